	.target	sm_90a

	.elftype	@"ET_EXEC"


//--------------------- .note.nv.tkinfo           --------------------------
	.section	.note.nv.tkinfo,"",@"SHT_NOTE"
	.sectionflags	@"SHF_NOTE_NV_TKINFO"
	.tkinfo
        /*0018*/ 	.word	0x00000002
        /*0030*/ 	.string	""
        /*0030*/ 	.string	"ptxas"
        /*0030*/ 	.string	"Cuda compilation tools, release 13.0, V13.0.88"
        /*0030*/ 	.string	"Build cuda_13.0.r13.0/compiler.36424714_0"
        /*0030*/ 	.string	"-arch sm_90a -m 64 "



//--------------------- .note.nv.cuinfo           --------------------------
	.section	.note.nv.cuinfo,"",@"SHT_NOTE"
	.sectionflags	@"SHF_NOTE_NV_CUINFO"
        /*0018*/ 	.short	0x0002
        /*001a*/ 	.short	0x005a
        /*001c*/ 	.short	0x0082
	.zero		2


//--------------------- .nv.info                  --------------------------
	.section	.nv.info,"",@"SHT_CUDA_INFO"
	.align	4


	//----- nvinfo : EIATTR_REGCOUNT
	.align		4
        /*0000*/ 	.byte	0x04, 0x2f
        /*0002*/ 	.short	(.L_19 - .L_18)
	.align		4
.L_18:
        /*0004*/ 	.word	index@(_ZN7cutlass13device_kernelIN5flash11enable_sm90INS1_16FlashAttnFwdSm90INS1_25CollectiveMainloopFwdSm90ILi2EN4cute5tupleIJNS5_1CILi1EEES8_S8_EEENS6_IJNS7_ILi128EEENS7_ILi96EEENS7_ILi192EEEEEELi192ENS_6half_tEfNS_4arch4Sm90ELb1ELb0ELb1ELb1ELb1ELb1ELb0ELb1ELb1ELb1ELb0ELb0EEENS1_21CollectiveEpilogueFwdINS6_IJSA_SC_SB_EEES9_SE_SG_Li256ELb1ELb1ELb0ELb0EEENS1_36VarlenDynamicPersistentTileSchedulerILi128ELi96ELi256ELi128ELb0ELb1ELb1ELb1ELb1ELb1EEEEEEEEEvNT_6ParamsE)
        /*0008*/ 	.word	0x000000a8


	//----- nvinfo : EIATTR_FRAME_SIZE
	.align		4
.L_19:
        /*000c*/ 	.byte	0x04, 0x11
        /*000e*/ 	.short	(.L_21 - .L_20)
	.align		4
.L_20:
        /*0010*/ 	.word	index@(_ZN7cutlass13device_kernelIN5flash11enable_sm90INS1_16FlashAttnFwdSm90INS1_25CollectiveMainloopFwdSm90ILi2EN4cute5tupleIJNS5_1CILi1EEES8_S8_EEENS6_IJNS7_ILi128EEENS7_ILi96EEENS7_ILi192EEEEEELi192ENS_6half_tEfNS_4arch4Sm90ELb1ELb0ELb1ELb1ELb1ELb1ELb0ELb1ELb1ELb1ELb0ELb0EEENS1_21CollectiveEpilogueFwdINS6_IJSA_SC_SB_EEES9_SE_SG_Li256ELb1ELb1ELb0ELb0EEENS1_36VarlenDynamicPersistentTileSchedulerILi128ELi96ELi256ELi128ELb0ELb1ELb1ELb1ELb1ELb1EEEEEEEEEvNT_6ParamsE)
        /*0014*/ 	.word	0x00000098


	//----- nvinfo : EIATTR_REGCOUNT
	.align		4
.L_21:
        /*0018*/ 	.byte	0x04, 0x2f
        /*001a*/ 	.short	(.L_23 - .L_22)
	.align		4
.L_22:
        /*001c*/ 	.word	index@(_ZN7cutlass13device_kernelIN5flash11enable_sm90INS1_16FlashAttnFwdSm90INS1_25CollectiveMainloopFwdSm90ILi2EN4cute5tupleIJNS5_1CILi1EEES8_S8_EEENS6_IJNS7_ILi128EEENS7_ILi96EEENS7_ILi192EEEEEELi192ENS_6half_tEfNS_4arch4Sm90ELb1ELb0ELb1ELb1ELb1ELb0ELb0ELb1ELb1ELb1ELb0ELb0EEENS1_21CollectiveEpilogueFwdINS6_IJSA_SC_SB_EEES9_SE_SG_Li256ELb1ELb1ELb0ELb0EEENS1_36VarlenDynamicPersistentTileSchedulerILi128ELi96ELi256ELi128ELb0ELb1ELb1ELb1ELb1ELb1EEEEEEEEEvNT_6ParamsE)
        /*0020*/ 	.word	0x000000a8


	//----- nvinfo : EIATTR_FRAME_SIZE
	.align		4
.L_23:
        /*0024*/ 	.byte	0x04, 0x11
        /*0026*/ 	.short	(.L_25 - .L_24)
	.align		4
.L_24:
        /*0028*/ 	.word	index@(_ZN7cutlass13device_kernelIN5flash11enable_sm90INS1_16FlashAttnFwdSm90INS1_25CollectiveMainloopFwdSm90ILi2EN4cute5tupleIJNS5_1CILi1EEES8_S8_EEENS6_IJNS7_ILi128EEENS7_ILi96EEENS7_ILi192EEEEEELi192ENS_6half_tEfNS_4arch4Sm90ELb1ELb0ELb1ELb1ELb1ELb0ELb0ELb1ELb1ELb1ELb0ELb0EEENS1_21CollectiveEpilogueFwdINS6_IJSA_SC_SB_EEES9_SE_SG_Li256ELb1ELb1ELb0ELb0EEENS1_36VarlenDynamicPersistentTileSchedulerILi128ELi96ELi256ELi128ELb0ELb1ELb1ELb1ELb1ELb1EEEEEEEEEvNT_6ParamsE)
        /*002c*/ 	.word	0x00000030


	//----- nvinfo : EIATTR_REGCOUNT
	.align		4
.L_25:
        /*0030*/ 	.byte	0x04, 0x2f
        /*0032*/ 	.short	(.L_27 - .L_26)
	.align		4
.L_26:
        /*0034*/ 	.word	index@(_ZN7cutlass13device_kernelIN5flash11enable_sm90INS1_16FlashAttnFwdSm90INS1_25CollectiveMainloopFwdSm90ILi2EN4cute5tupleIJNS5_1CILi1EEES8_S8_EEENS6_IJNS7_ILi128EEENS7_ILi96EEENS7_ILi192EEEEEELi192ENS_6half_tEfNS_4arch4Sm90ELb1ELb0ELb1ELb0ELb1ELb0ELb0ELb1ELb1ELb1ELb0ELb0EEENS1_21CollectiveEpilogueFwdINS6_IJSA_SC_SB_EEES9_SE_SG_Li256ELb0ELb1ELb0ELb0EEENS1_30DynamicPersistentTileSchedulerILi256ELi128ELb0ELb1ELb1EEEEEEEEEvNT_6ParamsE)
        /*0038*/ 	.word	0x000000a8


	//----- nvinfo : EIATTR_FRAME_SIZE
	.align		4
.L_27:
        /*003c*/ 	.byte	0x04, 0x11
        /*003e*/ 	.short	(.L_29 - .L_28)
	.align		4
.L_28:
        /*0040*/ 	.word	index@(_ZN7cutlass13device_kernelIN5flash11enable_sm90INS1_16FlashAttnFwdSm90INS1_25CollectiveMainloopFwdSm90ILi2EN4cute5tupleIJNS5_1CILi1EEES8_S8_EEENS6_IJNS7_ILi128EEENS7_ILi96EEENS7_ILi192EEEEEELi192ENS_6half_tEfNS_4arch4Sm90ELb1ELb0ELb1ELb0ELb1ELb0ELb0ELb1ELb1ELb1ELb0ELb0EEENS1_21CollectiveEpilogueFwdINS6_IJSA_SC_SB_EEES9_SE_SG_Li256ELb0ELb1ELb0ELb0EEENS1_30DynamicPersistentTileSchedulerILi256ELi128ELb0ELb1ELb1EEEEEEEEEvNT_6ParamsE)
        /*0044*/ 	.word	0x00000008


	//----- nvinfo : EIATTR_REGCOUNT
	.align		4
.L_29:
        /*0048*/ 	.byte	0x04, 0x2f
        /*004a*/ 	.short	(.L_31 - .L_30)
	.align		4
.L_30:
        /*004c*/ 	.word	index@(_ZN7cutlass13device_kernelIN5flash11enable_sm90INS1_16FlashAttnFwdSm90INS1_25CollectiveMainloopFwdSm90ILi2EN4cute5tupleIJNS5_1CILi1EEES8_S8_EEENS6_IJNS7_ILi128EEENS7_ILi96EEENS7_ILi192EEEEEELi192ENS_6half_tEfNS_4arch4Sm90ELb0ELb1ELb1ELb1ELb1ELb1ELb0ELb1ELb1ELb1ELb0ELb0EEENS1_21CollectiveEpilogueFwdINS6_IJSA_SC_SB_EEES9_SE_SG_Li256ELb1ELb1ELb0ELb0EEENS1_36VarlenDynamicPersistentTileSchedulerILi128ELi96ELi256ELi128ELb0ELb1ELb1ELb1ELb0ELb1EEEEEEEEEvNT_6ParamsE)
        /*0050*/ 	.word	0x000000a8


	//----- nvinfo : EIATTR_FRAME_SIZE
	.align		4
.L_31:
        /*0054*/ 	.byte	0x04, 0x11
        /*0056*/ 	.short	(.L_33 - .L_32)
	.align		4
.L_32:
        /*0058*/ 	.word	index@(_ZN7cutlass13device_kernelIN5flash11enable_sm90INS1_16FlashAttnFwdSm90INS1_25CollectiveMainloopFwdSm90ILi2EN4cute5tupleIJNS5_1CILi1EEES8_S8_EEENS6_IJNS7_ILi128EEENS7_ILi96EEENS7_ILi192EEEEEELi192ENS_6half_tEfNS_4arch4Sm90ELb0ELb1ELb1ELb1ELb1ELb1ELb0ELb1ELb1ELb1ELb0ELb0EEENS1_21CollectiveEpilogueFwdINS6_IJSA_SC_SB_EEES9_SE_SG_Li256ELb1ELb1ELb0ELb0EEENS1_36VarlenDynamicPersistentTileSchedulerILi128ELi96ELi256ELi128ELb0ELb1ELb1ELb1ELb0ELb1EEEEEEEEEvNT_6ParamsE)
        /*005c*/ 	.word	0x00000090


	//----- nvinfo : EIATTR_REGCOUNT
	.align		4
.L_33:
        /*0060*/ 	.byte	0x04, 0x2f
        /*0062*/ 	.short	(.L_35 - .L_34)
	.align		4
.L_34:
        /*0064*/ 	.word	index@(_ZN7cutlass13device_kernelIN5flash11enable_sm90INS1_16FlashAttnFwdSm90INS1_25CollectiveMainloopFwdSm90ILi2EN4cute5tupleIJNS5_1CILi1EEES8_S8_EEENS6_IJNS7_ILi128EEENS7_ILi96EEENS7_ILi192EEEEEELi192ENS_6half_tEfNS_4arch4Sm90ELb0ELb1ELb1ELb1ELb1ELb0ELb0ELb1ELb1ELb1ELb0ELb0EEENS1_21CollectiveEpilogueFwdINS6_IJSA_SC_SB_EEES9_SE_SG_Li256ELb1ELb1ELb0ELb0EEENS1_36VarlenDynamicPersistentTileSchedulerILi128ELi96ELi256ELi128ELb0ELb1ELb1ELb1ELb0ELb1EEEEEEEEEvNT_6ParamsE)
        /*0068*/ 	.word	0x000000a8


	//----- nvinfo : EIATTR_FRAME_SIZE
	.align		4
.L_35:
        /*006c*/ 	.byte	0x04, 0x11
        /*006e*/ 	.short	(.L_37 - .L_36)
	.align		4
.L_36:
        /*0070*/ 	.word	index@(_ZN7cutlass13device_kernelIN5flash11enable_sm90INS1_16FlashAttnFwdSm90INS1_25CollectiveMainloopFwdSm90ILi2EN4cute5tupleIJNS5_1CILi1EEES8_S8_EEENS6_IJNS7_ILi128EEENS7_ILi96EEENS7_ILi192EEEEEELi192ENS_6half_tEfNS_4arch4Sm90ELb0ELb1ELb1ELb1ELb1ELb0ELb0ELb1ELb1ELb1ELb0ELb0EEENS1_21CollectiveEpilogueFwdINS6_IJSA_SC_SB_EEES9_SE_SG_Li256ELb1ELb1ELb0ELb0EEENS1_36VarlenDynamicPersistentTileSchedulerILi128ELi96ELi256ELi128ELb0ELb1ELb1ELb1ELb0ELb1EEEEEEEEEvNT_6ParamsE)
        /*0074*/ 	.word	0x00000030


	//----- nvinfo : EIATTR_REGCOUNT
	.align		4
.L_37:
        /*0078*/ 	.byte	0x04, 0x2f
        /*007a*/ 	.short	(.L_39 - .L_38)
	.align		4
.L_38:
        /*007c*/ 	.word	index@(_ZN7cutlass13device_kernelIN5flash11enable_sm90INS1_16FlashAttnFwdSm90INS1_25CollectiveMainloopFwdSm90ILi2EN4cute5tupleIJNS5_1CILi1EEES8_S8_EEENS6_IJNS7_ILi128EEENS7_ILi96EEENS7_ILi192EEEEEELi192ENS_6half_tEfNS_4arch4Sm90ELb0ELb1ELb1ELb0ELb1ELb0ELb0ELb1ELb1ELb1ELb0ELb0EEENS1_21CollectiveEpilogueFwdINS6_IJSA_SC_SB_EEES9_SE_SG_Li256ELb0ELb1ELb0ELb0EEENS1_30DynamicPersistentTileSchedulerILi256ELi128ELb0ELb1ELb1EEEEEEEEEvNT_6ParamsE)
        /*0080*/ 	.word	0x000000a8


	//----- nvinfo : EIATTR_FRAME_SIZE
	.align		4
.L_39:
        /*0084*/ 	.byte	0x04, 0x11
        /*0086*/ 	.short	(.L_41 - .L_40)
	.align		4
.L_40:
        /*0088*/ 	.word	index@(_ZN7cutlass13device_kernelIN5flash11enable_sm90INS1_16FlashAttnFwdSm90INS1_25CollectiveMainloopFwdSm90ILi2EN4cute5tupleIJNS5_1CILi1EEES8_S8_EEENS6_IJNS7_ILi128EEENS7_ILi96EEENS7_ILi192EEEEEELi192ENS_6half_tEfNS_4arch4Sm90ELb0ELb1ELb1ELb0ELb1ELb0ELb0ELb1ELb1ELb1ELb0ELb0EEENS1_21CollectiveEpilogueFwdINS6_IJSA_SC_SB_EEES9_SE_SG_Li256ELb0ELb1ELb0ELb0EEENS1_30DynamicPersistentTileSchedulerILi256ELi128ELb0ELb1ELb1EEEEEEEEEvNT_6ParamsE)
        /*008c*/ 	.word	0x00000008


	//----- nvinfo : EIATTR_REGCOUNT
	.align		4
.L_41:
        /*0090*/ 	.byte	0x04, 0x2f
        /*0092*/ 	.short	(.L_43 - .L_42)
	.align		4
.L_42:
        /*0094*/ 	.word	index@(_ZN7cutlass13device_kernelIN5flash11enable_sm90INS1_16FlashAttnFwdSm90INS1_25CollectiveMainloopFwdSm90ILi2EN4cute5tupleIJNS5_1CILi1EEES8_S8_EEENS6_IJNS7_ILi128EEENS7_ILi96EEENS7_ILi192EEEEEELi192ENS_6half_tEfNS_4arch4Sm90ELb0ELb0ELb1ELb1ELb1ELb1ELb0ELb1ELb1ELb1ELb0ELb0EEENS1_21CollectiveEpilogueFwdINS6_IJSA_SC_SB_EEES9_SE_SG_Li256ELb1ELb1ELb0ELb0EEENS1_36VarlenDynamicPersistentTileSchedulerILi128ELi96ELi256ELi128ELb0ELb1ELb1ELb0ELb1ELb1EEEEEEEEEvNT_6ParamsE)
        /*0098*/ 	.word	0x000000a8


	//----- nvinfo : EIATTR_FRAME_SIZE
	.align		4
.L_43:
        /*009c*/ 	.byte	0x04, 0x11
        /*009e*/ 	.short	(.L_45 - .L_44)
	.align		4
.L_44:
        /*00a0*/ 	.word	index@(_ZN7cutlass13device_kernelIN5flash11enable_sm90INS1_16FlashAttnFwdSm90INS1_25CollectiveMainloopFwdSm90ILi2EN4cute5tupleIJNS5_1CILi1EEES8_S8_EEENS6_IJNS7_ILi128EEENS7_ILi96EEENS7_ILi192EEEEEELi192ENS_6half_tEfNS_4arch4Sm90ELb0ELb0ELb1ELb1ELb1ELb1ELb0ELb1ELb1ELb1ELb0ELb0EEENS1_21CollectiveEpilogueFwdINS6_IJSA_SC_SB_EEES9_SE_SG_Li256ELb1ELb1ELb0ELb0EEENS1_36VarlenDynamicPersistentTileSchedulerILi128ELi96ELi256ELi128ELb0ELb1ELb1ELb0ELb1ELb1EEEEEEEEEvNT_6ParamsE)
        /*00a4*/ 	.word	0x00000098


	//----- nvinfo : EIATTR_REGCOUNT
	.align		4
.L_45:
        /*00a8*/ 	.byte	0x04, 0x2f
        /*00aa*/ 	.short	(.L_47 - .L_46)
	.align		4
.L_46:
        /*00ac*/ 	.word	index@(_ZN7cutlass13device_kernelIN5flash11enable_sm90INS1_16FlashAttnFwdSm90INS1_25CollectiveMainloopFwdSm90ILi2EN4cute5tupleIJNS5_1CILi1EEES8_S8_EEENS6_IJNS7_ILi128EEENS7_ILi96EEENS7_ILi192EEEEEELi192ENS_6half_tEfNS_4arch4Sm90ELb0ELb0ELb1ELb1ELb1ELb0ELb0ELb1ELb1ELb1ELb0ELb0EEENS1_21CollectiveEpilogueFwdINS6_IJSA_SC_SB_EEES9_SE_SG_Li256ELb1ELb1ELb0ELb0EEENS1_36VarlenDynamicPersistentTileSchedulerILi128ELi96ELi256ELi128ELb0ELb1ELb1ELb0ELb1ELb1EEEEEEEEEvNT_6ParamsE)
        /*00b0*/ 	.word	0x000000a8


	//----- nvinfo : EIATTR_FRAME_SIZE
	.align		4
.L_47:
        /*00b4*/ 	.byte	0x04, 0x11
        /*00b6*/ 	.short	(.L_49 - .L_48)
	.align		4
.L_48:
        /*00b8*/ 	.word	index@(_ZN7cutlass13device_kernelIN5flash11enable_sm90INS1_16FlashAttnFwdSm90INS1_25CollectiveMainloopFwdSm90ILi2EN4cute5tupleIJNS5_1CILi1EEES8_S8_EEENS6_IJNS7_ILi128EEENS7_ILi96EEENS7_ILi192EEEEEELi192ENS_6half_tEfNS_4arch4Sm90ELb0ELb0ELb1ELb1ELb1ELb0ELb0ELb1ELb1ELb1ELb0ELb0EEENS1_21CollectiveEpilogueFwdINS6_IJSA_SC_SB_EEES9_SE_SG_Li256ELb1ELb1ELb0ELb0EEENS1_36VarlenDynamicPersistentTileSchedulerILi128ELi96ELi256ELi128ELb0ELb1ELb1ELb0ELb1ELb1EEEEEEEEEvNT_6ParamsE)
        /*00bc*/ 	.word	0x00000030


	//----- nvinfo : EIATTR_REGCOUNT
	.align		4
.L_49:
        /*00c0*/ 	.byte	0x04, 0x2f
        /*00c2*/ 	.short	(.L_51 - .L_50)
	.align		4
.L_50:
        /*00c4*/ 	.word	index@(_ZN7cutlass13device_kernelIN5flash11enable_sm90INS1_16FlashAttnFwdSm90INS1_25CollectiveMainloopFwdSm90ILi2EN4cute5tupleIJNS5_1CILi1EEES8_S8_EEENS6_IJNS7_ILi128EEENS7_ILi96EEENS7_ILi192EEEEEELi192ENS_6half_tEfNS_4arch4Sm90ELb0ELb0ELb1ELb0ELb1ELb0ELb0ELb1ELb1ELb1ELb0ELb0EEENS1_21CollectiveEpilogueFwdINS6_IJSA_SC_SB_EEES9_SE_SG_Li256ELb0ELb1ELb0ELb0EEENS1_29StaticPersistentTileSchedulerILb0EEEEEEEEEvNT_6ParamsE)
        /*00c8*/ 	.word	0x000000a8


	//----- nvinfo : EIATTR_FRAME_SIZE
	.align		4
.L_51:
        /*00cc*/ 	.byte	0x04, 0x11
        /*00ce*/ 	.short	(.L_53 - .L_52)
	.align		4
.L_52:
        /*00d0*/ 	.word	index@(_ZN7cutlass13device_kernelIN5flash11enable_sm90INS1_16FlashAttnFwdSm90INS1_25CollectiveMainloopFwdSm90ILi2EN4cute5tupleIJNS5_1CILi1EEES8_S8_EEENS6_IJNS7_ILi128EEENS7_ILi96EEENS7_ILi192EEEEEELi192ENS_6half_tEfNS_4arch4Sm90ELb0ELb0ELb1ELb0ELb1ELb0ELb0ELb1ELb1ELb1ELb0ELb0EEENS1_21CollectiveEpilogueFwdINS6_IJSA_SC_SB_EEES9_SE_SG_Li256ELb0ELb1ELb0ELb0EEENS1_29StaticPersistentTileSchedulerILb0EEEEEEEEEvNT_6ParamsE)
        /*00d4*/ 	.word	0x00000008


	//----- nvinfo : EIATTR_MIN_STACK_SIZE
	.align		4
.L_53:
        /*00d8*/ 	.byte	0x04, 0x12
        /*00da*/ 	.short	(.L_55 - .L_54)
	.align		4
.L_54:
        /*00dc*/ 	.word	index@(_ZN7cutlass13device_kernelIN5flash11enable_sm90INS1_16FlashAttnFwdSm90INS1_25CollectiveMainloopFwdSm90ILi2EN4cute5tupleIJNS5_1CILi1EEES8_S8_EEENS6_IJNS7_ILi128EEENS7_ILi96EEENS7_ILi192EEEEEELi192ENS_6half_tEfNS_4arch4Sm90ELb0ELb0ELb1ELb0ELb1ELb0ELb0ELb1ELb1ELb1ELb0ELb0EEENS1_21CollectiveEpilogueFwdINS6_IJSA_SC_SB_EEES9_SE_SG_Li256ELb0ELb1ELb0ELb0EEENS1_29StaticPersistentTileSchedulerILb0EEEEEEEEEvNT_6ParamsE)
        /*00e0*/ 	.word	0x00000008


	//----- nvinfo : EIATTR_MIN_STACK_SIZE
	.align		4
.L_55:
        /*00e4*/ 	.byte	0x04, 0x12
        /*00e6*/ 	.short	(.L_57 - .L_56)
	.align		4
.L_56:
        /*00e8*/ 	.word	index@(_ZN7cutlass13device_kernelIN5flash11enable_sm90INS1_16FlashAttnFwdSm90INS1_25CollectiveMainloopFwdSm90ILi2EN4cute5tupleIJNS5_1CILi1EEES8_S8_EEENS6_IJNS7_ILi128EEENS7_ILi96EEENS7_ILi192EEEEEELi192ENS_6half_tEfNS_4arch4Sm90ELb0ELb0ELb1ELb1ELb1ELb0ELb0ELb1ELb1ELb1ELb0ELb0EEENS1_21CollectiveEpilogueFwdINS6_IJSA_SC_SB_EEES9_SE_SG_Li256ELb1ELb1ELb0ELb0EEENS1_36VarlenDynamicPersistentTileSchedulerILi128ELi96ELi256ELi128ELb0ELb1ELb1ELb0ELb1ELb1EEEEEEEEEvNT_6ParamsE)
        /*00ec*/ 	.word	0x00000030


	//----- nvinfo : EIATTR_MIN_STACK_SIZE
	.align		4
.L_57:
        /*00f0*/ 	.byte	0x04, 0x12
        /*00f2*/ 	.short	(.L_59 - .L_58)
	.align		4
.L_58:
        /*00f4*/ 	.word	index@(_ZN7cutlass13device_kernelIN5flash11enable_sm90INS1_16FlashAttnFwdSm90INS1_25CollectiveMainloopFwdSm90ILi2EN4cute5tupleIJNS5_1CILi1EEES8_S8_EEENS6_IJNS7_ILi128EEENS7_ILi96EEENS7_ILi192EEEEEELi192ENS_6half_tEfNS_4arch4Sm90ELb0ELb0ELb1ELb1ELb1ELb1ELb0ELb1ELb1ELb1ELb0ELb0EEENS1_21CollectiveEpilogueFwdINS6_IJSA_SC_SB_EEES9_SE_SG_Li256ELb1ELb1ELb0ELb0EEENS1_36VarlenDynamicPersistentTileSchedulerILi128ELi96ELi256ELi128ELb0ELb1ELb1ELb0ELb1ELb1EEEEEEEEEvNT_6ParamsE)
        /*00f8*/ 	.word	0x00000098


	//----- nvinfo : EIATTR_MIN_STACK_SIZE
	.align		4
.L_59:
        /*00fc*/ 	.byte	0x04, 0x12
        /*00fe*/ 	.short	(.L_61 - .L_60)
	.align		4
.L_60:
        /*0100*/ 	.word	index@(_ZN7cutlass13device_kernelIN5flash11enable_sm90INS1_16FlashAttnFwdSm90INS1_25CollectiveMainloopFwdSm90ILi2EN4cute5tupleIJNS5_1CILi1EEES8_S8_EEENS6_IJNS7_ILi128EEENS7_ILi96EEENS7_ILi192EEEEEELi192ENS_6half_tEfNS_4arch4Sm90ELb0ELb1ELb1ELb0ELb1ELb0ELb0ELb1ELb1ELb1ELb0ELb0EEENS1_21CollectiveEpilogueFwdINS6_IJSA_SC_SB_EEES9_SE_SG_Li256ELb0ELb1ELb0ELb0EEENS1_30DynamicPersistentTileSchedulerILi256ELi128ELb0ELb1ELb1EEEEEEEEEvNT_6ParamsE)
        /*0104*/ 	.word	0x00000008


	//----- nvinfo : EIATTR_MIN_STACK_SIZE
	.align		4
.L_61:
        /*0108*/ 	.byte	0x04, 0x12
        /*010a*/ 	.short	(.L_63 - .L_62)
	.align		4
.L_62:
        /*010c*/ 	.word	index@(_ZN7cutlass13device_kernelIN5flash11enable_sm90INS1_16FlashAttnFwdSm90INS1_25CollectiveMainloopFwdSm90ILi2EN4cute5tupleIJNS5_1CILi1EEES8_S8_EEENS6_IJNS7_ILi128EEENS7_ILi96EEENS7_ILi192EEEEEELi192ENS_6half_tEfNS_4arch4Sm90ELb0ELb1ELb1ELb1ELb1ELb0ELb0ELb1ELb1ELb1ELb0ELb0EEENS1_21CollectiveEpilogueFwdINS6_IJSA_SC_SB_EEES9_SE_SG_Li256ELb1ELb1ELb0ELb0EEENS1_36VarlenDynamicPersistentTileSchedulerILi128ELi96ELi256ELi128ELb0ELb1ELb1ELb1ELb0ELb1EEEEEEEEEvNT_6ParamsE)
        /*0110*/ 	.word	0x00000030


	//----- nvinfo : EIATTR_MIN_STACK_SIZE
	.align		4
.L_63:
        /*0114*/ 	.byte	0x04, 0x12
        /*0116*/ 	.short	(.L_65 - .L_64)
	.align		4
.L_64:
        /*0118*/ 	.word	index@(_ZN7cutlass13device_kernelIN5flash11enable_sm90INS1_16FlashAttnFwdSm90INS1_25CollectiveMainloopFwdSm90ILi2EN4cute5tupleIJNS5_1CILi1EEES8_S8_EEENS6_IJNS7_ILi128EEENS7_ILi96EEENS7_ILi192EEEEEELi192ENS_6half_tEfNS_4arch4Sm90ELb0ELb1ELb1ELb1ELb1ELb1ELb0ELb1ELb1ELb1ELb0ELb0EEENS1_21CollectiveEpilogueFwdINS6_IJSA_SC_SB_EEES9_SE_SG_Li256ELb1ELb1ELb0ELb0EEENS1_36VarlenDynamicPersistentTileSchedulerILi128ELi96ELi256ELi128ELb0ELb1ELb1ELb1ELb0ELb1EEEEEEEEEvNT_6ParamsE)
        /*011c*/ 	.word	0x00000090


	//----- nvinfo : EIATTR_MIN_STACK_SIZE
	.align		4
.L_65:
        /*0120*/ 	.byte	0x04, 0x12
        /*0122*/ 	.short	(.L_67 - .L_66)
	.align		4
.L_66:
        /*0124*/ 	.word	index@(_ZN7cutlass13device_kernelIN5flash11enable_sm90INS1_16FlashAttnFwdSm90INS1_25CollectiveMainloopFwdSm90ILi2EN4cute5tupleIJNS5_1CILi1EEES8_S8_EEENS6_IJNS7_ILi128EEENS7_ILi96EEENS7_ILi192EEEEEELi192ENS_6half_tEfNS_4arch4Sm90ELb1ELb0ELb1ELb0ELb1ELb0ELb0ELb1ELb1ELb1ELb0ELb0EEENS1_21CollectiveEpilogueFwdINS6_IJSA_SC_SB_EEES9_SE_SG_Li256ELb0ELb1ELb0ELb0EEENS1_30DynamicPersistentTileSchedulerILi256ELi128ELb0ELb1ELb1EEEEEEEEEvNT_6ParamsE)
        /*0128*/ 	.word	0x00000008


	//----- nvinfo : EIATTR_MIN_STACK_SIZE
	.align		4
.L_67:
        /*012c*/ 	.byte	0x04, 0x12
        /*012e*/ 	.short	(.L_69 - .L_68)
	.align		4
.L_68:
        /*0130*/ 	.word	index@(_ZN7cutlass13device_kernelIN5flash11enable_sm90INS1_16FlashAttnFwdSm90INS1_25CollectiveMainloopFwdSm90ILi2EN4cute5tupleIJNS5_1CILi1EEES8_S8_EEENS6_IJNS7_ILi128EEENS7_ILi96EEENS7_ILi192EEEEEELi192ENS_6half_tEfNS_4arch4Sm90ELb1ELb0ELb1ELb1ELb1ELb0ELb0ELb1ELb1ELb1ELb0ELb0EEENS1_21CollectiveEpilogueFwdINS6_IJSA_SC_SB_EEES9_SE_SG_Li256ELb1ELb1ELb0ELb0EEENS1_36VarlenDynamicPersistentTileSchedulerILi128ELi96ELi256ELi128ELb0ELb1ELb1ELb1ELb1ELb1EEEEEEEEEvNT_6ParamsE)
        /*0134*/ 	.word	0x00000030


	//----- nvinfo : EIATTR_MIN_STACK_SIZE
	.align		4
.L_69:
        /*0138*/ 	.byte	0x04, 0x12
        /*013a*/ 	.short	(.L_71 - .L_70)
	.align		4
.L_70:
        /*013c*/ 	.word	index@(_ZN7cutlass13device_kernelIN5flash11enable_sm90INS1_16FlashAttnFwdSm90INS1_25CollectiveMainloopFwdSm90ILi2EN4cute5tupleIJNS5_1CILi1EEES8_S8_EEENS6_IJNS7_ILi128EEENS7_ILi96EEENS7_ILi192EEEEEELi192ENS_6half_tEfNS_4arch4Sm90ELb1ELb0ELb1ELb1ELb1ELb1ELb0ELb1ELb1ELb1ELb0ELb0EEENS1_21CollectiveEpilogueFwdINS6_IJSA_SC_SB_EEES9_SE_SG_Li256ELb1ELb1ELb0ELb0EEENS1_36VarlenDynamicPersistentTileSchedulerILi128ELi96ELi256ELi128ELb0ELb1ELb1ELb1ELb1ELb1EEEEEEEEEvNT_6ParamsE)
        /*0140*/ 	.word	0x00000098
.L_71:


//--------------------- .nv.compat                --------------------------
	.section	.nv.compat,"",@"SHT_CUDA_COMPAT_INFO"
	.align	4
        /*0000*/ 	.byte	0x02, 0x09, 0x01, 0x00, 0x02, 0x02, 0x04, 0x00, 0x02, 0x05, 0x05, 0x00, 0x03, 0x07, 0x01, 0x01
        /*0010*/ 	.byte	0x02, 0x03, 0x01, 0x00, 0x02, 0x06, 0x01, 0x00, 0x04, 0x0b, 0x08, 0x00, 0x00, 0x00, 0x00, 0x00
        /*0020*/ 	.byte	0x00, 0x00, 0x00, 0x00


//--------------------- .nv.info._ZN7cutlass13device_kernelIN5flash11enable_sm90INS1_16FlashAttnFwdSm90INS1_25CollectiveMainloopFwdSm90ILi2EN4cute5tupleIJNS5_1CILi1EEES8_S8_EEENS6_IJNS7_ILi128EEENS7_ILi96EEENS7_ILi192EEEEEELi192ENS_6half_tEfNS_4arch4Sm90ELb0ELb0ELb1ELb0ELb1ELb0ELb0ELb1ELb1ELb1ELb0ELb0EEENS1_21CollectiveEpilogueFwdINS6_IJSA_SC_SB_EEES9_SE_SG_Li256ELb0ELb1ELb0ELb0EEENS1_29StaticPersistentTileSchedulerILb0EEEEEEEEEvNT_6ParamsE --------------------------
	.section	.nv.info._ZN7cutlass13device_kernelIN5flash11enable_sm90INS1_16FlashAttnFwdSm90INS1_25CollectiveMainloopFwdSm90ILi2EN4cute5tupleIJNS5_1CILi1EEES8_S8_EEENS6_IJNS7_ILi128EEENS7_ILi96EEENS7_ILi192EEEEEELi192ENS_6half_tEfNS_4arch4Sm90ELb0ELb0ELb1ELb0ELb1ELb0ELb0ELb1ELb1ELb1ELb0ELb0EEENS1_21CollectiveEpilogueFwdINS6_IJSA_SC_SB_EEES9_SE_SG_Li256ELb0ELb1ELb0ELb0EEENS1_29StaticPersistentTileSchedulerILb0EEEEEEEEEvNT_6ParamsE,"",@"SHT_CUDA_INFO"
	.sectionflags	@""
	.align	4


	//----- nvinfo : EIATTR_CUDA_API_VERSION
	.align		4
        /*0000*/ 	.byte	0x04, 0x37
        /*0002*/ 	.short	(.L_73 - .L_72)
.L_72:
        /*0004*/ 	.word	0x00000082


	//----- nvinfo : EIATTR_KPARAM_INFO
	.align		4
.L_73:
        /*0008*/ 	.byte	0x04, 0x17
        /*000a*/ 	.short	(.L_75 - .L_74)
.L_74:
        /*000c*/ 	.word	0x00000000
        /*0010*/ 	.short	0x0000
        /*0012*/ 	.short	0x0070
        /*0014*/ 	.byte	0x00, 0xf0, 0x01, 0x28


	//----- nvinfo : EIATTR_SPARSE_MMA_MASK
	.align		4
.L_75:
        /*0018*/ 	.byte	0x03, 0x50
        /*001a*/ 	.short	0x0000


	//----- nvinfo : EIATTR_MAXREG_COUNT
	.align		4
        /*001c*/ 	.byte	0x03, 0x1b
        /*001e*/ 	.short	0x00a8


	//----- nvinfo : EIATTR_NUM_BARRIERS
	.align		4
        /*0020*/ 	.byte	0x02, 0x4c
        /*0022*/ 	.byte	0x09
	.zero		1


	//----- nvinfo : EIATTR_EXTERNS
	.align		4
        /*0024*/ 	.byte	0x04, 0x0f
        /*0026*/ 	.short	(.L_77 - .L_76)


	//   ....[0]....
	.align		4
.L_76:
        /*0028*/ 	.word	index@(__assertfail)


	//----- nvinfo : EIATTR_ANNOTATIONS
	.align		4
.L_77:
        /*002c*/ 	.byte	0x04, 0x55
        /*002e*/ 	.short	(.L_79 - .L_78)


	//   ....[0]....
.L_78:
        /*0030*/ 	.word	0x00000001
        /*0034*/ 	.byte	0xa0, 0x08, 0x00, 0x00, 0x01, 0x00, 0x00, 0x00, 0x50, 0x09, 0x00, 0x00, 0x01, 0x00, 0x00, 0x00
        /*0044*/ 	.byte	0xf0, 0x8a, 0x00, 0x00, 0x01, 0x00, 0x00, 0x00, 0x80, 0x8b, 0x00, 0x00, 0x01, 0x00, 0x00, 0x00
        /*0054*/ 	.byte	0x80, 0xa8, 0x00, 0x00, 0x01, 0x00, 0x00, 0x00, 0xb0, 0xbf, 0x00, 0x00, 0x01, 0x00, 0x00, 0x00
        /*0064*/ 	.byte	0x60, 0xc0, 0x00, 0x00, 0x01, 0x00, 0x00, 0x00, 0xe0, 0xc1, 0x00, 0x00


	//----- nvinfo : EIATTR_MERCURY_ISA_VERSION
	.align		4
.L_79:
        /*0070*/ 	.byte	0x03, 0x5f
        /*0072*/ 	.short	0x0101


	//----- nvinfo : EIATTR_INT_WARP_WIDE_INSTR_OFFSETS
	.align		4
        /*0074*/ 	.byte	0x04, 0x31
        /*0076*/ 	.short	(.L_81 - .L_80)


	//   ....[0]....
.L_80:
        /*0078*/ 	.word	0x000000c0


	//   ....[1]....
        /*007c*/ 	.word	0x000000d0


	//   ....[2]....
        /*0080*/ 	.word	0x00000170


	//----- nvinfo : EIATTR_COOP_GROUP_MASK_REGIDS
	.align		4
.L_81:
        /*0084*/ 	.byte	0x04, 0x29
        /*0086*/ 	.short	(.L_83 - .L_82)


	//   ....[0]....
.L_82:
        /*0088*/ 	.word	0xffffffff


	//   ....[1]....
        /*008c*/ 	.word	0xffffffff


	//   ....[2]....
        /*0090*/ 	.word	0xffffffff


	//   ....[3]....
        /*0094*/ 	.word	0xffffffff


	//   ....[4]....
        /*0098*/ 	.word	0xffffffff


	//   ....[5]....
        /*009c*/ 	.word	0xffffffff


	//   ....[6]....
        /*00a0*/ 	.word	0xffffffff


	//   ....[7]....
        /*00a4*/ 	.word	0xffffffff


	//   ....[8]....
        /*00a8*/ 	.word	0xffffffff


	//   ....[9]....
        /*00ac*/ 	.word	0xffffffff


	//   ....[10]....
        /*00b0*/ 	.word	0xffffffff


	//   ....[11]....
        /*00b4*/ 	.word	0xffffffff


	//   ....[12]....
        /*00b8*/ 	.word	0xffffffff


	//   ....[13]....
        /*00bc*/ 	.word	0xffffffff


	//   ....[14]....
        /*00c0*/ 	.word	0xffffffff


	//   ....[15]....
        /*00c4*/ 	.word	0xffffffff


	//   ....[16]....
        /*00c8*/ 	.word	0xffffffff


	//   ....[17]....
        /*00cc*/ 	.word	0xffffffff


	//   ....[18]....
        /*00d0*/ 	.word	0xffffffff


	//   ....[19]....
        /*00d4*/ 	.word	0xffffffff


	//   ....[20]....
        /*00d8*/ 	.word	0xffffffff


	//   ....[21]....
        /*00dc*/ 	.word	0xffffffff


	//   ....[22]....
        /*00e0*/ 	.word	0xffffffff


	//   ....[23]....
        /*00e4*/ 	.word	0xffffffff


	//   ....[24]....
        /*00e8*/ 	.word	0xffffffff


	//   ....[25]....
        /*00ec*/ 	.word	0xffffffff


	//   ....[26]....
        /*00f0*/ 	.word	0xffffffff


	//   ....[27]....
        /*00f4*/ 	.word	0xffffffff


	//   ....[28]....
        /*00f8*/ 	.word	0xffffffff


	//   ....[29]....
        /*00fc*/ 	.word	0xffffffff


	//   ....[30]....
        /*0100*/ 	.word	0xffffffff


	//   ....[31]....
        /*0104*/ 	.word	0xffffffff


	//   ....[32]....
        /*0108*/ 	.word	0xffffffff


	//   ....[33]....
        /*010c*/ 	.word	0xffffffff


	//   ....[34]....
        /*0110*/ 	.word	0xffffffff


	//   ....[35]....
        /*0114*/ 	.word	0xffffffff


	//   ....[36]....
        /*0118*/ 	.word	0xffffffff


	//   ....[37]....
        /*011c*/ 	.word	0xffffffff


	//   ....[38]....
        /*0120*/ 	.word	0xffffffff


	//   ....[39]....
        /*0124*/ 	.word	0xffffffff


	//   ....[40]....
        /*0128*/ 	.word	0xffffffff


	//   ....[41]....
        /*012c*/ 	.word	0xffffffff


	//   ....[42]....
        /*0130*/ 	.word	0xffffffff


	//   ....[43]....
        /*0134*/ 	.word	0xffffffff


	//   ....[44]....
        /*0138*/ 	.word	0xffffffff


	//   ....[45]....
        /*013c*/ 	.word	0xffffffff


	//   ....[46]....
        /*0140*/ 	.word	0xffffffff


	//   ....[47]....
        /*0144*/ 	.word	0xffffffff


	//   ....[48]....
        /*0148*/ 	.word	0xffffffff


	//   ....[49]....
        /*014c*/ 	.word	0xffffffff


	//   ....[50]....
        /*0150*/ 	.word	0xffffffff


	//   ....[51]....
        /*0154*/ 	.word	0xffffffff


	//   ....[52]....
        /*0158*/ 	.word	0xffffffff


	//   ....[53]....
        /*015c*/ 	.word	0xffffffff


	//   ....[54]....
        /*0160*/ 	.word	0xffffffff


	//   ....[55]....
        /*0164*/ 	.word	0xffffffff


	//   ....[56]....
        /*0168*/ 	.word	0xffffffff


	//   ....[57]....
        /*016c*/ 	.word	0xffffffff


	//   ....[58]....
        /*0170*/ 	.word	0xffffffff


	//   ....[59]....
        /*0174*/ 	.word	0xffffffff


	//   ....[60]....
        /*0178*/ 	.word	0xffffffff


	//   ....[61]....
        /*017c*/ 	.word	0xffffffff


	//   ....[62]....
        /*0180*/ 	.word	0xffffffff


	//   ....[63]....
        /*0184*/ 	.word	0xffffffff


	//   ....[64]....
        /*0188*/ 	.word	0xffffffff


	//   ....[65]....
        /*018c*/ 	.word	0xffffffff


	//   ....[66]....
        /*0190*/ 	.word	0xffffffff


	//   ....[67]....
        /*0194*/ 	.word	0xffffffff


	//   ....[68]....
        /*0198*/ 	.word	0xffffffff


	//   ....[69]....
        /*019c*/ 	.word	0xffffffff


	//   ....[70]....
        /*01a0*/ 	.word	0xffffffff


	//   ....[71]....
        /*01a4*/ 	.word	0xffffffff


	//   ....[72]....
        /*01a8*/ 	.word	0xffffffff


	//   ....[73]....
        /*01ac*/ 	.word	0xffffffff


	//   ....[74]....
        /*01b0*/ 	.word	0xffffffff


	//   ....[75]....
        /*01b4*/ 	.word	0xffffffff


	//   ....[76]....
        /*01b8*/ 	.word	0xffffffff


	//   ....[77]....
        /*01bc*/ 	.word	0xffffffff


	//   ....[78]....
        /*01c0*/ 	.word	0xffffffff


	//   ....[79]....
        /*01c4*/ 	.word	0xffffffff


	//   ....[80]....
        /*01c8*/ 	.word	0xffffffff


	//   ....[81]....
        /*01cc*/ 	.word	0xffffffff


	//   ....[82]....
        /*01d0*/ 	.word	0xffffffff


	//   ....[83]....
        /*01d4*/ 	.word	0xffffffff


	//   ....[84]....
        /*01d8*/ 	.word	0xffffffff


	//   ....[85]....
        /*01dc*/ 	.word	0xffffffff


	//   ....[86]....
        /*01e0*/ 	.word	0xffffffff


	//   ....[87]....
        /*01e4*/ 	.word	0xffffffff


	//   ....[88]....
        /*01e8*/ 	.word	0xffffffff


	//   ....[89]....
        /*01ec*/ 	.word	0xffffffff


	//   ....[90]....
        /*01f0*/ 	.word	0xffffffff


	//   ....[91]....
        /*01f4*/ 	.word	0xffffffff


	//   ....[92]....
        /*01f8*/ 	.word	0xffffffff


	//   ....[93]....
        /*01fc*/ 	.word	0xffffffff


	//   ....[94]....
        /*0200*/ 	.word	0xffffffff


	//   ....[95]....
        /*0204*/ 	.word	0xffffffff


	//   ....[96]....
        /*0208*/ 	.word	0x0500000f


	//   ....[97]....
        /*020c*/ 	.word	0x0500000f


	//   ....[98]....
        /*0210*/ 	.word	0x0500000f


	//   ....[99]....
        /*0214*/ 	.word	0x0500000f


	//   ....[100]....
        /*0218*/ 	.word	0x0500000f


	//   ....[101]....
        /*021c*/ 	.word	0x0500000f


	//   ....[102]....
        /*0220*/ 	.word	0x0500000f


	//   ....[103]....
        /*0224*/ 	.word	0x0500000f


	//   ....[104]....
        /*0228*/ 	.word	0x0500000f


	//   ....[105]....
        /*022c*/ 	.word	0x0500000f


	//   ....[106]....
        /*0230*/ 	.word	0x0500000f


	//   ....[107]....
        /*0234*/ 	.word	0x0500000f


	//   ....[108]....
        /*0238*/ 	.word	0x0500000f


	//   ....[109]....
        /*023c*/ 	.word	0x0500000f


	//   ....[110]....
        /*0240*/ 	.word	0x0500000f


	//   ....[111]....
        /*0244*/ 	.word	0x0500000f


	//   ....[112]....
        /*0248*/ 	.word	0x0500000f


	//   ....[113]....
        /*024c*/ 	.word	0x0500000f


	//   ....[114]....
        /*0250*/ 	.word	0x0500000f


	//   ....[115]....
        /*0254*/ 	.word	0x0500000f


	//   ....[116]....
        /*0258*/ 	.word	0x0500000f


	//   ....[117]....
        /*025c*/ 	.word	0x0500000f


	//   ....[118]....
        /*0260*/ 	.word	0x0500000f


	//   ....[119]....
        /*0264*/ 	.word	0x0500000f


	//   ....[120]....
        /*0268*/ 	.word	0x0500000f


	//   ....[121]....
        /*026c*/ 	.word	0x0500000f


	//   ....[122]....
        /*0270*/ 	.word	0x0500000f


	//   ....[123]....
        /*0274*/ 	.word	0x0500000f


	//   ....[124]....
        /*0278*/ 	.word	0x0500000f


	//   ....[125]....
        /*027c*/ 	.word	0x0500000f


	//   ....[126]....
        /*0280*/ 	.word	0x0500000f


	//   ....[127]....
        /*0284*/ 	.word	0x0500000f


	//   ....[128]....
        /*0288*/ 	.word	0x0500000f


	//   ....[129]....
        /*028c*/ 	.word	0x0500000f


	//   ....[130]....
        /*0290*/ 	.word	0x0500000f


	//   ....[131]....
        /*0294*/ 	.word	0x0500000f


	//   ....[132]....
        /*0298*/ 	.word	0x0500000f


	//   ....[133]....
        /*029c*/ 	.word	0x0500000f


	//   ....[134]....
        /*02a0*/ 	.word	0x0500000f


	//   ....[135]....
        /*02a4*/ 	.word	0x0500000f


	//   ....[136]....
        /*02a8*/ 	.word	0x0500000f


	//   ....[137]....
        /*02ac*/ 	.word	0x0500000f


	//   ....[138]....
        /*02b0*/ 	.word	0x0500000f


	//   ....[139]....
        /*02b4*/ 	.word	0x0500000f


	//   ....[140]....
        /*02b8*/ 	.word	0x0500000f


	//   ....[141]....
        /*02bc*/ 	.word	0x0500000f


	//   ....[142]....
        /*02c0*/ 	.word	0x0500000f


	//   ....[143]....
        /*02c4*/ 	.word	0x0500000f


	//   ....[144]....
        /*02c8*/ 	.word	0x0500000f


	//   ....[145]....
        /*02cc*/ 	.word	0x0500000f


	//   ....[146]....
        /*02d0*/ 	.word	0x0500000f


	//   ....[147]....
        /*02d4*/ 	.word	0x0500000f


	//   ....[148]....
        /*02d8*/ 	.word	0x0500000f


	//   ....[149]....
        /*02dc*/ 	.word	0x0500000f


	//   ....[150]....
        /*02e0*/ 	.word	0x0500000f


	//   ....[151]....
        /*02e4*/ 	.word	0x0500000f


	//   ....[152]....
        /*02e8*/ 	.word	0x0500000f


	//   ....[153]....
        /*02ec*/ 	.word	0x0500000f


	//   ....[154]....
        /*02f0*/ 	.word	0x0500000f


	//   ....[155]....
        /*02f4*/ 	.word	0x0500000f


	//   ....[156]....
        /*02f8*/ 	.word	0x0500000f


	//   ....[157]....
        /*02fc*/ 	.word	0x0500000f


	//   ....[158]....
        /*0300*/ 	.word	0x0500000f


	//   ....[159]....
        /*0304*/ 	.word	0x0500000f


	//   ....[160]....
        /*0308*/ 	.word	0x0500000f


	//   ....[161]....
        /*030c*/ 	.word	0x0500000f


	//----- nvinfo : EIATTR_COOP_GROUP_INSTR_OFFSETS
	.align		4
.L_83:
        /*0310*/ 	.byte	0x04, 0x28
        /*0312*/ 	.short	(.L_85 - .L_84)


	//   ....[0]....
.L_84:
        /*0314*/ 	.word	0x00000070


	//   ....[1]....
        /*0318*/ 	.word	0x000000b0


	//   ....[2]....
        /*031c*/ 	.word	0x000002d0


	//   ....[3]....
        /*0320*/ 	.word	0x00000430


	//   ....[4]....
        /*0324*/ 	.word	0x00000550


	//   ....[5]....
        /*0328*/ 	.word	0x000006b0


	//   ....[6]....
        /*032c*/ 	.word	0x00000d20


	//   ....[7]....
        /*0330*/ 	.word	0x00002760


	//   ....[8]....
        /*0334*/ 	.word	0x000027e0


	//   ....[9]....
        /*0338*/ 	.word	0x00002c00


	//   ....[10]....
        /*033c*/ 	.word	0x00002c70


	//   ....[11]....
        /*0340*/ 	.word	0x000053b0


	//   ....[12]....
        /*0344*/ 	.word	0x000053e0


	//   ....[13]....
        /*0348*/ 	.word	0x00005400


	//   ....[14]....
        /*034c*/ 	.word	0x00005430


	//   ....[15]....
        /*0350*/ 	.word	0x00006760


	//   ....[16]....
        /*0354*/ 	.word	0x00006790


	//   ....[17]....
        /*0358*/ 	.word	0x00006840


	//   ....[18]....
        /*035c*/ 	.word	0x00006850


	//   ....[19]....
        /*0360*/ 	.word	0x00007cf0


	//   ....[20]....
        /*0364*/ 	.word	0x00007d20


	//   ....[21]....
        /*0368*/ 	.word	0x00007d80


	//   ....[22]....
        /*036c*/ 	.word	0x00007db0


	//   ....[23]....
        /*0370*/ 	.word	0x00008540


	//   ....[24]....
        /*0374*/ 	.word	0x00008580


	//   ....[25]....
        /*0378*/ 	.word	0x00008690


	//   ....[26]....
        /*037c*/ 	.word	0x000086b0


	//   ....[27]....
        /*0380*/ 	.word	0x000087a0


	//   ....[28]....
        /*0384*/ 	.word	0x000087c0


	//   ....[29]....
        /*0388*/ 	.word	0x000088d0


	//   ....[30]....
        /*038c*/ 	.word	0x00008900


	//   ....[31]....
        /*0390*/ 	.word	0x00009a70


	//   ....[32]....
        /*0394*/ 	.word	0x00009a90


	//   ....[33]....
        /*0398*/ 	.word	0x00009aa0


	//   ....[34]....
        /*039c*/ 	.word	0x00009af0


	//   ....[35]....
        /*03a0*/ 	.word	0x00009b40


	//   ....[36]....
        /*03a4*/ 	.word	0x00009b90


	//   ....[37]....
        /*03a8*/ 	.word	0x00009c30


	//   ....[38]....
        /*03ac*/ 	.word	0x00009c50


	//   ....[39]....
        /*03b0*/ 	.word	0x00009ce0


	//   ....[40]....
        /*03b4*/ 	.word	0x00009d00


	//   ....[41]....
        /*03b8*/ 	.word	0x00009d90


	//   ....[42]....
        /*03bc*/ 	.word	0x00009db0


	//   ....[43]....
        /*03c0*/ 	.word	0x0000a3a0


	//   ....[44]....
        /*03c4*/ 	.word	0x0000a3c0


	//   ....[45]....
        /*03c8*/ 	.word	0x0000a3f0


	//   ....[46]....
        /*03cc*/ 	.word	0x0000a430


	//   ....[47]....
        /*03d0*/ 	.word	0x0000a4b0


	//   ....[48]....
        /*03d4*/ 	.word	0x0000a4e0


	//   ....[49]....
        /*03d8*/ 	.word	0x0000a560


	//   ....[50]....
        /*03dc*/ 	.word	0x0000a580


	//   ....[51]....
        /*03e0*/ 	.word	0x0000a610


	//   ....[52]....
        /*03e4*/ 	.word	0x0000a630


	//   ....[53]....
        /*03e8*/ 	.word	0x0000a6c0


	//   ....[54]....
        /*03ec*/ 	.word	0x0000a6f0


	//   ....[55]....
        /*03f0*/ 	.word	0x0000a770


	//   ....[56]....
        /*03f4*/ 	.word	0x0000a790


	//   ....[57]....
        /*03f8*/ 	.word	0x0000a820


	//   ....[58]....
        /*03fc*/ 	.word	0x0000a840


	//   ....[59]....
        /*0400*/ 	.word	0x0000ae90


	//   ....[60]....
        /*0404*/ 	.word	0x0000aec0


	//   ....[61]....
        /*0408*/ 	.word	0x0000aed0


	//   ....[62]....
        /*040c*/ 	.word	0x0000aef0


	//   ....[63]....
        /*0410*/ 	.word	0x0000af40


	//   ....[64]....
        /*0414*/ 	.word	0x0000af60


	//   ....[65]....
        /*0418*/ 	.word	0x0000afc0


	//   ....[66]....
        /*041c*/ 	.word	0x0000afe0


	//   ....[67]....
        /*0420*/ 	.word	0x0000b030


	//   ....[68]....
        /*0424*/ 	.word	0x0000b050


	//   ....[69]....
        /*0428*/ 	.word	0x0000b0a0


	//   ....[70]....
        /*042c*/ 	.word	0x0000b0c0


	//   ....[71]....
        /*0430*/ 	.word	0x0000b360


	//   ....[72]....
        /*0434*/ 	.word	0x0000b380


	//   ....[73]....
        /*0438*/ 	.word	0x0000b3a0


	//   ....[74]....
        /*043c*/ 	.word	0x0000b420


	//   ....[75]....
        /*0440*/ 	.word	0x0000b440


	//   ....[76]....
        /*0444*/ 	.word	0x0000b4c0


	//   ....[77]....
        /*0448*/ 	.word	0x0000b4e0


	//   ....[78]....
        /*044c*/ 	.word	0x0000b560


	//   ....[79]....
        /*0450*/ 	.word	0x0000b580


	//   ....[80]....
        /*0454*/ 	.word	0x0000b600


	//   ....[81]....
        /*0458*/ 	.word	0x0000b620


	//   ....[82]....
        /*045c*/ 	.word	0x0000b630


	//   ....[83]....
        /*0460*/ 	.word	0x0000bae0


	//   ....[84]....
        /*0464*/ 	.word	0x0000bb00


	//   ....[85]....
        /*0468*/ 	.word	0x0000bb20


	//   ....[86]....
        /*046c*/ 	.word	0x0000bb60


	//   ....[87]....
        /*0470*/ 	.word	0x0000bbd0


	//   ....[88]....
        /*0474*/ 	.word	0x0000bc00


	//   ....[89]....
        /*0478*/ 	.word	0x0000bc70


	//   ....[90]....
        /*047c*/ 	.word	0x0000bca0


	//   ....[91]....
        /*0480*/ 	.word	0x0000bd10


	//   ....[92]....
        /*0484*/ 	.word	0x0000bd40


	//   ....[93]....
        /*0488*/ 	.word	0x0000bdb0


	//   ....[94]....
        /*048c*/ 	.word	0x0000bde0


	//   ....[95]....
        /*0490*/ 	.word	0x0000c160


	//   ....[96]....
        /*0494*/ 	.word	0x0000c660


	//   ....[97]....
        /*0498*/ 	.word	0x0000c750


	//   ....[98]....
        /*049c*/ 	.word	0x0000c7f0


	//   ....[99]....
        /*04a0*/ 	.word	0x0000c880


	//   ....[100]....
        /*04a4*/ 	.word	0x0000c940


	//   ....[101]....
        /*04a8*/ 	.word	0x0000c9c0


	//   ....[102]....
        /*04ac*/ 	.word	0x0000caa0


	//   ....[103]....
        /*04b0*/ 	.word	0x0000cb30


	//   ....[104]....
        /*04b4*/ 	.word	0x0000cc00


	//   ....[105]....
        /*04b8*/ 	.word	0x0000cc90


	//   ....[106]....
        /*04bc*/ 	.word	0x0000cd60


	//   ....[107]....
        /*04c0*/ 	.word	0x0000cde0


	//   ....[108]....
        /*04c4*/ 	.word	0x0000ceb0


	//   ....[109]....
        /*04c8*/ 	.word	0x0000cf40


	//   ....[110]....
        /*04cc*/ 	.word	0x0000cfb0


	//   ....[111]....
        /*04d0*/ 	.word	0x0000d030


	//   ....[112]....
        /*04d4*/ 	.word	0x0000d0f0


	//   ....[113]....
        /*04d8*/ 	.word	0x0000d160


	//   ....[114]....
        /*04dc*/ 	.word	0x0000d250


	//   ....[115]....
        /*04e0*/ 	.word	0x0000d2e0


	//   ....[116]....
        /*04e4*/ 	.word	0x0000d3b0


	//   ....[117]....
        /*04e8*/ 	.word	0x0000d430


	//   ....[118]....
        /*04ec*/ 	.word	0x0000d510


	//   ....[119]....
        /*04f0*/ 	.word	0x0000d580


	//   ....[120]....
        /*04f4*/ 	.word	0x0000d670


	//   ....[121]....
        /*04f8*/ 	.word	0x0000d700


	//   ....[122]....
        /*04fc*/ 	.word	0x0000d7d0


	//   ....[123]....
        /*0500*/ 	.word	0x0000d850


	//   ....[124]....
        /*0504*/ 	.word	0x0000d910


	//   ....[125]....
        /*0508*/ 	.word	0x0000da50


	//   ....[126]....
        /*050c*/ 	.word	0x0000db00


	//   ....[127]....
        /*0510*/ 	.word	0x0000db60


	//   ....[128]....
        /*0514*/ 	.word	0x0000dc20


	//   ....[129]....
        /*0518*/ 	.word	0x0000dc80


	//   ....[130]....
        /*051c*/ 	.word	0x0000dd40


	//   ....[131]....
        /*0520*/ 	.word	0x0000dda0


	//   ....[132]....
        /*0524*/ 	.word	0x0000de60


	//   ....[133]....
        /*0528*/ 	.word	0x0000dec0


	//   ....[134]....
        /*052c*/ 	.word	0x0000df80


	//   ....[135]....
        /*0530*/ 	.word	0x0000dfe0


	//   ....[136]....
        /*0534*/ 	.word	0x0000e0a0


	//   ....[137]....
        /*0538*/ 	.word	0x0000e180


	//   ....[138]....
        /*053c*/ 	.word	0x0000e220


	//   ....[139]....
        /*0540*/ 	.word	0x0000e280


	//   ....[140]....
        /*0544*/ 	.word	0x0000e370


	//   ....[141]....
        /*0548*/ 	.word	0x0000e3d0


	//   ....[142]....
        /*054c*/ 	.word	0x0000e4c0


	//   ....[143]....
        /*0550*/ 	.word	0x0000e520


	//   ....[144]....
        /*0554*/ 	.word	0x0000e610


	//   ....[145]....
        /*0558*/ 	.word	0x0000e670


	//   ....[146]....
        /*055c*/ 	.word	0x0000e760


	//   ....[147]....
        /*0560*/ 	.word	0x0000e7c0


	//   ....[148]....
        /*0564*/ 	.word	0x0000e880


	//   ....[149]....
        /*0568*/ 	.word	0x0000e9c0


	//   ....[150]....
        /*056c*/ 	.word	0x0000ea60


	//   ....[151]....
        /*0570*/ 	.word	0x0000eac0


	//   ....[152]....
        /*0574*/ 	.word	0x0000eb90


	//   ....[153]....
        /*0578*/ 	.word	0x0000ec50


	//   ....[154]....
        /*057c*/ 	.word	0x0000ed10


	//   ....[155]....
        /*0580*/ 	.word	0x0000edd0


	//   ....[156]....
        /*0584*/ 	.word	0x0000ee90


	//   ....[157]....
        /*0588*/ 	.word	0x0000ef50


	//   ....[158]....
        /*058c*/ 	.word	0x0000f010


	//   ....[159]....
        /*0590*/ 	.word	0x0000f0d0


	//   ....[160]....
        /*0594*/ 	.word	0x0000f190


	//   ....[161]....
        /*0598*/ 	.word	0x0000f300


	//----- nvinfo : EIATTR_REG_RECONFIG
	.align		4
.L_85:
        /*059c*/ 	.byte	0x01, 0x54
	.zero		2


	//----- nvinfo : EIATTR_SYSCALL_OFFSETS
	.align		4
        /*05a0*/ 	.byte	0x04, 0x46
        /*05a2*/ 	.short	(.L_87 - .L_86)


	//   ....[0]....
.L_86:
        /*05a4*/ 	.word	0x000010d0


	//   ....[1]....
        /*05a8*/ 	.word	0x00009220


	//   ....[2]....
        /*05ac*/ 	.word	0x00009360


	//   ....[3]....
        /*05b0*/ 	.word	0x00009450


	//   ....[4]....
        /*05b4*/ 	.word	0x0000a0b0


	//----- nvinfo : EIATTR_MBARRIER_INSTR_OFFSETS
	.align		4
.L_87:
        /*05b8*/ 	.byte	0x04, 0x39
        /*05ba*/ 	.short	(.L_89 - .L_88)


	//   ....[0]....
.L_88:
        /*05bc*/ 	.word	0x00000180
        /*05c0*/ 	.word	0x000000ff
        /*05c4*/ 	.word	0x00030800
        /*05c8*/ 	.short	0x0100
        /*05ca*/ 	.byte	0x08
	.zero		1


	//   ....[1]....
        /*05cc*/ 	.word	0x00000190
        /*05d0*/ 	.word	0x000000ff
        /*05d4*/ 	.word	0x00030820
        /*05d8*/ 	.short	0x0100
        /*05da*/ 	.byte	0x08
	.zero		1


	//   ....[2]....
        /*05dc*/ 	.word	0x00000280
        /*05e0*/ 	.word	0x000000ff
        /*05e4*/ 	.word	0x00030830
        /*05e8*/ 	.short	0x0100
        /*05ea*/ 	.byte	0x08
	.zero		1


	//   ....[3]....
        /*05ec*/ 	.word	0x00000290
        /*05f0*/ 	.word	0x000000ff
        /*05f4*/ 	.word	0x00030840
        /*05f8*/ 	.short	0x0100
        /*05fa*/ 	.byte	0x08
	.zero		1


	//   ....[4]....
        /*05fc*/ 	.word	0x000002a0
        /*0600*/ 	.word	0x000000ff
        /*0604*/ 	.word	0x00030838
        /*0608*/ 	.short	0x0100
        /*060a*/ 	.byte	0x08
	.zero		1


	//   ....[5]....
        /*060c*/ 	.word	0x000002b0
        /*0610*/ 	.word	0x000000ff
        /*0614*/ 	.word	0x00030848
        /*0618*/ 	.short	0x0100
        /*061a*/ 	.byte	0x08
	.zero		1


	//   ....[6]....
        /*061c*/ 	.word	0x000003e0
        /*0620*/ 	.word	0x000000ff
        /*0624*/ 	.word	0x00030850
        /*0628*/ 	.short	0x0100
        /*062a*/ 	.byte	0x08
	.zero		1


	//   ....[7]....
        /*062c*/ 	.word	0x000003f0
        /*0630*/ 	.word	0x000000ff
        /*0634*/ 	.word	0x00030860
        /*0638*/ 	.short	0x0100
        /*063a*/ 	.byte	0x08
	.zero		1


	//   ....[8]....
        /*063c*/ 	.word	0x00000400
        /*0640*/ 	.word	0x000000ff
        /*0644*/ 	.word	0x00030858
        /*0648*/ 	.short	0x0100
        /*064a*/ 	.byte	0x08
	.zero		1


	//   ....[9]....
        /*064c*/ 	.word	0x00000410
        /*0650*/ 	.word	0x000000ff
        /*0654*/ 	.word	0x00030868
        /*0658*/ 	.short	0x0100
        /*065a*/ 	.byte	0x08
	.zero		1


	//   ....[10]....
        /*065c*/ 	.word	0x00000500
        /*0660*/ 	.word	0x000000ff
        /*0664*/ 	.word	0x00030870
        /*0668*/ 	.short	0x0100
        /*066a*/ 	.byte	0x06
	.zero		1


	//   ....[11]....
        /*066c*/ 	.word	0x00000510
        /*0670*/ 	.word	0x000000ff
        /*0674*/ 	.word	0x00030880
        /*0678*/ 	.short	0x0100
        /*067a*/ 	.byte	0x06
	.zero		1


	//   ....[12]....
        /*067c*/ 	.word	0x00000520
        /*0680*/ 	.word	0x000000ff
        /*0684*/ 	.word	0x00030878
        /*0688*/ 	.short	0x0100
        /*068a*/ 	.byte	0x06
	.zero		1


	//   ....[13]....
        /*068c*/ 	.word	0x00000530
        /*0690*/ 	.word	0x000000ff
        /*0694*/ 	.word	0x00030888
        /*0698*/ 	.short	0x0100
        /*069a*/ 	.byte	0x06
	.zero		1


	//   ....[14]....
        /*069c*/ 	.word	0x00000660
        /*06a0*/ 	.word	0x000000ff
        /*06a4*/ 	.word	0x00030890
        /*06a8*/ 	.short	0x0100
        /*06aa*/ 	.byte	0x08
	.zero		1


	//   ....[15]....
        /*06ac*/ 	.word	0x00000670
        /*06b0*/ 	.word	0x000000ff
        /*06b4*/ 	.word	0x000308a0
        /*06b8*/ 	.short	0x0100
        /*06ba*/ 	.byte	0x08
	.zero		1


	//   ....[16]....
        /*06bc*/ 	.word	0x00000680
        /*06c0*/ 	.word	0x000000ff
        /*06c4*/ 	.word	0x00030898
        /*06c8*/ 	.short	0x0100
        /*06ca*/ 	.byte	0x08
	.zero		1


	//   ....[17]....
        /*06cc*/ 	.word	0x00000690
        /*06d0*/ 	.word	0x000000ff
        /*06d4*/ 	.word	0x000308a8
        /*06d8*/ 	.short	0x0100
        /*06da*/ 	.byte	0x08
	.zero		1


	//   ....[18]....
        /*06dc*/ 	.word	0x000007d0
        /*06e0*/ 	.word	0x000000ff
        /*06e4*/ 	.word	0x000308b0
        /*06e8*/ 	.short	0x0100
        /*06ea*/ 	.byte	0x08
	.zero		1


	//   ....[19]....
        /*06ec*/ 	.word	0x000007e0
        /*06f0*/ 	.word	0x000000ff
        /*06f4*/ 	.word	0x000308c0
        /*06f8*/ 	.short	0x0100
        /*06fa*/ 	.byte	0x08
	.zero		1


	//   ....[20]....
        /*06fc*/ 	.word	0x000007f0
        /*0700*/ 	.word	0x000000ff
        /*0704*/ 	.word	0x000308b8
        /*0708*/ 	.short	0x0100
        /*070a*/ 	.byte	0x08
	.zero		1


	//   ....[21]....
        /*070c*/ 	.word	0x00000800
        /*0710*/ 	.word	0x000000ff
        /*0714*/ 	.word	0x000308c8
        /*0718*/ 	.short	0x0100
        /*071a*/ 	.byte	0x08
	.zero		1


	//   ....[22]....
        /*071c*/ 	.word	0x00001150
        /*0720*/ 	.word	0x000000ff
        /*0724*/ 	.word	0x00030800
        /*0728*/ 	.short	0x010a
        /*072a*/ 	.byte	0x28
	.zero		1


	//   ....[23]....
        /*072c*/ 	.word	0x000011d0
        /*0730*/ 	.word	0x00000000
        /*0734*/ 	.word	0x00030830
        /*0738*/ 	.short	0x010a
        /*073a*/ 	.byte	0x3f
	.zero		1


	//   ....[24]....
        /*073c*/ 	.word	0x00001220
        /*0740*/ 	.word	0x00000000
        /*0744*/ 	.word	0x00030830
        /*0748*/ 	.short	0x010a
        /*074a*/ 	.byte	0x3f
	.zero		1


	//   ....[25]....
        /*074c*/ 	.word	0x00001f50
        /*0750*/ 	.word	0x000000ff
        /*0754*/ 	.word	0x00000000
        /*0758*/ 	.short	0x0101
        /*075a*/ 	.byte	0x04
	.zero		1


	//   ....[26]....
        /*075c*/ 	.word	0x00003c90
        /*0760*/ 	.word	0x000000ff
        /*0764*/ 	.word	0x00030830
        /*0768*/ 	.short	0x010a
        /*076a*/ 	.byte	0x09
	.zero		1


	//   ....[27]....
        /*076c*/ 	.word	0x00003cd0
        /*0770*/ 	.word	0x000000ff
        /*0774*/ 	.word	0x00030830
        /*0778*/ 	.short	0x010a
        /*077a*/ 	.byte	0x09
	.zero		1


	//   ....[28]....
        /*077c*/ 	.word	0x000047f0
        /*0780*/ 	.word	0x000000ff
        /*0784*/ 	.word	0x00030850
        /*0788*/ 	.short	0x010a
        /*078a*/ 	.byte	0x0a
	.zero		1


	//   ....[29]....
        /*078c*/ 	.word	0x00004830
        /*0790*/ 	.word	0x000000ff
        /*0794*/ 	.word	0x00030850
        /*0798*/ 	.short	0x010a
        /*079a*/ 	.byte	0x0a
	.zero		1


	//   ....[30]....
        /*079c*/ 	.word	0x00004ec0
        /*07a0*/ 	.word	0x000000ff
        /*07a4*/ 	.word	0x00000000
        /*07a8*/ 	.short	0x0101
        /*07aa*/ 	.byte	0x09
	.zero		1


	//   ....[31]....
        /*07ac*/ 	.word	0x00005ec0
        /*07b0*/ 	.word	0x000000ff
        /*07b4*/ 	.word	0x00000000
        /*07b8*/ 	.short	0x0101
        /*07ba*/ 	.byte	0x0a
	.zero		1


	//   ....[32]....
        /*07bc*/ 	.word	0x000066b0
        /*07c0*/ 	.word	0x000000ff
        /*07c4*/ 	.word	0x00030850
        /*07c8*/ 	.short	0x010a
        /*07ca*/ 	.byte	0x0a
	.zero		1


	//   ....[33]....
        /*07cc*/ 	.word	0x000066f0
        /*07d0*/ 	.word	0x000000ff
        /*07d4*/ 	.word	0x00030850
        /*07d8*/ 	.short	0x010a
        /*07da*/ 	.byte	0x0a
	.zero		1


	//   ....[34]....
        /*07dc*/ 	.word	0x000074f0
        /*07e0*/ 	.word	0x000000ff
        /*07e4*/ 	.word	0x00000000
        /*07e8*/ 	.short	0x0101
        /*07ea*/ 	.byte	0x05
	.zero		1


	//   ....[35]....
        /*07ec*/ 	.word	0x00008570
        /*07f0*/ 	.word	0x000000ff
        /*07f4*/ 	.word	0x00000000
        /*07f8*/ 	.short	0x0101
        /*07fa*/ 	.byte	0x04
	.zero		1


	//   ....[36]....
        /*07fc*/ 	.word	0x000098c0
        /*0800*/ 	.word	0x00000000
        /*0804*/ 	.word	0x00030840
        /*0808*/ 	.short	0x010a
        /*080a*/ 	.byte	0x3f
	.zero		1


	//   ....[37]....
        /*080c*/ 	.word	0x00009ea0
        /*0810*/ 	.word	0x00000000
        /*0814*/ 	.word	0x00030830
        /*0818*/ 	.short	0x0107
        /*081a*/ 	.byte	0x3f
	.zero		1


	//   ....[38]....
        /*081c*/ 	.word	0x00009f50
        /*0820*/ 	.word	0x00000000
        /*0824*/ 	.word	0x00030830
        /*0828*/ 	.short	0x0101
        /*082a*/ 	.byte	0x3f
	.zero		1


	//   ....[39]....
        /*082c*/ 	.word	0x0000a930
        /*0830*/ 	.word	0x000000ff
        /*0834*/ 	.word	0x00030800
        /*0838*/ 	.short	0x0107
        /*083a*/ 	.byte	0x27
	.zero		1


	//   ....[40]....
        /*083c*/ 	.word	0x0000a990
        /*0840*/ 	.word	0x000000ff
        /*0844*/ 	.word	0x00030800
        /*0848*/ 	.short	0x0101
        /*084a*/ 	.byte	0x27
	.zero		1


	//   ....[41]....
        /*084c*/ 	.word	0x0000a9b0
        /*0850*/ 	.word	0x000000ff
        /*0854*/ 	.word	0x00030820
        /*0858*/ 	.short	0x010a
        /*085a*/ 	.byte	0x27
	.zero		1


	//   ....[42]....
        /*085c*/ 	.word	0x0000acc0
        /*0860*/ 	.word	0x00000006
        /*0864*/ 	.word	0x00030840
        /*0868*/ 	.short	0x010a
        /*086a*/ 	.byte	0x3f
	.zero		1


	//   ....[43]....
        /*086c*/ 	.word	0x0000b190
        /*0870*/ 	.word	0x00000006
        /*0874*/ 	.word	0x00030830
        /*0878*/ 	.short	0x0107
        /*087a*/ 	.byte	0x3f
	.zero		1


	//   ....[44]....
        /*087c*/ 	.word	0x0000b240
        /*0880*/ 	.word	0x00000006
        /*0884*/ 	.word	0x00030830
        /*0888*/ 	.short	0x0101
        /*088a*/ 	.byte	0x3f
	.zero		1


	//   ....[45]....
        /*088c*/ 	.word	0x0000b2c0
        /*0890*/ 	.word	0x00000006
        /*0894*/ 	.word	0x00030860
        /*0898*/ 	.short	0x010a
        /*089a*/ 	.byte	0x3f
	.zero		1


	//   ....[46]....
        /*089c*/ 	.word	0x0000b830
        /*08a0*/ 	.word	0x00000006
        /*08a4*/ 	.word	0x00030850
        /*08a8*/ 	.short	0x0107
        /*08aa*/ 	.byte	0x3f
	.zero		1


	//   ....[47]....
        /*08ac*/ 	.word	0x0000b950
        /*08b0*/ 	.word	0x00000006
        /*08b4*/ 	.word	0x00030850
        /*08b8*/ 	.short	0x0101
        /*08ba*/ 	.byte	0x3f
	.zero		1


	//   ....[48]....
        /*08bc*/ 	.word	0x0000ba40
        /*08c0*/ 	.word	0x00000004
        /*08c4*/ 	.word	0x00030860
        /*08c8*/ 	.short	0x010a
        /*08ca*/ 	.byte	0x3f
	.zero		1


	//   ....[49]....
        /*08cc*/ 	.word	0x0000bf00
        /*08d0*/ 	.word	0x00000004
        /*08d4*/ 	.word	0x00030850
        /*08d8*/ 	.short	0x0107
        /*08da*/ 	.byte	0x3f
	.zero		1


	//   ....[50]....
        /*08dc*/ 	.word	0x0000bff0
        /*08e0*/ 	.word	0x00000004
        /*08e4*/ 	.word	0x00030850
        /*08e8*/ 	.short	0x0101
        /*08ea*/ 	.byte	0x3f
	.zero		1


	//   ....[51]....
        /*08ec*/ 	.word	0x0000c0e0
        /*08f0*/ 	.word	0x00000005
        /*08f4*/ 	.word	0x00030820
        /*08f8*/ 	.short	0x010a
        /*08fa*/ 	.byte	0x3f
	.zero		1


	//   ....[52]....
        /*08fc*/ 	.word	0x0000c280
        /*0900*/ 	.word	0x00000003
        /*0904*/ 	.word	0x00030840
        /*0908*/ 	.short	0x010a
        /*090a*/ 	.byte	0x3f
	.zero		1


	//   ....[53]....
        /*090c*/ 	.word	0x0000c320
        /*0910*/ 	.word	0x00000005
        /*0914*/ 	.word	0x00030840
        /*0918*/ 	.short	0x010a
        /*091a*/ 	.byte	0x3f
	.zero		1


	//   ....[54]....
        /*091c*/ 	.word	0x0000c360
        /*0920*/ 	.word	0x00000003
        /*0924*/ 	.word	0x00030860
        /*0928*/ 	.short	0x010a
        /*092a*/ 	.byte	0x3f
	.zero		1


	//   ....[55]....
        /*092c*/ 	.word	0x0000c3a0
        /*0930*/ 	.word	0x00000005
        /*0934*/ 	.word	0x00030860
        /*0938*/ 	.short	0x010a
        /*093a*/ 	.byte	0x3f
	.zero		1


	//   ....[56]....
        /*093c*/ 	.word	0x0000c410
        /*0940*/ 	.word	0x00000003
        /*0944*/ 	.word	0x00030800
        /*0948*/ 	.short	0x010a
        /*094a*/ 	.byte	0x3f
	.zero		1


	//   ....[57]....
        /*094c*/ 	.word	0x0000c460
        /*0950*/ 	.word	0x00000000
        /*0954*/ 	.word	0x00030830
        /*0958*/ 	.short	0x010a
        /*095a*/ 	.byte	0x3f
	.zero		1


	//   ....[58]....
        /*095c*/ 	.word	0x0000c4c0
        /*0960*/ 	.word	0x00000004
        /*0964*/ 	.word	0x00030830
        /*0968*/ 	.short	0x010a
        /*096a*/ 	.byte	0x3f
	.zero		1


	//   ....[59]....
        /*096c*/ 	.word	0x0000c520
        /*0970*/ 	.word	0x00000003
        /*0974*/ 	.word	0x00030850
        /*0978*/ 	.short	0x010a
        /*097a*/ 	.byte	0x3f
	.zero		1


	//   ....[60]....
        /*097c*/ 	.word	0x0000c580
        /*0980*/ 	.word	0x00000007
        /*0984*/ 	.word	0x00030850
        /*0988*/ 	.short	0x010a
        /*098a*/ 	.byte	0x3f
	.zero		1


	//   ....[61]....
        /*098c*/ 	.word	0x0000c6a0
        /*0990*/ 	.word	0x00000000
        /*0994*/ 	.word	0x00030840
        /*0998*/ 	.short	0x010a
        /*099a*/ 	.byte	0x3f
	.zero		1


	//   ....[62]....
        /*099c*/ 	.word	0x0000d950
        /*09a0*/ 	.word	0x00000003
        /*09a4*/ 	.word	0x00030820
        /*09a8*/ 	.short	0x010a
        /*09aa*/ 	.byte	0x3f
	.zero		1


	//   ....[63]....
        /*09ac*/ 	.word	0x0000d9a0
        /*09b0*/ 	.word	0x00000006
        /*09b4*/ 	.word	0x00030840
        /*09b8*/ 	.short	0x010a
        /*09ba*/ 	.byte	0x3f
	.zero		1


	//   ....[64]....
        /*09bc*/ 	.word	0x0000e0d0
        /*09c0*/ 	.word	0x00000006
        /*09c4*/ 	.word	0x00030860
        /*09c8*/ 	.short	0x010a
        /*09ca*/ 	.byte	0x3f
	.zero		1


	//   ....[65]....
        /*09cc*/ 	.word	0x0000e910
        /*09d0*/ 	.word	0x00000004
        /*09d4*/ 	.word	0x00030860
        /*09d8*/ 	.short	0x010a
        /*09da*/ 	.byte	0x3f
	.zero		1


	//   ....[66]....
        /*09dc*/ 	.word	0x0000f220
        /*09e0*/ 	.word	0x00000005
        /*09e4*/ 	.word	0x00030820
        /*09e8*/ 	.short	0x010a
        /*09ea*/ 	.byte	0x3f
	.zero		1


	//   ....[67]....
        /*09ec*/ 	.word	0x0000f3c0
        /*09f0*/ 	.word	0x00000003
        /*09f4*/ 	.word	0x00030840
        /*09f8*/ 	.short	0x010a
        /*09fa*/ 	.byte	0x3f
	.zero		1


	//   ....[68]....
        /*09fc*/ 	.word	0x0000f410
        /*0a00*/ 	.word	0x00000005
        /*0a04*/ 	.word	0x00030840
        /*0a08*/ 	.short	0x010a
        /*0a0a*/ 	.byte	0x3f
	.zero		1


	//   ....[69]....
        /*0a0c*/ 	.word	0x0000f460
        /*0a10*/ 	.word	0x00000003
        /*0a14*/ 	.word	0x00030860
        /*0a18*/ 	.short	0x010a
        /*0a1a*/ 	.byte	0x3f
	.zero		1


	//----- nvinfo : EIATTR_NUM_MBARRIERS
	.align		4
.L_89:
        /*0a1c*/ 	.byte	0x03, 0x38
        /*0a1e*/ 	.short	0x0016


	//----- nvinfo : EIATTR_EXIT_INSTR_OFFSETS
	.align		4
        /*0a20*/ 	.byte	0x04, 0x1c
        /*0a22*/ 	.short	(.L_91 - .L_90)


	//   ....[0]....
.L_90:
        /*0a24*/ 	.word	0x00000940


	//   ....[1]....
        /*0a28*/ 	.word	0x00008a50


	//   ....[2]....
        /*0a2c*/ 	.word	0x0000c3f0


	//----- nvinfo : EIATTR_MAX_THREADS
	.align		4
.L_91:
        /*0a30*/ 	.byte	0x04, 0x05
        /*0a32*/ 	.short	(.L_93 - .L_92)
.L_92:
        /*0a34*/ 	.word	0x00000180
        /*0a38*/ 	.word	0x00000001
        /*0a3c*/ 	.word	0x00000001


	//----- nvinfo : EIATTR_CRS_STACK_SIZE
	.align		4
.L_93:
        /*0a40*/ 	.byte	0x04, 0x1e
        /*0a42*/ 	.short	(.L_95 - .L_94)
.L_94:
        /*0a44*/ 	.word	0x00000000


	//----- nvinfo : EIATTR_CBANK_PARAM_SIZE
	.align		4
.L_95:
        /*0a48*/ 	.byte	0x03, 0x19
        /*0a4a*/ 	.short	0x0a70


	//----- nvinfo : EIATTR_PARAM_CBANK
	.align		4
        /*0a4c*/ 	.byte	0x04, 0x0a
        /*0a4e*/ 	.short	(.L_97 - .L_96)
	.align		4
.L_96:
        /*0a50*/ 	.word	index@(.nv.constant0._ZN7cutlass13device_kernelIN5flash11enable_sm90INS1_16FlashAttnFwdSm90INS1_25CollectiveMainloopFwdSm90ILi2EN4cute5tupleIJNS5_1CILi1EEES8_S8_EEENS6_IJNS7_ILi128EEENS7_ILi96EEENS7_ILi192EEEEEELi192ENS_6half_tEfNS_4arch4Sm90ELb0ELb0ELb1ELb0ELb1ELb0ELb0ELb1ELb1ELb1ELb0ELb0EEENS1_21CollectiveEpilogueFwdINS6_IJSA_SC_SB_EEES9_SE_SG_Li256ELb0ELb1ELb0ELb0EEENS1_29StaticPersistentTileSchedulerILb0EEEEEEEEEvNT_6ParamsE)
        /*0a54*/ 	.short	0x0210
        /*0a56*/ 	.short	0x0a70


	//----- nvinfo : EIATTR_SW_WAR
	.align		4
.L_97:
        /*0a58*/ 	.byte	0x04, 0x36
        /*0a5a*/ 	.short	(.L_99 - .L_98)
.L_98:
        /*0a5c*/ 	.word	0x00000008
.L_99:


//--------------------- .nv.info._ZN7cutlass13device_kernelIN5flash11enable_sm90INS1_16FlashAttnFwdSm90INS1_25CollectiveMainloopFwdSm90ILi2EN4cute5tupleIJNS5_1CILi1EEES8_S8_EEENS6_IJNS7_ILi128EEENS7_ILi96EEENS7_ILi192EEEEEELi192ENS_6half_tEfNS_4arch4Sm90ELb0ELb0ELb1ELb1ELb1ELb0ELb0ELb1ELb1ELb1ELb0ELb0EEENS1_21CollectiveEpilogueFwdINS6_IJSA_SC_SB_EEES9_SE_SG_Li256ELb1ELb1ELb0ELb0EEENS1_36VarlenDynamicPersistentTileSchedulerILi128ELi96ELi256ELi128ELb0ELb1ELb1ELb0ELb1ELb1EEEEEEEEEvNT_6ParamsE --------------------------
	.section	.nv.info._ZN7cutlass13device_kernelIN5flash11enable_sm90INS1_16FlashAttnFwdSm90INS1_25CollectiveMainloopFwdSm90ILi2EN4cute5tupleIJNS5_1CILi1EEES8_S8_EEENS6_IJNS7_ILi128EEENS7_ILi96EEENS7_ILi192EEEEEELi192ENS_6half_tEfNS_4arch4Sm90ELb0ELb0ELb1ELb1ELb1ELb0ELb0ELb1ELb1ELb1ELb0ELb0EEENS1_21CollectiveEpilogueFwdINS6_IJSA_SC_SB_EEES9_SE_SG_Li256ELb1ELb1ELb0ELb0EEENS1_36VarlenDynamicPersistentTileSchedulerILi128ELi96ELi256ELi128ELb0ELb1ELb1ELb0ELb1ELb1EEEEEEEEEvNT_6ParamsE,"",@"SHT_CUDA_INFO"
	.sectionflags	@""
	.align	4


	//----- nvinfo : EIATTR_CUDA_API_VERSION
	.align		4
        /*0000*/ 	.byte	0x04, 0x37
        /*0002*/ 	.short	(.L_101 - .L_100)
.L_100:
        /*0004*/ 	.word	0x00000082


	//----- nvinfo : EIATTR_KPARAM_INFO
	.align		4
.L_101:
        /*0008*/ 	.byte	0x04, 0x17
        /*000a*/ 	.short	(.L_103 - .L_102)
.L_102:
        /*000c*/ 	.word	0x00000000
        /*0010*/ 	.short	0x0000
        /*0012*/ 	.short	0x0070
        /*0014*/ 	.byte	0x00, 0xf0, 0x01, 0x2a


	//----- nvinfo : EIATTR_SPARSE_MMA_MASK
	.align		4
.L_103:
        /*0018*/ 	.byte	0x03, 0x50
        /*001a*/ 	.short	0x0000


	//----- nvinfo : EIATTR_MAXREG_COUNT
	.align		4
        /*001c*/ 	.byte	0x03, 0x1b
        /*001e*/ 	.short	0x00a8


	//----- nvinfo : EIATTR_NUM_BARRIERS
	.align		4
        /*0020*/ 	.byte	0x02, 0x4c
        /*0022*/ 	.byte	0x09
	.zero		1


	//----- nvinfo : EIATTR_EXTERNS
	.align		4
        /*0024*/ 	.byte	0x04, 0x0f
        /*0026*/ 	.short	(.L_105 - .L_104)


	//   ....[0]....
	.align		4
.L_104:
        /*0028*/ 	.word	index@(__assertfail)


	//----- nvinfo : EIATTR_ANNOTATIONS
	.align		4
.L_105:
        /*002c*/ 	.byte	0x04, 0x55
        /*002e*/ 	.short	(.L_107 - .L_106)


	//   ....[0]....
.L_106:
        /*0030*/ 	.word	0x00000001
        /*0034*/ 	.byte	0xa0, 0x08, 0x00, 0x00, 0x01, 0x00, 0x00, 0x00, 0xa0, 0x09, 0x00, 0x00, 0x01, 0x00, 0x00, 0x00
        /* <DEDUP_REMOVED lines=14> */
        /*0124*/ 	.byte	0x00, 0xf1, 0x00, 0x00, 0x01, 0x00, 0x00, 0x00, 0xa0, 0xf2, 0x00, 0x00


	//----- nvinfo : EIATTR_MERCURY_ISA_VERSION
	.align		4
.L_107:
        /*0130*/ 	.byte	0x03, 0x5f
        /*0132*/ 	.short	0x0101


	//----- nvinfo : EIATTR_UNUSED_LOAD_BYTE_OFFSET
	.align		4
        /*0134*/ 	.byte	0x04, 0x44
        /*0136*/ 	.short	(.L_109 - .L_108)


	//   ....[0]....
.L_108:
        /*0138*/ 	.word	0x00000950
        /*013c*/ 	.word	0x0000fff0


	//   ....[1]....
        /*0140*/ 	.word	0x00007890
        /*0144*/ 	.word	0x0000fff0


	//----- nvinfo : EIATTR_INT_WARP_WIDE_INSTR_OFFSETS
	.align		4
.L_109:
        /*0148*/ 	.byte	0x04, 0x31
        /*014a*/ 	.short	(.L_111 - .L_110)


	//   ....[0]....
.L_110:
        /*014c*/ 	.word	0x000000c0


	//   ....[1]....
        /*0150*/ 	.word	0x000000d0


	//   ....[2]....
        /*0154*/ 	.word	0x00000170


	//   ....[3]....
        /*0158*/ 	.word	0x0000b0a0


	//   ....[4]....
        /*015c*/ 	.word	0x0000b130


	//   ....[5]....
        /*0160*/ 	.word	0x0000dfb0


	//   ....[6]....
        /*0164*/ 	.word	0x0000e040


	//----- nvinfo : EIATTR_COOP_GROUP_MASK_REGIDS
	.align		4
.L_111:
        /*0168*/ 	.byte	0x04, 0x29
        /*016a*/ 	.short	(.L_113 - .L_112)


	//   ....[0]....
.L_112:
        /*016c*/ 	.word	0xffffffff


	//   ....[1]....
        /*0170*/ 	.word	0xffffffff


	//   ....[2]....
        /*0174*/ 	.word	0xffffffff


	//   ....[3]....
        /*0178*/ 	.word	0xffffffff


	//   ....[4]....
        /*017c*/ 	.word	0xffffffff


	//   ....[5]....
        /*0180*/ 	.word	0xffffffff


	//   ....[6]....
        /*0184*/ 	.word	0xffffffff


	//   ....[7]....
        /*0188*/ 	.word	0xffffffff


	//   ....[8]....
        /*018c*/ 	.word	0xffffffff


	//   ....[9]....
        /*0190*/ 	.word	0xffffffff


	//   ....[10]....
        /*0194*/ 	.word	0xffffffff


	//   ....[11]....
        /*0198*/ 	.word	0xffffffff


	//   ....[12]....
        /*019c*/ 	.word	0xffffffff


	//   ....[13]....
        /*01a0*/ 	.word	0xffffffff


	//   ....[14]....
        /*01a4*/ 	.word	0xffffffff


	//   ....[15]....
        /*01a8*/ 	.word	0xffffffff


	//   ....[16]....
        /*01ac*/ 	.word	0xffffffff


	//   ....[17]....
        /*01b0*/ 	.word	0xffffffff


	//   ....[18]....
        /*01b4*/ 	.word	0xffffffff


	//   ....[19]....
        /*01b8*/ 	.word	0xffffffff


	//   ....[20]....
        /*01bc*/ 	.word	0xffffffff


	//   ....[21]....
        /*01c0*/ 	.word	0xffffffff


	//   ....[22]....
        /*01c4*/ 	.word	0xffffffff


	//   ....[23]....
        /*01c8*/ 	.word	0xffffffff


	//   ....[24]....
        /*01cc*/ 	.word	0xffffffff


	//   ....[25]....
        /*01d0*/ 	.word	0xffffffff


	//   ....[26]....
        /*01d4*/ 	.word	0xffffffff


	//   ....[27]....
        /*01d8*/ 	.word	0xffffffff


	//   ....[28]....
        /*01dc*/ 	.word	0xffffffff


	//   ....[29]....
        /*01e0*/ 	.word	0xffffffff


	//   ....[30]....
        /*01e4*/ 	.word	0xffffffff


	//   ....[31]....
        /*01e8*/ 	.word	0xffffffff


	//   ....[32]....
        /*01ec*/ 	.word	0xffffffff


	//   ....[33]....
        /*01f0*/ 	.word	0xffffffff


	//   ....[34]....
        /*01f4*/ 	.word	0xffffffff


	//   ....[35]....
        /*01f8*/ 	.word	0xffffffff


	//   ....[36]....
        /*01fc*/ 	.word	0xffffffff


	//   ....[37]....
        /*0200*/ 	.word	0xffffffff


	//   ....[38]....
        /*0204*/ 	.word	0xffffffff


	//   ....[39]....
        /*0208*/ 	.word	0xffffffff


	//   ....[40]....
        /*020c*/ 	.word	0xffffffff


	//   ....[41]....
        /*0210*/ 	.word	0xffffffff


	//   ....[42]....
        /*0214*/ 	.word	0xffffffff


	//   ....[43]....
        /*0218*/ 	.word	0xffffffff


	//   ....[44]....
        /*021c*/ 	.word	0xffffffff


	//   ....[45]....
        /*0220*/ 	.word	0xffffffff


	//   ....[46]....
        /*0224*/ 	.word	0xffffffff


	//   ....[47]....
        /*0228*/ 	.word	0xffffffff


	//   ....[48]....
        /*022c*/ 	.word	0xffffffff


	//   ....[49]....
        /*0230*/ 	.word	0xffffffff


	//   ....[50]....
        /*0234*/ 	.word	0xffffffff


	//   ....[51]....
        /*0238*/ 	.word	0xffffffff


	//   ....[52]....
        /*023c*/ 	.word	0xffffffff


	//   ....[53]....
        /*0240*/ 	.word	0xffffffff


	//   ....[54]....
        /*0244*/ 	.word	0xffffffff


	//   ....[55]....
        /*0248*/ 	.word	0xffffffff


	//   ....[56]....
        /*024c*/ 	.word	0xffffffff


	//   ....[57]....
        /*0250*/ 	.word	0xffffffff


	//   ....[58]....
        /*0254*/ 	.word	0xffffffff


	//   ....[59]....
        /*0258*/ 	.word	0xffffffff


	//   ....[60]....
        /*025c*/ 	.word	0xffffffff


	//   ....[61]....
        /*0260*/ 	.word	0xffffffff


	//   ....[62]....
        /*0264*/ 	.word	0xffffffff


	//   ....[63]....
        /*0268*/ 	.word	0xffffffff


	//   ....[64]....
        /*026c*/ 	.word	0xffffffff


	//   ....[65]....
        /*0270*/ 	.word	0xffffffff


	//   ....[66]....
        /*0274*/ 	.word	0xffffffff


	//   ....[67]....
        /*0278*/ 	.word	0xffffffff


	//   ....[68]....
        /*027c*/ 	.word	0xffffffff


	//   ....[69]....
        /*0280*/ 	.word	0xffffffff


	//   ....[70]....
        /*0284*/ 	.word	0xffffffff


	//   ....[71]....
        /*0288*/ 	.word	0xffffffff


	//   ....[72]....
        /*028c*/ 	.word	0xffffffff


	//   ....[73]....
        /*0290*/ 	.word	0xffffffff


	//   ....[74]....
        /*0294*/ 	.word	0xffffffff


	//   ....[75]....
        /*0298*/ 	.word	0xffffffff


	//   ....[76]....
        /*029c*/ 	.word	0xffffffff


	//   ....[77]....
        /*02a0*/ 	.word	0xffffffff


	//   ....[78]....
        /*02a4*/ 	.word	0xffffffff


	//   ....[79]....
        /*02a8*/ 	.word	0xffffffff


	//   ....[80]....
        /*02ac*/ 	.word	0xffffffff


	//   ....[81]....
        /*02b0*/ 	.word	0xffffffff


	//   ....[82]....
        /*02b4*/ 	.word	0xffffffff


	//   ....[83]....
        /*02b8*/ 	.word	0xffffffff


	//   ....[84]....
        /*02bc*/ 	.word	0xffffffff


	//   ....[85]....
        /*02c0*/ 	.word	0xffffffff


	//   ....[86]....
        /*02c4*/ 	.word	0xffffffff


	//   ....[87]....
        /*02c8*/ 	.word	0xffffffff


	//   ....[88]....
        /*02cc*/ 	.word	0xffffffff


	//   ....[89]....
        /*02d0*/ 	.word	0xffffffff


	//   ....[90]....
        /*02d4*/ 	.word	0xffffffff


	//   ....[91]....
        /*02d8*/ 	.word	0xffffffff


	//   ....[92]....
        /*02dc*/ 	.word	0xffffffff


	//   ....[93]....
        /*02e0*/ 	.word	0xffffffff


	//   ....[94]....
        /*02e4*/ 	.word	0xffffffff


	//   ....[95]....
        /*02e8*/ 	.word	0xffffffff


	//   ....[96]....
        /*02ec*/ 	.word	0xffffffff


	//   ....[97]....
        /*02f0*/ 	.word	0xffffffff


	//   ....[98]....
        /*02f4*/ 	.word	0xffffffff


	//   ....[99]....
        /*02f8*/ 	.word	0xffffffff


	//   ....[100]....
        /*02fc*/ 	.word	0xffffffff


	//   ....[101]....
        /*0300*/ 	.word	0xffffffff


	//   ....[102]....
        /*0304*/ 	.word	0xffffffff


	//   ....[103]....
        /*0308*/ 	.word	0xffffffff


	//   ....[104]....
        /*030c*/ 	.word	0xffffffff


	//   ....[105]....
        /*0310*/ 	.word	0xffffffff


	//   ....[106]....
        /*0314*/ 	.word	0xffffffff


	//   ....[107]....
        /*0318*/ 	.word	0xffffffff


	//   ....[108]....
        /*031c*/ 	.word	0xffffffff


	//   ....[109]....
        /*0320*/ 	.word	0xffffffff


	//   ....[110]....
        /*0324*/ 	.word	0xffffffff


	//   ....[111]....
        /*0328*/ 	.word	0xffffffff


	//   ....[112]....
        /*032c*/ 	.word	0xffffffff


	//   ....[113]....
        /*0330*/ 	.word	0xffffffff


	//   ....[114]....
        /*0334*/ 	.word	0xffffffff


	//   ....[115]....
        /*0338*/ 	.word	0xffffffff


	//   ....[116]....
        /*033c*/ 	.word	0xffffffff


	//   ....[117]....
        /*0340*/ 	.word	0xffffffff


	//   ....[118]....
        /*0344*/ 	.word	0xffffffff


	//   ....[119]....
        /*0348*/ 	.word	0xffffffff


	//   ....[120]....
        /*034c*/ 	.word	0xffffffff


	//   ....[121]....
        /*0350*/ 	.word	0xffffffff


	//   ....[122]....
        /*0354*/ 	.word	0xffffffff


	//   ....[123]....
        /*0358*/ 	.word	0xffffffff


	//   ....[124]....
        /*035c*/ 	.word	0xffffffff


	//   ....[125]....
        /*0360*/ 	.word	0xffffffff


	//   ....[126]....
        /*0364*/ 	.word	0xffffffff


	//   ....[127]....
        /*0368*/ 	.word	0xffffffff


	//   ....[128]....
        /*036c*/ 	.word	0xffffffff


	//   ....[129]....
        /*0370*/ 	.word	0xffffffff


	//   ....[130]....
        /*0374*/ 	.word	0xffffffff


	//   ....[131]....
        /*0378*/ 	.word	0xffffffff


	//   ....[132]....
        /*037c*/ 	.word	0xffffffff


	//   ....[133]....
        /*0380*/ 	.word	0xffffffff


	//   ....[134]....
        /*0384*/ 	.word	0xffffffff


	//   ....[135]....
        /*0388*/ 	.word	0xffffffff


	//   ....[136]....
        /*038c*/ 	.word	0xffffffff


	//   ....[137]....
        /*0390*/ 	.word	0x0500000f


	//   ....[138]....
        /*0394*/ 	.word	0x0500000f


	//   ....[139]....
        /*0398*/ 	.word	0x0500000f


	//   ....[140]....
        /*039c*/ 	.word	0x0500000f


	//   ....[141]....
        /*03a0*/ 	.word	0x0500000f


	//   ....[142]....
        /*03a4*/ 	.word	0x0500000f


	//   ....[143]....
        /*03a8*/ 	.word	0x0500000f


	//   ....[144]....
        /*03ac*/ 	.word	0x0500000f


	//   ....[145]....
        /*03b0*/ 	.word	0x0500000f


	//   ....[146]....
        /*03b4*/ 	.word	0x0500000f


	//   ....[147]....
        /*03b8*/ 	.word	0x0500000f


	//   ....[148]....
        /*03bc*/ 	.word	0x0500000f


	//   ....[149]....
        /*03c0*/ 	.word	0x0500000f


	//   ....[150]....
        /*03c4*/ 	.word	0x0500000f


	//   ....[151]....
        /*03c8*/ 	.word	0x0500000f


	//   ....[152]....
        /*03cc*/ 	.word	0x0500000f


	//   ....[153]....
        /*03d0*/ 	.word	0x0500000f


	//   ....[154]....
        /*03d4*/ 	.word	0x0500000f


	//   ....[155]....
        /*03d8*/ 	.word	0x0500000f


	//   ....[156]....
        /*03dc*/ 	.word	0x0500000f


	//   ....[157]....
        /*03e0*/ 	.word	0x0500000f


	//   ....[158]....
        /*03e4*/ 	.word	0x0500000f


	//   ....[159]....
        /*03e8*/ 	.word	0x0500000f


	//   ....[160]....
        /*03ec*/ 	.word	0x0500000f


	//   ....[161]....
        /*03f0*/ 	.word	0x0500000f


	//   ....[162]....
        /*03f4*/ 	.word	0x0500000f


	//   ....[163]....
        /*03f8*/ 	.word	0x0500000f


	//   ....[164]....
        /*03fc*/ 	.word	0x0500000f


	//   ....[165]....
        /*0400*/ 	.word	0x0500000f


	//   ....[166]....
        /*0404*/ 	.word	0x0500000f


	//   ....[167]....
        /*0408*/ 	.word	0x0500000f


	//   ....[168]....
        /*040c*/ 	.word	0x0500000f


	//   ....[169]....
        /*0410*/ 	.word	0x0500000f


	//   ....[170]....
        /*0414*/ 	.word	0x0500000f


	//   ....[171]....
        /*0418*/ 	.word	0x0500000f


	//   ....[172]....
        /*041c*/ 	.word	0x0500000f


	//   ....[173]....
        /*0420*/ 	.word	0x0500000f


	//   ....[174]....
        /*0424*/ 	.word	0x0500000f


	//   ....[175]....
        /*0428*/ 	.word	0x0500000f


	//   ....[176]....
        /*042c*/ 	.word	0x0500000f


	//   ....[177]....
        /*0430*/ 	.word	0x0500000f


	//   ....[178]....
        /*0434*/ 	.word	0x0500000f


	//   ....[179]....
        /*0438*/ 	.word	0x0500000f


	//   ....[180]....
        /*043c*/ 	.word	0x0500000f


	//   ....[181]....
        /*0440*/ 	.word	0x0500000f


	//   ....[182]....
        /*0444*/ 	.word	0x0500000f


	//   ....[183]....
        /*0448*/ 	.word	0x0500000f


	//   ....[184]....
        /*044c*/ 	.word	0x0500000f


	//   ....[185]....
        /*0450*/ 	.word	0x0500000f


	//   ....[186]....
        /*0454*/ 	.word	0x0500000f


	//   ....[187]....
        /*0458*/ 	.word	0x0500000f


	//   ....[188]....
        /*045c*/ 	.word	0x0500000f


	//   ....[189]....
        /*0460*/ 	.word	0x0500000f


	//   ....[190]....
        /*0464*/ 	.word	0x0500000f


	//   ....[191]....
        /*0468*/ 	.word	0x0500000f


	//   ....[192]....
        /*046c*/ 	.word	0x0500000f


	//   ....[193]....
        /*0470*/ 	.word	0x0500000f


	//   ....[194]....
        /*0474*/ 	.word	0x0500000f


	//   ....[195]....
        /*0478*/ 	.word	0x0500000f


	//   ....[196]....
        /*047c*/ 	.word	0x0500000f


	//   ....[197]....
        /*0480*/ 	.word	0x0500000f


	//   ....[198]....
        /*0484*/ 	.word	0x0500000f


	//   ....[199]....
        /*0488*/ 	.word	0x0500000f


	//   ....[200]....
        /*048c*/ 	.word	0x0500000f


	//   ....[201]....
        /*0490*/ 	.word	0x0500000f


	//   ....[202]....
        /*0494*/ 	.word	0x0500000f


	//   ....[203]....
        /*0498*/ 	.word	0x0500000f


	//   ....[204]....
        /*049c*/ 	.word	0x0500000f


	//   ....[205]....
        /*04a0*/ 	.word	0x0500000f


	//   ....[206]....
        /*04a4*/ 	.word	0x0500000f


	//   ....[207]....
        /*04a8*/ 	.word	0x0500000f


	//   ....[208]....
        /*04ac*/ 	.word	0x0500000f


	//   ....[209]....
        /*04b0*/ 	.word	0x0500000f


	//   ....[210]....
        /*04b4*/ 	.word	0x0500000f


	//   ....[211]....
        /*04b8*/ 	.word	0x0500000f


	//   ....[212]....
        /*04bc*/ 	.word	0x0500000f


	//   ....[213]....
        /*04c0*/ 	.word	0x0500000f


	//   ....[214]....
        /*04c4*/ 	.word	0x0500000f


	//   ....[215]....
        /*04c8*/ 	.word	0x0500000f


	//   ....[216]....
        /*04cc*/ 	.word	0x0500000f


	//   ....[217]....
        /*04d0*/ 	.word	0x0500000f


	//   ....[218]....
        /*04d4*/ 	.word	0x0500000f


	//   ....[219]....
        /*04d8*/ 	.word	0x0500000f


	//----- nvinfo : EIATTR_COOP_GROUP_INSTR_OFFSETS
	.align		4
.L_113:
        /*04dc*/ 	.byte	0x04, 0x28
        /*04de*/ 	.short	(.L_115 - .L_114)


	//   ....[0]....
.L_114:
        /*04e0*/ 	.word	0x00000070


	//   ....[1]....
        /*04e4*/ 	.word	0x000000b0


	//   ....[2]....
        /*04e8*/ 	.word	0x000002d0


	//   ....[3]....
        /*04ec*/ 	.word	0x00000430


	//   ....[4]....
        /*04f0*/ 	.word	0x00000550


	//   ....[5]....
        /*04f4*/ 	.word	0x000006b0


	//   ....[6]....
        /*04f8*/ 	.word	0x00001510


	//   ....[7]....
        /*04fc*/ 	.word	0x00002d90


	//   ....[8]....
        /*0500*/ 	.word	0x00002e10


	//   ....[9]....
        /*0504*/ 	.word	0x000032c0


	//   ....[10]....
        /*0508*/ 	.word	0x00003340


	//   ....[11]....
        /*050c*/ 	.word	0x00005a00


	//   ....[12]....
        /*0510*/ 	.word	0x00005a30


	//   ....[13]....
        /*0514*/ 	.word	0x00005a50


	//   ....[14]....
        /*0518*/ 	.word	0x00005a80


	//   ....[15]....
        /*051c*/ 	.word	0x00006d90


	//   ....[16]....
        /*0520*/ 	.word	0x00006dc0


	//   ....[17]....
        /*0524*/ 	.word	0x00006ea0


	//   ....[18]....
        /*0528*/ 	.word	0x00006eb0


	//   ....[19]....
        /*052c*/ 	.word	0x000086d0


	//   ....[20]....
        /*0530*/ 	.word	0x00008710


	//   ....[21]....
        /*0534*/ 	.word	0x00008750


	//   ....[22]....
        /*0538*/ 	.word	0x000087c0


	//   ....[23]....
        /*053c*/ 	.word	0x00008eb0


	//   ....[24]....
        /*0540*/ 	.word	0x00008ef0


	//   ....[25]....
        /*0544*/ 	.word	0x00008ff0


	//   ....[26]....
        /*0548*/ 	.word	0x00009010


	//   ....[27]....
        /*054c*/ 	.word	0x00009110


	//   ....[28]....
        /*0550*/ 	.word	0x00009130


	//   ....[29]....
        /*0554*/ 	.word	0x00009240


	//   ....[30]....
        /*0558*/ 	.word	0x00009260


	//   ....[31]....
        /*055c*/ 	.word	0x00009bc0


	//   ....[32]....
        /*0560*/ 	.word	0x00009be0


	//   ....[33]....
        /*0564*/ 	.word	0x00009ce0


	//   ....[34]....
        /*0568*/ 	.word	0x00009d00


	//   ....[35]....
        /*056c*/ 	.word	0x00009e00


	//   ....[36]....
        /*0570*/ 	.word	0x00009e20


	//   ....[37]....
        /*0574*/ 	.word	0x00009f30


	//   ....[38]....
        /*0578*/ 	.word	0x00009f50


	//   ....[39]....
        /*057c*/ 	.word	0x0000a0d0


	//   ....[40]....
        /*0580*/ 	.word	0x0000a2a0


	//   ....[41]....
        /*0584*/ 	.word	0x0000a2d0


	//   ....[42]....
        /*0588*/ 	.word	0x0000a300


	//   ....[43]....
        /*058c*/ 	.word	0x0000a330


	//   ....[44]....
        /*0590*/ 	.word	0x0000a360


	//   ....[45]....
        /*0594*/ 	.word	0x0000a390


	//   ....[46]....
        /*0598*/ 	.word	0x0000a4e0


	//   ....[47]....
        /*059c*/ 	.word	0x0000a510


	//   ....[48]....
        /*05a0*/ 	.word	0x0000a540


	//   ....[49]....
        /*05a4*/ 	.word	0x0000a570


	//   ....[50]....
        /*05a8*/ 	.word	0x0000a5a0


	//   ....[51]....
        /*05ac*/ 	.word	0x0000a5d0


	//   ....[52]....
        /*05b0*/ 	.word	0x0000a660


	//   ....[53]....
        /*05b4*/ 	.word	0x0000a690


	//   ....[54]....
        /*05b8*/ 	.word	0x0000a710


	//   ....[55]....
        /*05bc*/ 	.word	0x0000bc90


	//   ....[56]....
        /*05c0*/ 	.word	0x0000bcb0


	//   ....[57]....
        /*05c4*/ 	.word	0x0000bd60


	//   ....[58]....
        /*05c8*/ 	.word	0x0000bd80


	//   ....[59]....
        /*05cc*/ 	.word	0x0000be20


	//   ....[60]....
        /*05d0*/ 	.word	0x0000be40


	//   ....[61]....
        /*05d4*/ 	.word	0x0000bee0


	//   ....[62]....
        /*05d8*/ 	.word	0x0000bf00


	//   ....[63]....
        /*05dc*/ 	.word	0x0000bfa0


	//   ....[64]....
        /*05e0*/ 	.word	0x0000bfc0


	//   ....[65]....
        /*05e4*/ 	.word	0x0000bfd0


	//   ....[66]....
        /*05e8*/ 	.word	0x0000c060


	//   ....[67]....
        /*05ec*/ 	.word	0x0000c780


	//   ....[68]....
        /*05f0*/ 	.word	0x0000c7b0


	//   ....[69]....
        /*05f4*/ 	.word	0x0000c810


	//   ....[70]....
        /*05f8*/ 	.word	0x0000c860


	//   ....[71]....
        /*05fc*/ 	.word	0x0000c8a0


	//   ....[72]....
        /*0600*/ 	.word	0x0000c910


	//   ....[73]....
        /*0604*/ 	.word	0x0000c950


	//   ....[74]....
        /*0608*/ 	.word	0x0000c9c0


	//   ....[75]....
        /*060c*/ 	.word	0x0000ca10


	//   ....[76]....
        /*0610*/ 	.word	0x0000ca70


	//   ....[77]....
        /*0614*/ 	.word	0x0000cac0


	//   ....[78]....
        /*0618*/ 	.word	0x0000cb20


	//   ....[79]....
        /*061c*/ 	.word	0x0000cb60


	//   ....[80]....
        /*0620*/ 	.word	0x0000cbd0


	//   ....[81]....
        /*0624*/ 	.word	0x0000cbf0


	//   ....[82]....
        /*0628*/ 	.word	0x0000cc20


	//   ....[83]....
        /*062c*/ 	.word	0x0000d400


	//   ....[84]....
        /*0630*/ 	.word	0x0000d430


	//   ....[85]....
        /*0634*/ 	.word	0x0000d450


	//   ....[86]....
        /*0638*/ 	.word	0x0000d4b0


	//   ....[87]....
        /*063c*/ 	.word	0x0000d4c0


	//   ....[88]....
        /*0640*/ 	.word	0x0000d520


	//   ....[89]....
        /*0644*/ 	.word	0x0000d550


	//   ....[90]....
        /*0648*/ 	.word	0x0000d590


	//   ....[91]....
        /*064c*/ 	.word	0x0000d5c0


	//   ....[92]....
        /*0650*/ 	.word	0x0000d600


	//   ....[93]....
        /*0654*/ 	.word	0x0000d630


	//   ....[94]....
        /*0658*/ 	.word	0x0000d670


	//   ....[95]....
        /*065c*/ 	.word	0x0000d8f0


	//   ....[96]....
        /*0660*/ 	.word	0x0000d910


	//   ....[97]....
        /*0664*/ 	.word	0x0000d920


	//   ....[98]....
        /*0668*/ 	.word	0x0000d9b0


	//   ....[99]....
        /*066c*/ 	.word	0x0000d9c0


	//   ....[100]....
        /*0670*/ 	.word	0x0000da50


	//   ....[101]....
        /*0674*/ 	.word	0x0000da60


	//   ....[102]....
        /*0678*/ 	.word	0x0000daf0


	//   ....[103]....
        /*067c*/ 	.word	0x0000db00


	//   ....[104]....
        /*0680*/ 	.word	0x0000db90


	//   ....[105]....
        /*0684*/ 	.word	0x0000dba0


	//   ....[106]....
        /*0688*/ 	.word	0x0000dbb0


	//   ....[107]....
        /*068c*/ 	.word	0x0000e190


	//   ....[108]....
        /*0690*/ 	.word	0x0000e1d0


	//   ....[109]....
        /*0694*/ 	.word	0x0000e210


	//   ....[110]....
        /*0698*/ 	.word	0x0000e240


	//   ....[111]....
        /*069c*/ 	.word	0x0000e2d0


	//   ....[112]....
        /*06a0*/ 	.word	0x0000e2f0


	//   ....[113]....
        /*06a4*/ 	.word	0x0000e370


	//   ....[114]....
        /*06a8*/ 	.word	0x0000e3a0


	//   ....[115]....
        /*06ac*/ 	.word	0x0000e410


	//   ....[116]....
        /*06b0*/ 	.word	0x0000e440


	//   ....[117]....
        /*06b4*/ 	.word	0x0000e470


	//   ....[118]....
        /*06b8*/ 	.word	0x0000e4c0


	//   ....[119]....
        /*06bc*/ 	.word	0x0000e890


	//   ....[120]....
        /*06c0*/ 	.word	0x0000e8f0


	//   ....[121]....
        /*06c4*/ 	.word	0x0000e920


	//   ....[122]....
        /*06c8*/ 	.word	0x0000e930


	//   ....[123]....
        /*06cc*/ 	.word	0x0000e960


	//   ....[124]....
        /*06d0*/ 	.word	0x0000e990


	//   ....[125]....
        /*06d4*/ 	.word	0x0000e9c0


	//   ....[126]....
        /*06d8*/ 	.word	0x0000e9f0


	//   ....[127]....
        /*06dc*/ 	.word	0x0000eb70


	//   ....[128]....
        /*06e0*/ 	.word	0x0000eba0


	//   ....[129]....
        /*06e4*/ 	.word	0x0000ebd0


	//   ....[130]....
        /*06e8*/ 	.word	0x0000ec00


	//   ....[131]....
        /*06ec*/ 	.word	0x0000ec30


	//   ....[132]....
        /*06f0*/ 	.word	0x0000ec60


	//   ....[133]....
        /*06f4*/ 	.word	0x0000ed20


	//   ....[134]....
        /*06f8*/ 	.word	0x0000ed40


	//   ....[135]....
        /*06fc*/ 	.word	0x0000edb0


	//   ....[136]....
        /*0700*/ 	.word	0x0000f220


	//   ....[137]....
        /*0704*/ 	.word	0x0000f710


	//   ....[138]....
        /*0708*/ 	.word	0x0000f800


	//   ....[139]....
        /*070c*/ 	.word	0x0000f8a0


	//   ....[140]....
        /*0710*/ 	.word	0x0000f900


	//   ....[141]....
        /*0714*/ 	.word	0x0000fa10


	//   ....[142]....
        /*0718*/ 	.word	0x0000fa80


	//   ....[143]....
        /*071c*/ 	.word	0x0000fb90


	//   ....[144]....
        /*0720*/ 	.word	0x0000fc00


	//   ....[145]....
        /*0724*/ 	.word	0x0000fd10


	//   ....[146]....
        /*0728*/ 	.word	0x0000fd80


	//   ....[147]....
        /*072c*/ 	.word	0x0000fe90


	//   ....[148]....
        /*0730*/ 	.word	0x0000ff00


	//   ....[149]....
        /*0734*/ 	.word	0x0000ffa0


	//   ....[150]....
        /*0738*/ 	.word	0x000100b0


	//   ....[151]....
        /*073c*/ 	.word	0x00010120


	//   ....[152]....
        /*0740*/ 	.word	0x000101a0


	//   ....[153]....
        /*0744*/ 	.word	0x00010260


	//   ....[154]....
        /*0748*/ 	.word	0x000102e0


	//   ....[155]....
        /*074c*/ 	.word	0x000103c0


	//   ....[156]....
        /*0750*/ 	.word	0x00010440


	//   ....[157]....
        /*0754*/ 	.word	0x00010520


	//   ....[158]....
        /*0758*/ 	.word	0x000105a0


	//   ....[159]....
        /*075c*/ 	.word	0x00010680


	//   ....[160]....
        /*0760*/ 	.word	0x00010700


	//   ....[161]....
        /*0764*/ 	.word	0x000107e0


	//   ....[162]....
        /*0768*/ 	.word	0x00010860


	//   ....[163]....
        /*076c*/ 	.word	0x00010940


	//   ....[164]....
        /*0770*/ 	.word	0x000109c0


	//   ....[165]....
        /*0774*/ 	.word	0x00010a80


	//   ....[166]....
        /*0778*/ 	.word	0x00010bb0


	//   ....[167]....
        /*077c*/ 	.word	0x00010c80


	//   ....[168]....
        /*0780*/ 	.word	0x00010cf0


	//   ....[169]....
        /*0784*/ 	.word	0x00010dc0


	//   ....[170]....
        /*0788*/ 	.word	0x00010e20


	//   ....[171]....
        /*078c*/ 	.word	0x00010ef0


	//   ....[172]....
        /*0790*/ 	.word	0x00010f50


	//   ....[173]....
        /*0794*/ 	.word	0x00011020


	//   ....[174]....
        /*0798*/ 	.word	0x00011080


	//   ....[175]....
        /*079c*/ 	.word	0x00011150


	//   ....[176]....
        /*07a0*/ 	.word	0x000111b0


	//   ....[177]....
        /*07a4*/ 	.word	0x00011290


	//   ....[178]....
        /*07a8*/ 	.word	0x00011380


	//   ....[179]....
        /*07ac*/ 	.word	0x00011420


	//   ....[180]....
        /*07b0*/ 	.word	0x00011480


	//   ....[181]....
        /*07b4*/ 	.word	0x00011580


	//   ....[182]....
        /*07b8*/ 	.word	0x000115e0


	//   ....[183]....
        /*07bc*/ 	.word	0x000116e0


	//   ....[184]....
        /*07c0*/ 	.word	0x00011740


	//   ....[185]....
        /*07c4*/ 	.word	0x00011840


	//   ....[186]....
        /*07c8*/ 	.word	0x000118a0


	//   ....[187]....
        /*07cc*/ 	.word	0x000119a0


	//   ....[188]....
        /*07d0*/ 	.word	0x00011a00


	//   ....[189]....
        /*07d4*/ 	.word	0x00011ad0


	//   ....[190]....
        /*07d8*/ 	.word	0x00011c10


	//   ....[191]....
        /*07dc*/ 	.word	0x00011cc0


	//   ....[192]....
        /*07e0*/ 	.word	0x00011d90


	//   ....[193]....
        /*07e4*/ 	.word	0x00011e60


	//   ....[194]....
        /*07e8*/ 	.word	0x00011ec0


	//   ....[195]....
        /*07ec*/ 	.word	0x00011fb0


	//   ....[196]....
        /*07f0*/ 	.word	0x00012010


	//   ....[197]....
        /*07f4*/ 	.word	0x00012100


	//   ....[198]....
        /*07f8*/ 	.word	0x00012160


	//   ....[199]....
        /*07fc*/ 	.word	0x00012250


	//   ....[200]....
        /*0800*/ 	.word	0x000122b0


	//   ....[201]....
        /*0804*/ 	.word	0x00012390


	//   ....[202]....
        /*0808*/ 	.word	0x00012420


	//   ....[203]....
        /*080c*/ 	.word	0x000124c0


	//   ....[204]....
        /*0810*/ 	.word	0x000125e0


	//   ....[205]....
        /*0814*/ 	.word	0x00012650


	//   ....[206]....
        /*0818*/ 	.word	0x000126c0


	//   ....[207]....
        /*081c*/ 	.word	0x00012730


	//   ....[208]....
        /*0820*/ 	.word	0x000127a0


	//   ....[209]....
        /*0824*/ 	.word	0x00012820


	//   ....[210]....
        /*0828*/ 	.word	0x000128b0


	//   ....[211]....
        /*082c*/ 	.word	0x00012940


	//   ....[212]....
        /*0830*/ 	.word	0x000129b0


	//   ....[213]....
        /*0834*/ 	.word	0x00012a20


	//   ....[214]....
        /*0838*/ 	.word	0x00012a90


	//   ....[215]....
        /*083c*/ 	.word	0x00012b10


	//   ....[216]....
        /*0840*/ 	.word	0x00012b80


	//   ....[217]....
        /*0844*/ 	.word	0x00012c20


	//   ....[218]....
        /*0848*/ 	.word	0x00012cb0


	//   ....[219]....
        /*084c*/ 	.word	0x00012dd0


	//----- nvinfo : EIATTR_REG_RECONFIG
	.align		4
.L_115:
        /*0850*/ 	.byte	0x01, 0x54
	.zero		2


	//----- nvinfo : EIATTR_SYSCALL_OFFSETS
	.align		4
        /*0854*/ 	.byte	0x04, 0x46
        /*0856*/ 	.short	(.L_117 - .L_116)


	//   ....[0]....
.L_116:
        /*0858*/ 	.word	0x000016f0


	//   ....[1]....
        /*085c*/ 	.word	0x0000b290


	//   ....[2]....
        /*0860*/ 	.word	0x0000b3e0


	//   ....[3]....
        /*0864*/ 	.word	0x0000b4d0


	//   ....[4]....
        /*0868*/ 	.word	0x0000c3f0


	//----- nvinfo : EIATTR_MBARRIER_INSTR_OFFSETS
	.align		4
.L_117:
        /*086c*/ 	.byte	0x04, 0x39
        /*086e*/ 	.short	(.L_119 - .L_118)


	//   ....[0]....
.L_118:
        /*0870*/ 	.word	0x00000180
        /*0874*/ 	.word	0x000000ff
        /*0878*/ 	.word	0x00030800
        /*087c*/ 	.short	0x0100
        /*087e*/ 	.byte	0x08
	.zero		1


	//   ....[1]....
        /*0880*/ 	.word	0x00000190
        /*0884*/ 	.word	0x000000ff
        /*0888*/ 	.word	0x00030820
        /*088c*/ 	.short	0x0100
        /*088e*/ 	.byte	0x08
	.zero		1


	//   ....[2]....
        /*0890*/ 	.word	0x00000280
        /*0894*/ 	.word	0x000000ff
        /*0898*/ 	.word	0x00030830
        /*089c*/ 	.short	0x0100
        /*089e*/ 	.byte	0x08
	.zero		1


	//   ....[3]....
        /*08a0*/ 	.word	0x00000290
        /*08a4*/ 	.word	0x000000ff
        /*08a8*/ 	.word	0x00030840
        /*08ac*/ 	.short	0x0100
        /*08ae*/ 	.byte	0x08
	.zero		1


	//   ....[4]....
        /*08b0*/ 	.word	0x000002a0
        /*08b4*/ 	.word	0x000000ff
        /*08b8*/ 	.word	0x00030838
        /*08bc*/ 	.short	0x0100
        /*08be*/ 	.byte	0x08
	.zero		1


	//   ....[5]....
        /*08c0*/ 	.word	0x000002b0
        /*08c4*/ 	.word	0x000000ff
        /*08c8*/ 	.word	0x00030848
        /*08cc*/ 	.short	0x0100
        /*08ce*/ 	.byte	0x08
	.zero		1


	//   ....[6]....
        /*08d0*/ 	.word	0x000003e0
        /*08d4*/ 	.word	0x000000ff
        /*08d8*/ 	.word	0x00030850
        /*08dc*/ 	.short	0x0100
        /*08de*/ 	.byte	0x08
	.zero		1


	//   ....[7]....
        /*08e0*/ 	.word	0x000003f0
        /*08e4*/ 	.word	0x000000ff
        /*08e8*/ 	.word	0x00030860
        /*08ec*/ 	.short	0x0100
        /*08ee*/ 	.byte	0x08
	.zero		1


	//   ....[8]....
        /*08f0*/ 	.word	0x00000400
        /*08f4*/ 	.word	0x000000ff
        /*08f8*/ 	.word	0x00030858
        /*08fc*/ 	.short	0x0100
        /*08fe*/ 	.byte	0x08
	.zero		1


	//   ....[9]....
        /*0900*/ 	.word	0x00000410
        /*0904*/ 	.word	0x000000ff
        /*0908*/ 	.word	0x00030868
        /*090c*/ 	.short	0x0100
        /*090e*/ 	.byte	0x08
	.zero		1


	//   ....[10]....
        /*0910*/ 	.word	0x00000500
        /*0914*/ 	.word	0x000000ff
        /*0918*/ 	.word	0x00030870
        /*091c*/ 	.short	0x0100
        /*091e*/ 	.byte	0x06
	.zero		1


	//   ....[11]....
        /*0920*/ 	.word	0x00000510
        /*0924*/ 	.word	0x000000ff
        /*0928*/ 	.word	0x00030880
        /*092c*/ 	.short	0x0100
        /*092e*/ 	.byte	0x06
	.zero		1


	//   ....[12]....
        /*0930*/ 	.word	0x00000520
        /*0934*/ 	.word	0x000000ff
        /*0938*/ 	.word	0x00030878
        /*093c*/ 	.short	0x0100
        /*093e*/ 	.byte	0x06
	.zero		1


	//   ....[13]....
        /*0940*/ 	.word	0x00000530
        /*0944*/ 	.word	0x000000ff
        /*0948*/ 	.word	0x00030888
        /*094c*/ 	.short	0x0100
        /*094e*/ 	.byte	0x06
	.zero		1


	//   ....[14]....
        /*0950*/ 	.word	0x00000660
        /*0954*/ 	.word	0x000000ff
        /*0958*/ 	.word	0x00030890
        /*095c*/ 	.short	0x0100
        /*095e*/ 	.byte	0x08
	.zero		1


	//   ....[15]....
        /*0960*/ 	.word	0x00000670
        /*0964*/ 	.word	0x000000ff
        /*0968*/ 	.word	0x000308a0
        /*096c*/ 	.short	0x0100
        /*096e*/ 	.byte	0x08
	.zero		1


	//   ....[16]....
        /*0970*/ 	.word	0x00000680
        /*0974*/ 	.word	0x000000ff
        /*0978*/ 	.word	0x00030898
        /*097c*/ 	.short	0x0100
        /*097e*/ 	.byte	0x08
	.zero		1


	//   ....[17]....
        /*0980*/ 	.word	0x00000690
        /*0984*/ 	.word	0x000000ff
        /*0988*/ 	.word	0x000308a8
        /*098c*/ 	.short	0x0100
        /*098e*/ 	.byte	0x08
	.zero		1


	//   ....[18]....
        /*0990*/ 	.word	0x000007d0
        /*0994*/ 	.word	0x000000ff
        /*0998*/ 	.word	0x000308b0
        /*099c*/ 	.short	0x0100
        /*099e*/ 	.byte	0x08
	.zero		1


	//   ....[19]....
        /*09a0*/ 	.word	0x000007e0
        /*09a4*/ 	.word	0x000000ff
        /*09a8*/ 	.word	0x000308c0
        /*09ac*/ 	.short	0x0100
        /*09ae*/ 	.byte	0x08
	.zero		1


	//   ....[20]....
        /*09b0*/ 	.word	0x000007f0
        /*09b4*/ 	.word	0x000000ff
        /*09b8*/ 	.word	0x000308b8
        /*09bc*/ 	.short	0x0100
        /*09be*/ 	.byte	0x08
	.zero		1


	//   ....[21]....
        /*09c0*/ 	.word	0x00000800
        /*09c4*/ 	.word	0x000000ff
        /*09c8*/ 	.word	0x000308c8
        /*09cc*/ 	.short	0x0100
        /*09ce*/ 	.byte	0x08
	.zero		1


	//   ....[22]....
        /*09d0*/ 	.word	0x00001790
        /*09d4*/ 	.word	0x000000ff
        /*09d8*/ 	.word	0x00030800
        /*09dc*/ 	.short	0x010a
        /*09de*/ 	.byte	0x28
	.zero		1


	//   ....[23]....
        /*09e0*/ 	.word	0x00001810
        /*09e4*/ 	.word	0x00000000
        /*09e8*/ 	.word	0x00030830
        /*09ec*/ 	.short	0x010a
        /*09ee*/ 	.byte	0x3f
	.zero		1


	//   ....[24]....
        /*09f0*/ 	.word	0x00001860
        /*09f4*/ 	.word	0x00000000
        /*09f8*/ 	.word	0x00030830
        /*09fc*/ 	.short	0x010a
        /*09fe*/ 	.byte	0x3f
	.zero		1


	//   ....[25]....
        /*0a00*/ 	.word	0x00002e20
        /*0a04*/ 	.word	0x000000ff
        /*0a08*/ 	.word	0x00000000
        /*0a0c*/ 	.short	0x0101
        /*0a0e*/ 	.byte	0x04
	.zero		1


	//   ....[26]....
        /*0a10*/ 	.word	0x000042e0
        /*0a14*/ 	.word	0x000000ff
        /*0a18*/ 	.word	0x00030830
        /*0a1c*/ 	.short	0x010a
        /*0a1e*/ 	.byte	0x09
	.zero		1


	//   ....[27]....
        /*0a20*/ 	.word	0x00004320
        /*0a24*/ 	.word	0x000000ff
        /*0a28*/ 	.word	0x00030830
        /*0a2c*/ 	.short	0x010a
        /*0a2e*/ 	.byte	0x09
	.zero		1


	//   ....[28]....
        /*0a30*/ 	.word	0x00004e40
        /*0a34*/ 	.word	0x000000ff
        /*0a38*/ 	.word	0x00030850
        /*0a3c*/ 	.short	0x010a
        /*0a3e*/ 	.byte	0x0a
	.zero		1


	//   ....[29]....
        /*0a40*/ 	.word	0x00004e80
        /*0a44*/ 	.word	0x000000ff
        /*0a48*/ 	.word	0x00030850
        /*0a4c*/ 	.short	0x010a
        /*0a4e*/ 	.byte	0x0a
	.zero		1


	//   ....[30]....
        /*0a50*/ 	.word	0x00005510
        /*0a54*/ 	.word	0x000000ff
        /*0a58*/ 	.word	0x00000000
        /*0a5c*/ 	.short	0x0101
        /*0a5e*/ 	.byte	0x09
	.zero		1


	//   ....[31]....
        /*0a60*/ 	.word	0x00006510
        /*0a64*/ 	.word	0x000000ff
        /*0a68*/ 	.word	0x00000000
        /*0a6c*/ 	.short	0x0101
        /*0a6e*/ 	.byte	0x0a
	.zero		1


	//   ....[32]....
        /*0a70*/ 	.word	0x00006d00
        /*0a74*/ 	.word	0x000000ff
        /*0a78*/ 	.word	0x00030850
        /*0a7c*/ 	.short	0x010a
        /*0a7e*/ 	.byte	0x05
	.zero		1


	//   ....[33]....
        /*0a80*/ 	.word	0x00006d40
        /*0a84*/ 	.word	0x000000ff
        /*0a88*/ 	.word	0x00030850
        /*0a8c*/ 	.short	0x010a
        /*0a8e*/ 	.byte	0x05
	.zero		1


	//   ....[34]....
        /*0a90*/ 	.word	0x00007260
        /*0a94*/ 	.word	0x000000ff
        /*0a98*/ 	.word	0x00000000
        /*0a9c*/ 	.short	0x0101
        /*0a9e*/ 	.byte	0x04
	.zero		1


	//   ....[35]....
        /*0aa0*/ 	.word	0x00008ee0
        /*0aa4*/ 	.word	0x0000002a
        /*0aa8*/ 	.word	0x00000000
        /*0aac*/ 	.short	0x0101
        /*0aae*/ 	.byte	0x3f
	.zero		1


	//   ....[36]....
        /*0ab0*/ 	.word	0x0000ba70
        /*0ab4*/ 	.word	0x00000007
        /*0ab8*/ 	.word	0x00030840
        /*0abc*/ 	.short	0x010a
        /*0abe*/ 	.byte	0x3f
	.zero		1


	//   ....[37]....
        /*0ac0*/ 	.word	0x0000c120
        /*0ac4*/ 	.word	0x00000007
        /*0ac8*/ 	.word	0x00030830
        /*0acc*/ 	.short	0x0107
        /*0ace*/ 	.byte	0x3f
	.zero		1


	//   ....[38]....
        /*0ad0*/ 	.word	0x0000c1f0
        /*0ad4*/ 	.word	0x00000007
        /*0ad8*/ 	.word	0x00030830
        /*0adc*/ 	.short	0x0101
        /*0ade*/ 	.byte	0x3f
	.zero		1


	//   ....[39]....
        /*0ae0*/ 	.word	0x0000cd40
        /*0ae4*/ 	.word	0x00000016
        /*0ae8*/ 	.word	0x00030800
        /*0aec*/ 	.short	0x0107
        /*0aee*/ 	.byte	0x3f
	.zero		1


	//   ....[40]....
        /*0af0*/ 	.word	0x0000ce40
        /*0af4*/ 	.word	0x00000016
        /*0af8*/ 	.word	0x00030800
        /*0afc*/ 	.short	0x0101
        /*0afe*/ 	.byte	0x3f
	.zero		1


	//   ....[41]....
        /*0b00*/ 	.word	0x0000ce60
        /*0b04*/ 	.word	0x00000016
        /*0b08*/ 	.word	0x00030820
        /*0b0c*/ 	.short	0x010a
        /*0b0e*/ 	.byte	0x3f
	.zero		1


	//   ....[42]....
        /*0b10*/ 	.word	0x0000d240
        /*0b14*/ 	.word	0x00000007
        /*0b18*/ 	.word	0x00030840
        /*0b1c*/ 	.short	0x010a
        /*0b1e*/ 	.byte	0x3f
	.zero		1


	//   ....[43]....
        /*0b20*/ 	.word	0x0000d720
        /*0b24*/ 	.word	0x00000007
        /*0b28*/ 	.word	0x00030830
        /*0b2c*/ 	.short	0x0107
        /*0b2e*/ 	.byte	0x3f
	.zero		1


	//   ....[44]....
        /*0b30*/ 	.word	0x0000d7d0
        /*0b34*/ 	.word	0x00000007
        /*0b38*/ 	.word	0x00030830
        /*0b3c*/ 	.short	0x0101
        /*0b3e*/ 	.byte	0x3f
	.zero		1


	//   ....[45]....
        /*0b40*/ 	.word	0x0000d840
        /*0b44*/ 	.word	0x00000006
        /*0b48*/ 	.word	0x00030860
        /*0b4c*/ 	.short	0x010a
        /*0b4e*/ 	.byte	0x3f
	.zero		1


	//   ....[46]....
        /*0b50*/ 	.word	0x0000dd90
        /*0b54*/ 	.word	0x00000006
        /*0b58*/ 	.word	0x00030850
        /*0b5c*/ 	.short	0x0107
        /*0b5e*/ 	.byte	0x3f
	.zero		1


	//   ....[47]....
        /*0b60*/ 	.word	0x0000dee0
        /*0b64*/ 	.word	0x00000006
        /*0b68*/ 	.word	0x00030850
        /*0b6c*/ 	.short	0x0101
        /*0b6e*/ 	.byte	0x3f
	.zero		1


	//   ....[48]....
        /*0b70*/ 	.word	0x0000e0e0
        /*0b74*/ 	.word	0x00000000
        /*0b78*/ 	.word	0x00030860
        /*0b7c*/ 	.short	0x010a
        /*0b7e*/ 	.byte	0x3f
	.zero		1


	//   ....[49]....
        /*0b80*/ 	.word	0x0000e5f0
        /*0b84*/ 	.word	0x00000000
        /*0b88*/ 	.word	0x00030850
        /*0b8c*/ 	.short	0x0107
        /*0b8e*/ 	.byte	0x3f
	.zero		1


	//   ....[50]....
        /*0b90*/ 	.word	0x0000e6a0
        /*0b94*/ 	.word	0x00000000
        /*0b98*/ 	.word	0x00030850
        /*0b9c*/ 	.short	0x0101
        /*0b9e*/ 	.byte	0x3f
	.zero		1


	//   ....[51]....
        /*0ba0*/ 	.word	0x0000f1a0
        /*0ba4*/ 	.word	0x00000004
        /*0ba8*/ 	.word	0x00030820
        /*0bac*/ 	.short	0x010a
        /*0bae*/ 	.byte	0x3f
	.zero		1


	//   ....[52]....
        /*0bb0*/ 	.word	0x0000f340
        /*0bb4*/ 	.word	0x00000005
        /*0bb8*/ 	.word	0x00030840
        /*0bbc*/ 	.short	0x010a
        /*0bbe*/ 	.byte	0x3f
	.zero		1


	//   ....[53]....
        /*0bc0*/ 	.word	0x0000f3e0
        /*0bc4*/ 	.word	0x0000001b
        /*0bc8*/ 	.word	0x00030840
        /*0bcc*/ 	.short	0x010a
        /*0bce*/ 	.byte	0x3f
	.zero		1


	//   ....[54]....
        /*0bd0*/ 	.word	0x0000f420
        /*0bd4*/ 	.word	0x00000005
        /*0bd8*/ 	.word	0x00030860
        /*0bdc*/ 	.short	0x010a
        /*0bde*/ 	.byte	0x3f
	.zero		1


	//   ....[55]....
        /*0be0*/ 	.word	0x0000f460
        /*0be4*/ 	.word	0x0000001b
        /*0be8*/ 	.word	0x00030860
        /*0bec*/ 	.short	0x010a
        /*0bee*/ 	.byte	0x3f
	.zero		1


	//   ....[56]....
        /*0bf0*/ 	.word	0x0000f4d0
        /*0bf4*/ 	.word	0x00000003
        /*0bf8*/ 	.word	0x00030800
        /*0bfc*/ 	.short	0x010a
        /*0bfe*/ 	.byte	0x3f
	.zero		1


	//   ....[57]....
        /*0c00*/ 	.word	0x0000f520
        /*0c04*/ 	.word	0x00000000
        /*0c08*/ 	.word	0x00030830
        /*0c0c*/ 	.short	0x010a
        /*0c0e*/ 	.byte	0x3f
	.zero		1


	//   ....[58]....
        /*0c10*/ 	.word	0x0000f580
        /*0c14*/ 	.word	0x00000004
        /*0c18*/ 	.word	0x00030830
        /*0c1c*/ 	.short	0x010a
        /*0c1e*/ 	.byte	0x3f
	.zero		1


	//   ....[59]....
        /*0c20*/ 	.word	0x0000f5e0
        /*0c24*/ 	.word	0x00000003
        /*0c28*/ 	.word	0x00030850
        /*0c2c*/ 	.short	0x010a
        /*0c2e*/ 	.byte	0x3f
	.zero		1


	//   ....[60]....
        /*0c30*/ 	.word	0x0000f640
        /*0c34*/ 	.word	0x00000007
        /*0c38*/ 	.word	0x00030850
        /*0c3c*/ 	.short	0x010a
        /*0c3e*/ 	.byte	0x3f
	.zero		1


	//   ....[61]....
        /*0c40*/ 	.word	0x0000f750
        /*0c44*/ 	.word	0x00000007
        /*0c48*/ 	.word	0x00030840
        /*0c4c*/ 	.short	0x010a
        /*0c4e*/ 	.byte	0x3f
	.zero		1


	//   ....[62]....
        /*0c50*/ 	.word	0x00010ab0
        /*0c54*/ 	.word	0x00000016
        /*0c58*/ 	.word	0x00030820
        /*0c5c*/ 	.short	0x010a
        /*0c5e*/ 	.byte	0x3f
	.zero		1


	//   ....[63]....
        /*0c60*/ 	.word	0x00010b00
        /*0c64*/ 	.word	0x00000007
        /*0c68*/ 	.word	0x00030840
        /*0c6c*/ 	.short	0x010a
        /*0c6e*/ 	.byte	0x3f
	.zero		1


	//   ....[64]....
        /*0c70*/ 	.word	0x000112d0
        /*0c74*/ 	.word	0x00000006
        /*0c78*/ 	.word	0x00030860
        /*0c7c*/ 	.short	0x010a
        /*0c7e*/ 	.byte	0x3f
	.zero		1


	//   ....[65]....
        /*0c80*/ 	.word	0x00011b60
        /*0c84*/ 	.word	0x00000000
        /*0c88*/ 	.word	0x00030860
        /*0c8c*/ 	.short	0x010a
        /*0c8e*/ 	.byte	0x3f
	.zero		1


	//   ....[66]....
        /*0c90*/ 	.word	0x00012cf0
        /*0c94*/ 	.word	0x00000004
        /*0c98*/ 	.word	0x00030820
        /*0c9c*/ 	.short	0x010a
        /*0c9e*/ 	.byte	0x3f
	.zero		1


	//   ....[67]....
        /*0ca0*/ 	.word	0x00012e90
        /*0ca4*/ 	.word	0x00000005
        /*0ca8*/ 	.word	0x00030840
        /*0cac*/ 	.short	0x010a
        /*0cae*/ 	.byte	0x3f
	.zero		1


	//   ....[68]....
        /*0cb0*/ 	.word	0x00012ee0
        /*0cb4*/ 	.word	0x0000001b
        /*0cb8*/ 	.word	0x00030840
        /*0cbc*/ 	.short	0x010a
        /*0cbe*/ 	.byte	0x3f
	.zero		1


	//   ....[69]....
        /*0cc0*/ 	.word	0x00012f30
        /*0cc4*/ 	.word	0x00000005
        /*0cc8*/ 	.word	0x00030860
        /*0ccc*/ 	.short	0x010a
        /*0cce*/ 	.byte	0x3f
	.zero		1


	//----- nvinfo : EIATTR_NUM_MBARRIERS
	.align		4
.L_119:
        /*0cd0*/ 	.byte	0x03, 0x38
        /*0cd2*/ 	.short	0x0016


	//----- nvinfo : EIATTR_EXIT_INSTR_OFFSETS
	.align		4
        /*0cd4*/ 	.byte	0x04, 0x1c
        /*0cd6*/ 	.short	(.L_121 - .L_120)


	//   ....[0]....
.L_120:
        /*0cd8*/ 	.word	0x00000990


	//   ....[1]....
        /*0cdc*/ 	.word	0x0000a080


	//   ....[2]....
        /*0ce0*/ 	.word	0x0000f4b0


	//----- nvinfo : EIATTR_MAX_THREADS
	.align		4
.L_121:
        /*0ce4*/ 	.byte	0x04, 0x05
        /*0ce6*/ 	.short	(.L_123 - .L_122)
.L_122:
        /*0ce8*/ 	.word	0x00000180
        /*0cec*/ 	.word	0x00000001
        /*0cf0*/ 	.word	0x00000001


	//----- nvinfo : EIATTR_CRS_STACK_SIZE
	.align		4
.L_123:
        /*0cf4*/ 	.byte	0x04, 0x1e
        /*0cf6*/ 	.short	(.L_125 - .L_124)
.L_124:
        /*0cf8*/ 	.word	0x00000000


	//----- nvinfo : EIATTR_CBANK_PARAM_SIZE
	.align		4
.L_125:
        /*0cfc*/ 	.byte	0x03, 0x19
        /*0cfe*/ 	.short	0x0af0


	//----- nvinfo : EIATTR_PARAM_CBANK
	.align		4
        /*0d00*/ 	.byte	0x04, 0x0a
        /*0d02*/ 	.short	(.L_127 - .L_126)
	.align		4
.L_126:
        /*0d04*/ 	.word	index@(.nv.constant0._ZN7cutlass13device_kernelIN5flash11enable_sm90INS1_16FlashAttnFwdSm90INS1_25CollectiveMainloopFwdSm90ILi2EN4cute5tupleIJNS5_1CILi1EEES8_S8_EEENS6_IJNS7_ILi128EEENS7_ILi96EEENS7_ILi192EEEEEELi192ENS_6half_tEfNS_4arch4Sm90ELb0ELb0ELb1ELb1ELb1ELb0ELb0ELb1ELb1ELb1ELb0ELb0EEENS1_21CollectiveEpilogueFwdINS6_IJSA_SC_SB_EEES9_SE_SG_Li256ELb1ELb1ELb0ELb0EEENS1_36VarlenDynamicPersistentTileSchedulerILi128ELi96ELi256ELi128ELb0ELb1ELb1ELb0ELb1ELb1EEEEEEEEEvNT_6ParamsE)
        /*0d08*/ 	.short	0x0210
        /*0d0a*/ 	.short	0x0af0


	//----- nvinfo : EIATTR_SW_WAR
	.align		4
.L_127:
        /*0d0c*/ 	.byte	0x04, 0x36
        /*0d0e*/ 	.short	(.L_129 - .L_128)
.L_128:
        /*0d10*/ 	.word	0x00000008
.L_129:


//--------------------- .nv.info._ZN7cutlass13device_kernelIN5flash11enable_sm90INS1_16FlashAttnFwdSm90INS1_25CollectiveMainloopFwdSm90ILi2EN4cute5tupleIJNS5_1CILi1EEES8_S8_EEENS6_IJNS7_ILi128EEENS7_ILi96EEENS7_ILi192EEEEEELi192ENS_6half_tEfNS_4arch4Sm90ELb0ELb0ELb1ELb1ELb1ELb1ELb0ELb1ELb1ELb1ELb0ELb0EEENS1_21CollectiveEpilogueFwdINS6_IJSA_SC_SB_EEES9_SE_SG_Li256ELb1ELb1ELb0ELb0EEENS1_36VarlenDynamicPersistentTileSchedulerILi128ELi96ELi256ELi128ELb0ELb1ELb1ELb0ELb1ELb1EEEEEEEEEvNT_6ParamsE --------------------------
	.section	.nv.info._ZN7cutlass13device_kernelIN5flash11enable_sm90INS1_16FlashAttnFwdSm90INS1_25CollectiveMainloopFwdSm90ILi2EN4cute5tupleIJNS5_1CILi1EEES8_S8_EEENS6_IJNS7_ILi128EEENS7_ILi96EEENS7_ILi192EEEEEELi192ENS_6half_tEfNS_4arch4Sm90ELb0ELb0ELb1ELb1ELb1ELb1ELb0ELb1ELb1ELb1ELb0ELb0EEENS1_21CollectiveEpilogueFwdINS6_IJSA_SC_SB_EEES9_SE_SG_Li256ELb1ELb1ELb0ELb0EEENS1_36VarlenDynamicPersistentTileSchedulerILi128ELi96ELi256ELi128ELb0ELb1ELb1ELb0ELb1ELb1EEEEEEEEEvNT_6ParamsE,"",@"SHT_CUDA_INFO"
	.sectionflags	@""
	.align	4


	//----- nvinfo : EIATTR_CUDA_API_VERSION
	.align		4
        /*0000*/ 	.byte	0x04, 0x37
        /*0002*/ 	.short	(.L_131 - .L_130)
.L_130:
        /*0004*/ 	.word	0x00000082


	//----- nvinfo : EIATTR_KPARAM_INFO
	.align		4
.L_131:
        /*0008*/ 	.byte	0x04, 0x17
        /*000a*/ 	.short	(.L_133 - .L_132)
.L_132:
        /*000c*/ 	.word	0x00000000
        /*0010*/ 	.short	0x0000
        /*0012*/ 	.short	0x0070
        /*0014*/ 	.byte	0x00, 0xf0, 0x01, 0x2a


	//----- nvinfo : EIATTR_SPARSE_MMA_MASK
	.align		4
.L_133:
        /*0018*/ 	.byte	0x03, 0x50
        /*001a*/ 	.short	0x0000


	//----- nvinfo : EIATTR_MAXREG_COUNT
	.align		4
        /*001c*/ 	.byte	0x03, 0x1b
        /*001e*/ 	.short	0x00a8


	//----- nvinfo : EIATTR_NUM_BARRIERS
	.align		4
        /*0020*/ 	.byte	0x02, 0x4c
        /*0022*/ 	.byte	0x10
	.zero		1


	//----- nvinfo : EIATTR_EXTERNS
	.align		4
        /*0024*/ 	.byte	0x04, 0x0f
        /*0026*/ 	.short	(.L_135 - .L_134)


	//   ....[0]....
	.align		4
.L_134:
        /*0028*/ 	.word	index@(__assertfail)


	//----- nvinfo : EIATTR_ANNOTATIONS
	.align		4
.L_135:
        /*002c*/ 	.byte	0x04, 0x55
        /*002e*/ 	.short	(.L_137 - .L_136)


	//   ....[0]....
.L_136:
        /* <DEDUP_REMOVED lines=60> */
        /*03e4*/ 	.byte	0x80, 0x31, 0x02, 0x00


	//----- nvinfo : EIATTR_MERCURY_ISA_VERSION
	.align		4
.L_137:
        /*03e8*/ 	.byte	0x03, 0x5f
        /*03ea*/ 	.short	0x0101


	//----- nvinfo : EIATTR_UNUSED_LOAD_BYTE_OFFSET
	.align		4
        /*03ec*/ 	.byte	0x04, 0x44
        /*03ee*/ 	.short	(.L_139 - .L_138)


	//   ....[0]....
.L_138:
        /*03f0*/ 	.word	0x00000a30
        /*03f4*/ 	.word	0x0000fff0


	//   ....[1]....
        /*03f8*/ 	.word	0x000172b0
        /*03fc*/ 	.word	0x0000fff0


	//----- nvinfo : EIATTR_INT_WARP_WIDE_INSTR_OFFSETS
	.align		4
.L_139:
        /*0400*/ 	.byte	0x04, 0x31
        /*0402*/ 	.short	(.L_141 - .L_140)


	//   ....[0]....
.L_140:
        /*0404*/ 	.word	0x00000130


	//   ....[1]....
        /*0408*/ 	.word	0x00000170


	//   ....[2]....
        /*040c*/ 	.word	0x000001e0


	//   ....[3]....
        /*0410*/ 	.word	0x0001c030


	//   ....[4]....
        /*0414*/ 	.word	0x0001c0c0


	//   ....[5]....
        /*0418*/ 	.word	0x0001eff0


	//   ....[6]....
        /*041c*/ 	.word	0x0001f080


	//----- nvinfo : EIATTR_COOP_GROUP_MASK_REGIDS
	.align		4
.L_141:
        /*0420*/ 	.byte	0x04, 0x29
        /*0422*/ 	.short	(.L_143 - .L_142)


	//   ....[0]....
.L_142:
        /*0424*/ 	.word	0xffffffff


	//   ....[1]....
        /*0428*/ 	.word	0xffffffff


	//   ....[2]....
        /*042c*/ 	.word	0xffffffff


	//   ....[3]....
        /*0430*/ 	.word	0xffffffff


	//   ....[4]....
        /*0434*/ 	.word	0xffffffff


	//   ....[5]....
        /*0438*/ 	.word	0xffffffff


	//   ....[6]....
        /*043c*/ 	.word	0xffffffff


	//   ....[7]....
        /*0440*/ 	.word	0xffffffff


	//   ....[8]....
        /*0444*/ 	.word	0xffffffff


	//   ....[9]....
        /*0448*/ 	.word	0xffffffff


	//   ....[10]....
        /*044c*/ 	.word	0xffffffff


	//   ....[11]....
        /*0450*/ 	.word	0xffffffff


	//   ....[12]....
        /*0454*/ 	.word	0xffffffff


	//   ....[13]....
        /*0458*/ 	.word	0xffffffff


	//   ....[14]....
        /*045c*/ 	.word	0xffffffff


	//   ....[15]....
        /*0460*/ 	.word	0xffffffff


	//   ....[16]....
        /*0464*/ 	.word	0xffffffff


	//   ....[17]....
        /*0468*/ 	.word	0xffffffff


	//   ....[18]....
        /*046c*/ 	.word	0xffffffff


	//   ....[19]....
        /*0470*/ 	.word	0xffffffff


	//   ....[20]....
        /*0474*/ 	.word	0xffffffff


	//   ....[21]....
        /*0478*/ 	.word	0xffffffff


	//   ....[22]....
        /*047c*/ 	.word	0xffffffff


	//   ....[23]....
        /*0480*/ 	.word	0xffffffff


	//   ....[24]....
        /*0484*/ 	.word	0xffffffff


	//   ....[25]....
        /*0488*/ 	.word	0xffffffff


	//   ....[26]....
        /*048c*/ 	.word	0xffffffff


	//   ....[27]....
        /*0490*/ 	.word	0xffffffff


	//   ....[28]....
        /*0494*/ 	.word	0xffffffff


	//   ....[29]....
        /*0498*/ 	.word	0xffffffff


	//   ....[30]....
        /*049c*/ 	.word	0xffffffff


	//   ....[31]....
        /*04a0*/ 	.word	0xffffffff


	//   ....[32]....
        /*04a4*/ 	.word	0xffffffff


	//   ....[33]....
        /*04a8*/ 	.word	0xffffffff


	//   ....[34]....
        /*04ac*/ 	.word	0xffffffff


	//   ....[35]....
        /*04b0*/ 	.word	0xffffffff


	//   ....[36]....
        /*04b4*/ 	.word	0xffffffff


	//   ....[37]....
        /*04b8*/ 	.word	0xffffffff


	//   ....[38]....
        /*04bc*/ 	.word	0xffffffff


	//   ....[39]....
        /*04c0*/ 	.word	0xffffffff


	//   ....[40]....
        /*04c4*/ 	.word	0xffffffff


	//   ....[41]....
        /*04c8*/ 	.word	0xffffffff


	//   ....[42]....
        /*04cc*/ 	.word	0xffffffff


	//   ....[43]....
        /*04d0*/ 	.word	0xffffffff


	//   ....[44]....
        /*04d4*/ 	.word	0xffffffff


	//   ....[45]....
        /*04d8*/ 	.word	0xffffffff


	//   ....[46]....
        /*04dc*/ 	.word	0xffffffff


	//   ....[47]....
        /*04e0*/ 	.word	0xffffffff


	//   ....[48]....
        /*04e4*/ 	.word	0xffffffff


	//   ....[49]....
        /*04e8*/ 	.word	0xffffffff


	//   ....[50]....
        /*04ec*/ 	.word	0xffffffff


	//   ....[51]....
        /*04f0*/ 	.word	0xffffffff


	//   ....[52]....
        /*04f4*/ 	.word	0xffffffff


	//   ....[53]....
        /*04f8*/ 	.word	0xffffffff


	//   ....[54]....
        /*04fc*/ 	.word	0xffffffff


	//   ....[55]....
        /*0500*/ 	.word	0xffffffff


	//   ....[56]....
        /*0504*/ 	.word	0xffffffff


	//   ....[57]....
        /*0508*/ 	.word	0xffffffff


	//   ....[58]....
        /*050c*/ 	.word	0xffffffff


	//   ....[59]....
        /*0510*/ 	.word	0xffffffff


	//   ....[60]....
        /*0514*/ 	.word	0xffffffff


	//   ....[61]....
        /*0518*/ 	.word	0xffffffff


	//   ....[62]....
        /*051c*/ 	.word	0xffffffff


	//   ....[63]....
        /*0520*/ 	.word	0xffffffff


	//   ....[64]....
        /*0524*/ 	.word	0xffffffff


	//   ....[65]....
        /*0528*/ 	.word	0xffffffff


	//   ....[66]....
        /*052c*/ 	.word	0xffffffff


	//   ....[67]....
        /*0530*/ 	.word	0xffffffff


	//   ....[68]....
        /*0534*/ 	.word	0xffffffff


	//   ....[69]....
        /*0538*/ 	.word	0xffffffff


	//   ....[70]....
        /*053c*/ 	.word	0xffffffff


	//   ....[71]....
        /*0540*/ 	.word	0xffffffff


	//   ....[72]....
        /*0544*/ 	.word	0xffffffff


	//   ....[73]....
        /*0548*/ 	.word	0xffffffff


	//   ....[74]....
        /*054c*/ 	.word	0xffffffff


	//   ....[75]....
        /*0550*/ 	.word	0xffffffff


	//   ....[76]....
        /*0554*/ 	.word	0xffffffff


	//   ....[77]....
        /*0558*/ 	.word	0xffffffff


	//   ....[78]....
        /*055c*/ 	.word	0xffffffff


	//   ....[79]....
        /*0560*/ 	.word	0xffffffff


	//   ....[80]....
        /*0564*/ 	.word	0xffffffff


	//   ....[81]....
        /*0568*/ 	.word	0xffffffff


	//   ....[82]....
        /*056c*/ 	.word	0xffffffff


	//   ....[83]....
        /*0570*/ 	.word	0xffffffff


	//   ....[84]....
        /*0574*/ 	.word	0xffffffff


	//   ....[85]....
        /*0578*/ 	.word	0xffffffff


	//   ....[86]....
        /*057c*/ 	.word	0xffffffff


	//   ....[87]....
        /*0580*/ 	.word	0xffffffff


	//   ....[88]....
        /*0584*/ 	.word	0xffffffff


	//   ....[89]....
        /*0588*/ 	.word	0xffffffff


	//   ....[90]....
        /*058c*/ 	.word	0xffffffff


	//   ....[91]....
        /*0590*/ 	.word	0xffffffff


	//   ....[92]....
        /*0594*/ 	.word	0xffffffff


	//   ....[93]....
        /*0598*/ 	.word	0xffffffff


	//   ....[94]....
        /*059c*/ 	.word	0xffffffff


	//   ....[95]....
        /*05a0*/ 	.word	0xffffffff


	//   ....[96]....
        /*05a4*/ 	.word	0xffffffff


	//   ....[97]....
        /*05a8*/ 	.word	0xffffffff


	//   ....[98]....
        /*05ac*/ 	.word	0xffffffff


	//   ....[99]....
        /*05b0*/ 	.word	0xffffffff


	//   ....[100]....
        /*05b4*/ 	.word	0xffffffff


	//   ....[101]....
        /*05b8*/ 	.word	0xffffffff


	//   ....[102]....
        /*05bc*/ 	.word	0xffffffff


	//   ....[103]....
        /*05c0*/ 	.word	0xffffffff


	//   ....[104]....
        /*05c4*/ 	.word	0xffffffff


	//   ....[105]....
        /*05c8*/ 	.word	0xffffffff


	//   ....[106]....
        /*05cc*/ 	.word	0xffffffff


	//   ....[107]....
        /*05d0*/ 	.word	0xffffffff


	//   ....[108]....
        /*05d4*/ 	.word	0xffffffff


	//   ....[109]....
        /*05d8*/ 	.word	0xffffffff


	//   ....[110]....
        /*05dc*/ 	.word	0xffffffff


	//   ....[111]....
        /*05e0*/ 	.word	0xffffffff


	//   ....[112]....
        /*05e4*/ 	.word	0xffffffff


	//   ....[113]....
        /*05e8*/ 	.word	0xffffffff


	//   ....[114]....
        /*05ec*/ 	.word	0xffffffff


	//   ....[115]....
        /*05f0*/ 	.word	0xffffffff


	//   ....[116]....
        /*05f4*/ 	.word	0xffffffff


	//   ....[117]....
        /*05f8*/ 	.word	0xffffffff


	//   ....[118]....
        /*05fc*/ 	.word	0xffffffff


	//   ....[119]....
        /*0600*/ 	.word	0xffffffff


	//   ....[120]....
        /*0604*/ 	.word	0xffffffff


	//   ....[121]....
        /*0608*/ 	.word	0xffffffff


	//   ....[122]....
        /*060c*/ 	.word	0xffffffff


	//   ....[123]....
        /*0610*/ 	.word	0xffffffff


	//   ....[124]....
        /*0614*/ 	.word	0xffffffff


	//   ....[125]....
        /*0618*/ 	.word	0xffffffff


	//   ....[126]....
        /*061c*/ 	.word	0xffffffff


	//   ....[127]....
        /*0620*/ 	.word	0xffffffff


	//   ....[128]....
        /*0624*/ 	.word	0xffffffff


	//   ....[129]....
        /*0628*/ 	.word	0xffffffff


	//   ....[130]....
        /*062c*/ 	.word	0xffffffff


	//   ....[131]....
        /*0630*/ 	.word	0xffffffff


	//   ....[132]....
        /*0634*/ 	.word	0xffffffff


	//   ....[133]....
        /*0638*/ 	.word	0xffffffff


	//   ....[134]....
        /*063c*/ 	.word	0xffffffff


	//   ....[135]....
        /*0640*/ 	.word	0xffffffff


	//   ....[136]....
        /*0644*/ 	.word	0xffffffff


	//   ....[137]....
        /*0648*/ 	.word	0xffffffff


	//   ....[138]....
        /*064c*/ 	.word	0xffffffff


	//   ....[139]....
        /*0650*/ 	.word	0xffffffff


	//   ....[140]....
        /*0654*/ 	.word	0xffffffff


	//   ....[141]....
        /*0658*/ 	.word	0xffffffff


	//   ....[142]....
        /*065c*/ 	.word	0xffffffff


	//   ....[143]....
        /*0660*/ 	.word	0xffffffff


	//   ....[144]....
        /*0664*/ 	.word	0xffffffff


	//   ....[145]....
        /*0668*/ 	.word	0xffffffff


	//   ....[146]....
        /*066c*/ 	.word	0xffffffff


	//   ....[147]....
        /*0670*/ 	.word	0xffffffff


	//   ....[148]....
        /*0674*/ 	.word	0xffffffff


	//   ....[149]....
        /*0678*/ 	.word	0xffffffff


	//   ....[150]....
        /*067c*/ 	.word	0xffffffff


	//   ....[151]....
        /*0680*/ 	.word	0xffffffff


	//   ....[152]....
        /*0684*/ 	.word	0xffffffff


	//   ....[153]....
        /*0688*/ 	.word	0xffffffff


	//   ....[154]....
        /*068c*/ 	.word	0xffffffff


	//   ....[155]....
        /*0690*/ 	.word	0xffffffff


	//   ....[156]....
        /*0694*/ 	.word	0xffffffff


	//   ....[157]....
        /*0698*/ 	.word	0xffffffff


	//   ....[158]....
        /*069c*/ 	.word	0xffffffff


	//   ....[159]....
        /*06a0*/ 	.word	0xffffffff


	//   ....[160]....
        /*06a4*/ 	.word	0xffffffff


	//   ....[161]....
        /*06a8*/ 	.word	0xffffffff


	//   ....[162]....
        /*06ac*/ 	.word	0xffffffff


	//   ....[163]....
        /*06b0*/ 	.word	0x0500000f


	//   ....[164]....
        /*06b4*/ 	.word	0x0500000f


	//   ....[165]....
        /*06b8*/ 	.word	0x0500000f


	//   ....[166]....
        /*06bc*/ 	.word	0x0500000f


	//   ....[167]....
        /*06c0*/ 	.word	0x0500000f


	//   ....[168]....
        /*06c4*/ 	.word	0x0500000f


	//   ....[169]....
        /*06c8*/ 	.word	0x0500000f


	//   ....[170]....
        /*06cc*/ 	.word	0x0500000f


	//   ....[171]....
        /*06d0*/ 	.word	0x0500000f


	//   ....[172]....
        /*06d4*/ 	.word	0x0500000f


	//   ....[173]....
        /*06d8*/ 	.word	0x0500000f


	//   ....[174]....
        /*06dc*/ 	.word	0x0500000f


	//   ....[175]....
        /*06e0*/ 	.word	0x0500000f


	//   ....[176]....
        /*06e4*/ 	.word	0x0500000f


	//   ....[177]....
        /*06e8*/ 	.word	0x0500000f


	//   ....[178]....
        /*06ec*/ 	.word	0x0500000f


	//   ....[179]....
        /*06f0*/ 	.word	0x0500000f


	//   ....[180]....
        /*06f4*/ 	.word	0x0500000f


	//   ....[181]....
        /*06f8*/ 	.word	0x0500000f


	//   ....[182]....
        /*06fc*/ 	.word	0x0500000f


	//   ....[183]....
        /*0700*/ 	.word	0x0500000f


	//   ....[184]....
        /*0704*/ 	.word	0x0500000f


	//   ....[185]....
        /*0708*/ 	.word	0x0500000f


	//   ....[186]....
        /*070c*/ 	.word	0x0500000f


	//   ....[187]....
        /*0710*/ 	.word	0x0500000f


	//   ....[188]....
        /*0714*/ 	.word	0x0500000f


	//   ....[189]....
        /*0718*/ 	.word	0x0500000f


	//   ....[190]....
        /*071c*/ 	.word	0x0500000f


	//   ....[191]....
        /*0720*/ 	.word	0x0500000f


	//   ....[192]....
        /*0724*/ 	.word	0x0500000f


	//   ....[193]....
        /*0728*/ 	.word	0x0500000f


	//   ....[194]....
        /*072c*/ 	.word	0x0500000f


	//   ....[195]....
        /*0730*/ 	.word	0x0500000f


	//   ....[196]....
        /*0734*/ 	.word	0x0500000f


	//   ....[197]....
        /*0738*/ 	.word	0x0500000f


	//   ....[198]....
        /*073c*/ 	.word	0x0500000f


	//   ....[199]....
        /*0740*/ 	.word	0x0500000f


	//   ....[200]....
        /*0744*/ 	.word	0x0500000f


	//   ....[201]....
        /*0748*/ 	.word	0x0500000f


	//   ....[202]....
        /*074c*/ 	.word	0x0500000f


	//   ....[203]....
        /*0750*/ 	.word	0x0500000f


	//   ....[204]....
        /*0754*/ 	.word	0x0500000f


	//   ....[205]....
        /*0758*/ 	.word	0x0500000f


	//   ....[206]....
        /*075c*/ 	.word	0x0500000f


	//   ....[207]....
        /*0760*/ 	.word	0x0500000f


	//   ....[208]....
        /*0764*/ 	.word	0x0500000f


	//   ....[209]....
        /*0768*/ 	.word	0x0500000f


	//   ....[210]....
        /*076c*/ 	.word	0x0500000f


	//   ....[211]....
        /*0770*/ 	.word	0x0500000f


	//   ....[212]....
        /*0774*/ 	.word	0x0500000f


	//   ....[213]....
        /*0778*/ 	.word	0x0500000f


	//   ....[214]....
        /*077c*/ 	.word	0x0500000f


	//   ....[215]....
        /*0780*/ 	.word	0x0500000f


	//   ....[216]....
        /*0784*/ 	.word	0x0500000f


	//   ....[217]....
        /*0788*/ 	.word	0x0500000f


	//   ....[218]....
        /*078c*/ 	.word	0x0500000f


	//   ....[219]....
        /*0790*/ 	.word	0x0500000f


	//   ....[220]....
        /*0794*/ 	.word	0x0500000f


	//   ....[221]....
        /*0798*/ 	.word	0x0500000f


	//   ....[222]....
        /*079c*/ 	.word	0x0500000f


	//   ....[223]....
        /*07a0*/ 	.word	0x0500000f


	//   ....[224]....
        /*07a4*/ 	.word	0x0500000f


	//   ....[225]....
        /*07a8*/ 	.word	0x0500000f


	//   ....[226]....
        /*07ac*/ 	.word	0x0500000f


	//   ....[227]....
        /*07b0*/ 	.word	0x0500000f


	//   ....[228]....
        /*07b4*/ 	.word	0x0500000f


	//   ....[229]....
        /*07b8*/ 	.word	0x0500000f


	//   ....[230]....
        /*07bc*/ 	.word	0x0500000f


	//   ....[231]....
        /*07c0*/ 	.word	0x0500000f


	//   ....[232]....
        /*07c4*/ 	.word	0x0500000f


	//   ....[233]....
        /*07c8*/ 	.word	0x0500000f


	//   ....[234]....
        /*07cc*/ 	.word	0x0500000f


	//   ....[235]....
        /*07d0*/ 	.word	0x0500000f


	//   ....[236]....
        /*07d4*/ 	.word	0x0500000f


	//   ....[237]....
        /*07d8*/ 	.word	0x0500000f


	//   ....[238]....
        /*07dc*/ 	.word	0x0500000f


	//   ....[239]....
        /*07e0*/ 	.word	0x0500000f


	//   ....[240]....
        /*07e4*/ 	.word	0x0500000f


	//   ....[241]....
        /*07e8*/ 	.word	0x0500000f


	//   ....[242]....
        /*07ec*/ 	.word	0x0500000f


	//   ....[243]....
        /*07f0*/ 	.word	0x0500000f


	//   ....[244]....
        /*07f4*/ 	.word	0x0500000f


	//   ....[245]....
        /*07f8*/ 	.word	0x0500000f


	//   ....[246]....
        /*07fc*/ 	.word	0x0500000f


	//   ....[247]....
        /*0800*/ 	.word	0x0500000f


	//   ....[248]....
        /*0804*/ 	.word	0x0500000f


	//   ....[249]....
        /*0808*/ 	.word	0x0500000f


	//   ....[250]....
        /*080c*/ 	.word	0x0500000f


	//   ....[251]....
        /*0810*/ 	.word	0x0500000f


	//   ....[252]....
        /*0814*/ 	.word	0x0500000f


	//   ....[253]....
        /*0818*/ 	.word	0x0500000f


	//   ....[254]....
        /*081c*/ 	.word	0x0500000f


	//   ....[255]....
        /*0820*/ 	.word	0x0500000f


	//   ....[0]....
        /*0824*/ 	.word	0x0500000f


	//   ....[1]....
        /*0828*/ 	.word	0x0500000f


	//   ....[2]....
        /*082c*/ 	.word	0x0500000f


	//   ....[3]....
        /*0830*/ 	.word	0x0500000f


	//   ....[4]....
        /*0834*/ 	.word	0x0500000f


	//   ....[5]....
        /*0838*/ 	.word	0x0500000f


	//   ....[6]....
        /*083c*/ 	.word	0x0500000f


	//   ....[7]....
        /*0840*/ 	.word	0x0500000f


	//   ....[8]....
        /*0844*/ 	.word	0x0500000f


	//   ....[9]....
        /*0848*/ 	.word	0x0500000f


	//   ....[10]....
        /*084c*/ 	.word	0x0500000f


	//----- nvinfo : EIATTR_COOP_GROUP_INSTR_OFFSETS
	.align		4
.L_143:
        /*0850*/ 	.byte	0x04, 0x28
        /*0852*/ 	.short	(.L_145 - .L_144)


	//   ....[0]....
.L_144:
        /*0854*/ 	.word	0x00000060


	//   ....[1]....
        /*0858*/ 	.word	0x00000140


	//   ....[2]....
        /*085c*/ 	.word	0x00000190


	//   ....[3]....
        /*0860*/ 	.word	0x000003c0


	//   ....[4]....
        /*0864*/ 	.word	0x00000520


	//   ....[5]....
        /*0868*/ 	.word	0x00000640


	//   ....[6]....
        /*086c*/ 	.word	0x000007a0


	//   ....[7]....
        /*0870*/ 	.word	0x00003700


	//   ....[8]....
        /*0874*/ 	.word	0x00003710


	//   ....[9]....
        /*0878*/ 	.word	0x00004bb0


	//   ....[10]....
        /*087c*/ 	.word	0x00004bc0


	//   ....[11]....
        /*0880*/ 	.word	0x00006b30


	//   ....[12]....
        /*0884*/ 	.word	0x00006b40


	//   ....[13]....
        /*0888*/ 	.word	0x00008200


	//   ....[14]....
        /*088c*/ 	.word	0x00008210


	//   ....[15]....
        /*0890*/ 	.word	0x00009af0


	//   ....[16]....
        /*0894*/ 	.word	0x00009b00


	//   ....[17]....
        /*0898*/ 	.word	0x00009d90


	//   ....[18]....
        /*089c*/ 	.word	0x00009da0


	//   ....[19]....
        /*08a0*/ 	.word	0x0000a2c0


	//   ....[20]....
        /*08a4*/ 	.word	0x0000a2e0


	//   ....[21]....
        /*08a8*/ 	.word	0x0000a520


	//   ....[22]....
        /*08ac*/ 	.word	0x0000a540


	//   ....[23]....
        /*08b0*/ 	.word	0x0000acf0


	//   ....[24]....
        /*08b4*/ 	.word	0x0000b250


	//   ....[25]....
        /*08b8*/ 	.word	0x0000b260


	//   ....[26]....
        /*08bc*/ 	.word	0x0000b270


	//   ....[27]....
        /*08c0*/ 	.word	0x0000b280


	//   ....[28]....
        /*08c4*/ 	.word	0x0000dd80


	//   ....[29]....
        /*08c8*/ 	.word	0x0000dd90


	//   ....[30]....
        /*08cc*/ 	.word	0x0000dda0


	//   ....[31]....
        /*08d0*/ 	.word	0x0000ddb0


	//   ....[32]....
        /*08d4*/ 	.word	0x00012340


	//   ....[33]....
        /*08d8*/ 	.word	0x00012390


	//   ....[34]....
        /*08dc*/ 	.word	0x00012830


	//   ....[35]....
        /*08e0*/ 	.word	0x00012890


	//   ....[36]....
        /*08e4*/ 	.word	0x00015390


	//   ....[37]....
        /*08e8*/ 	.word	0x000153b0


	//   ....[38]....
        /*08ec*/ 	.word	0x000153d0


	//   ....[39]....
        /*08f0*/ 	.word	0x000153f0


	//   ....[40]....
        /*08f4*/ 	.word	0x00016780


	//   ....[41]....
        /*08f8*/ 	.word	0x00016980


	//   ....[42]....
        /*08fc*/ 	.word	0x00016a40


	//   ....[43]....
        /*0900*/ 	.word	0x00016a60


	//   ....[44]....
        /*0904*/ 	.word	0x00018050


	//   ....[45]....
        /*0908*/ 	.word	0x000180d0


	//   ....[46]....
        /*090c*/ 	.word	0x000182b0


	//   ....[47]....
        /*0910*/ 	.word	0x000182f0


	//   ....[48]....
        /*0914*/ 	.word	0x00018870


	//   ....[49]....
        /*0918*/ 	.word	0x000188c0


	//   ....[50]....
        /*091c*/ 	.word	0x000189d0


	//   ....[51]....
        /*0920*/ 	.word	0x000189f0


	//   ....[52]....
        /*0924*/ 	.word	0x00018af0


	//   ....[53]....
        /*0928*/ 	.word	0x00018b10


	//   ....[54]....
        /*092c*/ 	.word	0x00018c20


	//   ....[55]....
        /*0930*/ 	.word	0x00018c40


	//   ....[56]....
        /*0934*/ 	.word	0x00019560


	//   ....[57]....
        /*0938*/ 	.word	0x00019570


	//   ....[58]....
        /*093c*/ 	.word	0x00019670


	//   ....[59]....
        /*0940*/ 	.word	0x00019690


	//   ....[60]....
        /*0944*/ 	.word	0x00019790


	//   ....[61]....
        /*0948*/ 	.word	0x000197b0


	//   ....[62]....
        /*094c*/ 	.word	0x000198c0


	//   ....[63]....
        /*0950*/ 	.word	0x000198e0


	//   ....[64]....
        /*0954*/ 	.word	0x00019a70


	//   ....[65]....
        /*0958*/ 	.word	0x00019c40


	//   ....[66]....
        /*095c*/ 	.word	0x00019c70


	//   ....[67]....
        /*0960*/ 	.word	0x00019ca0


	//   ....[68]....
        /*0964*/ 	.word	0x00019cd0


	//   ....[69]....
        /*0968*/ 	.word	0x00019d00


	//   ....[70]....
        /*096c*/ 	.word	0x00019d30


	//   ....[71]....
        /*0970*/ 	.word	0x00019ea0


	//   ....[72]....
        /*0974*/ 	.word	0x00019ed0


	//   ....[73]....
        /*0978*/ 	.word	0x00019f00


	//   ....[74]....
        /*097c*/ 	.word	0x00019f30


	//   ....[75]....
        /*0980*/ 	.word	0x00019f60


	//   ....[76]....
        /*0984*/ 	.word	0x00019f90


	//   ....[77]....
        /*0988*/ 	.word	0x0001a020


	//   ....[78]....
        /*098c*/ 	.word	0x0001a050


	//   ....[79]....
        /*0990*/ 	.word	0x0001a0d0


	//   ....[80]....
        /*0994*/ 	.word	0x0001abd0


	//   ....[81]....
        /*0998*/ 	.word	0x0001cc40


	//   ....[82]....
        /*099c*/ 	.word	0x0001cc60


	//   ....[83]....
        /*09a0*/ 	.word	0x0001cd10


	//   ....[84]....
        /*09a4*/ 	.word	0x0001cd30


	//   ....[85]....
        /*09a8*/ 	.word	0x0001cdd0


	//   ....[86]....
        /*09ac*/ 	.word	0x0001cdf0


	//   ....[87]....
        /*09b0*/ 	.word	0x0001ce90


	//   ....[88]....
        /*09b4*/ 	.word	0x0001ceb0


	//   ....[89]....
        /*09b8*/ 	.word	0x0001cf50


	//   ....[90]....
        /*09bc*/ 	.word	0x0001cf70


	//   ....[91]....
        /*09c0*/ 	.word	0x0001cf80


	//   ....[92]....
        /*09c4*/ 	.word	0x0001d010


	//   ....[93]....
        /*09c8*/ 	.word	0x0001d770


	//   ....[94]....
        /*09cc*/ 	.word	0x0001d7a0


	//   ....[95]....
        /*09d0*/ 	.word	0x0001d800


	//   ....[96]....
        /*09d4*/ 	.word	0x0001d850


	//   ....[97]....
        /*09d8*/ 	.word	0x0001d890


	//   ....[98]....
        /*09dc*/ 	.word	0x0001d900


	//   ....[99]....
        /*09e0*/ 	.word	0x0001d940


	//   ....[100]....
        /*09e4*/ 	.word	0x0001d9b0


	//   ....[101]....
        /*09e8*/ 	.word	0x0001d9f0


	//   ....[102]....
        /*09ec*/ 	.word	0x0001da60


	//   ....[103]....
        /*09f0*/ 	.word	0x0001daa0


	//   ....[104]....
        /*09f4*/ 	.word	0x0001db10


	//   ....[105]....
        /*09f8*/ 	.word	0x0001db50


	//   ....[106]....
        /*09fc*/ 	.word	0x0001dbc0


	//   ....[107]....
        /*0a00*/ 	.word	0x0001dbe0


	//   ....[108]....
        /*0a04*/ 	.word	0x0001dc10


	//   ....[109]....
        /*0a08*/ 	.word	0x0001e430


	//   ....[110]....
        /*0a0c*/ 	.word	0x0001e440


	//   ....[111]....
        /*0a10*/ 	.word	0x0001e470


	//   ....[112]....
        /*0a14*/ 	.word	0x0001e4c0


	//   ....[113]....
        /*0a18*/ 	.word	0x0001e4d0


	//   ....[114]....
        /*0a1c*/ 	.word	0x0001e530


	//   ....[115]....
        /*0a20*/ 	.word	0x0001e560


	//   ....[116]....
        /*0a24*/ 	.word	0x0001e5a0


	//   ....[117]....
        /*0a28*/ 	.word	0x0001e5d0


	//   ....[118]....
        /*0a2c*/ 	.word	0x0001e610


	//   ....[119]....
        /*0a30*/ 	.word	0x0001e640


	//   ....[120]....
        /*0a34*/ 	.word	0x0001e680


	//   ....[121]....
        /*0a38*/ 	.word	0x0001e920


	//   ....[122]....
        /*0a3c*/ 	.word	0x0001e940


	//   ....[123]....
        /*0a40*/ 	.word	0x0001e950


	//   ....[124]....
        /*0a44*/ 	.word	0x0001e9e0


	//   ....[125]....
        /*0a48*/ 	.word	0x0001e9f0


	//   ....[126]....
        /*0a4c*/ 	.word	0x0001ea80


	//   ....[127]....
        /*0a50*/ 	.word	0x0001ea90


	//   ....[128]....
        /*0a54*/ 	.word	0x0001eb20


	//   ....[129]....
        /*0a58*/ 	.word	0x0001eb30


	//   ....[130]....
        /*0a5c*/ 	.word	0x0001ebc0


	//   ....[131]....
        /*0a60*/ 	.word	0x0001ebd0


	//   ....[132]....
        /*0a64*/ 	.word	0x0001ebe0


	//   ....[133]....
        /*0a68*/ 	.word	0x0001f1e0


	//   ....[134]....
        /*0a6c*/ 	.word	0x0001f220


	//   ....[135]....
        /*0a70*/ 	.word	0x0001f250


	//   ....[136]....
        /*0a74*/ 	.word	0x0001f290


	//   ....[137]....
        /*0a78*/ 	.word	0x0001f320


	//   ....[138]....
        /*0a7c*/ 	.word	0x0001f340


	//   ....[139]....
        /*0a80*/ 	.word	0x0001f3c0


	//   ....[140]....
        /*0a84*/ 	.word	0x0001f3f0


	//   ....[141]....
        /*0a88*/ 	.word	0x0001f460


	//   ....[142]....
        /*0a8c*/ 	.word	0x0001f480


	//   ....[143]....
        /*0a90*/ 	.word	0x0001f4c0


	//   ....[144]....
        /*0a94*/ 	.word	0x0001f510


	//   ....[145]....
        /*0a98*/ 	.word	0x0001f900


	//   ....[146]....
        /*0a9c*/ 	.word	0x0001f960


	//   ....[147]....
        /*0aa0*/ 	.word	0x0001f990


	//   ....[148]....
        /*0aa4*/ 	.word	0x0001f9a0


	//   ....[149]....
        /*0aa8*/ 	.word	0x0001f9d0


	//   ....[150]....
        /*0aac*/ 	.word	0x0001fa00


	//   ....[151]....
        /*0ab0*/ 	.word	0x0001fa30


	//   ....[152]....
        /*0ab4*/ 	.word	0x0001fa60


	//   ....[153]....
        /*0ab8*/ 	.word	0x0001fbe0


	//   ....[154]....
        /*0abc*/ 	.word	0x0001fc10


	//   ....[155]....
        /*0ac0*/ 	.word	0x0001fc40


	//   ....[156]....
        /*0ac4*/ 	.word	0x0001fc70


	//   ....[157]....
        /*0ac8*/ 	.word	0x0001fca0


	//   ....[158]....
        /*0acc*/ 	.word	0x0001fcd0


	//   ....[159]....
        /*0ad0*/ 	.word	0x0001fd90


	//   ....[160]....
        /*0ad4*/ 	.word	0x0001fdb0


	//   ....[161]....
        /*0ad8*/ 	.word	0x0001fe20


	//   ....[162]....
        /*0adc*/ 	.word	0x00020290


	//   ....[163]....
        /*0ae0*/ 	.word	0x000205b0


	//   ....[164]....
        /*0ae4*/ 	.word	0x00020640


	//   ....[165]....
        /*0ae8*/ 	.word	0x000206e0


	//   ....[166]....
        /*0aec*/ 	.word	0x00020770


	//   ....[167]....
        /*0af0*/ 	.word	0x00020860


	//   ....[168]....
        /*0af4*/ 	.word	0x000208f0


	//   ....[169]....
        /*0af8*/ 	.word	0x00020990


	//   ....[170]....
        /*0afc*/ 	.word	0x00020a20


	//   ....[171]....
        /*0b00*/ 	.word	0x00020b10


	//   ....[172]....
        /*0b04*/ 	.word	0x00020ba0


	//   ....[173]....
        /*0b08*/ 	.word	0x00020c40


	//   ....[174]....
        /*0b0c*/ 	.word	0x00020cd0


	//   ....[175]....
        /*0b10*/ 	.word	0x00020dc0


	//   ....[176]....
        /*0b14*/ 	.word	0x00020e50


	//   ....[177]....
        /*0b18*/ 	.word	0x00020ea0


	//   ....[178]....
        /*0b1c*/ 	.word	0x00020ef0


	//   ....[179]....
        /*0b20*/ 	.word	0x00020fd0


	//   ....[180]....
        /*0b24*/ 	.word	0x00021060


	//   ....[181]....
        /*0b28*/ 	.word	0x000210b0


	//   ....[182]....
        /*0b2c*/ 	.word	0x00021100


	//   ....[183]....
        /*0b30*/ 	.word	0x00021360


	//   ....[184]....
        /*0b34*/ 	.word	0x00021640


	//   ....[185]....
        /*0b38*/ 	.word	0x00021730


	//   ....[186]....
        /*0b3c*/ 	.word	0x000217d0


	//   ....[187]....
        /*0b40*/ 	.word	0x00021830


	//   ....[188]....
        /*0b44*/ 	.word	0x00021940


	//   ....[189]....
        /*0b48*/ 	.word	0x000219b0


	//   ....[190]....
        /*0b4c*/ 	.word	0x00021ac0


	//   ....[191]....
        /*0b50*/ 	.word	0x00021b30


	//   ....[192]....
        /*0b54*/ 	.word	0x00021c40


	//   ....[193]....
        /*0b58*/ 	.word	0x00021cb0


	//   ....[194]....
        /*0b5c*/ 	.word	0x00021dc0


	//   ....[195]....
        /*0b60*/ 	.word	0x00021e30


	//   ....[196]....
        /*0b64*/ 	.word	0x00021f10


	//   ....[197]....
        /*0b68*/ 	.word	0x00022010


	//   ....[198]....
        /*0b6c*/ 	.word	0x00022080


	//   ....[199]....
        /*0b70*/ 	.word	0x00022100


	//   ....[200]....
        /*0b74*/ 	.word	0x000221c0


	//   ....[201]....
        /*0b78*/ 	.word	0x00022240


	//   ....[202]....
        /*0b7c*/ 	.word	0x00022320


	//   ....[203]....
        /*0b80*/ 	.word	0x000223a0


	//   ....[204]....
        /*0b84*/ 	.word	0x00022480


	//   ....[205]....
        /*0b88*/ 	.word	0x00022500


	//   ....[206]....
        /*0b8c*/ 	.word	0x000225e0


	//   ....[207]....
        /*0b90*/ 	.word	0x00022660


	//   ....[208]....
        /*0b94*/ 	.word	0x00022740


	//   ....[209]....
        /*0b98*/ 	.word	0x000227c0


	//   ....[210]....
        /*0b9c*/ 	.word	0x000228a0


	//   ....[211]....
        /*0ba0*/ 	.word	0x00022920


	//   ....[212]....
        /*0ba4*/ 	.word	0x000229e0


	//   ....[213]....
        /*0ba8*/ 	.word	0x00022b10


	//   ....[214]....
        /*0bac*/ 	.word	0x00022bd0


	//   ....[215]....
        /*0bb0*/ 	.word	0x00022c40


	//   ....[216]....
        /*0bb4*/ 	.word	0x00022d50


	//   ....[217]....
        /*0bb8*/ 	.word	0x00022db0


	//   ....[218]....
        /*0bbc*/ 	.word	0x00022e80


	//   ....[219]....
        /*0bc0*/ 	.word	0x00022ee0


	//   ....[220]....
        /*0bc4*/ 	.word	0x00022fb0


	//   ....[221]....
        /*0bc8*/ 	.word	0x00023010


	//   ....[222]....
        /*0bcc*/ 	.word	0x000230e0


	//   ....[223]....
        /*0bd0*/ 	.word	0x000231d0


	//   ....[224]....
        /*0bd4*/ 	.word	0x00023260


	//   ....[225]....
        /*0bd8*/ 	.word	0x00023350


	//   ....[226]....
        /*0bdc*/ 	.word	0x000233f0


	//   ....[227]....
        /*0be0*/ 	.word	0x00023450


	//   ....[228]....
        /*0be4*/ 	.word	0x00023550


	//   ....[229]....
        /*0be8*/ 	.word	0x000235b0


	//   ....[230]....
        /*0bec*/ 	.word	0x000236b0


	//   ....[231]....
        /*0bf0*/ 	.word	0x00023710


	//   ....[232]....
        /*0bf4*/ 	.word	0x00023810


	//   ....[233]....
        /*0bf8*/ 	.word	0x00023870


	//   ....[234]....
        /*0bfc*/ 	.word	0x00023970


	//   ....[235]....
        /*0c00*/ 	.word	0x000239d0


	//   ....[236]....
        /*0c04*/ 	.word	0x00023aa0


	//   ....[237]....
        /*0c08*/ 	.word	0x00023be0


	//   ....[238]....
        /*0c0c*/ 	.word	0x00023c90


	//   ....[239]....
        /*0c10*/ 	.word	0x00023d60


	//   ....[240]....
        /*0c14*/ 	.word	0x00023e30


	//   ....[241]....
        /*0c18*/ 	.word	0x00023e90


	//   ....[242]....
        /*0c1c*/ 	.word	0x00023f80


	//   ....[243]....
        /*0c20*/ 	.word	0x00023fe0


	//   ....[244]....
        /*0c24*/ 	.word	0x000240d0


	//   ....[245]....
        /*0c28*/ 	.word	0x00024130


	//   ....[246]....
        /*0c2c*/ 	.word	0x00024220


	//   ....[247]....
        /*0c30*/ 	.word	0x00024280


	//   ....[248]....
        /*0c34*/ 	.word	0x00024360


	//   ....[249]....
        /*0c38*/ 	.word	0x000243f0


	//   ....[250]....
        /*0c3c*/ 	.word	0x00024490


	//   ....[251]....
        /*0c40*/ 	.word	0x000245b0


	//   ....[252]....
        /*0c44*/ 	.word	0x00024620


	//   ....[253]....
        /*0c48*/ 	.word	0x00024690


	//   ....[254]....
        /*0c4c*/ 	.word	0x00024700


	//   ....[255]....
        /*0c50*/ 	.word	0x00024770


	//   ....[0]....
        /*0c54*/ 	.word	0x000247f0


	//   ....[1]....
        /*0c58*/ 	.word	0x00024880


	//   ....[2]....
        /*0c5c*/ 	.word	0x00024910


	//   ....[3]....
        /*0c60*/ 	.word	0x00024980


	//   ....[4]....
        /*0c64*/ 	.word	0x000249f0


	//   ....[5]....
        /*0c68*/ 	.word	0x00024a60


	//   ....[6]....
        /*0c6c*/ 	.word	0x00024ae0


	//   ....[7]....
        /*0c70*/ 	.word	0x00024b50


	//   ....[8]....
        /*0c74*/ 	.word	0x00024bf0


	//   ....[9]....
        /*0c78*/ 	.word	0x00024c80


	//   ....[10]....
        /*0c7c*/ 	.word	0x00024da0


	//----- nvinfo : EIATTR_REG_RECONFIG
	.align		4
.L_145:
        /*0c80*/ 	.byte	0x01, 0x54
	.zero		2


	//----- nvinfo : EIATTR_SYSCALL_OFFSETS
	.align		4
        /*0c84*/ 	.byte	0x04, 0x46
        /*0c86*/ 	.short	(.L_147 - .L_146)


	//   ....[0]....
.L_146:
        /*0c88*/ 	.word	0x00001b00


	//   ....[1]....
        /*0c8c*/ 	.word	0x00001c50


	//   ....[2]....
        /*0c90*/ 	.word	0x0000ae60


	//   ....[3]....
        /*0c94*/ 	.word	0x0000b1d0


	//   ....[4]....
        /*0c98*/ 	.word	0x0001c220


	//   ....[5]....
        /*0c9c*/ 	.word	0x0001c370


	//   ....[6]....
        /*0ca0*/ 	.word	0x0001c460


	//   ....[7]....
        /*0ca4*/ 	.word	0x0001d3d0


	//----- nvinfo : EIATTR_MBARRIER_INSTR_OFFSETS
	.align		4
.L_147:
        /*0ca8*/ 	.byte	0x04, 0x39
        /*0caa*/ 	.short	(.L_149 - .L_148)


	//   ....[0]....
.L_148:
        /*0cac*/ 	.word	0x00000270
        /*0cb0*/ 	.word	0x000000ff
        /*0cb4*/ 	.word	0x00030800
        /*0cb8*/ 	.short	0x0100
        /*0cba*/ 	.byte	0x08
	.zero		1


	//   ....[1]....
        /*0cbc*/ 	.word	0x00000280
        /*0cc0*/ 	.word	0x000000ff
        /*0cc4*/ 	.word	0x00030820
        /*0cc8*/ 	.short	0x0100
        /*0cca*/ 	.byte	0x08
	.zero		1


	//   ....[2]....
        /*0ccc*/ 	.word	0x00000370
        /*0cd0*/ 	.word	0x000000ff
        /*0cd4*/ 	.word	0x00030830
        /*0cd8*/ 	.short	0x0100
        /*0cda*/ 	.byte	0x08
	.zero		1


	//   ....[3]....
        /*0cdc*/ 	.word	0x00000380
        /*0ce0*/ 	.word	0x000000ff
        /*0ce4*/ 	.word	0x00030840
        /*0ce8*/ 	.short	0x0100
        /*0cea*/ 	.byte	0x08
	.zero		1


	//   ....[4]....
        /*0cec*/ 	.word	0x00000390
        /*0cf0*/ 	.word	0x000000ff
        /*0cf4*/ 	.word	0x00030838
        /*0cf8*/ 	.short	0x0100
        /*0cfa*/ 	.byte	0x08
	.zero		1


	//   ....[5]....
        /*0cfc*/ 	.word	0x000003a0
        /*0d00*/ 	.word	0x000000ff
        /*0d04*/ 	.word	0x00030848
        /*0d08*/ 	.short	0x0100
        /*0d0a*/ 	.byte	0x08
	.zero		1


	//   ....[6]....
        /*0d0c*/ 	.word	0x000004d0
        /*0d10*/ 	.word	0x000000ff
        /*0d14*/ 	.word	0x00030850
        /*0d18*/ 	.short	0x0100
        /*0d1a*/ 	.byte	0x08
	.zero		1


	//   ....[7]....
        /*0d1c*/ 	.word	0x000004e0
        /*0d20*/ 	.word	0x000000ff
        /*0d24*/ 	.word	0x00030860
        /*0d28*/ 	.short	0x0100
        /*0d2a*/ 	.byte	0x08
	.zero		1


	//   ....[8]....
        /*0d2c*/ 	.word	0x000004f0
        /*0d30*/ 	.word	0x000000ff
        /*0d34*/ 	.word	0x00030858
        /*0d38*/ 	.short	0x0100
        /*0d3a*/ 	.byte	0x08
	.zero		1


	//   ....[9]....
        /*0d3c*/ 	.word	0x00000500
        /*0d40*/ 	.word	0x000000ff
        /*0d44*/ 	.word	0x00030868
        /*0d48*/ 	.short	0x0100
        /*0d4a*/ 	.byte	0x08
	.zero		1


	//   ....[10]....
        /*0d4c*/ 	.word	0x000005f0
        /*0d50*/ 	.word	0x000000ff
        /*0d54*/ 	.word	0x00030870
        /*0d58*/ 	.short	0x0100
        /*0d5a*/ 	.byte	0x06
	.zero		1


	//   ....[11]....
        /*0d5c*/ 	.word	0x00000600
        /*0d60*/ 	.word	0x000000ff
        /*0d64*/ 	.word	0x00030880
        /*0d68*/ 	.short	0x0100
        /*0d6a*/ 	.byte	0x06
	.zero		1


	//   ....[12]....
        /*0d6c*/ 	.word	0x00000610
        /*0d70*/ 	.word	0x000000ff
        /*0d74*/ 	.word	0x00030878
        /*0d78*/ 	.short	0x0100
        /*0d7a*/ 	.byte	0x06
	.zero		1


	//   ....[13]....
        /*0d7c*/ 	.word	0x00000620
        /*0d80*/ 	.word	0x000000ff
        /*0d84*/ 	.word	0x00030888
        /*0d88*/ 	.short	0x0100
        /*0d8a*/ 	.byte	0x06
	.zero		1


	//   ....[14]....
        /*0d8c*/ 	.word	0x00000750
        /*0d90*/ 	.word	0x000000ff
        /*0d94*/ 	.word	0x00030890
        /*0d98*/ 	.short	0x0100
        /*0d9a*/ 	.byte	0x08
	.zero		1


	//   ....[15]....
        /*0d9c*/ 	.word	0x00000760
        /*0da0*/ 	.word	0x000000ff
        /*0da4*/ 	.word	0x000308a0
        /*0da8*/ 	.short	0x0100
        /*0daa*/ 	.byte	0x08
	.zero		1


	//   ....[16]....
        /*0dac*/ 	.word	0x00000770
        /*0db0*/ 	.word	0x000000ff
        /*0db4*/ 	.word	0x00030898
        /*0db8*/ 	.short	0x0100
        /*0dba*/ 	.byte	0x08
	.zero		1


	//   ....[17]....
        /*0dbc*/ 	.word	0x00000780
        /*0dc0*/ 	.word	0x000000ff
        /*0dc4*/ 	.word	0x000308a8
        /*0dc8*/ 	.short	0x0100
        /*0dca*/ 	.byte	0x08
	.zero		1


	//   ....[18]....
        /*0dcc*/ 	.word	0x000008b0
        /*0dd0*/ 	.word	0x000000ff
        /*0dd4*/ 	.word	0x000308b0
        /*0dd8*/ 	.short	0x0100
        /*0dda*/ 	.byte	0x08
	.zero		1


	//   ....[19]....
        /*0ddc*/ 	.word	0x000008c0
        /*0de0*/ 	.word	0x000000ff
        /*0de4*/ 	.word	0x000308c0
        /*0de8*/ 	.short	0x0100
        /*0dea*/ 	.byte	0x08
	.zero		1


	//   ....[20]....
        /*0dec*/ 	.word	0x000008d0
        /*0df0*/ 	.word	0x000000ff
        /*0df4*/ 	.word	0x000308b8
        /*0df8*/ 	.short	0x0100
        /*0dfa*/ 	.byte	0x08
	.zero		1


	//   ....[21]....
        /*0dfc*/ 	.word	0x000008e0
        /*0e00*/ 	.word	0x000000ff
        /*0e04*/ 	.word	0x000308c8
        /*0e08*/ 	.short	0x0100
        /*0e0a*/ 	.byte	0x08
	.zero		1


	//   ....[22]....
        /*0e0c*/ 	.word	0x000036b0
        /*0e10*/ 	.word	0x00000057
        /*0e14*/ 	.word	0x00030890
        /*0e18*/ 	.short	0x010a
        /*0e1a*/ 	.byte	0x3f
	.zero		1


	//   ....[23]....
        /*0e1c*/ 	.word	0x00006ad0
        /*0e20*/ 	.word	0x00000057
        /*0e24*/ 	.word	0x00030890
        /*0e28*/ 	.short	0x010a
        /*0e2a*/ 	.byte	0x3f
	.zero		1


	//   ....[24]....
        /*0e2c*/ 	.word	0x00009930
        /*0e30*/ 	.word	0x00000057
        /*0e34*/ 	.word	0x00030890
        /*0e38*/ 	.short	0x010a
        /*0e3a*/ 	.byte	0x3f
	.zero		1


	//   ....[25]....
        /*0e3c*/ 	.word	0x0000a0f0
        /*0e40*/ 	.word	0x0000000b
        /*0e44*/ 	.word	0x00000000
        /*0e48*/ 	.short	0x0101
        /*0e4a*/ 	.byte	0x3f
	.zero		1


	//   ....[26]....
        /*0e4c*/ 	.word	0x0000a130
        /*0e50*/ 	.word	0x00000057
        /*0e54*/ 	.word	0x000308b0
        /*0e58*/ 	.short	0x010a
        /*0e5a*/ 	.byte	0x3f
	.zero		1


	//   ....[27]....
        /*0e5c*/ 	.word	0x0000a830
        /*0e60*/ 	.word	0x00000057
        /*0e64*/ 	.word	0x00000000
        /*0e68*/ 	.short	0x0101
        /*0e6a*/ 	.byte	0x3f
	.zero		1


	//   ....[28]....
        /*0e6c*/ 	.word	0x0000aef0
        /*0e70*/ 	.word	0x00000002
        /*0e74*/ 	.word	0x00030800
        /*0e78*/ 	.short	0x010a
        /*0e7a*/ 	.byte	0x3f
	.zero		1


	//   ....[29]....
        /*0e7c*/ 	.word	0x0000af40
        /*0e80*/ 	.word	0x00000002
        /*0e84*/ 	.word	0x00030800
        /*0e88*/ 	.short	0x010a
        /*0e8a*/ 	.byte	0x3f
	.zero		1


	//   ....[30]....
        /*0e8c*/ 	.word	0x0000bd50
        /*0e90*/ 	.word	0x00000002
        /*0e94*/ 	.word	0x00030800
        /*0e98*/ 	.short	0x010a
        /*0e9a*/ 	.byte	0x3f
	.zero		1


	//   ....[31]....
        /*0e9c*/ 	.word	0x0000e600
        /*0ea0*/ 	.word	0x00000002
        /*0ea4*/ 	.word	0x00030800
        /*0ea8*/ 	.short	0x010a
        /*0eaa*/ 	.byte	0x3f
	.zero		1


	//   ....[32]....
        /*0eac*/ 	.word	0x00010ab0
        /*0eb0*/ 	.word	0x00000003
        /*0eb4*/ 	.word	0x00030830
        /*0eb8*/ 	.short	0x010a
        /*0eba*/ 	.byte	0x3f
	.zero		1


	//   ....[33]....
        /*0ebc*/ 	.word	0x00010b00
        /*0ec0*/ 	.word	0x00000003
        /*0ec4*/ 	.word	0x00030830
        /*0ec8*/ 	.short	0x010a
        /*0eca*/ 	.byte	0x3f
	.zero		1


	//   ....[34]....
        /*0ecc*/ 	.word	0x00011840
        /*0ed0*/ 	.word	0x00000003
        /*0ed4*/ 	.word	0x00000000
        /*0ed8*/ 	.short	0x0101
        /*0eda*/ 	.byte	0x3f
	.zero		1


	//   ....[35]....
        /*0edc*/ 	.word	0x000137d0
        /*0ee0*/ 	.word	0x0000000b
        /*0ee4*/ 	.word	0x00030830
        /*0ee8*/ 	.short	0x010a
        /*0eea*/ 	.byte	0x3f
	.zero		1


	//   ....[36]....
        /*0eec*/ 	.word	0x00013850
        /*0ef0*/ 	.word	0x0000000b
        /*0ef4*/ 	.word	0x00030830
        /*0ef8*/ 	.short	0x010a
        /*0efa*/ 	.byte	0x3f
	.zero		1


	//   ....[37]....
        /*0efc*/ 	.word	0x00014720
        /*0f00*/ 	.word	0x0000000d
        /*0f04*/ 	.word	0x00030850
        /*0f08*/ 	.short	0x010a
        /*0f0a*/ 	.byte	0x3f
	.zero		1


	//   ....[38]....
        /*0f0c*/ 	.word	0x00014770
        /*0f10*/ 	.word	0x0000000d
        /*0f14*/ 	.word	0x00030850
        /*0f18*/ 	.short	0x010a
        /*0f1a*/ 	.byte	0x3f
	.zero		1


	//   ....[39]....
        /*0f1c*/ 	.word	0x00015610
        /*0f20*/ 	.word	0x0000007c
        /*0f24*/ 	.word	0x00000000
        /*0f28*/ 	.short	0x0101
        /*0f2a*/ 	.byte	0x3f
	.zero		1


	//   ....[40]....
        /*0f2c*/ 	.word	0x00015e70
        /*0f30*/ 	.word	0x0000000d
        /*0f34*/ 	.word	0x00000000
        /*0f38*/ 	.short	0x0101
        /*0f3a*/ 	.byte	0x3f
	.zero		1


	//   ....[41]....
        /*0f3c*/ 	.word	0x00016680
        /*0f40*/ 	.word	0x00000008
        /*0f44*/ 	.word	0x00030850
        /*0f48*/ 	.short	0x010a
        /*0f4a*/ 	.byte	0x3f
	.zero		1


	//   ....[42]....
        /*0f4c*/ 	.word	0x00016720
        /*0f50*/ 	.word	0x00000008
        /*0f54*/ 	.word	0x00030850
        /*0f58*/ 	.short	0x010a
        /*0f5a*/ 	.byte	0x3f
	.zero		1


	//   ....[43]....
        /*0f5c*/ 	.word	0x00016c20
        /*0f60*/ 	.word	0x00000005
        /*0f64*/ 	.word	0x00000000
        /*0f68*/ 	.short	0x0101
        /*0f6a*/ 	.byte	0x3f
	.zero		1


	//   ....[44]....
        /*0f6c*/ 	.word	0x00018880
        /*0f70*/ 	.word	0x00000000
        /*0f74*/ 	.word	0x00000000
        /*0f78*/ 	.short	0x0101
        /*0f7a*/ 	.byte	0x3f
	.zero		1


	//   ....[45]....
        /*0f7c*/ 	.word	0x0001acb0
        /*0f80*/ 	.word	0x00000016
        /*0f84*/ 	.word	0x00030820
        /*0f88*/ 	.short	0x010a
        /*0f8a*/ 	.byte	0x3f
	.zero		1


	//   ....[46]....
        /*0f8c*/ 	.word	0x0001ad40
        /*0f90*/ 	.word	0x00000009
        /*0f94*/ 	.word	0x000308a0
        /*0f98*/ 	.short	0x010a
        /*0f9a*/ 	.byte	0x3f
	.zero		1


	//   ....[47]....
        /*0f9c*/ 	.word	0x0001b190
        /*0fa0*/ 	.word	0x00000009
        /*0fa4*/ 	.word	0x000308c0
        /*0fa8*/ 	.short	0x010a
        /*0faa*/ 	.byte	0x3f
	.zero		1


	//   ....[48]....
        /*0fac*/ 	.word	0x0001b6a0
        /*0fb0*/ 	.word	0x00000008
        /*0fb4*/ 	.word	0x000308a0
        /*0fb8*/ 	.short	0x010a
        /*0fba*/ 	.byte	0x3f
	.zero		1


	//   ....[49]....
        /*0fbc*/ 	.word	0x0001bae0
        /*0fc0*/ 	.word	0x00000008
        /*0fc4*/ 	.word	0x000308c0
        /*0fc8*/ 	.short	0x010a
        /*0fca*/ 	.byte	0x3f
	.zero		1


	//   ....[50]....
        /*0fcc*/ 	.word	0x0001ca10
        /*0fd0*/ 	.word	0x00000007
        /*0fd4*/ 	.word	0x00030840
        /*0fd8*/ 	.short	0x010a
        /*0fda*/ 	.byte	0x3f
	.zero		1


	//   ....[51]....
        /*0fdc*/ 	.word	0x0001d0d0
        /*0fe0*/ 	.word	0x00000007
        /*0fe4*/ 	.word	0x00030830
        /*0fe8*/ 	.short	0x0107
        /*0fea*/ 	.byte	0x3f
	.zero		1


	//   ....[52]....
        /*0fec*/ 	.word	0x0001d1a0
        /*0ff0*/ 	.word	0x00000007
        /*0ff4*/ 	.word	0x00030830
        /*0ff8*/ 	.short	0x0101
        /*0ffa*/ 	.byte	0x3f
	.zero		1


	//   ....[53]....
        /*0ffc*/ 	.word	0x0001dd30
        /*1000*/ 	.word	0x00000016
        /*1004*/ 	.word	0x00030800
        /*1008*/ 	.short	0x0107
        /*100a*/ 	.byte	0x3f
	.zero		1


	//   ....[54]....
        /*100c*/ 	.word	0x0001de30
        /*1010*/ 	.word	0x00000016
        /*1014*/ 	.word	0x00030800
        /*1018*/ 	.short	0x0101
        /*101a*/ 	.byte	0x3f
	.zero		1


	//   ....[55]....
        /*101c*/ 	.word	0x0001de50
        /*1020*/ 	.word	0x00000016
        /*1024*/ 	.word	0x00030820
        /*1028*/ 	.short	0x010a
        /*102a*/ 	.byte	0x3f
	.zero		1


	//   ....[56]....
        /*102c*/ 	.word	0x0001e230
        /*1030*/ 	.word	0x00000007
        /*1034*/ 	.word	0x00030840
        /*1038*/ 	.short	0x010a
        /*103a*/ 	.byte	0x3f
	.zero		1


	//   ....[57]....
        /*103c*/ 	.word	0x0001e740
        /*1040*/ 	.word	0x00000007
        /*1044*/ 	.word	0x00030830
        /*1048*/ 	.short	0x0107
        /*104a*/ 	.byte	0x3f
	.zero		1


	//   ....[58]....
        /*104c*/ 	.word	0x0001e800
        /*1050*/ 	.word	0x00000007
        /*1054*/ 	.word	0x00030830
        /*1058*/ 	.short	0x0101
        /*105a*/ 	.byte	0x3f
	.zero		1


	//   ....[59]....
        /*105c*/ 	.word	0x0001e860
        /*1060*/ 	.word	0x00000006
        /*1064*/ 	.word	0x00030860
        /*1068*/ 	.short	0x010a
        /*106a*/ 	.byte	0x3f
	.zero		1


	//   ....[60]....
        /*106c*/ 	.word	0x0001edc0
        /*1070*/ 	.word	0x00000006
        /*1074*/ 	.word	0x00030850
        /*1078*/ 	.short	0x0107
        /*107a*/ 	.byte	0x3f
	.zero		1


	//   ....[61]....
        /*107c*/ 	.word	0x0001ef20
        /*1080*/ 	.word	0x00000006
        /*1084*/ 	.word	0x00030850
        /*1088*/ 	.short	0x0101
        /*108a*/ 	.byte	0x3f
	.zero		1


	//   ....[62]....
        /*108c*/ 	.word	0x0001f130
        /*1090*/ 	.word	0x00000000
        /*1094*/ 	.word	0x00030860
        /*1098*/ 	.short	0x010a
        /*109a*/ 	.byte	0x3f
	.zero		1


	//   ....[63]....
        /*109c*/ 	.word	0x0001f640
        /*10a0*/ 	.word	0x00000000
        /*10a4*/ 	.word	0x00030850
        /*10a8*/ 	.short	0x0107
        /*10aa*/ 	.byte	0x3f
	.zero		1


	//   ....[64]....
        /*10ac*/ 	.word	0x0001f700
        /*10b0*/ 	.word	0x00000000
        /*10b4*/ 	.word	0x00030850
        /*10b8*/ 	.short	0x0101
        /*10ba*/ 	.byte	0x3f
	.zero		1


	//   ....[65]....
        /*10bc*/ 	.word	0x00020210
        /*10c0*/ 	.word	0x00000007
        /*10c4*/ 	.word	0x00030820
        /*10c8*/ 	.short	0x010a
        /*10ca*/ 	.byte	0x3f
	.zero		1


	//   ....[66]....
        /*10cc*/ 	.word	0x00020380
        /*10d0*/ 	.word	0x00000005
        /*10d4*/ 	.word	0x00030840
        /*10d8*/ 	.short	0x010a
        /*10da*/ 	.byte	0x3f
	.zero		1


	//   ....[67]....
        /*10dc*/ 	.word	0x00020420
        /*10e0*/ 	.word	0x00000003
        /*10e4*/ 	.word	0x00030840
        /*10e8*/ 	.short	0x010a
        /*10ea*/ 	.byte	0x3f
	.zero		1


	//   ....[68]....
        /*10ec*/ 	.word	0x00020460
        /*10f0*/ 	.word	0x00000005
        /*10f4*/ 	.word	0x00030860
        /*10f8*/ 	.short	0x010a
        /*10fa*/ 	.byte	0x3f
	.zero		1


	//   ....[69]....
        /*10fc*/ 	.word	0x000204a0
        /*1100*/ 	.word	0x00000003
        /*1104*/ 	.word	0x00030860
        /*1108*/ 	.short	0x010a
        /*110a*/ 	.byte	0x3f
	.zero		1


	//   ....[70]....
        /*110c*/ 	.word	0x00020500
        /*1110*/ 	.word	0x00000057
        /*1114*/ 	.word	0x00030890
        /*1118*/ 	.short	0x010a
        /*111a*/ 	.byte	0x3f
	.zero		1


	//   ....[71]....
        /*111c*/ 	.word	0x000207b0
        /*1120*/ 	.word	0x00000057
        /*1124*/ 	.word	0x00030890
        /*1128*/ 	.short	0x010a
        /*112a*/ 	.byte	0x3f
	.zero		1


	//   ....[72]....
        /*112c*/ 	.word	0x00020a60
        /*1130*/ 	.word	0x00000057
        /*1134*/ 	.word	0x00030890
        /*1138*/ 	.short	0x010a
        /*113a*/ 	.byte	0x3f
	.zero		1


	//   ....[73]....
        /*113c*/ 	.word	0x00020d10
        /*1140*/ 	.word	0x00000057
        /*1144*/ 	.word	0x000308b0
        /*1148*/ 	.short	0x010a
        /*114a*/ 	.byte	0x3f
	.zero		1


	//   ....[74]....
        /*114c*/ 	.word	0x00020f20
        /*1150*/ 	.word	0x00000002
        /*1154*/ 	.word	0x00030800
        /*1158*/ 	.short	0x010a
        /*115a*/ 	.byte	0x3f
	.zero		1


	//   ....[75]....
        /*115c*/ 	.word	0x00021140
        /*1160*/ 	.word	0x00000002
        /*1164*/ 	.word	0x00030800
        /*1168*/ 	.short	0x010a
        /*116a*/ 	.byte	0x3f
	.zero		1


	//   ....[76]....
        /*116c*/ 	.word	0x00021190
        /*1170*/ 	.word	0x00000003
        /*1174*/ 	.word	0x00030830
        /*1178*/ 	.short	0x010a
        /*117a*/ 	.byte	0x3f
	.zero		1


	//   ....[77]....
        /*117c*/ 	.word	0x000211e0
        /*1180*/ 	.word	0x0000000b
        /*1184*/ 	.word	0x00030830
        /*1188*/ 	.short	0x010a
        /*118a*/ 	.byte	0x3f
	.zero		1


	//   ....[78]....
        /*118c*/ 	.word	0x00021230
        /*1190*/ 	.word	0x0000000d
        /*1194*/ 	.word	0x00030850
        /*1198*/ 	.short	0x010a
        /*119a*/ 	.byte	0x3f
	.zero		1


	//   ....[79]....
        /*119c*/ 	.word	0x00021280
        /*11a0*/ 	.word	0x00000008
        /*11a4*/ 	.word	0x00030850
        /*11a8*/ 	.short	0x010a
        /*11aa*/ 	.byte	0x3f
	.zero		1


	//   ....[80]....
        /*11ac*/ 	.word	0x00021420
        /*11b0*/ 	.word	0x00000016
        /*11b4*/ 	.word	0x00030820
        /*11b8*/ 	.short	0x010a
        /*11ba*/ 	.byte	0x3f
	.zero		1


	//   ....[81]....
        /*11bc*/ 	.word	0x00021470
        /*11c0*/ 	.word	0x00000009
        /*11c4*/ 	.word	0x000308a0
        /*11c8*/ 	.short	0x010a
        /*11ca*/ 	.byte	0x3f
	.zero		1


	//   ....[82]....
        /*11cc*/ 	.word	0x000214c0
        /*11d0*/ 	.word	0x00000009
        /*11d4*/ 	.word	0x000308c0
        /*11d8*/ 	.short	0x010a
        /*11da*/ 	.byte	0x3f
	.zero		1


	//   ....[83]....
        /*11dc*/ 	.word	0x00021510
        /*11e0*/ 	.word	0x00000008
        /*11e4*/ 	.word	0x000308a0
        /*11e8*/ 	.short	0x010a
        /*11ea*/ 	.byte	0x3f
	.zero		1


	//   ....[84]....
        /*11ec*/ 	.word	0x00021560
        /*11f0*/ 	.word	0x00000008
        /*11f4*/ 	.word	0x000308c0
        /*11f8*/ 	.short	0x010a
        /*11fa*/ 	.byte	0x3f
	.zero		1


	//   ....[85]....
        /*11fc*/ 	.word	0x00021680
        /*1200*/ 	.word	0x00000007
        /*1204*/ 	.word	0x00030840
        /*1208*/ 	.short	0x010a
        /*120a*/ 	.byte	0x3f
	.zero		1


	//   ....[86]....
        /*120c*/ 	.word	0x00022a10
        /*1210*/ 	.word	0x00000016
        /*1214*/ 	.word	0x00030820
        /*1218*/ 	.short	0x010a
        /*121a*/ 	.byte	0x3f
	.zero		1


	//   ....[87]....
        /*121c*/ 	.word	0x00022a60
        /*1220*/ 	.word	0x00000007
        /*1224*/ 	.word	0x00030840
        /*1228*/ 	.short	0x010a
        /*122a*/ 	.byte	0x3f
	.zero		1


	//   ....[88]....
        /*122c*/ 	.word	0x000232a0
        /*1230*/ 	.word	0x00000006
        /*1234*/ 	.word	0x00030860
        /*1238*/ 	.short	0x010a
        /*123a*/ 	.byte	0x3f
	.zero		1


	//   ....[89]....
        /*123c*/ 	.word	0x00023b30
        /*1240*/ 	.word	0x00000000
        /*1244*/ 	.word	0x00030860
        /*1248*/ 	.short	0x010a
        /*124a*/ 	.byte	0x3f
	.zero		1


	//   ....[90]....
        /*124c*/ 	.word	0x00024cc0
        /*1250*/ 	.word	0x00000007
        /*1254*/ 	.word	0x00030820
        /*1258*/ 	.short	0x010a
        /*125a*/ 	.byte	0x3f
	.zero		1


	//   ....[91]....
        /*125c*/ 	.word	0x00024e60
        /*1260*/ 	.word	0x00000005
        /*1264*/ 	.word	0x00030840
        /*1268*/ 	.short	0x010a
        /*126a*/ 	.byte	0x3f
	.zero		1


	//   ....[92]....
        /*126c*/ 	.word	0x00024eb0
        /*1270*/ 	.word	0x00000003
        /*1274*/ 	.word	0x00030840
        /*1278*/ 	.short	0x010a
        /*127a*/ 	.byte	0x3f
	.zero		1


	//   ....[93]....
        /*127c*/ 	.word	0x00024f00
        /*1280*/ 	.word	0x00000005
        /*1284*/ 	.word	0x00030860
        /*1288*/ 	.short	0x010a
        /*128a*/ 	.byte	0x3f
	.zero		1


	//----- nvinfo : EIATTR_NUM_MBARRIERS
	.align		4
.L_149:
        /*128c*/ 	.byte	0x03, 0x38
        /*128e*/ 	.short	0x0016


	//----- nvinfo : EIATTR_EXIT_INSTR_OFFSETS
	.align		4
        /*1290*/ 	.byte	0x04, 0x1c
        /*1292*/ 	.short	(.L_151 - .L_150)


	//   ....[0]....
.L_150:
        /*1294*/ 	.word	0x000204f0


	//----- nvinfo : EIATTR_MAX_THREADS
	.align		4
.L_151:
        /*1298*/ 	.byte	0x04, 0x05
        /*129a*/ 	.short	(.L_153 - .L_152)
.L_152:
        /*129c*/ 	.word	0x00000180
        /*12a0*/ 	.word	0x00000001
        /*12a4*/ 	.word	0x00000001


	//----- nvinfo : EIATTR_CRS_STACK_SIZE
	.align		4
.L_153:
        /*12a8*/ 	.byte	0x04, 0x1e
        /*12aa*/ 	.short	(.L_155 - .L_154)
.L_154:
        /*12ac*/ 	.word	0x00000000


	//----- nvinfo : EIATTR_CBANK_PARAM_SIZE
	.align		4
.L_155:
        /*12b0*/ 	.byte	0x03, 0x19
        /*12b2*/ 	.short	0x0af0


	//----- nvinfo : EIATTR_PARAM_CBANK
	.align		4
        /*12b4*/ 	.byte	0x04, 0x0a
        /*12b6*/ 	.short	(.L_157 - .L_156)
	.align		4
.L_156:
        /*12b8*/ 	.word	index@(.nv.constant0._ZN7cutlass13device_kernelIN5flash11enable_sm90INS1_16FlashAttnFwdSm90INS1_25CollectiveMainloopFwdSm90ILi2EN4cute5tupleIJNS5_1CILi1EEES8_S8_EEENS6_IJNS7_ILi128EEENS7_ILi96EEENS7_ILi192EEEEEELi192ENS_6half_tEfNS_4arch4Sm90ELb0ELb0ELb1ELb1ELb1ELb1ELb0ELb1ELb1ELb1ELb0ELb0EEENS1_21CollectiveEpilogueFwdINS6_IJSA_SC_SB_EEES9_SE_SG_Li256ELb1ELb1ELb0ELb0EEENS1_36VarlenDynamicPersistentTileSchedulerILi128ELi96ELi256ELi128ELb0ELb1ELb1ELb0ELb1ELb1EEEEEEEEEvNT_6ParamsE)
        /*12bc*/ 	.short	0x0210
        /*12be*/ 	.short	0x0af0


	//----- nvinfo : EIATTR_SW_WAR
	.align		4
.L_157:
        /*12c0*/ 	.byte	0x04, 0x36
        /*12c2*/ 	.short	(.L_159 - .L_158)
.L_158:
        /*12c4*/ 	.word	0x00000008
.L_159:


//--------------------- .nv.info._ZN7cutlass13device_kernelIN5flash11enable_sm90INS1_16FlashAttnFwdSm90INS1_25CollectiveMainloopFwdSm90ILi2EN4cute5tupleIJNS5_1CILi1EEES8_S8_EEENS6_IJNS7_ILi128EEENS7_ILi96EEENS7_ILi192EEEEEELi192ENS_6half_tEfNS_4arch4Sm90ELb0ELb1ELb1ELb0ELb1ELb0ELb0ELb1ELb1ELb1ELb0ELb0EEENS1_21CollectiveEpilogueFwdINS6_IJSA_SC_SB_EEES9_SE_SG_Li256ELb0ELb1ELb0ELb0EEENS1_30DynamicPersistentTileSchedulerILi256ELi128ELb0ELb1ELb1EEEEEEEEEvNT_6ParamsE --------------------------
	.section	.nv.info._ZN7cutlass13device_kernelIN5flash11enable_sm90INS1_16FlashAttnFwdSm90INS1_25CollectiveMainloopFwdSm90ILi2EN4cute5tupleIJNS5_1CILi1EEES8_S8_EEENS6_IJNS7_ILi128EEENS7_ILi96EEENS7_ILi192EEEEEELi192ENS_6half_tEfNS_4arch4Sm90ELb0ELb1ELb1ELb0ELb1ELb0ELb0ELb1ELb1ELb1ELb0ELb0EEENS1_21CollectiveEpilogueFwdINS6_IJSA_SC_SB_EEES9_SE_SG_Li256ELb0ELb1ELb0ELb0EEENS1_30DynamicPersistentTileSchedulerILi256ELi128ELb0ELb1ELb1EEEEEEEEEvNT_6ParamsE,"",@"SHT_CUDA_INFO"
	.sectionflags	@""
	.align	4


	//----- nvinfo : EIATTR_CUDA_API_VERSION
	.align		4
        /*0000*/ 	.byte	0x04, 0x37
        /*0002*/ 	.short	(.L_161 - .L_160)
.L_160:
        /*0004*/ 	.word	0x00000082


	//----- nvinfo : EIATTR_KPARAM_INFO
	.align		4
.L_161:
        /*0008*/ 	.byte	0x04, 0x17
        /*000a*/ 	.short	(.L_163 - .L_162)
.L_162:
        /*000c*/ 	.word	0x00000000
        /*0010*/ 	.short	0x0000
        /*0012*/ 	.short	0x0070
        /*0014*/ 	.byte	0x00, 0xf0, 0x01, 0x2a


	//----- nvinfo : EIATTR_SPARSE_MMA_MASK
	.align		4
.L_163:
        /*0018*/ 	.byte	0x03, 0x50
        /*001a*/ 	.short	0x0000


	//----- nvinfo : EIATTR_MAXREG_COUNT
	.align		4
        /*001c*/ 	.byte	0x03, 0x1b
        /*001e*/ 	.short	0x00a8


	//----- nvinfo : EIATTR_NUM_BARRIERS
	.align		4
        /*0020*/ 	.byte	0x02, 0x4c
        /*0022*/ 	.byte	0x09
	.zero		1


	//----- nvinfo : EIATTR_EXTERNS
	.align		4
        /*0024*/ 	.byte	0x04, 0x0f
        /*0026*/ 	.short	(.L_165 - .L_164)


	//   ....[0]....
	.align		4
.L_164:
        /*0028*/ 	.word	index@(__assertfail)


	//----- nvinfo : EIATTR_ANNOTATIONS
	.align		4
.L_165:
        /*002c*/ 	.byte	0x04, 0x55
        /*002e*/ 	.short	(.L_167 - .L_166)


	//   ....[0]....
.L_166:
        /*0030*/ 	.word	0x00000001
        /*0034*/ 	.byte	0xa0, 0x08, 0x00, 0x00, 0x01, 0x00, 0x00, 0x00, 0x60, 0x09, 0x00, 0x00, 0x01, 0x00, 0x00, 0x00
        /*0044*/ 	.byte	0x10, 0x19, 0x01, 0x00, 0x01, 0x00, 0x00, 0x00, 0xb0, 0x19, 0x01, 0x00, 0x01, 0x00, 0x00, 0x00
        /*0054*/ 	.byte	0x30, 0x1a, 0x01, 0x00, 0x01, 0x00, 0x00, 0x00, 0x20, 0x41, 0x01, 0x00, 0x01, 0x00, 0x00, 0x00
        /*0064*/ 	.byte	0x40, 0x41, 0x01, 0x00, 0x01, 0x00, 0x00, 0x00, 0x20, 0x5b, 0x01, 0x00, 0x01, 0x00, 0x00, 0x00
        /*0074*/ 	.byte	0xc0, 0x5c, 0x01, 0x00


	//----- nvinfo : EIATTR_MERCURY_ISA_VERSION
	.align		4
.L_167:
        /*0078*/ 	.byte	0x03, 0x5f
        /*007a*/ 	.short	0x0101


	//----- nvinfo : EIATTR_INT_WARP_WIDE_INSTR_OFFSETS
	.align		4
        /*007c*/ 	.byte	0x04, 0x31
        /*007e*/ 	.short	(.L_169 - .L_168)


	//   ....[0]....
.L_168:
        /*0080*/ 	.word	0x000000c0


	//   ....[1]....
        /*0084*/ 	.word	0x000000d0


	//   ....[2]....
        /*0088*/ 	.word	0x00000170


	//   ....[3]....
        /*008c*/ 	.word	0x00012640


	//   ....[4]....
        /*0090*/ 	.word	0x000126d0


	//   ....[5]....
        /*0094*/ 	.word	0x00015270


	//   ....[6]....
        /*0098*/ 	.word	0x00015300


	//----- nvinfo : EIATTR_COOP_GROUP_MASK_REGIDS
	.align		4
.L_169:
        /*009c*/ 	.byte	0x04, 0x29
        /*009e*/ 	.short	(.L_171 - .L_170)


	//   ....[0]....
.L_170:
        /*00a0*/ 	.word	0xffffffff


	//   ....[1]....
        /*00a4*/ 	.word	0xffffffff


	//   ....[2]....
        /*00a8*/ 	.word	0xffffffff


	//   ....[3]....
        /*00ac*/ 	.word	0xffffffff


	//   ....[4]....
        /*00b0*/ 	.word	0xffffffff


	//   ....[5]....
        /*00b4*/ 	.word	0xffffffff


	//   ....[6]....
        /*00b8*/ 	.word	0xffffffff


	//   ....[7]....
        /*00bc*/ 	.word	0xffffffff


	//   ....[8]....
        /*00c0*/ 	.word	0xffffffff


	//   ....[9]....
        /*00c4*/ 	.word	0xffffffff


	//   ....[10]....
        /*00c8*/ 	.word	0xffffffff


	//   ....[11]....
        /*00cc*/ 	.word	0xffffffff


	//   ....[12]....
        /*00d0*/ 	.word	0xffffffff


	//   ....[13]....
        /*00d4*/ 	.word	0xffffffff


	//   ....[14]....
        /*00d8*/ 	.word	0xffffffff


	//   ....[15]....
        /*00dc*/ 	.word	0xffffffff


	//   ....[16]....
        /*00e0*/ 	.word	0xffffffff


	//   ....[17]....
        /*00e4*/ 	.word	0xffffffff


	//   ....[18]....
        /*00e8*/ 	.word	0xffffffff


	//   ....[19]....
        /*00ec*/ 	.word	0xffffffff


	//   ....[20]....
        /*00f0*/ 	.word	0xffffffff


	//   ....[21]....
        /*00f4*/ 	.word	0xffffffff


	//   ....[22]....
        /*00f8*/ 	.word	0xffffffff


	//   ....[23]....
        /*00fc*/ 	.word	0xffffffff


	//   ....[24]....
        /*0100*/ 	.word	0xffffffff


	//   ....[25]....
        /*0104*/ 	.word	0xffffffff


	//   ....[26]....
        /*0108*/ 	.word	0xffffffff


	//   ....[27]....
        /*010c*/ 	.word	0xffffffff


	//   ....[28]....
        /*0110*/ 	.word	0xffffffff


	//   ....[29]....
        /*0114*/ 	.word	0xffffffff


	//   ....[30]....
        /*0118*/ 	.word	0xffffffff


	//   ....[31]....
        /*011c*/ 	.word	0xffffffff


	//   ....[32]....
        /*0120*/ 	.word	0xffffffff


	//   ....[33]....
        /*0124*/ 	.word	0xffffffff


	//   ....[34]....
        /*0128*/ 	.word	0xffffffff


	//   ....[35]....
        /*012c*/ 	.word	0xffffffff


	//   ....[36]....
        /*0130*/ 	.word	0xffffffff


	//   ....[37]....
        /*0134*/ 	.word	0xffffffff


	//   ....[38]....
        /*0138*/ 	.word	0xffffffff


	//   ....[39]....
        /*013c*/ 	.word	0xffffffff


	//   ....[40]....
        /*0140*/ 	.word	0xffffffff


	//   ....[41]....
        /*0144*/ 	.word	0xffffffff


	//   ....[42]....
        /*0148*/ 	.word	0xffffffff


	//   ....[43]....
        /*014c*/ 	.word	0xffffffff


	//   ....[44]....
        /*0150*/ 	.word	0xffffffff


	//   ....[45]....
        /*0154*/ 	.word	0xffffffff


	//   ....[46]....
        /*0158*/ 	.word	0xffffffff


	//   ....[47]....
        /*015c*/ 	.word	0xffffffff


	//   ....[48]....
        /*0160*/ 	.word	0xffffffff


	//   ....[49]....
        /*0164*/ 	.word	0xffffffff


	//   ....[50]....
        /*0168*/ 	.word	0xffffffff


	//   ....[51]....
        /*016c*/ 	.word	0xffffffff


	//   ....[52]....
        /*0170*/ 	.word	0xffffffff


	//   ....[53]....
        /*0174*/ 	.word	0xffffffff


	//   ....[54]....
        /*0178*/ 	.word	0xffffffff


	//   ....[55]....
        /*017c*/ 	.word	0xffffffff


	//   ....[56]....
        /*0180*/ 	.word	0xffffffff


	//   ....[57]....
        /*0184*/ 	.word	0xffffffff


	//   ....[58]....
        /*0188*/ 	.word	0xffffffff


	//   ....[59]....
        /*018c*/ 	.word	0xffffffff


	//   ....[60]....
        /*0190*/ 	.word	0xffffffff


	//   ....[61]....
        /*0194*/ 	.word	0xffffffff


	//   ....[62]....
        /*0198*/ 	.word	0xffffffff


	//   ....[63]....
        /*019c*/ 	.word	0xffffffff


	//   ....[64]....
        /*01a0*/ 	.word	0xffffffff


	//   ....[65]....
        /*01a4*/ 	.word	0xffffffff


	//   ....[66]....
        /*01a8*/ 	.word	0xffffffff


	//   ....[67]....
        /*01ac*/ 	.word	0xffffffff


	//   ....[68]....
        /*01b0*/ 	.word	0xffffffff


	//   ....[69]....
        /*01b4*/ 	.word	0xffffffff


	//   ....[70]....
        /*01b8*/ 	.word	0xffffffff


	//   ....[71]....
        /*01bc*/ 	.word	0xffffffff


	//   ....[72]....
        /*01c0*/ 	.word	0xffffffff


	//   ....[73]....
        /*01c4*/ 	.word	0xffffffff


	//   ....[74]....
        /*01c8*/ 	.word	0xffffffff


	//   ....[75]....
        /*01cc*/ 	.word	0xffffffff


	//   ....[76]....
        /*01d0*/ 	.word	0xffffffff


	//   ....[77]....
        /*01d4*/ 	.word	0xffffffff


	//   ....[78]....
        /*01d8*/ 	.word	0xffffffff


	//   ....[79]....
        /*01dc*/ 	.word	0xffffffff


	//   ....[80]....
        /*01e0*/ 	.word	0xffffffff


	//   ....[81]....
        /*01e4*/ 	.word	0xffffffff


	//   ....[82]....
        /*01e8*/ 	.word	0xffffffff


	//   ....[83]....
        /*01ec*/ 	.word	0xffffffff


	//   ....[84]....
        /*01f0*/ 	.word	0xffffffff


	//   ....[85]....
        /*01f4*/ 	.word	0xffffffff


	//   ....[86]....
        /*01f8*/ 	.word	0xffffffff


	//   ....[87]....
        /*01fc*/ 	.word	0xffffffff


	//   ....[88]....
        /*0200*/ 	.word	0xffffffff


	//   ....[89]....
        /*0204*/ 	.word	0xffffffff


	//   ....[90]....
        /*0208*/ 	.word	0xffffffff


	//   ....[91]....
        /*020c*/ 	.word	0xffffffff


	//   ....[92]....
        /*0210*/ 	.word	0xffffffff


	//   ....[93]....
        /*0214*/ 	.word	0xffffffff


	//   ....[94]....
        /*0218*/ 	.word	0xffffffff


	//   ....[95]....
        /*021c*/ 	.word	0xffffffff


	//   ....[96]....
        /*0220*/ 	.word	0xffffffff


	//   ....[97]....
        /*0224*/ 	.word	0xffffffff


	//   ....[98]....
        /*0228*/ 	.word	0xffffffff


	//   ....[99]....
        /*022c*/ 	.word	0xffffffff


	//   ....[100]....
        /*0230*/ 	.word	0xffffffff


	//   ....[101]....
        /*0234*/ 	.word	0xffffffff


	//   ....[102]....
        /*0238*/ 	.word	0xffffffff


	//   ....[103]....
        /*023c*/ 	.word	0xffffffff


	//   ....[104]....
        /*0240*/ 	.word	0xffffffff


	//   ....[105]....
        /*0244*/ 	.word	0xffffffff


	//   ....[106]....
        /*0248*/ 	.word	0xffffffff


	//   ....[107]....
        /*024c*/ 	.word	0xffffffff


	//   ....[108]....
        /*0250*/ 	.word	0xffffffff


	//   ....[109]....
        /*0254*/ 	.word	0xffffffff


	//   ....[110]....
        /*0258*/ 	.word	0xffffffff


	//   ....[111]....
        /*025c*/ 	.word	0xffffffff


	//   ....[112]....
        /*0260*/ 	.word	0xffffffff


	//   ....[113]....
        /*0264*/ 	.word	0xffffffff


	//   ....[114]....
        /*0268*/ 	.word	0xffffffff


	//   ....[115]....
        /*026c*/ 	.word	0xffffffff


	//   ....[116]....
        /*0270*/ 	.word	0xffffffff


	//   ....[117]....
        /*0274*/ 	.word	0xffffffff


	//   ....[118]....
        /*0278*/ 	.word	0xffffffff


	//   ....[119]....
        /*027c*/ 	.word	0xffffffff


	//   ....[120]....
        /*0280*/ 	.word	0x0500000f


	//   ....[121]....
        /*0284*/ 	.word	0x0500000f


	//   ....[122]....
        /*0288*/ 	.word	0x0500000f


	//   ....[123]....
        /*028c*/ 	.word	0x0500000f


	//   ....[124]....
        /*0290*/ 	.word	0x0500000f


	//   ....[125]....
        /*0294*/ 	.word	0x0500000f


	//   ....[126]....
        /*0298*/ 	.word	0x0500000f


	//   ....[127]....
        /*029c*/ 	.word	0x0500000f


	//   ....[128]....
        /*02a0*/ 	.word	0x0500000f


	//   ....[129]....
        /*02a4*/ 	.word	0x0500000f


	//   ....[130]....
        /*02a8*/ 	.word	0x0500000f


	//   ....[131]....
        /*02ac*/ 	.word	0x0500000f


	//   ....[132]....
        /*02b0*/ 	.word	0x0500000f


	//   ....[133]....
        /*02b4*/ 	.word	0x0500000f


	//   ....[134]....
        /*02b8*/ 	.word	0x0500000f


	//   ....[135]....
        /*02bc*/ 	.word	0x0500000f


	//   ....[136]....
        /*02c0*/ 	.word	0x0500000f


	//   ....[137]....
        /*02c4*/ 	.word	0x0500000f


	//   ....[138]....
        /*02c8*/ 	.word	0x0500000f


	//   ....[139]....
        /*02cc*/ 	.word	0x0500000f


	//   ....[140]....
        /*02d0*/ 	.word	0x0500000f


	//   ....[141]....
        /*02d4*/ 	.word	0x0500000f


	//   ....[142]....
        /*02d8*/ 	.word	0x0500000f


	//   ....[143]....
        /*02dc*/ 	.word	0x0500000f


	//   ....[144]....
        /*02e0*/ 	.word	0x0500000f


	//   ....[145]....
        /*02e4*/ 	.word	0x0500000f


	//   ....[146]....
        /*02e8*/ 	.word	0x0500000f


	//   ....[147]....
        /*02ec*/ 	.word	0x0500000f


	//   ....[148]....
        /*02f0*/ 	.word	0x0500000f


	//   ....[149]....
        /*02f4*/ 	.word	0x0500000f


	//   ....[150]....
        /*02f8*/ 	.word	0x0500000f


	//   ....[151]....
        /*02fc*/ 	.word	0x0500000f


	//   ....[152]....
        /*0300*/ 	.word	0x0500000f


	//   ....[153]....
        /*0304*/ 	.word	0x0500000f


	//   ....[154]....
        /*0308*/ 	.word	0x0500000f


	//   ....[155]....
        /*030c*/ 	.word	0x0500000f


	//   ....[156]....
        /*0310*/ 	.word	0x0500000f


	//   ....[157]....
        /*0314*/ 	.word	0x0500000f


	//   ....[158]....
        /*0318*/ 	.word	0x0500000f


	//   ....[159]....
        /*031c*/ 	.word	0x0500000f


	//   ....[160]....
        /*0320*/ 	.word	0x0500000f


	//   ....[161]....
        /*0324*/ 	.word	0x0500000f


	//   ....[162]....
        /*0328*/ 	.word	0x0500000f


	//   ....[163]....
        /*032c*/ 	.word	0x0500000f


	//   ....[164]....
        /*0330*/ 	.word	0x0500000f


	//   ....[165]....
        /*0334*/ 	.word	0x0500000f


	//   ....[166]....
        /*0338*/ 	.word	0x0500000f


	//   ....[167]....
        /*033c*/ 	.word	0x0500000f


	//   ....[168]....
        /*0340*/ 	.word	0x0500000f


	//   ....[169]....
        /*0344*/ 	.word	0x0500000f


	//   ....[170]....
        /*0348*/ 	.word	0x0500000f


	//   ....[171]....
        /*034c*/ 	.word	0x0500000f


	//   ....[172]....
        /*0350*/ 	.word	0x0500000f


	//   ....[173]....
        /*0354*/ 	.word	0x0500000f


	//   ....[174]....
        /*0358*/ 	.word	0x0500000f


	//   ....[175]....
        /*035c*/ 	.word	0x0500000f


	//   ....[176]....
        /*0360*/ 	.word	0x0500000f


	//   ....[177]....
        /*0364*/ 	.word	0x0500000f


	//   ....[178]....
        /*0368*/ 	.word	0x0500000f


	//   ....[179]....
        /*036c*/ 	.word	0x0500000f


	//   ....[180]....
        /*0370*/ 	.word	0x0500000f


	//   ....[181]....
        /*0374*/ 	.word	0x0500000f


	//   ....[182]....
        /*0378*/ 	.word	0x0500000f


	//   ....[183]....
        /*037c*/ 	.word	0x0500000f


	//   ....[184]....
        /*0380*/ 	.word	0x0500000f


	//   ....[185]....
        /*0384*/ 	.word	0x0500000f


	//   ....[186]....
        /*0388*/ 	.word	0x0500000f


	//----- nvinfo : EIATTR_COOP_GROUP_INSTR_OFFSETS
	.align		4
.L_171:
        /*038c*/ 	.byte	0x04, 0x28
        /*038e*/ 	.short	(.L_173 - .L_172)


	//   ....[0]....
.L_172:
        /*0390*/ 	.word	0x00000070


	//   ....[1]....
        /*0394*/ 	.word	0x000000b0


	//   ....[2]....
        /*0398*/ 	.word	0x000002d0


	//   ....[3]....
        /*039c*/ 	.word	0x00000430


	//   ....[4]....
        /*03a0*/ 	.word	0x00000550


	//   ....[5]....
        /*03a4*/ 	.word	0x000006b0


	//   ....[6]....
        /*03a8*/ 	.word	0x000018b0


	//   ....[7]....
        /*03ac*/ 	.word	0x00002560


	//   ....[8]....
        /*03b0*/ 	.word	0x00002e20


	//   ....[9]....
        /*03b4*/ 	.word	0x000039e0


	//   ....[10]....
        /*03b8*/ 	.word	0x00003a90


	//   ....[11]....
        /*03bc*/ 	.word	0x00003fb0


	//   ....[12]....
        /*03c0*/ 	.word	0x00004030


	//   ....[13]....
        /*03c4*/ 	.word	0x00006070


	//   ....[14]....
        /*03c8*/ 	.word	0x00006620


	//   ....[15]....
        /*03cc*/ 	.word	0x00007480


	//   ....[16]....
        /*03d0*/ 	.word	0x00007590


	//   ....[17]....
        /*03d4*/ 	.word	0x00007b50


	//   ....[18]....
        /*03d8*/ 	.word	0x00007bb0


	//   ....[19]....
        /*03dc*/ 	.word	0x0000a010


	//   ....[20]....
        /*03e0*/ 	.word	0x0000a030


	//   ....[21]....
        /*03e4*/ 	.word	0x0000a050


	//   ....[22]....
        /*03e8*/ 	.word	0x0000a070


	//   ....[23]....
        /*03ec*/ 	.word	0x0000beb0


	//   ....[24]....
        /*03f0*/ 	.word	0x0000c460


	//   ....[25]....
        /*03f4*/ 	.word	0x0000d2c0


	//   ....[26]....
        /*03f8*/ 	.word	0x0000d3d0


	//   ....[27]....
        /*03fc*/ 	.word	0x0000d980


	//   ....[28]....
        /*0400*/ 	.word	0x0000d9f0


	//   ....[29]....
        /*0404*/ 	.word	0x0000eaa0


	//   ....[30]....
        /*0408*/ 	.word	0x0000ead0


	//   ....[31]....
        /*040c*/ 	.word	0x0000eba0


	//   ....[32]....
        /*0410*/ 	.word	0x0000ebb0


	//   ....[33]....
        /*0414*/ 	.word	0x00010160


	//   ....[34]....
        /*0418*/ 	.word	0x00010190


	//   ....[35]....
        /*041c*/ 	.word	0x000101c0


	//   ....[36]....
        /*0420*/ 	.word	0x00010250


	//   ....[37]....
        /*0424*/ 	.word	0x00010900


	//   ....[38]....
        /*0428*/ 	.word	0x00010930


	//   ....[39]....
        /*042c*/ 	.word	0x00010a30


	//   ....[40]....
        /*0430*/ 	.word	0x00010a50


	//   ....[41]....
        /*0434*/ 	.word	0x00010b50


	//   ....[42]....
        /*0438*/ 	.word	0x00010b70


	//   ....[43]....
        /*043c*/ 	.word	0x00010c80


	//   ....[44]....
        /*0440*/ 	.word	0x00010ca0


	//   ....[45]....
        /*0444*/ 	.word	0x000113c0


	//   ....[46]....
        /*0448*/ 	.word	0x000113f0


	//   ....[47]....
        /*044c*/ 	.word	0x00011500


	//   ....[48]....
        /*0450*/ 	.word	0x00011520


	//   ....[49]....
        /*0454*/ 	.word	0x00011620


	//   ....[50]....
        /*0458*/ 	.word	0x00011640


	//   ....[51]....
        /*045c*/ 	.word	0x00011750


	//   ....[52]....
        /*0460*/ 	.word	0x00011770


	//   ....[53]....
        /*0464*/ 	.word	0x00011940


	//   ....[54]....
        /*0468*/ 	.word	0x000131b0


	//   ....[55]....
        /*046c*/ 	.word	0x000131d0


	//   ....[56]....
        /*0470*/ 	.word	0x000131e0


	//   ....[57]....
        /*0474*/ 	.word	0x00013220


	//   ....[58]....
        /*0478*/ 	.word	0x000132b0


	//   ....[59]....
        /*047c*/ 	.word	0x000132d0


	//   ....[60]....
        /*0480*/ 	.word	0x00013360


	//   ....[61]....
        /*0484*/ 	.word	0x00013380


	//   ....[62]....
        /*0488*/ 	.word	0x00013410


	//   ....[63]....
        /*048c*/ 	.word	0x00013430


	//   ....[64]....
        /*0490*/ 	.word	0x000134c0


	//   ....[65]....
        /*0494*/ 	.word	0x000134e0


	//   ....[66]....
        /*0498*/ 	.word	0x00013b20


	//   ....[67]....
        /*049c*/ 	.word	0x00013b40


	//   ....[68]....
        /*04a0*/ 	.word	0x00013b70


	//   ....[69]....
        /*04a4*/ 	.word	0x00013bb0


	//   ....[70]....
        /*04a8*/ 	.word	0x00013c30


	//   ....[71]....
        /*04ac*/ 	.word	0x00013c60


	//   ....[72]....
        /*04b0*/ 	.word	0x00013ce0


	//   ....[73]....
        /*04b4*/ 	.word	0x00013d10


	//   ....[74]....
        /*04b8*/ 	.word	0x00013d90


	//   ....[75]....
        /*04bc*/ 	.word	0x00013dc0


	//   ....[76]....
        /*04c0*/ 	.word	0x00013e40


	//   ....[77]....
        /*04c4*/ 	.word	0x00013e70


	//   ....[78]....
        /*04c8*/ 	.word	0x00013ef0


	//   ....[79]....
        /*04cc*/ 	.word	0x00013f20


	//   ....[80]....
        /*04d0*/ 	.word	0x00013fa0


	//   ....[81]....
        /*04d4*/ 	.word	0x00013fc0


	//   ....[82]....
        /*04d8*/ 	.word	0x000146e0


	//   ....[83]....
        /*04dc*/ 	.word	0x00014710


	//   ....[84]....
        /*04e0*/ 	.word	0x00014720


	//   ....[85]....
        /*04e4*/ 	.word	0x00014740


	//   ....[86]....
        /*04e8*/ 	.word	0x00014790


	//   ....[87]....
        /*04ec*/ 	.word	0x000147b0


	//   ....[88]....
        /*04f0*/ 	.word	0x00014810


	//   ....[89]....
        /*04f4*/ 	.word	0x00014830


	//   ....[90]....
        /*04f8*/ 	.word	0x00014880


	//   ....[91]....
        /*04fc*/ 	.word	0x000148a0


	//   ....[92]....
        /*0500*/ 	.word	0x000148f0


	//   ....[93]....
        /*0504*/ 	.word	0x00014910


	//   ....[94]....
        /*0508*/ 	.word	0x00014bb0


	//   ....[95]....
        /*050c*/ 	.word	0x00014bd0


	//   ....[96]....
        /*0510*/ 	.word	0x00014bf0


	//   ....[97]....
        /*0514*/ 	.word	0x00014c70


	//   ....[98]....
        /*0518*/ 	.word	0x00014c90


	//   ....[99]....
        /*051c*/ 	.word	0x00014d10


	//   ....[100]....
        /*0520*/ 	.word	0x00014d30


	//   ....[101]....
        /*0524*/ 	.word	0x00014db0


	//   ....[102]....
        /*0528*/ 	.word	0x00014dd0


	//   ....[103]....
        /*052c*/ 	.word	0x00014e50


	//   ....[104]....
        /*0530*/ 	.word	0x00014e70


	//   ....[105]....
        /*0534*/ 	.word	0x00014e80


	//   ....[106]....
        /*0538*/ 	.word	0x00015450


	//   ....[107]....
        /*053c*/ 	.word	0x00015470


	//   ....[108]....
        /*0540*/ 	.word	0x00015480


	//   ....[109]....
        /*0544*/ 	.word	0x000154a0


	//   ....[110]....
        /*0548*/ 	.word	0x00015540


	//   ....[111]....
        /*054c*/ 	.word	0x00015570


	//   ....[112]....
        /*0550*/ 	.word	0x000155e0


	//   ....[113]....
        /*0554*/ 	.word	0x00015610


	//   ....[114]....
        /*0558*/ 	.word	0x00015680


	//   ....[115]....
        /*055c*/ 	.word	0x000156b0


	//   ....[116]....
        /*0560*/ 	.word	0x00015720


	//   ....[117]....
        /*0564*/ 	.word	0x00015750


	//   ....[118]....
        /*0568*/ 	.word	0x00015a60


	//   ....[119]....
        /*056c*/ 	.word	0x00015c40


	//   ....[120]....
        /*0570*/ 	.word	0x000162b0


	//   ....[121]....
        /*0574*/ 	.word	0x00016390


	//   ....[122]....
        /*0578*/ 	.word	0x00016430


	//   ....[123]....
        /*057c*/ 	.word	0x000164b0


	//   ....[124]....
        /*0580*/ 	.word	0x00016570


	//   ....[125]....
        /*0584*/ 	.word	0x000165f0


	//   ....[126]....
        /*0588*/ 	.word	0x000166d0


	//   ....[127]....
        /*058c*/ 	.word	0x00016750


	//   ....[128]....
        /*0590*/ 	.word	0x00016830


	//   ....[129]....
        /*0594*/ 	.word	0x000168b0


	//   ....[130]....
        /*0598*/ 	.word	0x00016990


	//   ....[131]....
        /*059c*/ 	.word	0x00016a10


	//   ....[132]....
        /*05a0*/ 	.word	0x00016ae0


	//   ....[133]....
        /*05a4*/ 	.word	0x00016b70


	//   ....[134]....
        /*05a8*/ 	.word	0x00016be0


	//   ....[135]....
        /*05ac*/ 	.word	0x00016c60


	//   ....[136]....
        /*05b0*/ 	.word	0x00016d20


	//   ....[137]....
        /*05b4*/ 	.word	0x00016d90


	//   ....[138]....
        /*05b8*/ 	.word	0x00016e80


	//   ....[139]....
        /*05bc*/ 	.word	0x00016ef0


	//   ....[140]....
        /*05c0*/ 	.word	0x00016fe0


	//   ....[141]....
        /*05c4*/ 	.word	0x00017050


	//   ....[142]....
        /*05c8*/ 	.word	0x00017140


	//   ....[143]....
        /*05cc*/ 	.word	0x000171b0


	//   ....[144]....
        /*05d0*/ 	.word	0x000172a0


	//   ....[145]....
        /*05d4*/ 	.word	0x00017310


	//   ....[146]....
        /*05d8*/ 	.word	0x00017400


	//   ....[147]....
        /*05dc*/ 	.word	0x00017470


	//   ....[148]....
        /*05e0*/ 	.word	0x00017540


	//   ....[149]....
        /*05e4*/ 	.word	0x00017670


	//   ....[150]....
        /*05e8*/ 	.word	0x00017710


	//   ....[151]....
        /*05ec*/ 	.word	0x00017780


	//   ....[152]....
        /*05f0*/ 	.word	0x00017840


	//   ....[153]....
        /*05f4*/ 	.word	0x000178a0


	//   ....[154]....
        /*05f8*/ 	.word	0x00017960


	//   ....[155]....
        /*05fc*/ 	.word	0x000179c0


	//   ....[156]....
        /*0600*/ 	.word	0x00017a80


	//   ....[157]....
        /*0604*/ 	.word	0x00017ae0


	//   ....[158]....
        /*0608*/ 	.word	0x00017ba0


	//   ....[159]....
        /*060c*/ 	.word	0x00017c00


	//   ....[160]....
        /*0610*/ 	.word	0x00017cc0


	//   ....[161]....
        /*0614*/ 	.word	0x00017da0


	//   ....[162]....
        /*0618*/ 	.word	0x00017e40


	//   ....[163]....
        /*061c*/ 	.word	0x00017ea0


	//   ....[164]....
        /*0620*/ 	.word	0x00017f90


	//   ....[165]....
        /*0624*/ 	.word	0x00017ff0


	//   ....[166]....
        /*0628*/ 	.word	0x000180e0


	//   ....[167]....
        /*062c*/ 	.word	0x00018140


	//   ....[168]....
        /*0630*/ 	.word	0x00018230


	//   ....[169]....
        /*0634*/ 	.word	0x00018290


	//   ....[170]....
        /*0638*/ 	.word	0x00018380


	//   ....[171]....
        /*063c*/ 	.word	0x000183e0


	//   ....[172]....
        /*0640*/ 	.word	0x000184a0


	//   ....[173]....
        /*0644*/ 	.word	0x000185e0


	//   ....[174]....
        /*0648*/ 	.word	0x00018680


	//   ....[175]....
        /*064c*/ 	.word	0x000186e0


	//   ....[176]....
        /*0650*/ 	.word	0x000187b0


	//   ....[177]....
        /*0654*/ 	.word	0x00018870


	//   ....[178]....
        /*0658*/ 	.word	0x00018930


	//   ....[179]....
        /*065c*/ 	.word	0x000189f0


	//   ....[180]....
        /*0660*/ 	.word	0x00018ab0


	//   ....[181]....
        /*0664*/ 	.word	0x00018b70


	//   ....[182]....
        /*0668*/ 	.word	0x00018c30


	//   ....[183]....
        /*066c*/ 	.word	0x00018cf0


	//   ....[184]....
        /*0670*/ 	.word	0x00018db0


	//   ....[185]....
        /*0674*/ 	.word	0x00018ea0


	//   ....[186]....
        /*0678*/ 	.word	0x00018fc0


	//----- nvinfo : EIATTR_REG_RECONFIG
	.align		4
.L_173:
        /*067c*/ 	.byte	0x01, 0x54
	.zero		2


	//----- nvinfo : EIATTR_SYSCALL_OFFSETS
	.align		4
        /*0680*/ 	.byte	0x04, 0x46
        /*0682*/ 	.short	(.L_175 - .L_174)


	//   ....[0]....
.L_174:
        /*0684*/ 	.word	0x00001a90


	//   ....[1]....
        /*0688*/ 	.word	0x00012830


	//   ....[2]....
        /*068c*/ 	.word	0x00012980


	//   ....[3]....
        /*0690*/ 	.word	0x00012a70


	//   ....[4]....
        /*0694*/ 	.word	0x000137e0


	//----- nvinfo : EIATTR_MBARRIER_INSTR_OFFSETS
	.align		4
.L_175:
        /*0698*/ 	.byte	0x04, 0x39
        /*069a*/ 	.short	(.L_177 - .L_176)


	//   ....[0]....
.L_176:
        /*069c*/ 	.word	0x00000180
        /*06a0*/ 	.word	0x000000ff
        /*06a4*/ 	.word	0x00030800
        /*06a8*/ 	.short	0x0100
        /*06aa*/ 	.byte	0x08
	.zero		1


	//   ....[1]....
        /*06ac*/ 	.word	0x00000190
        /*06b0*/ 	.word	0x000000ff
        /*06b4*/ 	.word	0x00030820
        /*06b8*/ 	.short	0x0100
        /*06ba*/ 	.byte	0x08
	.zero		1


	//   ....[2]....
        /*06bc*/ 	.word	0x00000280
        /*06c0*/ 	.word	0x000000ff
        /*06c4*/ 	.word	0x00030830
        /*06c8*/ 	.short	0x0100
        /*06ca*/ 	.byte	0x08
	.zero		1


	//   ....[3]....
        /*06cc*/ 	.word	0x00000290
        /*06d0*/ 	.word	0x000000ff
        /*06d4*/ 	.word	0x00030840
        /*06d8*/ 	.short	0x0100
        /*06da*/ 	.byte	0x08
	.zero		1


	//   ....[4]....
        /*06dc*/ 	.word	0x000002a0
        /*06e0*/ 	.word	0x000000ff
        /*06e4*/ 	.word	0x00030838
        /*06e8*/ 	.short	0x0100
        /*06ea*/ 	.byte	0x08
	.zero		1


	//   ....[5]....
        /*06ec*/ 	.word	0x000002b0
        /*06f0*/ 	.word	0x000000ff
        /*06f4*/ 	.word	0x00030848
        /*06f8*/ 	.short	0x0100
        /*06fa*/ 	.byte	0x08
	.zero		1


	//   ....[6]....
        /*06fc*/ 	.word	0x000003e0
        /*0700*/ 	.word	0x000000ff
        /*0704*/ 	.word	0x00030850
        /*0708*/ 	.short	0x0100
        /*070a*/ 	.byte	0x08
	.zero		1


	//   ....[7]....
        /*070c*/ 	.word	0x000003f0
        /*0710*/ 	.word	0x000000ff
        /*0714*/ 	.word	0x00030860
        /*0718*/ 	.short	0x0100
        /*071a*/ 	.byte	0x08
	.zero		1


	//   ....[8]....
        /*071c*/ 	.word	0x00000400
        /*0720*/ 	.word	0x000000ff
        /*0724*/ 	.word	0x00030858
        /*0728*/ 	.short	0x0100
        /*072a*/ 	.byte	0x08
	.zero		1


	//   ....[9]....
        /*072c*/ 	.word	0x00000410
        /*0730*/ 	.word	0x000000ff
        /*0734*/ 	.word	0x00030868
        /*0738*/ 	.short	0x0100
        /*073a*/ 	.byte	0x08
	.zero		1


	//   ....[10]....
        /*073c*/ 	.word	0x00000500
        /*0740*/ 	.word	0x000000ff
        /*0744*/ 	.word	0x00030870
        /*0748*/ 	.short	0x0100
        /*074a*/ 	.byte	0x06
	.zero		1


	//   ....[11]....
        /*074c*/ 	.word	0x00000510
        /*0750*/ 	.word	0x000000ff
        /*0754*/ 	.word	0x00030880
        /*0758*/ 	.short	0x0100
        /*075a*/ 	.byte	0x06
	.zero		1


	//   ....[12]....
        /*075c*/ 	.word	0x00000520
        /*0760*/ 	.word	0x000000ff
        /*0764*/ 	.word	0x00030878
        /*0768*/ 	.short	0x0100
        /*076a*/ 	.byte	0x06
	.zero		1


	//   ....[13]....
        /*076c*/ 	.word	0x00000530
        /*0770*/ 	.word	0x000000ff
        /*0774*/ 	.word	0x00030888
        /*0778*/ 	.short	0x0100
        /*077a*/ 	.byte	0x06
	.zero		1


	//   ....[14]....
        /*077c*/ 	.word	0x00000660
        /*0780*/ 	.word	0x000000ff
        /*0784*/ 	.word	0x00030890
        /*0788*/ 	.short	0x0100
        /*078a*/ 	.byte	0x08
	.zero		1


	//   ....[15]....
        /*078c*/ 	.word	0x00000670
        /*0790*/ 	.word	0x000000ff
        /*0794*/ 	.word	0x000308a0
        /*0798*/ 	.short	0x0100
        /*079a*/ 	.byte	0x08
	.zero		1


	//   ....[16]....
        /*079c*/ 	.word	0x00000680
        /*07a0*/ 	.word	0x000000ff
        /*07a4*/ 	.word	0x00030898
        /*07a8*/ 	.short	0x0100
        /*07aa*/ 	.byte	0x08
	.zero		1


	//   ....[17]....
        /*07ac*/ 	.word	0x00000690
        /*07b0*/ 	.word	0x000000ff
        /*07b4*/ 	.word	0x000308a8
        /*07b8*/ 	.short	0x0100
        /*07ba*/ 	.byte	0x08
	.zero		1


	//   ....[18]....
        /*07bc*/ 	.word	0x000007d0
        /*07c0*/ 	.word	0x000000ff
        /*07c4*/ 	.word	0x000308b0
        /*07c8*/ 	.short	0x0100
        /*07ca*/ 	.byte	0x08
	.zero		1


	//   ....[19]....
        /*07cc*/ 	.word	0x000007e0
        /*07d0*/ 	.word	0x000000ff
        /*07d4*/ 	.word	0x000308c0
        /*07d8*/ 	.short	0x0100
        /*07da*/ 	.byte	0x08
	.zero		1


	//   ....[20]....
        /*07dc*/ 	.word	0x000007f0
        /*07e0*/ 	.word	0x000000ff
        /*07e4*/ 	.word	0x000308b8
        /*07e8*/ 	.short	0x0100
        /*07ea*/ 	.byte	0x08
	.zero		1


	//   ....[21]....
        /*07ec*/ 	.word	0x00000800
        /*07f0*/ 	.word	0x000000ff
        /*07f4*/ 	.word	0x000308c8
        /*07f8*/ 	.short	0x0100
        /*07fa*/ 	.byte	0x08
	.zero		1


	//   ....[22]....
        /*07fc*/ 	.word	0x00001b30
        /*0800*/ 	.word	0x000000ff
        /*0804*/ 	.word	0x00030800
        /*0808*/ 	.short	0x010a
        /*080a*/ 	.byte	0x28
	.zero		1


	//   ....[23]....
        /*080c*/ 	.word	0x00001bb0
        /*0810*/ 	.word	0x0000000d
        /*0814*/ 	.word	0x00030830
        /*0818*/ 	.short	0x010a
        /*081a*/ 	.byte	0x3f
	.zero		1


	//   ....[24]....
        /*081c*/ 	.word	0x00001bf0
        /*0820*/ 	.word	0x0000000d
        /*0824*/ 	.word	0x00030830
        /*0828*/ 	.short	0x010a
        /*082a*/ 	.byte	0x3f
	.zero		1


	//   ....[25]....
        /*082c*/ 	.word	0x00002670
        /*0830*/ 	.word	0x000000ff
        /*0834*/ 	.word	0x00000000
        /*0838*/ 	.short	0x0101
        /*083a*/ 	.byte	0x04
	.zero		1


	//   ....[26]....
        /*083c*/ 	.word	0x00004f80
        /*0840*/ 	.word	0x000000ff
        /*0844*/ 	.word	0x00030830
        /*0848*/ 	.short	0x010a
        /*084a*/ 	.byte	0x07
	.zero		1


	//   ....[27]....
        /*084c*/ 	.word	0x00004fc0
        /*0850*/ 	.word	0x000000ff
        /*0854*/ 	.word	0x00030830
        /*0858*/ 	.short	0x010a
        /*085a*/ 	.byte	0x07
	.zero		1


	//   ....[28]....
        /*085c*/ 	.word	0x00005aa0
        /*0860*/ 	.word	0x000000ff
        /*0864*/ 	.word	0x00030850
        /*0868*/ 	.short	0x010a
        /*086a*/ 	.byte	0x06
	.zero		1


	//   ....[29]....
        /*086c*/ 	.word	0x00005ae0
        /*0870*/ 	.word	0x000000ff
        /*0874*/ 	.word	0x00030850
        /*0878*/ 	.short	0x010a
        /*087a*/ 	.byte	0x06
	.zero		1


	//   ....[30]....
        /*087c*/ 	.word	0x00006190
        /*0880*/ 	.word	0x000000ff
        /*0884*/ 	.word	0x00000000
        /*0888*/ 	.short	0x0101
        /*088a*/ 	.byte	0x07
	.zero		1


	//   ....[31]....
        /*088c*/ 	.word	0x00008410
        /*0890*/ 	.word	0x000000ff
        /*0894*/ 	.word	0x00000000
        /*0898*/ 	.short	0x0101
        /*089a*/ 	.byte	0x06
	.zero		1


	//   ....[32]....
        /*089c*/ 	.word	0x00008910
        /*08a0*/ 	.word	0x000000ff
        /*08a4*/ 	.word	0x00030830
        /*08a8*/ 	.short	0x010a
        /*08aa*/ 	.byte	0x07
	.zero		1


	//   ....[33]....
        /*08ac*/ 	.word	0x00008950
        /*08b0*/ 	.word	0x000000ff
        /*08b4*/ 	.word	0x00030830
        /*08b8*/ 	.short	0x010a
        /*08ba*/ 	.byte	0x07
	.zero		1


	//   ....[34]....
        /*08bc*/ 	.word	0x00009430
        /*08c0*/ 	.word	0x000000ff
        /*08c4*/ 	.word	0x00030850
        /*08c8*/ 	.short	0x010a
        /*08ca*/ 	.byte	0x06
	.zero		1


	//   ....[35]....
        /*08cc*/ 	.word	0x00009470
        /*08d0*/ 	.word	0x000000ff
        /*08d4*/ 	.word	0x00030850
        /*08d8*/ 	.short	0x010a
        /*08da*/ 	.byte	0x06
	.zero		1


	//   ....[36]....
        /*08dc*/ 	.word	0x00009b00
        /*08e0*/ 	.word	0x000000ff
        /*08e4*/ 	.word	0x00000000
        /*08e8*/ 	.short	0x0101
        /*08ea*/ 	.byte	0x07
	.zero		1


	//   ....[37]....
        /*08ec*/ 	.word	0x0000ab00
        /*08f0*/ 	.word	0x000000ff
        /*08f4*/ 	.word	0x00000000
        /*08f8*/ 	.short	0x0101
        /*08fa*/ 	.byte	0x06
	.zero		1


	//   ....[38]....
        /*08fc*/ 	.word	0x0000adc0
        /*0900*/ 	.word	0x000000ff
        /*0904*/ 	.word	0x00030830
        /*0908*/ 	.short	0x010a
        /*090a*/ 	.byte	0x06
	.zero		1


	//   ....[39]....
        /*090c*/ 	.word	0x0000ae00
        /*0910*/ 	.word	0x000000ff
        /*0914*/ 	.word	0x00030830
        /*0918*/ 	.short	0x010a
        /*091a*/ 	.byte	0x06
	.zero		1


	//   ....[40]....
        /*091c*/ 	.word	0x0000b8e0
        /*0920*/ 	.word	0x000000ff
        /*0924*/ 	.word	0x00030850
        /*0928*/ 	.short	0x010a
        /*092a*/ 	.byte	0x0a
	.zero		1


	//   ....[41]....
        /*092c*/ 	.word	0x0000b920
        /*0930*/ 	.word	0x000000ff
        /*0934*/ 	.word	0x00030850
        /*0938*/ 	.short	0x010a
        /*093a*/ 	.byte	0x0a
	.zero		1


	//   ....[42]....
        /*093c*/ 	.word	0x0000bf80
        /*0940*/ 	.word	0x000000ff
        /*0944*/ 	.word	0x00000000
        /*0948*/ 	.short	0x0101
        /*094a*/ 	.byte	0x04
	.zero		1


	//   ....[43]....
        /*094c*/ 	.word	0x0000e250
        /*0950*/ 	.word	0x000000ff
        /*0954*/ 	.word	0x00000000
        /*0958*/ 	.short	0x0101
        /*095a*/ 	.byte	0x0a
	.zero		1


	//   ....[44]....
        /*095c*/ 	.word	0x0000ea10
        /*0960*/ 	.word	0x000000ff
        /*0964*/ 	.word	0x00030850
        /*0968*/ 	.short	0x010a
        /*096a*/ 	.byte	0x05
	.zero		1


	//   ....[45]....
        /*096c*/ 	.word	0x0000ea50
        /*0970*/ 	.word	0x000000ff
        /*0974*/ 	.word	0x00030850
        /*0978*/ 	.short	0x010a
        /*097a*/ 	.byte	0x05
	.zero		1


	//   ....[46]....
        /*097c*/ 	.word	0x0000ef50
        /*0980*/ 	.word	0x000000ff
        /*0984*/ 	.word	0x00000000
        /*0988*/ 	.short	0x0101
        /*098a*/ 	.byte	0x04
	.zero		1


	//   ....[47]....
        /*098c*/ 	.word	0x000108f0
        /*0990*/ 	.word	0x00000011
        /*0994*/ 	.word	0x00000000
        /*0998*/ 	.short	0x0101
        /*099a*/ 	.byte	0x3f
	.zero		1


	//   ....[48]....
        /*099c*/ 	.word	0x00012fc0
        /*09a0*/ 	.word	0x00000000
        /*09a4*/ 	.word	0x00030840
        /*09a8*/ 	.short	0x010a
        /*09aa*/ 	.byte	0x3f
	.zero		1


	//   ....[49]....
        /*09ac*/ 	.word	0x000135d0
        /*09b0*/ 	.word	0x00000000
        /*09b4*/ 	.word	0x00030830
        /*09b8*/ 	.short	0x0107
        /*09ba*/ 	.byte	0x3f
	.zero		1


	//   ....[50]....
        /*09bc*/ 	.word	0x00013680
        /*09c0*/ 	.word	0x00000000
        /*09c4*/ 	.word	0x00030830
        /*09c8*/ 	.short	0x0101
        /*09ca*/ 	.byte	0x3f
	.zero		1


	//   ....[51]....
        /*09cc*/ 	.word	0x000140b0
        /*09d0*/ 	.word	0x00000011
        /*09d4*/ 	.word	0x00030800
        /*09d8*/ 	.short	0x0107
        /*09da*/ 	.byte	0x3f
	.zero		1


	//   ....[52]....
        /*09dc*/ 	.word	0x000141a0
        /*09e0*/ 	.word	0x00000011
        /*09e4*/ 	.word	0x00030800
        /*09e8*/ 	.short	0x0101
        /*09ea*/ 	.byte	0x3f
	.zero		1


	//   ....[53]....
        /*09ec*/ 	.word	0x000141c0
        /*09f0*/ 	.word	0x00000011
        /*09f4*/ 	.word	0x00030820
        /*09f8*/ 	.short	0x010a
        /*09fa*/ 	.byte	0x3f
	.zero		1


	//   ....[54]....
        /*09fc*/ 	.word	0x00014510
        /*0a00*/ 	.word	0x00000006
        /*0a04*/ 	.word	0x00030840
        /*0a08*/ 	.short	0x010a
        /*0a0a*/ 	.byte	0x3f
	.zero		1


	//   ....[55]....
        /*0a0c*/ 	.word	0x000149e0
        /*0a10*/ 	.word	0x00000006
        /*0a14*/ 	.word	0x00030830
        /*0a18*/ 	.short	0x0107
        /*0a1a*/ 	.byte	0x3f
	.zero		1


	//   ....[56]....
        /*0a1c*/ 	.word	0x00014a90
        /*0a20*/ 	.word	0x00000006
        /*0a24*/ 	.word	0x00030830
        /*0a28*/ 	.short	0x0101
        /*0a2a*/ 	.byte	0x3f
	.zero		1


	//   ....[57]....
        /*0a2c*/ 	.word	0x00014af0
        /*0a30*/ 	.word	0x00000006
        /*0a34*/ 	.word	0x00030860
        /*0a38*/ 	.short	0x010a
        /*0a3a*/ 	.byte	0x3f
	.zero		1


	//   ....[58]....
        /*0a3c*/ 	.word	0x00015050
        /*0a40*/ 	.word	0x00000006
        /*0a44*/ 	.word	0x00030850
        /*0a48*/ 	.short	0x0107
        /*0a4a*/ 	.byte	0x3f
	.zero		1


	//   ....[59]....
        /*0a4c*/ 	.word	0x000151a0
        /*0a50*/ 	.word	0x00000006
        /*0a54*/ 	.word	0x00030850
        /*0a58*/ 	.short	0x0101
        /*0a5a*/ 	.byte	0x3f
	.zero		1


	//   ....[60]....
        /*0a5c*/ 	.word	0x000153a0
        /*0a60*/ 	.word	0x00000004
        /*0a64*/ 	.word	0x00030860
        /*0a68*/ 	.short	0x010a
        /*0a6a*/ 	.byte	0x3f
	.zero		1


	//   ....[61]....
        /*0a6c*/ 	.word	0x00015870
        /*0a70*/ 	.word	0x00000004
        /*0a74*/ 	.word	0x00030850
        /*0a78*/ 	.short	0x0107
        /*0a7a*/ 	.byte	0x3f
	.zero		1


	//   ....[62]....
        /*0a7c*/ 	.word	0x00015920
        /*0a80*/ 	.word	0x00000004
        /*0a84*/ 	.word	0x00030850
        /*0a88*/ 	.short	0x0101
        /*0a8a*/ 	.byte	0x3f
	.zero		1


	//   ....[63]....
        /*0a8c*/ 	.word	0x00015bc0
        /*0a90*/ 	.word	0x00000004
        /*0a94*/ 	.word	0x00030820
        /*0a98*/ 	.short	0x010a
        /*0a9a*/ 	.byte	0x3f
	.zero		1


	//   ....[64]....
        /*0a9c*/ 	.word	0x00015d60
        /*0aa0*/ 	.word	0x00000005
        /*0aa4*/ 	.word	0x00030840
        /*0aa8*/ 	.short	0x010a
        /*0aaa*/ 	.byte	0x3f
	.zero		1


	//   ....[65]....
        /*0aac*/ 	.word	0x00015e00
        /*0ab0*/ 	.word	0x00000017
        /*0ab4*/ 	.word	0x00030840
        /*0ab8*/ 	.short	0x010a
        /*0aba*/ 	.byte	0x3f
	.zero		1


	//   ....[66]....
        /*0abc*/ 	.word	0x00015e40
        /*0ac0*/ 	.word	0x00000005
        /*0ac4*/ 	.word	0x00030860
        /*0ac8*/ 	.short	0x010a
        /*0aca*/ 	.byte	0x3f
	.zero		1


	//   ....[67]....
        /*0acc*/ 	.word	0x00015e80
        /*0ad0*/ 	.word	0x00000017
        /*0ad4*/ 	.word	0x00030860
        /*0ad8*/ 	.short	0x010a
        /*0ada*/ 	.byte	0x3f
	.zero		1


	//   ....[68]....
        /*0adc*/ 	.word	0x00015ef0
        /*0ae0*/ 	.word	0x00000003
        /*0ae4*/ 	.word	0x00030800
        /*0ae8*/ 	.short	0x010a
        /*0aea*/ 	.byte	0x3f
	.zero		1


	//   ....[69]....
        /*0aec*/ 	.word	0x00015f40
        /*0af0*/ 	.word	0x0000000d
        /*0af4*/ 	.word	0x00030830
        /*0af8*/ 	.short	0x010a
        /*0afa*/ 	.byte	0x3f
	.zero		1


	//   ....[70]....
        /*0afc*/ 	.word	0x00015fa0
        /*0b00*/ 	.word	0x0000000a
        /*0b04*/ 	.word	0x00030830
        /*0b08*/ 	.short	0x010a
        /*0b0a*/ 	.byte	0x3f
	.zero		1


	//   ....[71]....
        /*0b0c*/ 	.word	0x00016000
        /*0b10*/ 	.word	0x00000009
        /*0b14*/ 	.word	0x00030850
        /*0b18*/ 	.short	0x010a
        /*0b1a*/ 	.byte	0x3f
	.zero		1


	//   ....[72]....
        /*0b1c*/ 	.word	0x00016060
        /*0b20*/ 	.word	0x0000000a
        /*0b24*/ 	.word	0x00030830
        /*0b28*/ 	.short	0x010a
        /*0b2a*/ 	.byte	0x3f
	.zero		1


	//   ....[73]....
        /*0b2c*/ 	.word	0x000160c0
        /*0b30*/ 	.word	0x00000009
        /*0b34*/ 	.word	0x00030850
        /*0b38*/ 	.short	0x010a
        /*0b3a*/ 	.byte	0x3f
	.zero		1


	//   ....[74]....
        /*0b3c*/ 	.word	0x00016120
        /*0b40*/ 	.word	0x0000000a
        /*0b44*/ 	.word	0x00030830
        /*0b48*/ 	.short	0x010a
        /*0b4a*/ 	.byte	0x3f
	.zero		1


	//   ....[75]....
        /*0b4c*/ 	.word	0x00016180
        /*0b50*/ 	.word	0x00000009
        /*0b54*/ 	.word	0x00030850
        /*0b58*/ 	.short	0x010a
        /*0b5a*/ 	.byte	0x3f
	.zero		1


	//   ....[76]....
        /*0b5c*/ 	.word	0x000161e0
        /*0b60*/ 	.word	0x00000005
        /*0b64*/ 	.word	0x00030850
        /*0b68*/ 	.short	0x010a
        /*0b6a*/ 	.byte	0x3f
	.zero		1


	//   ....[77]....
        /*0b6c*/ 	.word	0x000162e0
        /*0b70*/ 	.word	0x00000000
        /*0b74*/ 	.word	0x00030840
        /*0b78*/ 	.short	0x010a
        /*0b7a*/ 	.byte	0x3f
	.zero		1


	//   ....[78]....
        /*0b7c*/ 	.word	0x00017570
        /*0b80*/ 	.word	0x00000011
        /*0b84*/ 	.word	0x00030820
        /*0b88*/ 	.short	0x010a
        /*0b8a*/ 	.byte	0x3f
	.zero		1


	//   ....[79]....
        /*0b8c*/ 	.word	0x000175c0
        /*0b90*/ 	.word	0x00000006
        /*0b94*/ 	.word	0x00030840
        /*0b98*/ 	.short	0x010a
        /*0b9a*/ 	.byte	0x3f
	.zero		1


	//   ....[80]....
        /*0b9c*/ 	.word	0x00017cf0
        /*0ba0*/ 	.word	0x00000006
        /*0ba4*/ 	.word	0x00030860
        /*0ba8*/ 	.short	0x010a
        /*0baa*/ 	.byte	0x3f
	.zero		1


	//   ....[81]....
        /*0bac*/ 	.word	0x00018530
        /*0bb0*/ 	.word	0x00000004
        /*0bb4*/ 	.word	0x00030860
        /*0bb8*/ 	.short	0x010a
        /*0bba*/ 	.byte	0x3f
	.zero		1


	//   ....[82]....
        /*0bbc*/ 	.word	0x00018ee0
        /*0bc0*/ 	.word	0x00000004
        /*0bc4*/ 	.word	0x00030820
        /*0bc8*/ 	.short	0x010a
        /*0bca*/ 	.byte	0x3f
	.zero		1


	//   ....[83]....
        /*0bcc*/ 	.word	0x00019080
        /*0bd0*/ 	.word	0x00000005
        /*0bd4*/ 	.word	0x00030840
        /*0bd8*/ 	.short	0x010a
        /*0bda*/ 	.byte	0x3f
	.zero		1


	//   ....[84]....
        /*0bdc*/ 	.word	0x000190d0
        /*0be0*/ 	.word	0x00000017
        /*0be4*/ 	.word	0x00030840
        /*0be8*/ 	.short	0x010a
        /*0bea*/ 	.byte	0x3f
	.zero		1


	//   ....[85]....
        /*0bec*/ 	.word	0x00019120
        /*0bf0*/ 	.word	0x00000005
        /*0bf4*/ 	.word	0x00030860
        /*0bf8*/ 	.short	0x010a
        /*0bfa*/ 	.byte	0x3f
	.zero		1


	//----- nvinfo : EIATTR_NUM_MBARRIERS
	.align		4
.L_177:
        /*0bfc*/ 	.byte	0x03, 0x38
        /*0bfe*/ 	.short	0x0016


	//----- nvinfo : EIATTR_EXIT_INSTR_OFFSETS
	.align		4
        /*0c00*/ 	.byte	0x04, 0x1c
        /*0c02*/ 	.short	(.L_179 - .L_178)


	//   ....[0]....
.L_178:
        /*0c04*/ 	.word	0x00000950


	//   ....[1]....
        /*0c08*/ 	.word	0x000118b0


	//   ....[2]....
        /*0c0c*/ 	.word	0x00015ed0


	//----- nvinfo : EIATTR_MAX_THREADS
	.align		4
.L_179:
        /*0c10*/ 	.byte	0x04, 0x05
        /*0c12*/ 	.short	(.L_181 - .L_180)
.L_180:
        /*0c14*/ 	.word	0x00000180
        /*0c18*/ 	.word	0x00000001
        /*0c1c*/ 	.word	0x00000001


	//----- nvinfo : EIATTR_CRS_STACK_SIZE
	.align		4
.L_181:
        /*0c20*/ 	.byte	0x04, 0x1e
        /*0c22*/ 	.short	(.L_183 - .L_182)
.L_182:
        /*0c24*/ 	.word	0x00000000


	//----- nvinfo : EIATTR_CBANK_PARAM_SIZE
	.align		4
.L_183:
        /*0c28*/ 	.byte	0x03, 0x19
        /*0c2a*/ 	.short	0x0af0


	//----- nvinfo : EIATTR_PARAM_CBANK
	.align		4
        /*0c2c*/ 	.byte	0x04, 0x0a
        /*0c2e*/ 	.short	(.L_185 - .L_184)
	.align		4
.L_184:
        /*0c30*/ 	.word	index@(.nv.constant0._ZN7cutlass13device_kernelIN5flash11enable_sm90INS1_16FlashAttnFwdSm90INS1_25CollectiveMainloopFwdSm90ILi2EN4cute5tupleIJNS5_1CILi1EEES8_S8_EEENS6_IJNS7_ILi128EEENS7_ILi96EEENS7_ILi192EEEEEELi192ENS_6half_tEfNS_4arch4Sm90ELb0ELb1ELb1ELb0ELb1ELb0ELb0ELb1ELb1ELb1ELb0ELb0EEENS1_21CollectiveEpilogueFwdINS6_IJSA_SC_SB_EEES9_SE_SG_Li256ELb0ELb1ELb0ELb0EEENS1_30DynamicPersistentTileSchedulerILi256ELi128ELb0ELb1ELb1EEEEEEEEEvNT_6ParamsE)
        /*0c34*/ 	.short	0x0210
        /*0c36*/ 	.short	0x0af0


	//----- nvinfo : EIATTR_SW_WAR
	.align		4
.L_185:
        /*0c38*/ 	.byte	0x04, 0x36
        /*0c3a*/ 	.short	(.L_187 - .L_186)
.L_186:
        /*0c3c*/ 	.word	0x00000008
.L_187:


//--------------------- .nv.info._ZN7cutlass13device_kernelIN5flash11enable_sm90INS1_16FlashAttnFwdSm90INS1_25CollectiveMainloopFwdSm90ILi2EN4cute5tupleIJNS5_1CILi1EEES8_S8_EEENS6_IJNS7_ILi128EEENS7_ILi96EEENS7_ILi192EEEEEELi192ENS_6half_tEfNS_4arch4Sm90ELb0ELb1ELb1ELb1ELb1ELb0ELb0ELb1ELb1ELb1ELb0ELb0EEENS1_21CollectiveEpilogueFwdINS6_IJSA_SC_SB_EEES9_SE_SG_Li256ELb1ELb1ELb0ELb0EEENS1_36VarlenDynamicPersistentTileSchedulerILi128ELi96ELi256ELi128ELb0ELb1ELb1ELb1ELb0ELb1EEEEEEEEEvNT_6ParamsE --------------------------
	.section	.nv.info._ZN7cutlass13device_kernelIN5flash11enable_sm90INS1_16FlashAttnFwdSm90INS1_25CollectiveMainloopFwdSm90ILi2EN4cute5tupleIJNS5_1CILi1EEES8_S8_EEENS6_IJNS7_ILi128EEENS7_ILi96EEENS7_ILi192EEEEEELi192ENS_6half_tEfNS_4arch4Sm90ELb0ELb1ELb1ELb1ELb1ELb0ELb0ELb1ELb1ELb1ELb0ELb0EEENS1_21CollectiveEpilogueFwdINS6_IJSA_SC_SB_EEES9_SE_SG_Li256ELb1ELb1ELb0ELb0EEENS1_36VarlenDynamicPersistentTileSchedulerILi128ELi96ELi256ELi128ELb0ELb1ELb1ELb1ELb0ELb1EEEEEEEEEvNT_6ParamsE,"",@"SHT_CUDA_INFO"
	.sectionflags	@""
	.align	4


	//----- nvinfo : EIATTR_CUDA_API_VERSION
	.align		4
        /*0000*/ 	.byte	0x04, 0x37
        /*0002*/ 	.short	(.L_189 - .L_188)
.L_188:
        /*0004*/ 	.word	0x00000082


	//----- nvinfo : EIATTR_KPARAM_INFO
	.align		4
.L_189:
        /*0008*/ 	.byte	0x04, 0x17
        /*000a*/ 	.short	(.L_191 - .L_190)
.L_190:
        /*000c*/ 	.word	0x00000000
        /*0010*/ 	.short	0x0000
        /*0012*/ 	.short	0x0070
        /*0014*/ 	.byte	0x00, 0xf0, 0x01, 0x2a


	//----- nvinfo : EIATTR_SPARSE_MMA_MASK
	.align		4
.L_191:
        /*0018*/ 	.byte	0x03, 0x50
        /*001a*/ 	.short	0x0000


	//----- nvinfo : EIATTR_MAXREG_COUNT
	.align		4
        /*001c*/ 	.byte	0x03, 0x1b
        /*001e*/ 	.short	0x00a8


	//----- nvinfo : EIATTR_NUM_BARRIERS
	.align		4
        /*0020*/ 	.byte	0x02, 0x4c
        /*0022*/ 	.byte	0x09
	.zero		1


	//----- nvinfo : EIATTR_EXTERNS
	.align		4
        /*0024*/ 	.byte	0x04, 0x0f
        /*0026*/ 	.short	(.L_193 - .L_192)


	//   ....[0]....
	.align		4
.L_192:
        /*0028*/ 	.word	index@(__assertfail)


	//----- nvinfo : EIATTR_ANNOTATIONS
	.align		4
.L_193:
        /*002c*/ 	.byte	0x04, 0x55
        /*002e*/ 	.short	(.L_195 - .L_194)


	//   ....[0]....
.L_194:
        /* <DEDUP_REMOVED lines=17> */


	//----- nvinfo : EIATTR_MERCURY_ISA_VERSION
	.align		4
.L_195:
        /*0130*/ 	.byte	0x03, 0x5f
        /*0132*/ 	.short	0x0101


	//----- nvinfo : EIATTR_UNUSED_LOAD_BYTE_OFFSET
	.align		4
        /*0134*/ 	.byte	0x04, 0x44
        /*0136*/ 	.short	(.L_197 - .L_196)


	//   ....[0]....
.L_196:
        /*0138*/ 	.word	0x00000920
        /*013c*/ 	.word	0x0000fff0


	//   ....[1]....
        /*0140*/ 	.word	0x0000f3b0
        /*0144*/ 	.word	0x0000fff0


	//----- nvinfo : EIATTR_INT_WARP_WIDE_INSTR_OFFSETS
	.align		4
.L_197:
        /*0148*/ 	.byte	0x04, 0x31
        /*014a*/ 	.short	(.L_199 - .L_198)


	//   ....[0]....
.L_198:
        /*014c*/ 	.word	0x000000c0


	//   ....[1]....
        /*0150*/ 	.word	0x000000d0


	//   ....[2]....
        /*0154*/ 	.word	0x00000170


	//   ....[3]....
        /*0158*/ 	.word	0x00012f00


	//   ....[4]....
        /*015c*/ 	.word	0x00012f90


	//   ....[5]....
        /*0160*/ 	.word	0x00015e40


	//   ....[6]....
        /*0164*/ 	.word	0x00015ed0


	//----- nvinfo : EIATTR_COOP_GROUP_MASK_REGIDS
	.align		4
.L_199:
        /*0168*/ 	.byte	0x04, 0x29
        /*016a*/ 	.short	(.L_201 - .L_200)


	//   ....[0]....
.L_200:
        /*016c*/ 	.word	0xffffffff


	//   ....[1]....
        /*0170*/ 	.word	0xffffffff


	//   ....[2]....
        /*0174*/ 	.word	0xffffffff


	//   ....[3]....
        /*0178*/ 	.word	0xffffffff


	//   ....[4]....
        /*017c*/ 	.word	0xffffffff


	//   ....[5]....
        /*0180*/ 	.word	0xffffffff


	//   ....[6]....
        /*0184*/ 	.word	0xffffffff


	//   ....[7]....
        /*0188*/ 	.word	0xffffffff


	//   ....[8]....
        /*018c*/ 	.word	0xffffffff


	//   ....[9]....
        /*0190*/ 	.word	0xffffffff


	//   ....[10]....
        /*0194*/ 	.word	0xffffffff


	//   ....[11]....
        /*0198*/ 	.word	0xffffffff


	//   ....[12]....
        /*019c*/ 	.word	0xffffffff


	//   ....[13]....
        /*01a0*/ 	.word	0xffffffff


	//   ....[14]....
        /*01a4*/ 	.word	0xffffffff


	//   ....[15]....
        /*01a8*/ 	.word	0xffffffff


	//   ....[16]....
        /*01ac*/ 	.word	0xffffffff


	//   ....[17]....
        /*01b0*/ 	.word	0xffffffff


	//   ....[18]....
        /*01b4*/ 	.word	0xffffffff


	//   ....[19]....
        /*01b8*/ 	.word	0xffffffff


	//   ....[20]....
        /*01bc*/ 	.word	0xffffffff


	//   ....[21]....
        /*01c0*/ 	.word	0xffffffff


	//   ....[22]....
        /*01c4*/ 	.word	0xffffffff


	//   ....[23]....
        /*01c8*/ 	.word	0xffffffff


	//   ....[24]....
        /*01cc*/ 	.word	0xffffffff


	//   ....[25]....
        /*01d0*/ 	.word	0xffffffff


	//   ....[26]....
        /*01d4*/ 	.word	0xffffffff


	//   ....[27]....
        /*01d8*/ 	.word	0xffffffff


	//   ....[28]....
        /*01dc*/ 	.word	0xffffffff


	//   ....[29]....
        /*01e0*/ 	.word	0xffffffff


	//   ....[30]....
        /*01e4*/ 	.word	0xffffffff


	//   ....[31]....
        /*01e8*/ 	.word	0xffffffff


	//   ....[32]....
        /*01ec*/ 	.word	0xffffffff


	//   ....[33]....
        /*01f0*/ 	.word	0xffffffff


	//   ....[34]....
        /*01f4*/ 	.word	0xffffffff


	//   ....[35]....
        /*01f8*/ 	.word	0xffffffff


	//   ....[36]....
        /*01fc*/ 	.word	0xffffffff


	//   ....[37]....
        /*0200*/ 	.word	0xffffffff


	//   ....[38]....
        /*0204*/ 	.word	0xffffffff


	//   ....[39]....
        /*0208*/ 	.word	0xffffffff


	//   ....[40]....
        /*020c*/ 	.word	0xffffffff


	//   ....[41]....
        /*0210*/ 	.word	0xffffffff


	//   ....[42]....
        /*0214*/ 	.word	0xffffffff


	//   ....[43]....
        /*0218*/ 	.word	0xffffffff


	//   ....[44]....
        /*021c*/ 	.word	0xffffffff


	//   ....[45]....
        /*0220*/ 	.word	0xffffffff


	//   ....[46]....
        /*0224*/ 	.word	0xffffffff


	//   ....[47]....
        /*0228*/ 	.word	0xffffffff


	//   ....[48]....
        /*022c*/ 	.word	0xffffffff


	//   ....[49]....
        /*0230*/ 	.word	0xffffffff


	//   ....[50]....
        /*0234*/ 	.word	0xffffffff


	//   ....[51]....
        /*0238*/ 	.word	0xffffffff


	//   ....[52]....
        /*023c*/ 	.word	0xffffffff


	//   ....[53]....
        /*0240*/ 	.word	0xffffffff


	//   ....[54]....
        /*0244*/ 	.word	0xffffffff


	//   ....[55]....
        /*0248*/ 	.word	0xffffffff


	//   ....[56]....
        /*024c*/ 	.word	0xffffffff


	//   ....[57]....
        /*0250*/ 	.word	0xffffffff


	//   ....[58]....
        /*0254*/ 	.word	0xffffffff


	//   ....[59]....
        /*0258*/ 	.word	0xffffffff


	//   ....[60]....
        /*025c*/ 	.word	0xffffffff


	//   ....[61]....
        /*0260*/ 	.word	0xffffffff


	//   ....[62]....
        /*0264*/ 	.word	0xffffffff


	//   ....[63]....
        /*0268*/ 	.word	0xffffffff


	//   ....[64]....
        /*026c*/ 	.word	0xffffffff


	//   ....[65]....
        /*0270*/ 	.word	0xffffffff


	//   ....[66]....
        /*0274*/ 	.word	0xffffffff


	//   ....[67]....
        /*0278*/ 	.word	0xffffffff


	//   ....[68]....
        /*027c*/ 	.word	0xffffffff


	//   ....[69]....
        /*0280*/ 	.word	0xffffffff


	//   ....[70]....
        /*0284*/ 	.word	0xffffffff


	//   ....[71]....
        /*0288*/ 	.word	0xffffffff


	//   ....[72]....
        /*028c*/ 	.word	0xffffffff


	//   ....[73]....
        /*0290*/ 	.word	0xffffffff


	//   ....[74]....
        /*0294*/ 	.word	0xffffffff


	//   ....[75]....
        /*0298*/ 	.word	0xffffffff


	//   ....[76]....
        /*029c*/ 	.word	0xffffffff


	//   ....[77]....
        /*02a0*/ 	.word	0xffffffff


	//   ....[78]....
        /*02a4*/ 	.word	0xffffffff


	//   ....[79]....
        /*02a8*/ 	.word	0xffffffff


	//   ....[80]....
        /*02ac*/ 	.word	0xffffffff


	//   ....[81]....
        /*02b0*/ 	.word	0xffffffff


	//   ....[82]....
        /*02b4*/ 	.word	0xffffffff


	//   ....[83]....
        /*02b8*/ 	.word	0xffffffff


	//   ....[84]....
        /*02bc*/ 	.word	0xffffffff


	//   ....[85]....
        /*02c0*/ 	.word	0xffffffff


	//   ....[86]....
        /*02c4*/ 	.word	0xffffffff


	//   ....[87]....
        /*02c8*/ 	.word	0xffffffff


	//   ....[88]....
        /*02cc*/ 	.word	0xffffffff


	//   ....[89]....
        /*02d0*/ 	.word	0xffffffff


	//   ....[90]....
        /*02d4*/ 	.word	0xffffffff


	//   ....[91]....
        /*02d8*/ 	.word	0xffffffff


	//   ....[92]....
        /*02dc*/ 	.word	0xffffffff


	//   ....[93]....
        /*02e0*/ 	.word	0xffffffff


	//   ....[94]....
        /*02e4*/ 	.word	0xffffffff


	//   ....[95]....
        /*02e8*/ 	.word	0xffffffff


	//   ....[96]....
        /*02ec*/ 	.word	0xffffffff


	//   ....[97]....
        /*02f0*/ 	.word	0xffffffff


	//   ....[98]....
        /*02f4*/ 	.word	0xffffffff


	//   ....[99]....
        /*02f8*/ 	.word	0xffffffff


	//   ....[100]....
        /*02fc*/ 	.word	0xffffffff


	//   ....[101]....
        /*0300*/ 	.word	0xffffffff


	//   ....[102]....
        /*0304*/ 	.word	0xffffffff


	//   ....[103]....
        /*0308*/ 	.word	0xffffffff


	//   ....[104]....
        /*030c*/ 	.word	0xffffffff


	//   ....[105]....
        /*0310*/ 	.word	0xffffffff


	//   ....[106]....
        /*0314*/ 	.word	0xffffffff


	//   ....[107]....
        /*0318*/ 	.word	0xffffffff


	//   ....[108]....
        /*031c*/ 	.word	0xffffffff


	//   ....[109]....
        /*0320*/ 	.word	0xffffffff


	//   ....[110]....
        /*0324*/ 	.word	0xffffffff


	//   ....[111]....
        /*0328*/ 	.word	0xffffffff


	//   ....[112]....
        /*032c*/ 	.word	0xffffffff


	//   ....[113]....
        /*0330*/ 	.word	0xffffffff


	//   ....[114]....
        /*0334*/ 	.word	0xffffffff


	//   ....[115]....
        /*0338*/ 	.word	0xffffffff


	//   ....[116]....
        /*033c*/ 	.word	0xffffffff


	//   ....[117]....
        /*0340*/ 	.word	0xffffffff


	//   ....[118]....
        /*0344*/ 	.word	0xffffffff


	//   ....[119]....
        /*0348*/ 	.word	0xffffffff


	//   ....[120]....
        /*034c*/ 	.word	0xffffffff


	//   ....[121]....
        /*0350*/ 	.word	0xffffffff


	//   ....[122]....
        /*0354*/ 	.word	0xffffffff


	//   ....[123]....
        /*0358*/ 	.word	0xffffffff


	//   ....[124]....
        /*035c*/ 	.word	0xffffffff


	//   ....[125]....
        /*0360*/ 	.word	0xffffffff


	//   ....[126]....
        /*0364*/ 	.word	0xffffffff


	//   ....[127]....
        /*0368*/ 	.word	0xffffffff


	//   ....[128]....
        /*036c*/ 	.word	0xffffffff


	//   ....[129]....
        /*0370*/ 	.word	0xffffffff


	//   ....[130]....
        /*0374*/ 	.word	0xffffffff


	//   ....[131]....
        /*0378*/ 	.word	0xffffffff


	//   ....[132]....
        /*037c*/ 	.word	0xffffffff


	//   ....[133]....
        /*0380*/ 	.word	0xffffffff


	//   ....[134]....
        /*0384*/ 	.word	0xffffffff


	//   ....[135]....
        /*0388*/ 	.word	0xffffffff


	//   ....[136]....
        /*038c*/ 	.word	0xffffffff


	//   ....[137]....
        /*0390*/ 	.word	0xffffffff


	//   ....[138]....
        /*0394*/ 	.word	0xffffffff


	//   ....[139]....
        /*0398*/ 	.word	0xffffffff


	//   ....[140]....
        /*039c*/ 	.word	0xffffffff


	//   ....[141]....
        /*03a0*/ 	.word	0xffffffff


	//   ....[142]....
        /*03a4*/ 	.word	0xffffffff


	//   ....[143]....
        /*03a8*/ 	.word	0xffffffff


	//   ....[144]....
        /*03ac*/ 	.word	0xffffffff


	//   ....[145]....
        /*03b0*/ 	.word	0xffffffff


	//   ....[146]....
        /*03b4*/ 	.word	0xffffffff


	//   ....[147]....
        /*03b8*/ 	.word	0xffffffff


	//   ....[148]....
        /*03bc*/ 	.word	0xffffffff


	//   ....[149]....
        /*03c0*/ 	.word	0xffffffff


	//   ....[150]....
        /*03c4*/ 	.word	0xffffffff


	//   ....[151]....
        /*03c8*/ 	.word	0x0500000f


	//   ....[152]....
        /*03cc*/ 	.word	0x0500000f


	//   ....[153]....
        /*03d0*/ 	.word	0x0500000f


	//   ....[154]....
        /*03d4*/ 	.word	0x0500000f


	//   ....[155]....
        /*03d8*/ 	.word	0x0500000f


	//   ....[156]....
        /*03dc*/ 	.word	0x0500000f


	//   ....[157]....
        /*03e0*/ 	.word	0x0500000f


	//   ....[158]....
        /*03e4*/ 	.word	0x0500000f


	//   ....[159]....
        /*03e8*/ 	.word	0x0500000f


	//   ....[160]....
        /*03ec*/ 	.word	0x0500000f


	//   ....[161]....
        /*03f0*/ 	.word	0x0500000f


	//   ....[162]....
        /*03f4*/ 	.word	0x0500000f


	//   ....[163]....
        /*03f8*/ 	.word	0x0500000f


	//   ....[164]....
        /*03fc*/ 	.word	0x0500000f


	//   ....[165]....
        /*0400*/ 	.word	0x0500000f


	//   ....[166]....
        /*0404*/ 	.word	0x0500000f


	//   ....[167]....
        /*0408*/ 	.word	0x0500000f


	//   ....[168]....
        /*040c*/ 	.word	0x0500000f


	//   ....[169]....
        /*0410*/ 	.word	0x0500000f


	//   ....[170]....
        /*0414*/ 	.word	0x0500000f


	//   ....[171]....
        /*0418*/ 	.word	0x0500000f


	//   ....[172]....
        /*041c*/ 	.word	0x0500000f


	//   ....[173]....
        /*0420*/ 	.word	0x0500000f


	//   ....[174]....
        /*0424*/ 	.word	0x0500000f


	//   ....[175]....
        /*0428*/ 	.word	0x0500000f


	//   ....[176]....
        /*042c*/ 	.word	0x0500000f


	//   ....[177]....
        /*0430*/ 	.word	0x0500000f


	//   ....[178]....
        /*0434*/ 	.word	0x0500000f


	//   ....[179]....
        /*0438*/ 	.word	0x0500000f


	//   ....[180]....
        /*043c*/ 	.word	0x0500000f


	//   ....[181]....
        /*0440*/ 	.word	0x0500000f


	//   ....[182]....
        /*0444*/ 	.word	0x0500000f


	//   ....[183]....
        /*0448*/ 	.word	0x0500000f


	//   ....[184]....
        /*044c*/ 	.word	0x0500000f


	//   ....[185]....
        /*0450*/ 	.word	0x0500000f


	//   ....[186]....
        /*0454*/ 	.word	0x0500000f


	//   ....[187]....
        /*0458*/ 	.word	0x0500000f


	//   ....[188]....
        /*045c*/ 	.word	0x0500000f


	//   ....[189]....
        /*0460*/ 	.word	0x0500000f


	//   ....[190]....
        /*0464*/ 	.word	0x0500000f


	//   ....[191]....
        /*0468*/ 	.word	0x0500000f


	//   ....[192]....
        /*046c*/ 	.word	0x0500000f


	//   ....[193]....
        /*0470*/ 	.word	0x0500000f


	//   ....[194]....
        /*0474*/ 	.word	0x0500000f


	//   ....[195]....
        /*0478*/ 	.word	0x0500000f


	//   ....[196]....
        /*047c*/ 	.word	0x0500000f


	//   ....[197]....
        /*0480*/ 	.word	0x0500000f


	//   ....[198]....
        /*0484*/ 	.word	0x0500000f


	//   ....[199]....
        /*0488*/ 	.word	0x0500000f


	//   ....[200]....
        /*048c*/ 	.word	0x0500000f


	//   ....[201]....
        /*0490*/ 	.word	0x0500000f


	//   ....[202]....
        /*0494*/ 	.word	0x0500000f


	//   ....[203]....
        /*0498*/ 	.word	0x0500000f


	//   ....[204]....
        /*049c*/ 	.word	0x0500000f


	//   ....[205]....
        /*04a0*/ 	.word	0x0500000f


	//   ....[206]....
        /*04a4*/ 	.word	0x0500000f


	//   ....[207]....
        /*04a8*/ 	.word	0x0500000f


	//   ....[208]....
        /*04ac*/ 	.word	0x0500000f


	//   ....[209]....
        /*04b0*/ 	.word	0x0500000f


	//   ....[210]....
        /*04b4*/ 	.word	0x0500000f


	//   ....[211]....
        /*04b8*/ 	.word	0x0500000f


	//   ....[212]....
        /*04bc*/ 	.word	0x0500000f


	//   ....[213]....
        /*04c0*/ 	.word	0x0500000f


	//   ....[214]....
        /*04c4*/ 	.word	0x0500000f


	//   ....[215]....
        /*04c8*/ 	.word	0x0500000f


	//   ....[216]....
        /*04cc*/ 	.word	0x0500000f


	//   ....[217]....
        /*04d0*/ 	.word	0x0500000f


	//   ....[218]....
        /*04d4*/ 	.word	0x0500000f


	//   ....[219]....
        /*04d8*/ 	.word	0x0500000f


	//   ....[220]....
        /*04dc*/ 	.word	0x0500000f


	//   ....[221]....
        /*04e0*/ 	.word	0x0500000f


	//   ....[222]....
        /*04e4*/ 	.word	0x0500000f


	//   ....[223]....
        /*04e8*/ 	.word	0x0500000f


	//   ....[224]....
        /*04ec*/ 	.word	0x0500000f


	//   ....[225]....
        /*04f0*/ 	.word	0x0500000f


	//   ....[226]....
        /*04f4*/ 	.word	0x0500000f


	//   ....[227]....
        /*04f8*/ 	.word	0x0500000f


	//   ....[228]....
        /*04fc*/ 	.word	0x0500000f


	//   ....[229]....
        /*0500*/ 	.word	0x0500000f


	//   ....[230]....
        /*0504*/ 	.word	0x0500000f


	//   ....[231]....
        /*0508*/ 	.word	0x0500000f


	//   ....[232]....
        /*050c*/ 	.word	0x0500000f


	//   ....[233]....
        /*0510*/ 	.word	0x0500000f


	//----- nvinfo : EIATTR_COOP_GROUP_INSTR_OFFSETS
	.align		4
.L_201:
        /*0514*/ 	.byte	0x04, 0x28
        /*0516*/ 	.short	(.L_203 - .L_202)


	//   ....[0]....
.L_202:
        /*0518*/ 	.word	0x00000070


	//   ....[1]....
        /*051c*/ 	.word	0x000000b0


	//   ....[2]....
        /*0520*/ 	.word	0x000002d0


	//   ....[3]....
        /*0524*/ 	.word	0x00000430


	//   ....[4]....
        /*0528*/ 	.word	0x00000550


	//   ....[5]....
        /*052c*/ 	.word	0x000006b0


	//   ....[6]....
        /*0530*/ 	.word	0x00001810


	//   ....[7]....
        /*0534*/ 	.word	0x00002480


	//   ....[8]....
        /*0538*/ 	.word	0x00002ad0


	//   ....[9]....
        /*053c*/ 	.word	0x000038f0


	//   ....[10]....
        /*0540*/ 	.word	0x000039a0


	//   ....[11]....
        /*0544*/ 	.word	0x00003f70


	//   ....[12]....
        /*0548*/ 	.word	0x00004020


	//   ....[13]....
        /*054c*/ 	.word	0x00005f50


	//   ....[14]....
        /*0550*/ 	.word	0x00006d00


	//   ....[15]....
        /*0554*/ 	.word	0x00007390


	//   ....[16]....
        /*0558*/ 	.word	0x000074b0


	//   ....[17]....
        /*055c*/ 	.word	0x00007a20


	//   ....[18]....
        /*0560*/ 	.word	0x00007a90


	//   ....[19]....
        /*0564*/ 	.word	0x00009e70


	//   ....[20]....
        /*0568*/ 	.word	0x00009ea0


	//   ....[21]....
        /*056c*/ 	.word	0x00009ed0


	//   ....[22]....
        /*0570*/ 	.word	0x00009ef0


	//   ....[23]....
        /*0574*/ 	.word	0x0000bd20


	//   ....[24]....
        /*0578*/ 	.word	0x0000c8b0


	//   ....[25]....
        /*057c*/ 	.word	0x0000d170


	//   ....[26]....
        /*0580*/ 	.word	0x0000d290


	//   ....[27]....
        /*0584*/ 	.word	0x0000d800


	//   ....[28]....
        /*0588*/ 	.word	0x0000d890


	//   ....[29]....
        /*058c*/ 	.word	0x0000e910


	//   ....[30]....
        /*0590*/ 	.word	0x0000e940


	//   ....[31]....
        /*0594*/ 	.word	0x0000e9e0


	//   ....[32]....
        /*0598*/ 	.word	0x0000e9f0


	//   ....[33]....
        /*059c*/ 	.word	0x000100e0


	//   ....[34]....
        /*05a0*/ 	.word	0x00010120


	//   ....[35]....
        /*05a4*/ 	.word	0x00010160


	//   ....[36]....
        /*05a8*/ 	.word	0x00010190


	//   ....[37]....
        /*05ac*/ 	.word	0x00010860


	//   ....[38]....
        /*05b0*/ 	.word	0x000108a0


	//   ....[39]....
        /*05b4*/ 	.word	0x000109a0


	//   ....[40]....
        /*05b8*/ 	.word	0x000109c0


	//   ....[41]....
        /*05bc*/ 	.word	0x00010ac0


	//   ....[42]....
        /*05c0*/ 	.word	0x00010ae0


	//   ....[43]....
        /*05c4*/ 	.word	0x00010bf0


	//   ....[44]....
        /*05c8*/ 	.word	0x00010c10


	//   ....[45]....
        /*05cc*/ 	.word	0x00011460


	//   ....[46]....
        /*05d0*/ 	.word	0x00011480


	//   ....[47]....
        /*05d4*/ 	.word	0x00011580


	//   ....[48]....
        /*05d8*/ 	.word	0x000115a0


	//   ....[49]....
        /*05dc*/ 	.word	0x000116a0


	//   ....[50]....
        /*05e0*/ 	.word	0x000116c0


	//   ....[51]....
        /*05e4*/ 	.word	0x000117d0


	//   ....[52]....
        /*05e8*/ 	.word	0x000117f0


	//   ....[53]....
        /*05ec*/ 	.word	0x00011980


	//   ....[54]....
        /*05f0*/ 	.word	0x00011b30


	//   ....[55]....
        /*05f4*/ 	.word	0x00011b60


	//   ....[56]....
        /*05f8*/ 	.word	0x00011b90


	//   ....[57]....
        /*05fc*/ 	.word	0x00011bc0


	//   ....[58]....
        /*0600*/ 	.word	0x00011bf0


	//   ....[59]....
        /*0604*/ 	.word	0x00011c20


	//   ....[60]....
        /*0608*/ 	.word	0x00011d70


	//   ....[61]....
        /*060c*/ 	.word	0x00011da0


	//   ....[62]....
        /*0610*/ 	.word	0x00011dd0


	//   ....[63]....
        /*0614*/ 	.word	0x00011e00


	//   ....[64]....
        /*0618*/ 	.word	0x00011e30


	//   ....[65]....
        /*061c*/ 	.word	0x00011e60


	//   ....[66]....
        /*0620*/ 	.word	0x00011ef0


	//   ....[67]....
        /*0624*/ 	.word	0x00011f50


	//   ....[68]....
        /*0628*/ 	.word	0x00011fe0


	//   ....[69]....
        /*062c*/ 	.word	0x00013ae0


	//   ....[70]....
        /*0630*/ 	.word	0x00013b00


	//   ....[71]....
        /*0634*/ 	.word	0x00013bb0


	//   ....[72]....
        /*0638*/ 	.word	0x00013bd0


	//   ....[73]....
        /*063c*/ 	.word	0x00013c70


	//   ....[74]....
        /*0640*/ 	.word	0x00013c90


	//   ....[75]....
        /*0644*/ 	.word	0x00013d30


	//   ....[76]....
        /*0648*/ 	.word	0x00013d50


	//   ....[77]....
        /*064c*/ 	.word	0x00013df0


	//   ....[78]....
        /*0650*/ 	.word	0x00013e10


	//   ....[79]....
        /*0654*/ 	.word	0x00013e20


	//   ....[80]....
        /*0658*/ 	.word	0x00013eb0


	//   ....[81]....
        /*065c*/ 	.word	0x000145c0


	//   ....[82]....
        /*0660*/ 	.word	0x000145f0


	//   ....[83]....
        /*0664*/ 	.word	0x00014610


	//   ....[84]....
        /*0668*/ 	.word	0x000146a0


	//   ....[85]....
        /*066c*/ 	.word	0x000146b0


	//   ....[86]....
        /*0670*/ 	.word	0x00014750


	//   ....[87]....
        /*0674*/ 	.word	0x00014760


	//   ....[88]....
        /*0678*/ 	.word	0x00014800


	//   ....[89]....
        /*067c*/ 	.word	0x00014810


	//   ....[90]....
        /*0680*/ 	.word	0x000148b0


	//   ....[91]....
        /*0684*/ 	.word	0x000148c0


	//   ....[92]....
        /*0688*/ 	.word	0x00014960


	//   ....[93]....
        /*068c*/ 	.word	0x00014970


	//   ....[94]....
        /*0690*/ 	.word	0x00014a10


	//   ....[95]....
        /*0694*/ 	.word	0x00014a20


	//   ....[96]....
        /*0698*/ 	.word	0x00014a30


	//   ....[97]....
        /*069c*/ 	.word	0x00015250


	//   ....[98]....
        /*06a0*/ 	.word	0x00015290


	//   ....[99]....
        /*06a4*/ 	.word	0x000152a0


	//   ....[100]....
        /*06a8*/ 	.word	0x00015300


	//   ....[101]....
        /*06ac*/ 	.word	0x00015310


	//   ....[102]....
        /*06b0*/ 	.word	0x00015370


	//   ....[103]....
        /*06b4*/ 	.word	0x000153a0


	//   ....[104]....
        /*06b8*/ 	.word	0x000153e0


	//   ....[105]....
        /*06bc*/ 	.word	0x00015410


	//   ....[106]....
        /*06c0*/ 	.word	0x00015450


	//   ....[107]....
        /*06c4*/ 	.word	0x00015480


	//   ....[108]....
        /*06c8*/ 	.word	0x000154c0


	//   ....[109]....
        /*06cc*/ 	.word	0x00015750


	//   ....[110]....
        /*06d0*/ 	.word	0x00015770


	//   ....[111]....
        /*06d4*/ 	.word	0x00015810


	//   ....[112]....
        /*06d8*/ 	.word	0x00015820


	//   ....[113]....
        /*06dc*/ 	.word	0x000158b0


	//   ....[114]....
        /*06e0*/ 	.word	0x000158c0


	//   ....[115]....
        /*06e4*/ 	.word	0x00015950


	//   ....[116]....
        /*06e8*/ 	.word	0x00015960


	//   ....[117]....
        /*06ec*/ 	.word	0x000159f0


	//   ....[118]....
        /*06f0*/ 	.word	0x00015a00


	//   ....[119]....
        /*06f4*/ 	.word	0x00015a10


	//   ....[120]....
        /*06f8*/ 	.word	0x00015aa0


	//   ....[121]....
        /*06fc*/ 	.word	0x00016030


	//   ....[122]....
        /*0700*/ 	.word	0x00016070


	//   ....[123]....
        /*0704*/ 	.word	0x000160b0


	//   ....[124]....
        /*0708*/ 	.word	0x000160e0


	//   ....[125]....
        /*070c*/ 	.word	0x00016170


	//   ....[126]....
        /*0710*/ 	.word	0x000161a0


	//   ....[127]....
        /*0714*/ 	.word	0x00016210


	//   ....[128]....
        /*0718*/ 	.word	0x00016240


	//   ....[129]....
        /*071c*/ 	.word	0x000162b0


	//   ....[130]....
        /*0720*/ 	.word	0x000162e0


	//   ....[131]....
        /*0724*/ 	.word	0x00016310


	//   ....[132]....
        /*0728*/ 	.word	0x00016360


	//   ....[133]....
        /*072c*/ 	.word	0x00016740


	//   ....[134]....
        /*0730*/ 	.word	0x00016770


	//   ....[135]....
        /*0734*/ 	.word	0x000167b0


	//   ....[136]....
        /*0738*/ 	.word	0x000167e0


	//   ....[137]....
        /*073c*/ 	.word	0x00016810


	//   ....[138]....
        /*0740*/ 	.word	0x00016840


	//   ....[139]....
        /*0744*/ 	.word	0x00016870


	//   ....[140]....
        /*0748*/ 	.word	0x000168a0


	//   ....[141]....
        /*074c*/ 	.word	0x00016a20


	//   ....[142]....
        /*0750*/ 	.word	0x00016a50


	//   ....[143]....
        /*0754*/ 	.word	0x00016a80


	//   ....[144]....
        /*0758*/ 	.word	0x00016ab0


	//   ....[145]....
        /*075c*/ 	.word	0x00016ae0


	//   ....[146]....
        /*0760*/ 	.word	0x00016b10


	//   ....[147]....
        /*0764*/ 	.word	0x00016bd0


	//   ....[148]....
        /*0768*/ 	.word	0x00016bf0


	//   ....[149]....
        /*076c*/ 	.word	0x00016c60


	//   ....[150]....
        /*0770*/ 	.word	0x00017300


	//   ....[151]....
        /*0774*/ 	.word	0x00017960


	//   ....[152]....
        /*0778*/ 	.word	0x00017a50


	//   ....[153]....
        /*077c*/ 	.word	0x00017af0


	//   ....[154]....
        /*0780*/ 	.word	0x00017b50


	//   ....[155]....
        /*0784*/ 	.word	0x00017c60


	//   ....[156]....
        /*0788*/ 	.word	0x00017cd0


	//   ....[157]....
        /*078c*/ 	.word	0x00017de0


	//   ....[158]....
        /*0790*/ 	.word	0x00017e50


	//   ....[159]....
        /*0794*/ 	.word	0x00017f60


	//   ....[160]....
        /*0798*/ 	.word	0x00017fd0


	//   ....[161]....
        /*079c*/ 	.word	0x000180e0


	//   ....[162]....
        /*07a0*/ 	.word	0x00018150


	//   ....[163]....
        /*07a4*/ 	.word	0x000181f0


	//   ....[164]....
        /*07a8*/ 	.word	0x00018300


	//   ....[165]....
        /*07ac*/ 	.word	0x00018370


	//   ....[166]....
        /*07b0*/ 	.word	0x000183d0


	//   ....[167]....
        /*07b4*/ 	.word	0x000184c0


	//   ....[168]....
        /*07b8*/ 	.word	0x00018520


	//   ....[169]....
        /*07bc*/ 	.word	0x00018630


	//   ....[170]....
        /*07c0*/ 	.word	0x00018690


	//   ....[171]....
        /*07c4*/ 	.word	0x000187a0


	//   ....[172]....
        /*07c8*/ 	.word	0x00018800


	//   ....[173]....
        /*07cc*/ 	.word	0x00018910


	//   ....[174]....
        /*07d0*/ 	.word	0x00018970


	//   ....[175]....
        /*07d4*/ 	.word	0x00018a80


	//   ....[176]....
        /*07d8*/ 	.word	0x00018ae0


	//   ....[177]....
        /*07dc*/ 	.word	0x00018bf0


	//   ....[178]....
        /*07e0*/ 	.word	0x00018c50


	//   ....[179]....
        /*07e4*/ 	.word	0x00018d40


	//   ....[180]....
        /*07e8*/ 	.word	0x00018e70


	//   ....[181]....
        /*07ec*/ 	.word	0x00018f40


	//   ....[182]....
        /*07f0*/ 	.word	0x00018fb0


	//   ....[183]....
        /*07f4*/ 	.word	0x00019080


	//   ....[184]....
        /*07f8*/ 	.word	0x000190e0


	//   ....[185]....
        /*07fc*/ 	.word	0x000191b0


	//   ....[186]....
        /*0800*/ 	.word	0x00019210


	//   ....[187]....
        /*0804*/ 	.word	0x000192e0


	//   ....[188]....
        /*0808*/ 	.word	0x00019340


	//   ....[189]....
        /*080c*/ 	.word	0x00019410


	//   ....[190]....
        /*0810*/ 	.word	0x00019470


	//   ....[191]....
        /*0814*/ 	.word	0x00019550


	//   ....[192]....
        /*0818*/ 	.word	0x00019640


	//   ....[193]....
        /*081c*/ 	.word	0x000196e0


	//   ....[194]....
        /*0820*/ 	.word	0x00019740


	//   ....[195]....
        /*0824*/ 	.word	0x00019840


	//   ....[196]....
        /*0828*/ 	.word	0x000198a0


	//   ....[197]....
        /*082c*/ 	.word	0x000199a0


	//   ....[198]....
        /*0830*/ 	.word	0x00019a00


	//   ....[199]....
        /*0834*/ 	.word	0x00019b00


	//   ....[200]....
        /*0838*/ 	.word	0x00019b60


	//   ....[201]....
        /*083c*/ 	.word	0x00019c60


	//   ....[202]....
        /*0840*/ 	.word	0x00019cc0


	//   ....[203]....
        /*0844*/ 	.word	0x00019d90


	//   ....[204]....
        /*0848*/ 	.word	0x00019ee0


	//   ....[205]....
        /*084c*/ 	.word	0x00019f80


	//   ....[206]....
        /*0850*/ 	.word	0x0001a060


	//   ....[207]....
        /*0854*/ 	.word	0x0001a130


	//   ....[208]....
        /*0858*/ 	.word	0x0001a190


	//   ....[209]....
        /*085c*/ 	.word	0x0001a280


	//   ....[210]....
        /*0860*/ 	.word	0x0001a2e0


	//   ....[211]....
        /*0864*/ 	.word	0x0001a3d0


	//   ....[212]....
        /*0868*/ 	.word	0x0001a430


	//   ....[213]....
        /*086c*/ 	.word	0x0001a520


	//   ....[214]....
        /*0870*/ 	.word	0x0001a580


	//   ....[215]....
        /*0874*/ 	.word	0x0001a660


	//   ....[216]....
        /*0878*/ 	.word	0x0001a6f0


	//   ....[217]....
        /*087c*/ 	.word	0x0001a790


	//   ....[218]....
        /*0880*/ 	.word	0x0001a8b0


	//   ....[219]....
        /*0884*/ 	.word	0x0001a920


	//   ....[220]....
        /*0888*/ 	.word	0x0001a990


	//   ....[221]....
        /*088c*/ 	.word	0x0001aa00


	//   ....[222]....
        /*0890*/ 	.word	0x0001aa70


	//   ....[223]....
        /*0894*/ 	.word	0x0001aaf0


	//   ....[224]....
        /*0898*/ 	.word	0x0001ab80


	//   ....[225]....
        /*089c*/ 	.word	0x0001ac10


	//   ....[226]....
        /*08a0*/ 	.word	0x0001ac80


	//   ....[227]....
        /*08a4*/ 	.word	0x0001acf0


	//   ....[228]....
        /*08a8*/ 	.word	0x0001ad60


	//   ....[229]....
        /*08ac*/ 	.word	0x0001ade0


	//   ....[230]....
        /*08b0*/ 	.word	0x0001ae50


	//   ....[231]....
        /*08b4*/ 	.word	0x0001aef0


	//   ....[232]....
        /*08b8*/ 	.word	0x0001af80


	//   ....[233]....
        /*08bc*/ 	.word	0x0001b0a0


	//----- nvinfo : EIATTR_REG_RECONFIG
	.align		4
.L_203:
        /*08c0*/ 	.byte	0x01, 0x54
	.zero		2


	//----- nvinfo : EIATTR_SYSCALL_OFFSETS
	.align		4
        /*08c4*/ 	.byte	0x04, 0x46
        /*08c6*/ 	.short	(.L_205 - .L_204)


	//   ....[0]....
.L_204:
        /*08c8*/ 	.word	0x000019f0


	//   ....[1]....
        /*08cc*/ 	.word	0x000130f0


	//   ....[2]....
        /*08d0*/ 	.word	0x00013240


	//   ....[3]....
        /*08d4*/ 	.word	0x00013330


	//   ....[4]....
        /*08d8*/ 	.word	0x00014200


	//----- nvinfo : EIATTR_MBARRIER_INSTR_OFFSETS
	.align		4
.L_205:
        /*08dc*/ 	.byte	0x04, 0x39
        /*08de*/ 	.short	(.L_207 - .L_206)


	//   ....[0]....
.L_206:
        /*08e0*/ 	.word	0x00000180
        /*08e4*/ 	.word	0x000000ff
        /*08e8*/ 	.word	0x00030800
        /*08ec*/ 	.short	0x0100
        /*08ee*/ 	.byte	0x08
	.zero		1


	//   ....[1]....
        /*08f0*/ 	.word	0x00000190
        /*08f4*/ 	.word	0x000000ff
        /*08f8*/ 	.word	0x00030820
        /*08fc*/ 	.short	0x0100
        /*08fe*/ 	.byte	0x08
	.zero		1


	//   ....[2]....
        /*0900*/ 	.word	0x00000280
        /*0904*/ 	.word	0x000000ff
        /*0908*/ 	.word	0x00030830
        /*090c*/ 	.short	0x0100
        /*090e*/ 	.byte	0x08
	.zero		1


	//   ....[3]....
        /*0910*/ 	.word	0x00000290
        /*0914*/ 	.word	0x000000ff
        /*0918*/ 	.word	0x00030840
        /*091c*/ 	.short	0x0100
        /*091e*/ 	.byte	0x08
	.zero		1


	//   ....[4]....
        /*0920*/ 	.word	0x000002a0
        /*0924*/ 	.word	0x000000ff
        /*0928*/ 	.word	0x00030838
        /*092c*/ 	.short	0x0100
        /*092e*/ 	.byte	0x08
	.zero		1


	//   ....[5]....
        /*0930*/ 	.word	0x000002b0
        /*0934*/ 	.word	0x000000ff
        /*0938*/ 	.word	0x00030848
        /*093c*/ 	.short	0x0100
        /*093e*/ 	.byte	0x08
	.zero		1


	//   ....[6]....
        /*0940*/ 	.word	0x000003e0
        /*0944*/ 	.word	0x000000ff
        /*0948*/ 	.word	0x00030850
        /*094c*/ 	.short	0x0100
        /*094e*/ 	.byte	0x08
	.zero		1


	//   ....[7]....
        /*0950*/ 	.word	0x000003f0
        /*0954*/ 	.word	0x000000ff
        /*0958*/ 	.word	0x00030860
        /*095c*/ 	.short	0x0100
        /*095e*/ 	.byte	0x08
	.zero		1


	//   ....[8]....
        /*0960*/ 	.word	0x00000400
        /*0964*/ 	.word	0x000000ff
        /*0968*/ 	.word	0x00030858
        /*096c*/ 	.short	0x0100
        /*096e*/ 	.byte	0x08
	.zero		1


	//   ....[9]....
        /*0970*/ 	.word	0x00000410
        /*0974*/ 	.word	0x000000ff
        /*0978*/ 	.word	0x00030868
        /*097c*/ 	.short	0x0100
        /*097e*/ 	.byte	0x08
	.zero		1


	//   ....[10]....
        /*0980*/ 	.word	0x00000500
        /*0984*/ 	.word	0x000000ff
        /*0988*/ 	.word	0x00030870
        /*098c*/ 	.short	0x0100
        /*098e*/ 	.byte	0x06
	.zero		1


	//   ....[11]....
        /*0990*/ 	.word	0x00000510
        /*0994*/ 	.word	0x000000ff
        /*0998*/ 	.word	0x00030880
        /*099c*/ 	.short	0x0100
        /*099e*/ 	.byte	0x06
	.zero		1


	//   ....[12]....
        /*09a0*/ 	.word	0x00000520
        /*09a4*/ 	.word	0x000000ff
        /*09a8*/ 	.word	0x00030878
        /*09ac*/ 	.short	0x0100
        /*09ae*/ 	.byte	0x06
	.zero		1


	//   ....[13]....
        /*09b0*/ 	.word	0x00000530
        /*09b4*/ 	.word	0x000000ff
        /*09b8*/ 	.word	0x00030888
        /*09bc*/ 	.short	0x0100
        /*09be*/ 	.byte	0x06
	.zero		1


	//   ....[14]....
        /*09c0*/ 	.word	0x00000660
        /*09c4*/ 	.word	0x000000ff
        /*09c8*/ 	.word	0x00030890
        /*09cc*/ 	.short	0x0100
        /*09ce*/ 	.byte	0x08
	.zero		1


	//   ....[15]....
        /*09d0*/ 	.word	0x00000670
        /*09d4*/ 	.word	0x000000ff
        /*09d8*/ 	.word	0x000308a0
        /*09dc*/ 	.short	0x0100
        /*09de*/ 	.byte	0x08
	.zero		1


	//   ....[16]....
        /*09e0*/ 	.word	0x00000680
        /*09e4*/ 	.word	0x000000ff
        /*09e8*/ 	.word	0x00030898
        /*09ec*/ 	.short	0x0100
        /*09ee*/ 	.byte	0x08
	.zero		1


	//   ....[17]....
        /*09f0*/ 	.word	0x00000690
        /*09f4*/ 	.word	0x000000ff
        /*09f8*/ 	.word	0x000308a8
        /*09fc*/ 	.short	0x0100
        /*09fe*/ 	.byte	0x08
	.zero		1


	//   ....[18]....
        /*0a00*/ 	.word	0x000007c0
        /*0a04*/ 	.word	0x000000ff
        /*0a08*/ 	.word	0x000308b0
        /*0a0c*/ 	.short	0x0100
        /*0a0e*/ 	.byte	0x08
	.zero		1


	//   ....[19]....
        /*0a10*/ 	.word	0x000007d0
        /*0a14*/ 	.word	0x000000ff
        /*0a18*/ 	.word	0x000308c0
        /*0a1c*/ 	.short	0x0100
        /*0a1e*/ 	.byte	0x08
	.zero		1


	//   ....[20]....
        /*0a20*/ 	.word	0x000007e0
        /*0a24*/ 	.word	0x000000ff
        /*0a28*/ 	.word	0x000308b8
        /*0a2c*/ 	.short	0x0100
        /*0a2e*/ 	.byte	0x08
	.zero		1


	//   ....[21]....
        /*0a30*/ 	.word	0x000007f0
        /*0a34*/ 	.word	0x000000ff
        /*0a38*/ 	.word	0x000308c8
        /*0a3c*/ 	.short	0x0100
        /*0a3e*/ 	.byte	0x08
	.zero		1


	//   ....[22]....
        /*0a40*/ 	.word	0x00001a50
        /*0a44*/ 	.word	0x000000ff
        /*0a48*/ 	.word	0x00030800
        /*0a4c*/ 	.short	0x010a
        /*0a4e*/ 	.byte	0x28
	.zero		1


	//   ....[23]....
        /*0a50*/ 	.word	0x00001ad0
        /*0a54*/ 	.word	0x0000000d
        /*0a58*/ 	.word	0x00030830
        /*0a5c*/ 	.short	0x010a
        /*0a5e*/ 	.byte	0x3f
	.zero		1


	//   ....[24]....
        /*0a60*/ 	.word	0x00001b10
        /*0a64*/ 	.word	0x0000000d
        /*0a68*/ 	.word	0x00030830
        /*0a6c*/ 	.short	0x010a
        /*0a6e*/ 	.byte	0x3f
	.zero		1


	//   ....[25]....
        /*0a70*/ 	.word	0x00002570
        /*0a74*/ 	.word	0x000000ff
        /*0a78*/ 	.word	0x00000000
        /*0a7c*/ 	.short	0x0101
        /*0a7e*/ 	.byte	0x04
	.zero		1


	//   ....[26]....
        /*0a80*/ 	.word	0x00004e50
        /*0a84*/ 	.word	0x000000ff
        /*0a88*/ 	.word	0x00030830
        /*0a8c*/ 	.short	0x010a
        /*0a8e*/ 	.byte	0x07
	.zero		1


	//   ....[27]....
        /*0a90*/ 	.word	0x00004e90
        /*0a94*/ 	.word	0x000000ff
        /*0a98*/ 	.word	0x00030830
        /*0a9c*/ 	.short	0x010a
        /*0a9e*/ 	.byte	0x07
	.zero		1


	//   ....[28]....
        /*0aa0*/ 	.word	0x00005970
        /*0aa4*/ 	.word	0x000000ff
        /*0aa8*/ 	.word	0x00030850
        /*0aac*/ 	.short	0x010a
        /*0aae*/ 	.byte	0x06
	.zero		1


	//   ....[29]....
        /*0ab0*/ 	.word	0x000059b0
        /*0ab4*/ 	.word	0x000000ff
        /*0ab8*/ 	.word	0x00030850
        /*0abc*/ 	.short	0x010a
        /*0abe*/ 	.byte	0x06
	.zero		1


	//   ....[30]....
        /*0ac0*/ 	.word	0x00006060
        /*0ac4*/ 	.word	0x000000ff
        /*0ac8*/ 	.word	0x00000000
        /*0acc*/ 	.short	0x0101
        /*0ace*/ 	.byte	0x07
	.zero		1


	//   ....[31]....
        /*0ad0*/ 	.word	0x000082e0
        /*0ad4*/ 	.word	0x000000ff
        /*0ad8*/ 	.word	0x00000000
        /*0adc*/ 	.short	0x0101
        /*0ade*/ 	.byte	0x06
	.zero		1


	//   ....[32]....
        /*0ae0*/ 	.word	0x00008780
        /*0ae4*/ 	.word	0x000000ff
        /*0ae8*/ 	.word	0x00030830
        /*0aec*/ 	.short	0x010a
        /*0aee*/ 	.byte	0x07
	.zero		1


	//   ....[33]....
        /*0af0*/ 	.word	0x000087c0
        /*0af4*/ 	.word	0x000000ff
        /*0af8*/ 	.word	0x00030830
        /*0afc*/ 	.short	0x010a
        /*0afe*/ 	.byte	0x07
	.zero		1


	//   ....[34]....
        /*0b00*/ 	.word	0x000092a0
        /*0b04*/ 	.word	0x000000ff
        /*0b08*/ 	.word	0x00030850
        /*0b0c*/ 	.short	0x010a
        /*0b0e*/ 	.byte	0x06
	.zero		1


	//   ....[35]....
        /*0b10*/ 	.word	0x000092e0
        /*0b14*/ 	.word	0x000000ff
        /*0b18*/ 	.word	0x00030850
        /*0b1c*/ 	.short	0x010a
        /*0b1e*/ 	.byte	0x06
	.zero		1


	//   ....[36]....
        /*0b20*/ 	.word	0x00009970
        /*0b24*/ 	.word	0x000000ff
        /*0b28*/ 	.word	0x00000000
        /*0b2c*/ 	.short	0x0101
        /*0b2e*/ 	.byte	0x07
	.zero		1


	//   ....[37]....
        /*0b30*/ 	.word	0x0000a980
        /*0b34*/ 	.word	0x000000ff
        /*0b38*/ 	.word	0x00000000
        /*0b3c*/ 	.short	0x0101
        /*0b3e*/ 	.byte	0x06
	.zero		1


	//   ....[38]....
        /*0b40*/ 	.word	0x0000ac20
        /*0b44*/ 	.word	0x000000ff
        /*0b48*/ 	.word	0x00030830
        /*0b4c*/ 	.short	0x010a
        /*0b4e*/ 	.byte	0x06
	.zero		1


	//   ....[39]....
        /*0b50*/ 	.word	0x0000ac60
        /*0b54*/ 	.word	0x000000ff
        /*0b58*/ 	.word	0x00030830
        /*0b5c*/ 	.short	0x010a
        /*0b5e*/ 	.byte	0x06
	.zero		1


	//   ....[40]....
        /*0b60*/ 	.word	0x0000b740
        /*0b64*/ 	.word	0x000000ff
        /*0b68*/ 	.word	0x00030850
        /*0b6c*/ 	.short	0x010a
        /*0b6e*/ 	.byte	0x06
	.zero		1


	//   ....[41]....
        /*0b70*/ 	.word	0x0000b780
        /*0b74*/ 	.word	0x000000ff
        /*0b78*/ 	.word	0x00030850
        /*0b7c*/ 	.short	0x010a
        /*0b7e*/ 	.byte	0x06
	.zero		1


	//   ....[42]....
        /*0b80*/ 	.word	0x0000bdf0
        /*0b84*/ 	.word	0x000000ff
        /*0b88*/ 	.word	0x00000000
        /*0b8c*/ 	.short	0x0101
        /*0b8e*/ 	.byte	0x04
	.zero		1


	//   ....[43]....
        /*0b90*/ 	.word	0x0000e0c0
        /*0b94*/ 	.word	0x000000ff
        /*0b98*/ 	.word	0x00000000
        /*0b9c*/ 	.short	0x0101
        /*0b9e*/ 	.byte	0x06
	.zero		1


	//   ....[44]....
        /*0ba0*/ 	.word	0x0000e880
        /*0ba4*/ 	.word	0x000000ff
        /*0ba8*/ 	.word	0x00030850
        /*0bac*/ 	.short	0x010a
        /*0bae*/ 	.byte	0x05
	.zero		1


	//   ....[45]....
        /*0bb0*/ 	.word	0x0000e8c0
        /*0bb4*/ 	.word	0x000000ff
        /*0bb8*/ 	.word	0x00030850
        /*0bbc*/ 	.short	0x010a
        /*0bbe*/ 	.byte	0x05
	.zero		1


	//   ....[46]....
        /*0bc0*/ 	.word	0x0000ed90
        /*0bc4*/ 	.word	0x000000ff
        /*0bc8*/ 	.word	0x00000000
        /*0bcc*/ 	.short	0x0101
        /*0bce*/ 	.byte	0x04
	.zero		1


	//   ....[47]....
        /*0bd0*/ 	.word	0x00010890
        /*0bd4*/ 	.word	0x00000011
        /*0bd8*/ 	.word	0x00000000
        /*0bdc*/ 	.short	0x0101
        /*0bde*/ 	.byte	0x3f
	.zero		1


	//   ....[48]....
        /*0be0*/ 	.word	0x000138c0
        /*0be4*/ 	.word	0x00000007
        /*0be8*/ 	.word	0x00030840
        /*0bec*/ 	.short	0x010a
        /*0bee*/ 	.byte	0x3f
	.zero		1


	//   ....[49]....
        /*0bf0*/ 	.word	0x00013f70
        /*0bf4*/ 	.word	0x00000007
        /*0bf8*/ 	.word	0x00030830
        /*0bfc*/ 	.short	0x0107
        /*0bfe*/ 	.byte	0x3f
	.zero		1


	//   ....[50]....
        /*0c00*/ 	.word	0x00014030
        /*0c04*/ 	.word	0x00000007
        /*0c08*/ 	.word	0x00030830
        /*0c0c*/ 	.short	0x0101
        /*0c0e*/ 	.byte	0x3f
	.zero		1


	//   ....[51]....
        /*0c10*/ 	.word	0x00014b80
        /*0c14*/ 	.word	0x00000011
        /*0c18*/ 	.word	0x00030800
        /*0c1c*/ 	.short	0x0107
        /*0c1e*/ 	.byte	0x3f
	.zero		1


	//   ....[52]....
        /*0c20*/ 	.word	0x00014ca0
        /*0c24*/ 	.word	0x00000011
        /*0c28*/ 	.word	0x00030800
        /*0c2c*/ 	.short	0x0101
        /*0c2e*/ 	.byte	0x3f
	.zero		1


	//   ....[53]....
        /*0c30*/ 	.word	0x00014cc0
        /*0c34*/ 	.word	0x00000011
        /*0c38*/ 	.word	0x00030820
        /*0c3c*/ 	.short	0x010a
        /*0c3e*/ 	.byte	0x3f
	.zero		1


	//   ....[54]....
        /*0c40*/ 	.word	0x00015090
        /*0c44*/ 	.word	0x00000007
        /*0c48*/ 	.word	0x00030840
        /*0c4c*/ 	.short	0x010a
        /*0c4e*/ 	.byte	0x3f
	.zero		1


	//   ....[55]....
        /*0c50*/ 	.word	0x00015570
        /*0c54*/ 	.word	0x00000007
        /*0c58*/ 	.word	0x00030830
        /*0c5c*/ 	.short	0x0107
        /*0c5e*/ 	.byte	0x3f
	.zero		1


	//   ....[56]....
        /*0c60*/ 	.word	0x00015630
        /*0c64*/ 	.word	0x00000007
        /*0c68*/ 	.word	0x00030830
        /*0c6c*/ 	.short	0x0101
        /*0c6e*/ 	.byte	0x3f
	.zero		1


	//   ....[57]....
        /*0c70*/ 	.word	0x00015690
        /*0c74*/ 	.word	0x00000006
        /*0c78*/ 	.word	0x00030860
        /*0c7c*/ 	.short	0x010a
        /*0c7e*/ 	.byte	0x3f
	.zero		1


	//   ....[58]....
        /*0c80*/ 	.word	0x00015c00
        /*0c84*/ 	.word	0x00000006
        /*0c88*/ 	.word	0x00030850
        /*0c8c*/ 	.short	0x0107
        /*0c8e*/ 	.byte	0x3f
	.zero		1


	//   ....[59]....
        /*0c90*/ 	.word	0x00015d60
        /*0c94*/ 	.word	0x00000006
        /*0c98*/ 	.word	0x00030850
        /*0c9c*/ 	.short	0x0101
        /*0c9e*/ 	.byte	0x3f
	.zero		1


	//   ....[60]....
        /*0ca0*/ 	.word	0x00015f80
        /*0ca4*/ 	.word	0x00000000
        /*0ca8*/ 	.word	0x00030860
        /*0cac*/ 	.short	0x010a
        /*0cae*/ 	.byte	0x3f
	.zero		1


	//   ....[61]....
        /*0cb0*/ 	.word	0x00016490
        /*0cb4*/ 	.word	0x00000000
        /*0cb8*/ 	.word	0x00030850
        /*0cbc*/ 	.short	0x0107
        /*0cbe*/ 	.byte	0x3f
	.zero		1


	//   ....[62]....
        /*0cc0*/ 	.word	0x00016550
        /*0cc4*/ 	.word	0x00000000
        /*0cc8*/ 	.word	0x00030850
        /*0ccc*/ 	.short	0x0101
        /*0cce*/ 	.byte	0x3f
	.zero		1


	//   ....[63]....
        /*0cd0*/ 	.word	0x00017280
        /*0cd4*/ 	.word	0x00000004
        /*0cd8*/ 	.word	0x00030820
        /*0cdc*/ 	.short	0x010a
        /*0cde*/ 	.byte	0x3f
	.zero		1


	//   ....[64]....
        /*0ce0*/ 	.word	0x00017400
        /*0ce4*/ 	.word	0x00000005
        /*0ce8*/ 	.word	0x00030840
        /*0cec*/ 	.short	0x010a
        /*0cee*/ 	.byte	0x3f
	.zero		1


	//   ....[65]....
        /*0cf0*/ 	.word	0x000174a0
        /*0cf4*/ 	.word	0x00000017
        /*0cf8*/ 	.word	0x00030840
        /*0cfc*/ 	.short	0x010a
        /*0cfe*/ 	.byte	0x3f
	.zero		1


	//   ....[66]....
        /*0d00*/ 	.word	0x000174e0
        /*0d04*/ 	.word	0x00000005
        /*0d08*/ 	.word	0x00030860
        /*0d0c*/ 	.short	0x010a
        /*0d0e*/ 	.byte	0x3f
	.zero		1


	//   ....[67]....
        /*0d10*/ 	.word	0x00017520
        /*0d14*/ 	.word	0x00000017
        /*0d18*/ 	.word	0x00030860
        /*0d1c*/ 	.short	0x010a
        /*0d1e*/ 	.byte	0x3f
	.zero		1


	//   ....[68]....
        /*0d20*/ 	.word	0x00017590
        /*0d24*/ 	.word	0x00000003
        /*0d28*/ 	.word	0x00030800
        /*0d2c*/ 	.short	0x010a
        /*0d2e*/ 	.byte	0x3f
	.zero		1


	//   ....[69]....
        /*0d30*/ 	.word	0x000175e0
        /*0d34*/ 	.word	0x0000000d
        /*0d38*/ 	.word	0x00030830
        /*0d3c*/ 	.short	0x010a
        /*0d3e*/ 	.byte	0x3f
	.zero		1


	//   ....[70]....
        /*0d40*/ 	.word	0x00017640
        /*0d44*/ 	.word	0x00000009
        /*0d48*/ 	.word	0x00030830
        /*0d4c*/ 	.short	0x010a
        /*0d4e*/ 	.byte	0x3f
	.zero		1


	//   ....[71]....
        /*0d50*/ 	.word	0x000176a0
        /*0d54*/ 	.word	0x00000009
        /*0d58*/ 	.word	0x00030850
        /*0d5c*/ 	.short	0x010a
        /*0d5e*/ 	.byte	0x3f
	.zero		1


	//   ....[72]....
        /*0d60*/ 	.word	0x00017700
        /*0d64*/ 	.word	0x00000009
        /*0d68*/ 	.word	0x00030830
        /*0d6c*/ 	.short	0x010a
        /*0d6e*/ 	.byte	0x3f
	.zero		1


	//   ....[73]....
        /*0d70*/ 	.word	0x00017760
        /*0d74*/ 	.word	0x00000009
        /*0d78*/ 	.word	0x00030850
        /*0d7c*/ 	.short	0x010a
        /*0d7e*/ 	.byte	0x3f
	.zero		1


	//   ....[74]....
        /*0d80*/ 	.word	0x000177c0
        /*0d84*/ 	.word	0x00000009
        /*0d88*/ 	.word	0x00030830
        /*0d8c*/ 	.short	0x010a
        /*0d8e*/ 	.byte	0x3f
	.zero		1


	//   ....[75]....
        /*0d90*/ 	.word	0x00017820
        /*0d94*/ 	.word	0x00000009
        /*0d98*/ 	.word	0x00030850
        /*0d9c*/ 	.short	0x010a
        /*0d9e*/ 	.byte	0x3f
	.zero		1


	//   ....[76]....
        /*0da0*/ 	.word	0x00017880
        /*0da4*/ 	.word	0x00000005
        /*0da8*/ 	.word	0x00030850
        /*0dac*/ 	.short	0x010a
        /*0dae*/ 	.byte	0x3f
	.zero		1


	//   ....[77]....
        /*0db0*/ 	.word	0x000179a0
        /*0db4*/ 	.word	0x00000007
        /*0db8*/ 	.word	0x00030840
        /*0dbc*/ 	.short	0x010a
        /*0dbe*/ 	.byte	0x3f
	.zero		1


	//   ....[78]....
        /*0dc0*/ 	.word	0x00018d70
        /*0dc4*/ 	.word	0x00000011
        /*0dc8*/ 	.word	0x00030820
        /*0dcc*/ 	.short	0x010a
        /*0dce*/ 	.byte	0x3f
	.zero		1


	//   ....[79]....
        /*0dd0*/ 	.word	0x00018dc0
        /*0dd4*/ 	.word	0x00000007
        /*0dd8*/ 	.word	0x00030840
        /*0ddc*/ 	.short	0x010a
        /*0dde*/ 	.byte	0x3f
	.zero		1


	//   ....[80]....
        /*0de0*/ 	.word	0x00019590
        /*0de4*/ 	.word	0x00000006
        /*0de8*/ 	.word	0x00030860
        /*0dec*/ 	.short	0x010a
        /*0dee*/ 	.byte	0x3f
	.zero		1


	//   ....[81]....
        /*0df0*/ 	.word	0x00019e30
        /*0df4*/ 	.word	0x00000000
        /*0df8*/ 	.word	0x00030860
        /*0dfc*/ 	.short	0x010a
        /*0dfe*/ 	.byte	0x3f
	.zero		1


	//   ....[82]....
        /*0e00*/ 	.word	0x0001afc0
        /*0e04*/ 	.word	0x00000004
        /*0e08*/ 	.word	0x00030820
        /*0e0c*/ 	.short	0x010a
        /*0e0e*/ 	.byte	0x3f
	.zero		1


	//   ....[83]....
        /*0e10*/ 	.word	0x0001b160
        /*0e14*/ 	.word	0x00000005
        /*0e18*/ 	.word	0x00030840
        /*0e1c*/ 	.short	0x010a
        /*0e1e*/ 	.byte	0x3f
	.zero		1


	//   ....[84]....
        /*0e20*/ 	.word	0x0001b1b0
        /*0e24*/ 	.word	0x00000017
        /*0e28*/ 	.word	0x00030840
        /*0e2c*/ 	.short	0x010a
        /*0e2e*/ 	.byte	0x3f
	.zero		1


	//   ....[85]....
        /*0e30*/ 	.word	0x0001b200
        /*0e34*/ 	.word	0x00000005
        /*0e38*/ 	.word	0x00030860
        /*0e3c*/ 	.short	0x010a
        /*0e3e*/ 	.byte	0x3f
	.zero		1


	//----- nvinfo : EIATTR_NUM_MBARRIERS
	.align		4
.L_207:
        /*0e40*/ 	.byte	0x03, 0x38
        /*0e42*/ 	.short	0x0016


	//----- nvinfo : EIATTR_EXIT_INSTR_OFFSETS
	.align		4
        /*0e44*/ 	.byte	0x04, 0x1c
        /*0e46*/ 	.short	(.L_209 - .L_208)


	//   ....[0]....
.L_208:
        /*0e48*/ 	.word	0x00000960


	//   ....[1]....
        /*0e4c*/ 	.word	0x00011920


	//   ....[2]....
        /*0e50*/ 	.word	0x00017570


	//----- nvinfo : EIATTR_MAX_THREADS
	.align		4
.L_209:
        /*0e54*/ 	.byte	0x04, 0x05
        /*0e56*/ 	.short	(.L_211 - .L_210)
.L_210:
        /*0e58*/ 	.word	0x00000180
        /*0e5c*/ 	.word	0x00000001
        /*0e60*/ 	.word	0x00000001


	//----- nvinfo : EIATTR_CRS_STACK_SIZE
	.align		4
.L_211:
        /*0e64*/ 	.byte	0x04, 0x1e
        /*0e66*/ 	.short	(.L_213 - .L_212)
.L_212:
        /*0e68*/ 	.word	0x00000000


	//----- nvinfo : EIATTR_CBANK_PARAM_SIZE
	.align		4
.L_213:
        /*0e6c*/ 	.byte	0x03, 0x19
        /*0e6e*/ 	.short	0x0af0


	//----- nvinfo : EIATTR_PARAM_CBANK
	.align		4
        /*0e70*/ 	.byte	0x04, 0x0a
        /*0e72*/ 	.short	(.L_215 - .L_214)
	.align		4
.L_214:
        /*0e74*/ 	.word	index@(.nv.constant0._ZN7cutlass13device_kernelIN5flash11enable_sm90INS1_16FlashAttnFwdSm90INS1_25CollectiveMainloopFwdSm90ILi2EN4cute5tupleIJNS5_1CILi1EEES8_S8_EEENS6_IJNS7_ILi128EEENS7_ILi96EEENS7_ILi192EEEEEELi192ENS_6half_tEfNS_4arch4Sm90ELb0ELb1ELb1ELb1ELb1ELb0ELb0ELb1ELb1ELb1ELb0ELb0EEENS1_21CollectiveEpilogueFwdINS6_IJSA_SC_SB_EEES9_SE_SG_Li256ELb1ELb1ELb0ELb0EEENS1_36VarlenDynamicPersistentTileSchedulerILi128ELi96ELi256ELi128ELb0ELb1ELb1ELb1ELb0ELb1EEEEEEEEEvNT_6ParamsE)
        /*0e78*/ 	.short	0x0210
        /*0e7a*/ 	.short	0x0af0


	//----- nvinfo : EIATTR_SW_WAR
	.align		4
.L_215:
        /*0e7c*/ 	.byte	0x04, 0x36
        /*0e7e*/ 	.short	(.L_217 - .L_216)
.L_216:
        /*0e80*/ 	.word	0x00000008
.L_217:


//--------------------- .nv.info._ZN7cutlass13device_kernelIN5flash11enable_sm90INS1_16FlashAttnFwdSm90INS1_25CollectiveMainloopFwdSm90ILi2EN4cute5tupleIJNS5_1CILi1EEES8_S8_EEENS6_IJNS7_ILi128EEENS7_ILi96EEENS7_ILi192EEEEEELi192ENS_6half_tEfNS_4arch4Sm90ELb0ELb1ELb1ELb1ELb1ELb1ELb0ELb1ELb1ELb1ELb0ELb0EEENS1_21CollectiveEpilogueFwdINS6_IJSA_SC_SB_EEES9_SE_SG_Li256ELb1ELb1ELb0ELb0EEENS1_36VarlenDynamicPersistentTileSchedulerILi128ELi96ELi256ELi128ELb0ELb1ELb1ELb1ELb0ELb1EEEEEEEEEvNT_6ParamsE --------------------------
	.section	.nv.info._ZN7cutlass13device_kernelIN5flash11enable_sm90INS1_16FlashAttnFwdSm90INS1_25CollectiveMainloopFwdSm90ILi2EN4cute5tupleIJNS5_1CILi1EEES8_S8_EEENS6_IJNS7_ILi128EEENS7_ILi96EEENS7_ILi192EEEEEELi192ENS_6half_tEfNS_4arch4Sm90ELb0ELb1ELb1ELb1ELb1ELb1ELb0ELb1ELb1ELb1ELb0ELb0EEENS1_21CollectiveEpilogueFwdINS6_IJSA_SC_SB_EEES9_SE_SG_Li256ELb1ELb1ELb0ELb0EEENS1_36VarlenDynamicPersistentTileSchedulerILi128ELi96ELi256ELi128ELb0ELb1ELb1ELb1ELb0ELb1EEEEEEEEEvNT_6ParamsE,"",@"SHT_CUDA_INFO"
	.sectionflags	@""
	.align	4


	//----- nvinfo : EIATTR_CUDA_API_VERSION
	.align		4
        /*0000*/ 	.byte	0x04, 0x37
        /*0002*/ 	.short	(.L_219 - .L_218)
.L_218:
        /*0004*/ 	.word	0x00000082


	//----- nvinfo : EIATTR_KPARAM_INFO
	.align		4
.L_219:
        /*0008*/ 	.byte	0x04, 0x17
        /*000a*/ 	.short	(.L_221 - .L_220)
.L_220:
        /*000c*/ 	.word	0x00000000
        /*0010*/ 	.short	0x0000
        /*0012*/ 	.short	0x0070
        /*0014*/ 	.byte	0x00, 0xf0, 0x01, 0x2a


	//----- nvinfo : EIATTR_SPARSE_MMA_MASK
	.align		4
.L_221:
        /*0018*/ 	.byte	0x03, 0x50
        /*001a*/ 	.short	0x0000


	//----- nvinfo : EIATTR_MAXREG_COUNT
	.align		4
        /*001c*/ 	.byte	0x03, 0x1b
        /*001e*/ 	.short	0x00a8


	//----- nvinfo : EIATTR_NUM_BARRIERS
	.align		4
        /*0020*/ 	.byte	0x02, 0x4c
        /*0022*/ 	.byte	0x10
	.zero		1


	//----- nvinfo : EIATTR_EXTERNS
	.align		4
        /*0024*/ 	.byte	0x04, 0x0f
        /*0026*/ 	.short	(.L_223 - .L_222)


	//   ....[0]....
	.align		4
.L_222:
        /*0028*/ 	.word	index@(__assertfail)


	//----- nvinfo : EIATTR_ANNOTATIONS
	.align		4
.L_223:
        /*002c*/ 	.byte	0x04, 0x55
        /*002e*/ 	.short	(.L_225 - .L_224)


	//   ....[0]....
.L_224:
        /* <DEDUP_REMOVED lines=74> */


	//----- nvinfo : EIATTR_MERCURY_ISA_VERSION
	.align		4
.L_225:
        /*04c0*/ 	.byte	0x03, 0x5f
        /*04c2*/ 	.short	0x0101


	//----- nvinfo : EIATTR_UNUSED_LOAD_BYTE_OFFSET
	.align		4
        /*04c4*/ 	.byte	0x04, 0x44
        /*04c6*/ 	.short	(.L_227 - .L_226)


	//   ....[0]....
.L_226:
        /*04c8*/ 	.word	0x00000a50
        /*04cc*/ 	.word	0x0000fff0


	//   ....[1]....
        /*04d0*/ 	.word	0x000211f0
        /*04d4*/ 	.word	0x0000fff0


	//----- nvinfo : EIATTR_INT_WARP_WIDE_INSTR_OFFSETS
	.align		4
.L_227:
        /*04d8*/ 	.byte	0x04, 0x31
        /*04da*/ 	.short	(.L_229 - .L_228)


	//   ....[0]....
.L_228:
        /*04dc*/ 	.word	0x00000130


	//   ....[1]....
        /*04e0*/ 	.word	0x00000170


	//   ....[2]....
        /*04e4*/ 	.word	0x000001e0


	//   ....[3]....
        /*04e8*/ 	.word	0x00026930


	//   ....[4]....
        /*04ec*/ 	.word	0x000269c0


	//   ....[5]....
        /*04f0*/ 	.word	0x000298a0


	//   ....[6]....
        /*04f4*/ 	.word	0x00029930


	//----- nvinfo : EIATTR_COOP_GROUP_MASK_REGIDS
	.align		4
.L_229:
        /*04f8*/ 	.byte	0x04, 0x29
        /*04fa*/ 	.short	(.L_231 - .L_230)


	//   ....[0]....
.L_230:
        /*04fc*/ 	.word	0xffffffff


	//   ....[1]....
        /*0500*/ 	.word	0xffffffff


	//   ....[2]....
        /*0504*/ 	.word	0xffffffff


	//   ....[3]....
        /*0508*/ 	.word	0xffffffff


	//   ....[4]....
        /*050c*/ 	.word	0xffffffff


	//   ....[5]....
        /*0510*/ 	.word	0xffffffff


	//   ....[6]....
        /*0514*/ 	.word	0xffffffff


	//   ....[7]....
        /*0518*/ 	.word	0xffffffff


	//   ....[8]....
        /*051c*/ 	.word	0xffffffff


	//   ....[9]....
        /*0520*/ 	.word	0xffffffff


	//   ....[10]....
        /*0524*/ 	.word	0xffffffff


	//   ....[11]....
        /*0528*/ 	.word	0xffffffff


	//   ....[12]....
        /*052c*/ 	.word	0xffffffff


	//   ....[13]....
        /*0530*/ 	.word	0xffffffff


	//   ....[14]....
        /*0534*/ 	.word	0xffffffff


	//   ....[15]....
        /*0538*/ 	.word	0xffffffff


	//   ....[16]....
        /*053c*/ 	.word	0xffffffff


	//   ....[17]....
        /*0540*/ 	.word	0xffffffff


	//   ....[18]....
        /*0544*/ 	.word	0xffffffff


	//   ....[19]....
        /*0548*/ 	.word	0xffffffff


	//   ....[20]....
        /*054c*/ 	.word	0xffffffff


	//   ....[21]....
        /*0550*/ 	.word	0xffffffff


	//   ....[22]....
        /*0554*/ 	.word	0xffffffff


	//   ....[23]....
        /*0558*/ 	.word	0xffffffff


	//   ....[24]....
        /*055c*/ 	.word	0xffffffff


	//   ....[25]....
        /*0560*/ 	.word	0xffffffff


	//   ....[26]....
        /*0564*/ 	.word	0xffffffff


	//   ....[27]....
        /*0568*/ 	.word	0xffffffff


	//   ....[28]....
        /*056c*/ 	.word	0xffffffff


	//   ....[29]....
        /*0570*/ 	.word	0xffffffff


	//   ....[30]....
        /*0574*/ 	.word	0xffffffff


	//   ....[31]....
        /*0578*/ 	.word	0xffffffff


	//   ....[32]....
        /*057c*/ 	.word	0xffffffff


	//   ....[33]....
        /*0580*/ 	.word	0xffffffff


	//   ....[34]....
        /*0584*/ 	.word	0xffffffff


	//   ....[35]....
        /*0588*/ 	.word	0xffffffff


	//   ....[36]....
        /*058c*/ 	.word	0xffffffff


	//   ....[37]....
        /*0590*/ 	.word	0xffffffff


	//   ....[38]....
        /*0594*/ 	.word	0xffffffff


	//   ....[39]....
        /*0598*/ 	.word	0xffffffff


	//   ....[40]....
        /*059c*/ 	.word	0xffffffff


	//   ....[41]....
        /*05a0*/ 	.word	0xffffffff


	//   ....[42]....
        /*05a4*/ 	.word	0xffffffff


	//   ....[43]....
        /*05a8*/ 	.word	0xffffffff


	//   ....[44]....
        /*05ac*/ 	.word	0xffffffff


	//   ....[45]....
        /*05b0*/ 	.word	0xffffffff


	//   ....[46]....
        /*05b4*/ 	.word	0xffffffff


	//   ....[47]....
        /*05b8*/ 	.word	0xffffffff


	//   ....[48]....
        /*05bc*/ 	.word	0xffffffff


	//   ....[49]....
        /*05c0*/ 	.word	0xffffffff


	//   ....[50]....
        /*05c4*/ 	.word	0xffffffff


	//   ....[51]....
        /*05c8*/ 	.word	0xffffffff


	//   ....[52]....
        /*05cc*/ 	.word	0xffffffff


	//   ....[53]....
        /*05d0*/ 	.word	0xffffffff


	//   ....[54]....
        /*05d4*/ 	.word	0xffffffff


	//   ....[55]....
        /*05d8*/ 	.word	0xffffffff


	//   ....[56]....
        /*05dc*/ 	.word	0xffffffff


	//   ....[57]....
        /*05e0*/ 	.word	0xffffffff


	//   ....[58]....
        /*05e4*/ 	.word	0xffffffff


	//   ....[59]....
        /*05e8*/ 	.word	0xffffffff


	//   ....[60]....
        /*05ec*/ 	.word	0xffffffff


	//   ....[61]....
        /*05f0*/ 	.word	0xffffffff


	//   ....[62]....
        /*05f4*/ 	.word	0xffffffff


	//   ....[63]....
        /*05f8*/ 	.word	0xffffffff


	//   ....[64]....
        /*05fc*/ 	.word	0xffffffff


	//   ....[65]....
        /*0600*/ 	.word	0xffffffff


	//   ....[66]....
        /*0604*/ 	.word	0xffffffff


	//   ....[67]....
        /*0608*/ 	.word	0xffffffff


	//   ....[68]....
        /*060c*/ 	.word	0xffffffff


	//   ....[69]....
        /*0610*/ 	.word	0xffffffff


	//   ....[70]....
        /*0614*/ 	.word	0xffffffff


	//   ....[71]....
        /*0618*/ 	.word	0xffffffff


	//   ....[72]....
        /*061c*/ 	.word	0xffffffff


	//   ....[73]....
        /*0620*/ 	.word	0xffffffff


	//   ....[74]....
        /*0624*/ 	.word	0xffffffff


	//   ....[75]....
        /*0628*/ 	.word	0xffffffff


	//   ....[76]....
        /*062c*/ 	.word	0xffffffff


	//   ....[77]....
        /*0630*/ 	.word	0xffffffff


	//   ....[78]....
        /*0634*/ 	.word	0xffffffff


	//   ....[79]....
        /*0638*/ 	.word	0xffffffff


	//   ....[80]....
        /*063c*/ 	.word	0xffffffff


	//   ....[81]....
        /*0640*/ 	.word	0xffffffff


	//   ....[82]....
        /*0644*/ 	.word	0xffffffff


	//   ....[83]....
        /*0648*/ 	.word	0xffffffff


	//   ....[84]....
        /*064c*/ 	.word	0xffffffff


	//   ....[85]....
        /*0650*/ 	.word	0xffffffff


	//   ....[86]....
        /*0654*/ 	.word	0xffffffff


	//   ....[87]....
        /*0658*/ 	.word	0xffffffff


	//   ....[88]....
        /*065c*/ 	.word	0xffffffff


	//   ....[89]....
        /*0660*/ 	.word	0xffffffff


	//   ....[90]....
        /*0664*/ 	.word	0xffffffff


	//   ....[91]....
        /*0668*/ 	.word	0xffffffff


	//   ....[92]....
        /*066c*/ 	.word	0xffffffff


	//   ....[93]....
        /*0670*/ 	.word	0xffffffff


	//   ....[94]....
        /*0674*/ 	.word	0xffffffff


	//   ....[95]....
        /*0678*/ 	.word	0xffffffff


	//   ....[96]....
        /*067c*/ 	.word	0xffffffff


	//   ....[97]....
        /*0680*/ 	.word	0xffffffff


	//   ....[98]....
        /*0684*/ 	.word	0xffffffff


	//   ....[99]....
        /*0688*/ 	.word	0xffffffff


	//   ....[100]....
        /*068c*/ 	.word	0xffffffff


	//   ....[101]....
        /*0690*/ 	.word	0xffffffff


	//   ....[102]....
        /*0694*/ 	.word	0xffffffff


	//   ....[103]....
        /*0698*/ 	.word	0xffffffff


	//   ....[104]....
        /*069c*/ 	.word	0xffffffff


	//   ....[105]....
        /*06a0*/ 	.word	0xffffffff


	//   ....[106]....
        /*06a4*/ 	.word	0xffffffff


	//   ....[107]....
        /*06a8*/ 	.word	0xffffffff


	//   ....[108]....
        /*06ac*/ 	.word	0xffffffff


	//   ....[109]....
        /*06b0*/ 	.word	0xffffffff


	//   ....[110]....
        /*06b4*/ 	.word	0xffffffff


	//   ....[111]....
        /*06b8*/ 	.word	0xffffffff


	//   ....[112]....
        /*06bc*/ 	.word	0xffffffff


	//   ....[113]....
        /*06c0*/ 	.word	0xffffffff


	//   ....[114]....
        /*06c4*/ 	.word	0xffffffff


	//   ....[115]....
        /*06c8*/ 	.word	0xffffffff


	//   ....[116]....
        /*06cc*/ 	.word	0xffffffff


	//   ....[117]....
        /*06d0*/ 	.word	0xffffffff


	//   ....[118]....
        /*06d4*/ 	.word	0xffffffff


	//   ....[119]....
        /*06d8*/ 	.word	0xffffffff


	//   ....[120]....
        /*06dc*/ 	.word	0xffffffff


	//   ....[121]....
        /*06e0*/ 	.word	0xffffffff


	//   ....[122]....
        /*06e4*/ 	.word	0xffffffff


	//   ....[123]....
        /*06e8*/ 	.word	0xffffffff


	//   ....[124]....
        /*06ec*/ 	.word	0xffffffff


	//   ....[125]....
        /*06f0*/ 	.word	0xffffffff


	//   ....[126]....
        /*06f4*/ 	.word	0xffffffff


	//   ....[127]....
        /*06f8*/ 	.word	0xffffffff


	//   ....[128]....
        /*06fc*/ 	.word	0xffffffff


	//   ....[129]....
        /*0700*/ 	.word	0xffffffff


	//   ....[130]....
        /*0704*/ 	.word	0xffffffff


	//   ....[131]....
        /*0708*/ 	.word	0xffffffff


	//   ....[132]....
        /*070c*/ 	.word	0xffffffff


	//   ....[133]....
        /*0710*/ 	.word	0xffffffff


	//   ....[134]....
        /*0714*/ 	.word	0xffffffff


	//   ....[135]....
        /*0718*/ 	.word	0xffffffff


	//   ....[136]....
        /*071c*/ 	.word	0xffffffff


	//   ....[137]....
        /*0720*/ 	.word	0xffffffff


	//   ....[138]....
        /*0724*/ 	.word	0xffffffff


	//   ....[139]....
        /*0728*/ 	.word	0xffffffff


	//   ....[140]....
        /*072c*/ 	.word	0xffffffff


	//   ....[141]....
        /*0730*/ 	.word	0xffffffff


	//   ....[142]....
        /*0734*/ 	.word	0xffffffff


	//   ....[143]....
        /*0738*/ 	.word	0xffffffff


	//   ....[144]....
        /*073c*/ 	.word	0xffffffff


	//   ....[145]....
        /*0740*/ 	.word	0xffffffff


	//   ....[146]....
        /*0744*/ 	.word	0xffffffff


	//   ....[147]....
        /*0748*/ 	.word	0xffffffff


	//   ....[148]....
        /*074c*/ 	.word	0xffffffff


	//   ....[149]....
        /*0750*/ 	.word	0xffffffff


	//   ....[150]....
        /*0754*/ 	.word	0xffffffff


	//   ....[151]....
        /*0758*/ 	.word	0xffffffff


	//   ....[152]....
        /*075c*/ 	.word	0xffffffff


	//   ....[153]....
        /*0760*/ 	.word	0xffffffff


	//   ....[154]....
        /*0764*/ 	.word	0xffffffff


	//   ....[155]....
        /*0768*/ 	.word	0xffffffff


	//   ....[156]....
        /*076c*/ 	.word	0xffffffff


	//   ....[157]....
        /*0770*/ 	.word	0xffffffff


	//   ....[158]....
        /*0774*/ 	.word	0xffffffff


	//   ....[159]....
        /*0778*/ 	.word	0xffffffff


	//   ....[160]....
        /*077c*/ 	.word	0xffffffff


	//   ....[161]....
        /*0780*/ 	.word	0xffffffff


	//   ....[162]....
        /*0784*/ 	.word	0xffffffff


	//   ....[163]....
        /*0788*/ 	.word	0xffffffff


	//   ....[164]....
        /*078c*/ 	.word	0xffffffff


	//   ....[165]....
        /*0790*/ 	.word	0xffffffff


	//   ....[166]....
        /*0794*/ 	.word	0xffffffff


	//   ....[167]....
        /*0798*/ 	.word	0xffffffff


	//   ....[168]....
        /*079c*/ 	.word	0xffffffff


	//   ....[169]....
        /*07a0*/ 	.word	0xffffffff


	//   ....[170]....
        /*07a4*/ 	.word	0xffffffff


	//   ....[171]....
        /*07a8*/ 	.word	0xffffffff


	//   ....[172]....
        /*07ac*/ 	.word	0xffffffff


	//   ....[173]....
        /*07b0*/ 	.word	0xffffffff


	//   ....[174]....
        /*07b4*/ 	.word	0xffffffff


	//   ....[175]....
        /*07b8*/ 	.word	0xffffffff


	//   ....[176]....
        /*07bc*/ 	.word	0xffffffff


	//   ....[177]....
        /*07c0*/ 	.word	0xffffffff


	//   ....[178]....
        /*07c4*/ 	.word	0xffffffff


	//   ....[179]....
        /*07c8*/ 	.word	0xffffffff


	//   ....[180]....
        /*07cc*/ 	.word	0xffffffff


	//   ....[181]....
        /*07d0*/ 	.word	0xffffffff


	//   ....[182]....
        /*07d4*/ 	.word	0xffffffff


	//   ....[183]....
        /*07d8*/ 	.word	0xffffffff


	//   ....[184]....
        /*07dc*/ 	.word	0xffffffff


	//   ....[185]....
        /*07e0*/ 	.word	0x0500000f


	//   ....[186]....
        /*07e4*/ 	.word	0x0500000f


	//   ....[187]....
        /*07e8*/ 	.word	0x0500000f


	//   ....[188]....
        /*07ec*/ 	.word	0x0500000f


	//   ....[189]....
        /*07f0*/ 	.word	0x0500000f


	//   ....[190]....
        /*07f4*/ 	.word	0x0500000f


	//   ....[191]....
        /*07f8*/ 	.word	0x0500000f


	//   ....[192]....
        /*07fc*/ 	.word	0x0500000f


	//   ....[193]....
        /*0800*/ 	.word	0x0500000f


	//   ....[194]....
        /*0804*/ 	.word	0x0500000f


	//   ....[195]....
        /*0808*/ 	.word	0x0500000f


	//   ....[196]....
        /*080c*/ 	.word	0x0500000f


	//   ....[197]....
        /*0810*/ 	.word	0x0500000f


	//   ....[198]....
        /*0814*/ 	.word	0x0500000f


	//   ....[199]....
        /*0818*/ 	.word	0x0500000f


	//   ....[200]....
        /*081c*/ 	.word	0x0500000f


	//   ....[201]....
        /*0820*/ 	.word	0x0500000f


	//   ....[202]....
        /*0824*/ 	.word	0x0500000f


	//   ....[203]....
        /*0828*/ 	.word	0x0500000f


	//   ....[204]....
        /*082c*/ 	.word	0x0500000f


	//   ....[205]....
        /*0830*/ 	.word	0x0500000f


	//   ....[206]....
        /*0834*/ 	.word	0x0500000f


	//   ....[207]....
        /*0838*/ 	.word	0x0500000f


	//   ....[208]....
        /*083c*/ 	.word	0x0500000f


	//   ....[209]....
        /*0840*/ 	.word	0x0500000f


	//   ....[210]....
        /*0844*/ 	.word	0x0500000f


	//   ....[211]....
        /*0848*/ 	.word	0x0500000f


	//   ....[212]....
        /*084c*/ 	.word	0x0500000f


	//   ....[213]....
        /*0850*/ 	.word	0x0500000f


	//   ....[214]....
        /*0854*/ 	.word	0x0500000f


	//   ....[215]....
        /*0858*/ 	.word	0x0500000f


	//   ....[216]....
        /*085c*/ 	.word	0x0500000f


	//   ....[217]....
        /*0860*/ 	.word	0x0500000f


	//   ....[218]....
        /*0864*/ 	.word	0x0500000f


	//   ....[219]....
        /*0868*/ 	.word	0x0500000f


	//   ....[220]....
        /*086c*/ 	.word	0x0500000f


	//   ....[221]....
        /*0870*/ 	.word	0x0500000f


	//   ....[222]....
        /*0874*/ 	.word	0x0500000f


	//   ....[223]....
        /*0878*/ 	.word	0x0500000f


	//   ....[224]....
        /*087c*/ 	.word	0x0500000f


	//   ....[225]....
        /*0880*/ 	.word	0x0500000f


	//   ....[226]....
        /*0884*/ 	.word	0x0500000f


	//   ....[227]....
        /*0888*/ 	.word	0x0500000f


	//   ....[228]....
        /*088c*/ 	.word	0x0500000f


	//   ....[229]....
        /*0890*/ 	.word	0x0500000f


	//   ....[230]....
        /*0894*/ 	.word	0x0500000f


	//   ....[231]....
        /*0898*/ 	.word	0x0500000f


	//   ....[232]....
        /*089c*/ 	.word	0x0500000f


	//   ....[233]....
        /*08a0*/ 	.word	0x0500000f


	//   ....[234]....
        /*08a4*/ 	.word	0x0500000f


	//   ....[235]....
        /*08a8*/ 	.word	0x0500000f


	//   ....[236]....
        /*08ac*/ 	.word	0x0500000f


	//   ....[237]....
        /*08b0*/ 	.word	0x0500000f


	//   ....[238]....
        /*08b4*/ 	.word	0x0500000f


	//   ....[239]....
        /*08b8*/ 	.word	0x0500000f


	//   ....[240]....
        /*08bc*/ 	.word	0x0500000f


	//   ....[241]....
        /*08c0*/ 	.word	0x0500000f


	//   ....[242]....
        /*08c4*/ 	.word	0x0500000f


	//   ....[243]....
        /*08c8*/ 	.word	0x0500000f


	//   ....[244]....
        /*08cc*/ 	.word	0x0500000f


	//   ....[245]....
        /*08d0*/ 	.word	0x0500000f


	//   ....[246]....
        /*08d4*/ 	.word	0x0500000f


	//   ....[247]....
        /*08d8*/ 	.word	0x0500000f


	//   ....[248]....
        /*08dc*/ 	.word	0x0500000f


	//   ....[249]....
        /*08e0*/ 	.word	0x0500000f


	//   ....[250]....
        /*08e4*/ 	.word	0x0500000f


	//   ....[251]....
        /*08e8*/ 	.word	0x0500000f


	//   ....[252]....
        /*08ec*/ 	.word	0x0500000f


	//   ....[253]....
        /*08f0*/ 	.word	0x0500000f


	//   ....[254]....
        /*08f4*/ 	.word	0x0500000f


	//   ....[255]....
        /*08f8*/ 	.word	0x0500000f


	//   ....[0]....
        /*08fc*/ 	.word	0x0500000f


	//   ....[1]....
        /*0900*/ 	.word	0x0500000f


	//   ....[2]....
        /*0904*/ 	.word	0x0500000f


	//   ....[3]....
        /*0908*/ 	.word	0x0500000f


	//   ....[4]....
        /*090c*/ 	.word	0x0500000f


	//   ....[5]....
        /*0910*/ 	.word	0x0500000f


	//   ....[6]....
        /*0914*/ 	.word	0x0500000f


	//   ....[7]....
        /*0918*/ 	.word	0x0500000f


	//   ....[8]....
        /*091c*/ 	.word	0x0500000f


	//   ....[9]....
        /*0920*/ 	.word	0x0500000f


	//   ....[10]....
        /*0924*/ 	.word	0x0500000f


	//   ....[11]....
        /*0928*/ 	.word	0x0500000f


	//   ....[12]....
        /*092c*/ 	.word	0x0500000f


	//   ....[13]....
        /*0930*/ 	.word	0x0500000f


	//   ....[14]....
        /*0934*/ 	.word	0x0500000f


	//   ....[15]....
        /*0938*/ 	.word	0x0500000f


	//   ....[16]....
        /*093c*/ 	.word	0x0500000f


	//   ....[17]....
        /*0940*/ 	.word	0x0500000f


	//   ....[18]....
        /*0944*/ 	.word	0x0500000f


	//   ....[19]....
        /*0948*/ 	.word	0x0500000f


	//   ....[20]....
        /*094c*/ 	.word	0x0500000f


	//   ....[21]....
        /*0950*/ 	.word	0x0500000f


	//   ....[22]....
        /*0954*/ 	.word	0x0500000f


	//   ....[23]....
        /*0958*/ 	.word	0x0500000f


	//   ....[24]....
        /*095c*/ 	.word	0x0500000f


	//   ....[25]....
        /*0960*/ 	.word	0x0500000f


	//   ....[26]....
        /*0964*/ 	.word	0x0500000f


	//   ....[27]....
        /*0968*/ 	.word	0x0500000f


	//   ....[28]....
        /*096c*/ 	.word	0x0500000f


	//   ....[29]....
        /*0970*/ 	.word	0x0500000f


	//   ....[30]....
        /*0974*/ 	.word	0x0500000f


	//   ....[31]....
        /*0978*/ 	.word	0x0500000f


	//   ....[32]....
        /*097c*/ 	.word	0x0500000f


	//   ....[33]....
        /*0980*/ 	.word	0x0500000f


	//   ....[34]....
        /*0984*/ 	.word	0x0500000f


	//   ....[35]....
        /*0988*/ 	.word	0x0500000f


	//   ....[36]....
        /*098c*/ 	.word	0x0500000f


	//   ....[37]....
        /*0990*/ 	.word	0x0500000f


	//   ....[38]....
        /*0994*/ 	.word	0x0500000f


	//   ....[39]....
        /*0998*/ 	.word	0x0500000f


	//   ....[40]....
        /*099c*/ 	.word	0x0500000f


	//----- nvinfo : EIATTR_COOP_GROUP_INSTR_OFFSETS
	.align		4
.L_231:
        /*09a0*/ 	.byte	0x04, 0x28
        /*09a2*/ 	.short	(.L_233 - .L_232)


	//   ....[0]....
.L_232:
        /*09a4*/ 	.word	0x00000060


	//   ....[1]....
        /*09a8*/ 	.word	0x00000140


	//   ....[2]....
        /*09ac*/ 	.word	0x00000190


	//   ....[3]....
        /*09b0*/ 	.word	0x000003c0


	//   ....[4]....
        /*09b4*/ 	.word	0x00000520


	//   ....[5]....
        /*09b8*/ 	.word	0x00000640


	//   ....[6]....
        /*09bc*/ 	.word	0x000007a0


	//   ....[7]....
        /*09c0*/ 	.word	0x00003a00


	//   ....[8]....
        /*09c4*/ 	.word	0x00003a10


	//   ....[9]....
        /*09c8*/ 	.word	0x00004ec0


	//   ....[10]....
        /*09cc*/ 	.word	0x00004ed0


	//   ....[11]....
        /*09d0*/ 	.word	0x00006e60


	//   ....[12]....
        /*09d4*/ 	.word	0x00006e70


	//   ....[13]....
        /*09d8*/ 	.word	0x00008430


	//   ....[14]....
        /*09dc*/ 	.word	0x00008440


	//   ....[15]....
        /*09e0*/ 	.word	0x00009d60


	//   ....[16]....
        /*09e4*/ 	.word	0x00009d70


	//   ....[17]....
        /*09e8*/ 	.word	0x0000a000


	//   ....[18]....
        /*09ec*/ 	.word	0x0000a010


	//   ....[19]....
        /*09f0*/ 	.word	0x0000a520


	//   ....[20]....
        /*09f4*/ 	.word	0x0000a540


	//   ....[21]....
        /*09f8*/ 	.word	0x0000a790


	//   ....[22]....
        /*09fc*/ 	.word	0x0000a7b0


	//   ....[23]....
        /*0a00*/ 	.word	0x0000b340


	//   ....[24]....
        /*0a04*/ 	.word	0x0000bac0


	//   ....[25]....
        /*0a08*/ 	.word	0x0000bad0


	//   ....[26]....
        /*0a0c*/ 	.word	0x0000bae0


	//   ....[27]....
        /*0a10*/ 	.word	0x0000baf0


	//   ....[28]....
        /*0a14*/ 	.word	0x0000c2e0


	//   ....[29]....
        /*0a18*/ 	.word	0x0000c2f0


	//   ....[30]....
        /*0a1c*/ 	.word	0x0000c300


	//   ....[31]....
        /*0a20*/ 	.word	0x0000c310


	//   ....[32]....
        /*0a24*/ 	.word	0x0000f0b0


	//   ....[33]....
        /*0a28*/ 	.word	0x0000f0c0


	//   ....[34]....
        /*0a2c*/ 	.word	0x0000f0d0


	//   ....[35]....
        /*0a30*/ 	.word	0x0000f0e0


	//   ....[36]....
        /*0a34*/ 	.word	0x0000f710


	//   ....[37]....
        /*0a38*/ 	.word	0x0000f720


	//   ....[38]....
        /*0a3c*/ 	.word	0x0000f730


	//   ....[39]....
        /*0a40*/ 	.word	0x0000f740


	//   ....[40]....
        /*0a44*/ 	.word	0x00013360


	//   ....[41]....
        /*0a48*/ 	.word	0x00013e40


	//   ....[42]....
        /*0a4c*/ 	.word	0x000144d0


	//   ....[43]....
        /*0a50*/ 	.word	0x000146b0


	//   ....[44]....
        /*0a54*/ 	.word	0x00014b60


	//   ....[45]....
        /*0a58*/ 	.word	0x00014c00


	//   ....[46]....
        /*0a5c*/ 	.word	0x000173c0


	//   ....[47]....
        /*0a60*/ 	.word	0x000176b0


	//   ....[48]....
        /*0a64*/ 	.word	0x00018510


	//   ....[49]....
        /*0a68*/ 	.word	0x00018620


	//   ....[50]....
        /*0a6c*/ 	.word	0x00018c00


	//   ....[51]....
        /*0a70*/ 	.word	0x00018c70


	//   ....[52]....
        /*0a74*/ 	.word	0x0001b650


	//   ....[53]....
        /*0a78*/ 	.word	0x0001b670


	//   ....[54]....
        /*0a7c*/ 	.word	0x0001b690


	//   ....[55]....
        /*0a80*/ 	.word	0x0001b6b0


	//   ....[56]....
        /*0a84*/ 	.word	0x0001dd10


	//   ....[57]....
        /*0a88*/ 	.word	0x0001e810


	//   ....[58]....
        /*0a8c*/ 	.word	0x0001ee60


	//   ....[59]....
        /*0a90*/ 	.word	0x0001ef70


	//   ....[60]....
        /*0a94*/ 	.word	0x0001f570


	//   ....[61]....
        /*0a98*/ 	.word	0x0001f5d0


	//   ....[62]....
        /*0a9c*/ 	.word	0x000208b0


	//   ....[63]....
        /*0aa0*/ 	.word	0x000208e0


	//   ....[64]....
        /*0aa4*/ 	.word	0x00020990


	//   ....[65]....
        /*0aa8*/ 	.word	0x000209b0


	//   ....[66]....
        /*0aac*/ 	.word	0x000220a0


	//   ....[67]....
        /*0ab0*/ 	.word	0x000220e0


	//   ....[68]....
        /*0ab4*/ 	.word	0x00022120


	//   ....[69]....
        /*0ab8*/ 	.word	0x00022160


	//   ....[70]....
        /*0abc*/ 	.word	0x00022780


	//   ....[71]....
        /*0ac0*/ 	.word	0x000227d0


	//   ....[72]....
        /*0ac4*/ 	.word	0x000228e0


	//   ....[73]....
        /*0ac8*/ 	.word	0x00022900


	//   ....[74]....
        /*0acc*/ 	.word	0x00022a00


	//   ....[75]....
        /*0ad0*/ 	.word	0x00022a20


	//   ....[76]....
        /*0ad4*/ 	.word	0x00022b30


	//   ....[77]....
        /*0ad8*/ 	.word	0x00022b50


	//   ....[78]....
        /*0adc*/ 	.word	0x00023450


	//   ....[79]....
        /*0ae0*/ 	.word	0x00023470


	//   ....[80]....
        /*0ae4*/ 	.word	0x00023580


	//   ....[81]....
        /*0ae8*/ 	.word	0x000235a0


	//   ....[82]....
        /*0aec*/ 	.word	0x000236a0


	//   ....[83]....
        /*0af0*/ 	.word	0x000236c0


	//   ....[84]....
        /*0af4*/ 	.word	0x000237d0


	//   ....[85]....
        /*0af8*/ 	.word	0x000237f0


	//   ....[86]....
        /*0afc*/ 	.word	0x00023980


	//   ....[87]....
        /*0b00*/ 	.word	0x00023b30


	//   ....[88]....
        /*0b04*/ 	.word	0x00023b60


	//   ....[89]....
        /*0b08*/ 	.word	0x00023b90


	//   ....[90]....
        /*0b0c*/ 	.word	0x00023bc0


	//   ....[91]....
        /*0b10*/ 	.word	0x00023bf0


	//   ....[92]....
        /*0b14*/ 	.word	0x00023c20


	//   ....[93]....
        /*0b18*/ 	.word	0x00023d90


	//   ....[94]....
        /*0b1c*/ 	.word	0x00023dc0


	//   ....[95]....
        /*0b20*/ 	.word	0x00023df0


	//   ....[96]....
        /*0b24*/ 	.word	0x00023e20


	//   ....[97]....
        /*0b28*/ 	.word	0x00023e50


	//   ....[98]....
        /*0b2c*/ 	.word	0x00023e80


	//   ....[99]....
        /*0b30*/ 	.word	0x00023f10


	//   ....[100]....
        /*0b34*/ 	.word	0x00023f70


	//   ....[101]....
        /*0b38*/ 	.word	0x00024000


	//   ....[102]....
        /*0b3c*/ 	.word	0x000250b0


	//   ....[103]....
        /*0b40*/ 	.word	0x00027520


	//   ....[104]....
        /*0b44*/ 	.word	0x00027540


	//   ....[105]....
        /*0b48*/ 	.word	0x000275f0


	//   ....[106]....
        /*0b4c*/ 	.word	0x00027610


	//   ....[107]....
        /*0b50*/ 	.word	0x000276b0


	//   ....[108]....
        /*0b54*/ 	.word	0x000276d0


	//   ....[109]....
        /*0b58*/ 	.word	0x00027770


	//   ....[110]....
        /*0b5c*/ 	.word	0x00027790


	//   ....[111]....
        /*0b60*/ 	.word	0x00027830


	//   ....[112]....
        /*0b64*/ 	.word	0x00027850


	//   ....[113]....
        /*0b68*/ 	.word	0x00027860


	//   ....[114]....
        /*0b6c*/ 	.word	0x000278f0


	//   ....[115]....
        /*0b70*/ 	.word	0x00028040


	//   ....[116]....
        /*0b74*/ 	.word	0x00028070


	//   ....[117]....
        /*0b78*/ 	.word	0x00028090


	//   ....[118]....
        /*0b7c*/ 	.word	0x00028120


	//   ....[119]....
        /*0b80*/ 	.word	0x00028130


	//   ....[120]....
        /*0b84*/ 	.word	0x000281d0


	//   ....[121]....
        /*0b88*/ 	.word	0x000281e0


	//   ....[122]....
        /*0b8c*/ 	.word	0x00028280


	//   ....[123]....
        /*0b90*/ 	.word	0x00028290


	//   ....[124]....
        /*0b94*/ 	.word	0x00028330


	//   ....[125]....
        /*0b98*/ 	.word	0x00028340


	//   ....[126]....
        /*0b9c*/ 	.word	0x000283e0


	//   ....[127]....
        /*0ba0*/ 	.word	0x000283f0


	//   ....[128]....
        /*0ba4*/ 	.word	0x00028490


	//   ....[129]....
        /*0ba8*/ 	.word	0x000284a0


	//   ....[130]....
        /*0bac*/ 	.word	0x000284b0


	//   ....[131]....
        /*0bb0*/ 	.word	0x00028cc0


	//   ....[132]....
        /*0bb4*/ 	.word	0x00028d00


	//   ....[133]....
        /*0bb8*/ 	.word	0x00028d10


	//   ....[134]....
        /*0bbc*/ 	.word	0x00028d70


	//   ....[135]....
        /*0bc0*/ 	.word	0x00028d80


	//   ....[136]....
        /*0bc4*/ 	.word	0x00028de0


	//   ....[137]....
        /*0bc8*/ 	.word	0x00028e10


	//   ....[138]....
        /*0bcc*/ 	.word	0x00028e50


	//   ....[139]....
        /*0bd0*/ 	.word	0x00028e80


	//   ....[140]....
        /*0bd4*/ 	.word	0x00028ec0


	//   ....[141]....
        /*0bd8*/ 	.word	0x00028ef0


	//   ....[142]....
        /*0bdc*/ 	.word	0x00028f30


	//   ....[143]....
        /*0be0*/ 	.word	0x000291c0


	//   ....[144]....
        /*0be4*/ 	.word	0x000291e0


	//   ....[145]....
        /*0be8*/ 	.word	0x00029280


	//   ....[146]....
        /*0bec*/ 	.word	0x00029290


	//   ....[147]....
        /*0bf0*/ 	.word	0x00029320


	//   ....[148]....
        /*0bf4*/ 	.word	0x00029330


	//   ....[149]....
        /*0bf8*/ 	.word	0x000293c0


	//   ....[150]....
        /*0bfc*/ 	.word	0x000293d0


	//   ....[151]....
        /*0c00*/ 	.word	0x00029460


	//   ....[152]....
        /*0c04*/ 	.word	0x00029470


	//   ....[153]....
        /*0c08*/ 	.word	0x00029480


	//   ....[154]....
        /*0c0c*/ 	.word	0x00029510


	//   ....[155]....
        /*0c10*/ 	.word	0x00029a90


	//   ....[156]....
        /*0c14*/ 	.word	0x00029ad0


	//   ....[157]....
        /*0c18*/ 	.word	0x00029b00


	//   ....[158]....
        /*0c1c*/ 	.word	0x00029b40


	//   ....[159]....
        /*0c20*/ 	.word	0x00029bd0


	//   ....[160]....
        /*0c24*/ 	.word	0x00029c00


	//   ....[161]....
        /*0c28*/ 	.word	0x00029c70


	//   ....[162]....
        /*0c2c*/ 	.word	0x00029ca0


	//   ....[163]....
        /*0c30*/ 	.word	0x00029d10


	//   ....[164]....
        /*0c34*/ 	.word	0x00029d30


	//   ....[165]....
        /*0c38*/ 	.word	0x00029d70


	//   ....[166]....
        /*0c3c*/ 	.word	0x00029dc0


	//   ....[167]....
        /*0c40*/ 	.word	0x0002a1a0


	//   ....[168]....
        /*0c44*/ 	.word	0x0002a1d0


	//   ....[169]....
        /*0c48*/ 	.word	0x0002a200


	//   ....[170]....
        /*0c4c*/ 	.word	0x0002a230


	//   ....[171]....
        /*0c50*/ 	.word	0x0002a260


	//   ....[172]....
        /*0c54*/ 	.word	0x0002a290


	//   ....[173]....
        /*0c58*/ 	.word	0x0002a2c0


	//   ....[174]....
        /*0c5c*/ 	.word	0x0002a2f0


	//   ....[175]....
        /*0c60*/ 	.word	0x0002a470


	//   ....[176]....
        /*0c64*/ 	.word	0x0002a4a0


	//   ....[177]....
        /*0c68*/ 	.word	0x0002a4d0


	//   ....[178]....
        /*0c6c*/ 	.word	0x0002a500


	//   ....[179]....
        /*0c70*/ 	.word	0x0002a530


	//   ....[180]....
        /*0c74*/ 	.word	0x0002a560


	//   ....[181]....
        /*0c78*/ 	.word	0x0002a620


	//   ....[182]....
        /*0c7c*/ 	.word	0x0002a640


	//   ....[183]....
        /*0c80*/ 	.word	0x0002a6b0


	//   ....[184]....
        /*0c84*/ 	.word	0x0002ad50


	//   ....[185]....
        /*0c88*/ 	.word	0x0002b090


	//   ....[186]....
        /*0c8c*/ 	.word	0x0002b120


	//   ....[187]....
        /*0c90*/ 	.word	0x0002b1c0


	//   ....[188]....
        /*0c94*/ 	.word	0x0002b250


	//   ....[189]....
        /*0c98*/ 	.word	0x0002b340


	//   ....[190]....
        /*0c9c*/ 	.word	0x0002b3d0


	//   ....[191]....
        /*0ca0*/ 	.word	0x0002b470


	//   ....[192]....
        /*0ca4*/ 	.word	0x0002b500


	//   ....[193]....
        /*0ca8*/ 	.word	0x0002b5f0


	//   ....[194]....
        /*0cac*/ 	.word	0x0002b680


	//   ....[195]....
        /*0cb0*/ 	.word	0x0002b720


	//   ....[196]....
        /*0cb4*/ 	.word	0x0002b7b0


	//   ....[197]....
        /*0cb8*/ 	.word	0x0002b8a0


	//   ....[198]....
        /*0cbc*/ 	.word	0x0002b930


	//   ....[199]....
        /*0cc0*/ 	.word	0x0002b980


	//   ....[200]....
        /*0cc4*/ 	.word	0x0002b9d0


	//   ....[201]....
        /*0cc8*/ 	.word	0x0002ba60


	//   ....[202]....
        /*0ccc*/ 	.word	0x0002baf0


	//   ....[203]....
        /*0cd0*/ 	.word	0x0002bb40


	//   ....[204]....
        /*0cd4*/ 	.word	0x0002bb90


	//   ....[205]....
        /*0cd8*/ 	.word	0x0002bc80


	//   ....[206]....
        /*0cdc*/ 	.word	0x0002bd10


	//   ....[207]....
        /*0ce0*/ 	.word	0x0002bd60


	//   ....[208]....
        /*0ce4*/ 	.word	0x0002bdb0


	//   ....[209]....
        /*0ce8*/ 	.word	0x0002be40


	//   ....[210]....
        /*0cec*/ 	.word	0x0002bed0


	//   ....[211]....
        /*0cf0*/ 	.word	0x0002bf20


	//   ....[212]....
        /*0cf4*/ 	.word	0x0002bf70


	//   ....[213]....
        /*0cf8*/ 	.word	0x0002c310


	//   ....[214]....
        /*0cfc*/ 	.word	0x0002c5f0


	//   ....[215]....
        /*0d00*/ 	.word	0x0002c6e0


	//   ....[216]....
        /*0d04*/ 	.word	0x0002c780


	//   ....[217]....
        /*0d08*/ 	.word	0x0002c7e0


	//   ....[218]....
        /*0d0c*/ 	.word	0x0002c8f0


	//   ....[219]....
        /*0d10*/ 	.word	0x0002c960


	//   ....[220]....
        /*0d14*/ 	.word	0x0002ca70


	//   ....[221]....
        /*0d18*/ 	.word	0x0002cae0


	//   ....[222]....
        /*0d1c*/ 	.word	0x0002cbf0


	//   ....[223]....
        /*0d20*/ 	.word	0x0002cc60


	//   ....[224]....
        /*0d24*/ 	.word	0x0002cd70


	//   ....[225]....
        /*0d28*/ 	.word	0x0002cde0


	//   ....[226]....
        /*0d2c*/ 	.word	0x0002ce80


	//   ....[227]....
        /*0d30*/ 	.word	0x0002cfa0


	//   ....[228]....
        /*0d34*/ 	.word	0x0002d000


	//   ....[229]....
        /*0d38*/ 	.word	0x0002d060


	//   ....[230]....
        /*0d3c*/ 	.word	0x0002d150


	//   ....[231]....
        /*0d40*/ 	.word	0x0002d1b0


	//   ....[232]....
        /*0d44*/ 	.word	0x0002d2c0


	//   ....[233]....
        /*0d48*/ 	.word	0x0002d320


	//   ....[234]....
        /*0d4c*/ 	.word	0x0002d430


	//   ....[235]....
        /*0d50*/ 	.word	0x0002d490


	//   ....[236]....
        /*0d54*/ 	.word	0x0002d5a0


	//   ....[237]....
        /*0d58*/ 	.word	0x0002d600


	//   ....[238]....
        /*0d5c*/ 	.word	0x0002d710


	//   ....[239]....
        /*0d60*/ 	.word	0x0002d770


	//   ....[240]....
        /*0d64*/ 	.word	0x0002d880


	//   ....[241]....
        /*0d68*/ 	.word	0x0002d8e0


	//   ....[242]....
        /*0d6c*/ 	.word	0x0002d9d0


	//   ....[243]....
        /*0d70*/ 	.word	0x0002db00


	//   ....[244]....
        /*0d74*/ 	.word	0x0002dbc0


	//   ....[245]....
        /*0d78*/ 	.word	0x0002dc40


	//   ....[246]....
        /*0d7c*/ 	.word	0x0002dd10


	//   ....[247]....
        /*0d80*/ 	.word	0x0002dd70


	//   ....[248]....
        /*0d84*/ 	.word	0x0002de40


	//   ....[249]....
        /*0d88*/ 	.word	0x0002dea0


	//   ....[250]....
        /*0d8c*/ 	.word	0x0002df70


	//   ....[251]....
        /*0d90*/ 	.word	0x0002dfd0


	//   ....[252]....
        /*0d94*/ 	.word	0x0002e0a0


	//   ....[253]....
        /*0d98*/ 	.word	0x0002e100


	//   ....[254]....
        /*0d9c*/ 	.word	0x0002e1e0


	//   ....[255]....
        /*0da0*/ 	.word	0x0002e2d0


	//   ....[0]....
        /*0da4*/ 	.word	0x0002e370


	//   ....[1]....
        /*0da8*/ 	.word	0x0002e3d0


	//   ....[2]....
        /*0dac*/ 	.word	0x0002e4d0


	//   ....[3]....
        /*0db0*/ 	.word	0x0002e530


	//   ....[4]....
        /*0db4*/ 	.word	0x0002e630


	//   ....[5]....
        /*0db8*/ 	.word	0x0002e690


	//   ....[6]....
        /*0dbc*/ 	.word	0x0002e790


	//   ....[7]....
        /*0dc0*/ 	.word	0x0002e7f0


	//   ....[8]....
        /*0dc4*/ 	.word	0x0002e8f0


	//   ....[9]....
        /*0dc8*/ 	.word	0x0002e950


	//   ....[10]....
        /*0dcc*/ 	.word	0x0002ea20


	//   ....[11]....
        /*0dd0*/ 	.word	0x0002eb70


	//   ....[12]....
        /*0dd4*/ 	.word	0x0002ec20


	//   ....[13]....
        /*0dd8*/ 	.word	0x0002ecf0


	//   ....[14]....
        /*0ddc*/ 	.word	0x0002edc0


	//   ....[15]....
        /*0de0*/ 	.word	0x0002ee20


	//   ....[16]....
        /*0de4*/ 	.word	0x0002ef10


	//   ....[17]....
        /*0de8*/ 	.word	0x0002ef70


	//   ....[18]....
        /*0dec*/ 	.word	0x0002f060


	//   ....[19]....
        /*0df0*/ 	.word	0x0002f0c0


	//   ....[20]....
        /*0df4*/ 	.word	0x0002f1b0


	//   ....[21]....
        /*0df8*/ 	.word	0x0002f210


	//   ....[22]....
        /*0dfc*/ 	.word	0x0002f2f0


	//   ....[23]....
        /*0e00*/ 	.word	0x0002f380


	//   ....[24]....
        /*0e04*/ 	.word	0x0002f420


	//   ....[25]....
        /*0e08*/ 	.word	0x0002f540


	//   ....[26]....
        /*0e0c*/ 	.word	0x0002f5b0


	//   ....[27]....
        /*0e10*/ 	.word	0x0002f620


	//   ....[28]....
        /*0e14*/ 	.word	0x0002f690


	//   ....[29]....
        /*0e18*/ 	.word	0x0002f700


	//   ....[30]....
        /*0e1c*/ 	.word	0x0002f780


	//   ....[31]....
        /*0e20*/ 	.word	0x0002f810


	//   ....[32]....
        /*0e24*/ 	.word	0x0002f8a0


	//   ....[33]....
        /*0e28*/ 	.word	0x0002f910


	//   ....[34]....
        /*0e2c*/ 	.word	0x0002f980


	//   ....[35]....
        /*0e30*/ 	.word	0x0002f9f0


	//   ....[36]....
        /*0e34*/ 	.word	0x0002fa70


	//   ....[37]....
        /*0e38*/ 	.word	0x0002fae0


	//   ....[38]....
        /*0e3c*/ 	.word	0x0002fb80


	//   ....[39]....
        /*0e40*/ 	.word	0x0002fc10


	//   ....[40]....
        /*0e44*/ 	.word	0x0002fd30


	//----- nvinfo : EIATTR_REG_RECONFIG
	.align		4
.L_233:
        /*0e48*/ 	.byte	0x01, 0x54
	.zero		2


	//----- nvinfo : EIATTR_SYSCALL_OFFSETS
	.align		4
        /*0e4c*/ 	.byte	0x04, 0x46
        /*0e4e*/ 	.short	(.L_235 - .L_234)


	//   ....[0]....
.L_234:
        /*0e50*/ 	.word	0x00001e80


	//   ....[1]....
        /*0e54*/ 	.word	0x00001fd0


	//   ....[2]....
        /*0e58*/ 	.word	0x0000b4e0


	//   ....[3]....
        /*0e5c*/ 	.word	0x0000b810


	//   ....[4]....
        /*0e60*/ 	.word	0x00026b20


	//   ....[5]....
        /*0e64*/ 	.word	0x00026c70


	//   ....[6]....
        /*0e68*/ 	.word	0x00026d60


	//   ....[7]....
        /*0e6c*/ 	.word	0x00027cb0


	//----- nvinfo : EIATTR_MBARRIER_INSTR_OFFSETS
	.align		4
.L_235:
        /*0e70*/ 	.byte	0x04, 0x39
        /*0e72*/ 	.short	(.L_237 - .L_236)


	//   ....[0]....
.L_236:
        /*0e74*/ 	.word	0x00000270
        /*0e78*/ 	.word	0x000000ff
        /*0e7c*/ 	.word	0x00030800
        /*0e80*/ 	.short	0x0100
        /*0e82*/ 	.byte	0x08
	.zero		1


	//   ....[1]....
        /*0e84*/ 	.word	0x00000280
        /*0e88*/ 	.word	0x000000ff
        /*0e8c*/ 	.word	0x00030820
        /*0e90*/ 	.short	0x0100
        /*0e92*/ 	.byte	0x08
	.zero		1


	//   ....[2]....
        /*0e94*/ 	.word	0x00000370
        /*0e98*/ 	.word	0x000000ff
        /*0e9c*/ 	.word	0x00030830
        /*0ea0*/ 	.short	0x0100
        /*0ea2*/ 	.byte	0x08
	.zero		1


	//   ....[3]....
        /*0ea4*/ 	.word	0x00000380
        /*0ea8*/ 	.word	0x000000ff
        /*0eac*/ 	.word	0x00030840
        /*0eb0*/ 	.short	0x0100
        /*0eb2*/ 	.byte	0x08
	.zero		1


	//   ....[4]....
        /*0eb4*/ 	.word	0x00000390
        /*0eb8*/ 	.word	0x000000ff
        /*0ebc*/ 	.word	0x00030838
        /*0ec0*/ 	.short	0x0100
        /*0ec2*/ 	.byte	0x08
	.zero		1


	//   ....[5]....
        /*0ec4*/ 	.word	0x000003a0
        /*0ec8*/ 	.word	0x000000ff
        /*0ecc*/ 	.word	0x00030848
        /*0ed0*/ 	.short	0x0100
        /*0ed2*/ 	.byte	0x08
	.zero		1


	//   ....[6]....
        /*0ed4*/ 	.word	0x000004d0
        /*0ed8*/ 	.word	0x000000ff
        /*0edc*/ 	.word	0x00030850
        /*0ee0*/ 	.short	0x0100
        /*0ee2*/ 	.byte	0x08
	.zero		1


	//   ....[7]....
        /*0ee4*/ 	.word	0x000004e0
        /*0ee8*/ 	.word	0x000000ff
        /*0eec*/ 	.word	0x00030860
        /*0ef0*/ 	.short	0x0100
        /*0ef2*/ 	.byte	0x08
	.zero		1


	//   ....[8]....
        /*0ef4*/ 	.word	0x000004f0
        /*0ef8*/ 	.word	0x000000ff
        /*0efc*/ 	.word	0x00030858
        /*0f00*/ 	.short	0x0100
        /*0f02*/ 	.byte	0x08
	.zero		1


	//   ....[9]....
        /*0f04*/ 	.word	0x00000500
        /*0f08*/ 	.word	0x000000ff
        /*0f0c*/ 	.word	0x00030868
        /*0f10*/ 	.short	0x0100
        /*0f12*/ 	.byte	0x08
	.zero		1


	//   ....[10]....
        /*0f14*/ 	.word	0x000005f0
        /*0f18*/ 	.word	0x000000ff
        /*0f1c*/ 	.word	0x00030870
        /*0f20*/ 	.short	0x0100
        /*0f22*/ 	.byte	0x06
	.zero		1


	//   ....[11]....
        /*0f24*/ 	.word	0x00000600
        /*0f28*/ 	.word	0x000000ff
        /*0f2c*/ 	.word	0x00030880
        /*0f30*/ 	.short	0x0100
        /*0f32*/ 	.byte	0x06
	.zero		1


	//   ....[12]....
        /*0f34*/ 	.word	0x00000610
        /*0f38*/ 	.word	0x000000ff
        /*0f3c*/ 	.word	0x00030878
        /*0f40*/ 	.short	0x0100
        /*0f42*/ 	.byte	0x06
	.zero		1


	//   ....[13]....
        /*0f44*/ 	.word	0x00000620
        /*0f48*/ 	.word	0x000000ff
        /*0f4c*/ 	.word	0x00030888
        /*0f50*/ 	.short	0x0100
        /*0f52*/ 	.byte	0x06
	.zero		1


	//   ....[14]....
        /*0f54*/ 	.word	0x00000750
        /*0f58*/ 	.word	0x000000ff
        /*0f5c*/ 	.word	0x00030890
        /*0f60*/ 	.short	0x0100
        /*0f62*/ 	.byte	0x08
	.zero		1


	//   ....[15]....
        /*0f64*/ 	.word	0x00000760
        /*0f68*/ 	.word	0x000000ff
        /*0f6c*/ 	.word	0x000308a0
        /*0f70*/ 	.short	0x0100
        /*0f72*/ 	.byte	0x08
	.zero		1


	//   ....[16]....
        /*0f74*/ 	.word	0x00000770
        /*0f78*/ 	.word	0x000000ff
        /*0f7c*/ 	.word	0x00030898
        /*0f80*/ 	.short	0x0100
        /*0f82*/ 	.byte	0x08
	.zero		1


	//   ....[17]....
        /*0f84*/ 	.word	0x00000780
        /*0f88*/ 	.word	0x000000ff
        /*0f8c*/ 	.word	0x000308a8
        /*0f90*/ 	.short	0x0100
        /*0f92*/ 	.byte	0x08
	.zero		1


	//   ....[18]....
        /*0f94*/ 	.word	0x000008b0
        /*0f98*/ 	.word	0x000000ff
        /*0f9c*/ 	.word	0x000308b0
        /*0fa0*/ 	.short	0x0100
        /*0fa2*/ 	.byte	0x08
	.zero		1


	//   ....[19]....
        /*0fa4*/ 	.word	0x000008c0
        /*0fa8*/ 	.word	0x000000ff
        /*0fac*/ 	.word	0x000308c0
        /*0fb0*/ 	.short	0x0100
        /*0fb2*/ 	.byte	0x08
	.zero		1


	//   ....[20]....
        /*0fb4*/ 	.word	0x000008d0
        /*0fb8*/ 	.word	0x000000ff
        /*0fbc*/ 	.word	0x000308b8
        /*0fc0*/ 	.short	0x0100
        /*0fc2*/ 	.byte	0x08
	.zero		1


	//   ....[21]....
        /*0fc4*/ 	.word	0x000008e0
        /*0fc8*/ 	.word	0x000000ff
        /*0fcc*/ 	.word	0x000308c8
        /*0fd0*/ 	.short	0x0100
        /*0fd2*/ 	.byte	0x08
	.zero		1


	//   ....[22]....
        /*0fd4*/ 	.word	0x000039b0
        /*0fd8*/ 	.word	0x00000057
        /*0fdc*/ 	.word	0x00030890
        /*0fe0*/ 	.short	0x010a
        /*0fe2*/ 	.byte	0x3f
	.zero		1


	//   ....[23]....
        /*0fe4*/ 	.word	0x00006e00
        /*0fe8*/ 	.word	0x00000057
        /*0fec*/ 	.word	0x00030890
        /*0ff0*/ 	.short	0x010a
        /*0ff2*/ 	.byte	0x3f
	.zero		1


	//   ....[24]....
        /*0ff4*/ 	.word	0x00009ba0
        /*0ff8*/ 	.word	0x00000057
        /*0ffc*/ 	.word	0x00030890
        /*1000*/ 	.short	0x010a
        /*1002*/ 	.byte	0x3f
	.zero		1


	//   ....[25]....
        /*1004*/ 	.word	0x0000a360
        /*1008*/ 	.word	0x0000000b
        /*100c*/ 	.word	0x00000000
        /*1010*/ 	.short	0x0101
        /*1012*/ 	.byte	0x3f
	.zero		1


	//   ....[26]....
        /*1014*/ 	.word	0x0000a3a0
        /*1018*/ 	.word	0x00000057
        /*101c*/ 	.word	0x000308b0
        /*1020*/ 	.short	0x010a
        /*1022*/ 	.byte	0x3f
	.zero		1


	//   ....[27]....
        /*1024*/ 	.word	0x0000aab0
        /*1028*/ 	.word	0x00000057
        /*102c*/ 	.word	0x00000000
        /*1030*/ 	.short	0x0101
        /*1032*/ 	.byte	0x3f
	.zero		1


	//   ....[28]....
        /*1034*/ 	.word	0x0000b570
        /*1038*/ 	.word	0x00000002
        /*103c*/ 	.word	0x00030800
        /*1040*/ 	.short	0x010a
        /*1042*/ 	.byte	0x3f
	.zero		1


	//   ....[29]....
        /*1044*/ 	.word	0x0000b5c0
        /*1048*/ 	.word	0x00000002
        /*104c*/ 	.word	0x00030800
        /*1050*/ 	.short	0x010a
        /*1052*/ 	.byte	0x3f
	.zero		1


	//   ....[30]....
        /*1054*/ 	.word	0x0000caa0
        /*1058*/ 	.word	0x00000002
        /*105c*/ 	.word	0x00030800
        /*1060*/ 	.short	0x010a
        /*1062*/ 	.byte	0x3f
	.zero		1


	//   ....[31]....
        /*1064*/ 	.word	0x0000fc40
        /*1068*/ 	.word	0x00000002
        /*106c*/ 	.word	0x00030800
        /*1070*/ 	.short	0x010a
        /*1072*/ 	.byte	0x3f
	.zero		1


	//   ....[32]....
        /*1074*/ 	.word	0x000124a0
        /*1078*/ 	.word	0x0000004b
        /*107c*/ 	.word	0x00030830
        /*1080*/ 	.short	0x010a
        /*1082*/ 	.byte	0x3f
	.zero		1


	//   ....[33]....
        /*1084*/ 	.word	0x000124e0
        /*1088*/ 	.word	0x0000004b
        /*108c*/ 	.word	0x00030830
        /*1090*/ 	.short	0x010a
        /*1092*/ 	.byte	0x3f
	.zero		1


	//   ....[34]....
        /*1094*/ 	.word	0x00013380
        /*1098*/ 	.word	0x00000019
        /*109c*/ 	.word	0x00000000
        /*10a0*/ 	.short	0x0101
        /*10a2*/ 	.byte	0x3f
	.zero		1


	//   ....[35]....
        /*10a4*/ 	.word	0x00015ac0
        /*10a8*/ 	.word	0x00000005
        /*10ac*/ 	.word	0x00030830
        /*10b0*/ 	.short	0x010a
        /*10b2*/ 	.byte	0x3f
	.zero		1


	//   ....[36]....
        /*10b4*/ 	.word	0x00015b40
        /*10b8*/ 	.word	0x00000005
        /*10bc*/ 	.word	0x00030830
        /*10c0*/ 	.short	0x010a
        /*10c2*/ 	.byte	0x3f
	.zero		1


	//   ....[37]....
        /*10c4*/ 	.word	0x00016a40
        /*10c8*/ 	.word	0x0000000d
        /*10cc*/ 	.word	0x00030850
        /*10d0*/ 	.short	0x010a
        /*10d2*/ 	.byte	0x3f
	.zero		1


	//   ....[38]....
        /*10d4*/ 	.word	0x00016a90
        /*10d8*/ 	.word	0x0000000d
        /*10dc*/ 	.word	0x00030850
        /*10e0*/ 	.short	0x010a
        /*10e2*/ 	.byte	0x3f
	.zero		1


	//   ....[39]....
        /*10e4*/ 	.word	0x00017160
        /*10e8*/ 	.word	0x00000005
        /*10ec*/ 	.word	0x00000000
        /*10f0*/ 	.short	0x0101
        /*10f2*/ 	.byte	0x3f
	.zero		1


	//   ....[40]....
        /*10f4*/ 	.word	0x00019470
        /*10f8*/ 	.word	0x0000000d
        /*10fc*/ 	.word	0x00000000
        /*1100*/ 	.short	0x0101
        /*1102*/ 	.byte	0x3f
	.zero		1


	//   ....[41]....
        /*1104*/ 	.word	0x00019a30
        /*1108*/ 	.word	0x0000000d
        /*110c*/ 	.word	0x00030830
        /*1110*/ 	.short	0x010a
        /*1112*/ 	.byte	0x3f
	.zero		1


	//   ....[42]....
        /*1114*/ 	.word	0x00019ab0
        /*1118*/ 	.word	0x0000000d
        /*111c*/ 	.word	0x00030830
        /*1120*/ 	.short	0x010a
        /*1122*/ 	.byte	0x3f
	.zero		1


	//   ....[43]....
        /*1124*/ 	.word	0x0001a9b0
        /*1128*/ 	.word	0x00000014
        /*112c*/ 	.word	0x00030850
        /*1130*/ 	.short	0x010a
        /*1132*/ 	.byte	0x3f
	.zero		1


	//   ....[44]....
        /*1134*/ 	.word	0x0001aa00
        /*1138*/ 	.word	0x00000014
        /*113c*/ 	.word	0x00030850
        /*1140*/ 	.short	0x010a
        /*1142*/ 	.byte	0x3f
	.zero		1


	//   ....[45]....
        /*1144*/ 	.word	0x0001b130
        /*1148*/ 	.word	0x0000000d
        /*114c*/ 	.word	0x00000000
        /*1150*/ 	.short	0x0101
        /*1152*/ 	.byte	0x3f
	.zero		1


	//   ....[46]....
        /*1154*/ 	.word	0x0001c130
        /*1158*/ 	.word	0x00000014
        /*115c*/ 	.word	0x00000000
        /*1160*/ 	.short	0x0101
        /*1162*/ 	.byte	0x3f
	.zero		1


	//   ....[47]....
        /*1164*/ 	.word	0x0001c400
        /*1168*/ 	.word	0x00000000
        /*116c*/ 	.word	0x00030830
        /*1170*/ 	.short	0x010a
        /*1172*/ 	.byte	0x3f
	.zero		1


	//   ....[48]....
        /*1174*/ 	.word	0x0001c480
        /*1178*/ 	.word	0x00000000
        /*117c*/ 	.word	0x00030830
        /*1180*/ 	.short	0x010a
        /*1182*/ 	.byte	0x3f
	.zero		1


	//   ....[49]....
        /*1184*/ 	.word	0x0001d380
        /*1188*/ 	.word	0x00000014
        /*118c*/ 	.word	0x00030850
        /*1190*/ 	.short	0x010a
        /*1192*/ 	.byte	0x3f
	.zero		1


	//   ....[50]....
        /*1194*/ 	.word	0x0001d3d0
        /*1198*/ 	.word	0x00000014
        /*119c*/ 	.word	0x00030850
        /*11a0*/ 	.short	0x010a
        /*11a2*/ 	.byte	0x3f
	.zero		1


	//   ....[51]....
        /*11a4*/ 	.word	0x0001dd70
        /*11a8*/ 	.word	0x0000007e
        /*11ac*/ 	.word	0x00000000
        /*11b0*/ 	.short	0x0101
        /*11b2*/ 	.byte	0x3f
	.zero		1


	//   ....[52]....
        /*11b4*/ 	.word	0x0001fdb0
        /*11b8*/ 	.word	0x00000014
        /*11bc*/ 	.word	0x00000000
        /*11c0*/ 	.short	0x0101
        /*11c2*/ 	.byte	0x3f
	.zero		1


	//   ....[53]....
        /*11c4*/ 	.word	0x000205c0
        /*11c8*/ 	.word	0x00000009
        /*11cc*/ 	.word	0x00030850
        /*11d0*/ 	.short	0x010a
        /*11d2*/ 	.byte	0x3f
	.zero		1


	//   ....[54]....
        /*11d4*/ 	.word	0x00020660
        /*11d8*/ 	.word	0x00000009
        /*11dc*/ 	.word	0x00030850
        /*11e0*/ 	.short	0x010a
        /*11e2*/ 	.byte	0x3f
	.zero		1


	//   ....[55]....
        /*11e4*/ 	.word	0x00020b70
        /*11e8*/ 	.word	0x000000cb
        /*11ec*/ 	.word	0x00000000
        /*11f0*/ 	.short	0x0101
        /*11f2*/ 	.byte	0x3f
	.zero		1


	//   ....[56]....
        /*11f4*/ 	.word	0x00022790
        /*11f8*/ 	.word	0x00000003
        /*11fc*/ 	.word	0x00000000
        /*1200*/ 	.short	0x0101
        /*1202*/ 	.byte	0x3f
	.zero		1


	//   ....[57]....
        /*1204*/ 	.word	0x00025190
        /*1208*/ 	.word	0x00000017
        /*120c*/ 	.word	0x00030820
        /*1210*/ 	.short	0x010a
        /*1212*/ 	.byte	0x3f
	.zero		1


	//   ....[58]....
        /*1214*/ 	.word	0x00025220
        /*1218*/ 	.word	0x00000003
        /*121c*/ 	.word	0x000308a0
        /*1220*/ 	.short	0x010a
        /*1222*/ 	.byte	0x3f
	.zero		1


	//   ....[59]....
        /*1224*/ 	.word	0x00025670
        /*1228*/ 	.word	0x00000003
        /*122c*/ 	.word	0x000308c0
        /*1230*/ 	.short	0x010a
        /*1232*/ 	.byte	0x3f
	.zero		1


	//   ....[60]....
        /*1234*/ 	.word	0x00025b80
        /*1238*/ 	.word	0x0000000b
        /*123c*/ 	.word	0x000308a0
        /*1240*/ 	.short	0x010a
        /*1242*/ 	.byte	0x3f
	.zero		1


	//   ....[61]....
        /*1244*/ 	.word	0x00025fc0
        /*1248*/ 	.word	0x0000000b
        /*124c*/ 	.word	0x000308c0
        /*1250*/ 	.short	0x010a
        /*1252*/ 	.byte	0x3f
	.zero		1


	//   ....[62]....
        /*1254*/ 	.word	0x000272f0
        /*1258*/ 	.word	0x00000007
        /*125c*/ 	.word	0x00030840
        /*1260*/ 	.short	0x010a
        /*1262*/ 	.byte	0x3f
	.zero		1


	//   ....[63]....
        /*1264*/ 	.word	0x000279b0
        /*1268*/ 	.word	0x00000007
        /*126c*/ 	.word	0x00030830
        /*1270*/ 	.short	0x0107
        /*1272*/ 	.byte	0x3f
	.zero		1


	//   ....[64]....
        /*1274*/ 	.word	0x00027a60
        /*1278*/ 	.word	0x00000007
        /*127c*/ 	.word	0x00030830
        /*1280*/ 	.short	0x0101
        /*1282*/ 	.byte	0x3f
	.zero		1


	//   ....[65]....
        /*1284*/ 	.word	0x00028600
        /*1288*/ 	.word	0x00000017
        /*128c*/ 	.word	0x00030800
        /*1290*/ 	.short	0x0107
        /*1292*/ 	.byte	0x3f
	.zero		1


	//   ....[66]....
        /*1294*/ 	.word	0x00028710
        /*1298*/ 	.word	0x00000017
        /*129c*/ 	.word	0x00030800
        /*12a0*/ 	.short	0x0101
        /*12a2*/ 	.byte	0x3f
	.zero		1


	//   ....[67]....
        /*12a4*/ 	.word	0x00028730
        /*12a8*/ 	.word	0x00000017
        /*12ac*/ 	.word	0x00030820
        /*12b0*/ 	.short	0x010a
        /*12b2*/ 	.byte	0x3f
	.zero		1


	//   ....[68]....
        /*12b4*/ 	.word	0x00028af0
        /*12b8*/ 	.word	0x00000007
        /*12bc*/ 	.word	0x00030840
        /*12c0*/ 	.short	0x010a
        /*12c2*/ 	.byte	0x3f
	.zero		1


	//   ....[69]....
        /*12c4*/ 	.word	0x00028fe0
        /*12c8*/ 	.word	0x00000007
        /*12cc*/ 	.word	0x00030830
        /*12d0*/ 	.short	0x0107
        /*12d2*/ 	.byte	0x3f
	.zero		1


	//   ....[70]....
        /*12d4*/ 	.word	0x00029090
        /*12d8*/ 	.word	0x00000007
        /*12dc*/ 	.word	0x00030830
        /*12e0*/ 	.short	0x0101
        /*12e2*/ 	.byte	0x3f
	.zero		1


	//   ....[71]....
        /*12e4*/ 	.word	0x000290f0
        /*12e8*/ 	.word	0x00000006
        /*12ec*/ 	.word	0x00030860
        /*12f0*/ 	.short	0x010a
        /*12f2*/ 	.byte	0x3f
	.zero		1


	//   ....[72]....
        /*12f4*/ 	.word	0x00029670
        /*12f8*/ 	.word	0x00000006
        /*12fc*/ 	.word	0x00030850
        /*1300*/ 	.short	0x0107
        /*1302*/ 	.byte	0x3f
	.zero		1


	//   ....[73]....
        /*1304*/ 	.word	0x000297c0
        /*1308*/ 	.word	0x00000006
        /*130c*/ 	.word	0x00030850
        /*1310*/ 	.short	0x0101
        /*1312*/ 	.byte	0x3f
	.zero		1


	//   ....[74]....
        /*1314*/ 	.word	0x000299d0
        /*1318*/ 	.word	0x00000000
        /*131c*/ 	.word	0x00030860
        /*1320*/ 	.short	0x010a
        /*1322*/ 	.byte	0x3f
	.zero		1


	//   ....[75]....
        /*1324*/ 	.word	0x00029ef0
        /*1328*/ 	.word	0x00000000
        /*132c*/ 	.word	0x00030850
        /*1330*/ 	.short	0x0107
        /*1332*/ 	.byte	0x3f
	.zero		1


	//   ....[76]....
        /*1334*/ 	.word	0x00029fb0
        /*1338*/ 	.word	0x00000000
        /*133c*/ 	.word	0x00030850
        /*1340*/ 	.short	0x0101
        /*1342*/ 	.byte	0x3f
	.zero		1


	//   ....[77]....
        /*1344*/ 	.word	0x0002acd0
        /*1348*/ 	.word	0x00000005
        /*134c*/ 	.word	0x00030820
        /*1350*/ 	.short	0x010a
        /*1352*/ 	.byte	0x3f
	.zero		1


	//   ....[78]....
        /*1354*/ 	.word	0x0002ae60
        /*1358*/ 	.word	0x00000003
        /*135c*/ 	.word	0x00030840
        /*1360*/ 	.short	0x010a
        /*1362*/ 	.byte	0x3f
	.zero		1


	//   ....[79]....
        /*1364*/ 	.word	0x0002af00
        /*1368*/ 	.word	0x00000005
        /*136c*/ 	.word	0x00030840
        /*1370*/ 	.short	0x010a
        /*1372*/ 	.byte	0x3f
	.zero		1


	//   ....[80]....
        /*1374*/ 	.word	0x0002af40
        /*1378*/ 	.word	0x00000003
        /*137c*/ 	.word	0x00030860
        /*1380*/ 	.short	0x010a
        /*1382*/ 	.byte	0x3f
	.zero		1


	//   ....[81]....
        /*1384*/ 	.word	0x0002af80
        /*1388*/ 	.word	0x00000005
        /*138c*/ 	.word	0x00030860
        /*1390*/ 	.short	0x010a
        /*1392*/ 	.byte	0x3f
	.zero		1


	//   ....[82]....
        /*1394*/ 	.word	0x0002afe0
        /*1398*/ 	.word	0x00000057
        /*139c*/ 	.word	0x00030890
        /*13a0*/ 	.short	0x010a
        /*13a2*/ 	.byte	0x3f
	.zero		1


	//   ....[83]....
        /*13a4*/ 	.word	0x0002b290
        /*13a8*/ 	.word	0x00000057
        /*13ac*/ 	.word	0x00030890
        /*13b0*/ 	.short	0x010a
        /*13b2*/ 	.byte	0x3f
	.zero		1


	//   ....[84]....
        /*13b4*/ 	.word	0x0002b540
        /*13b8*/ 	.word	0x00000057
        /*13bc*/ 	.word	0x00030890
        /*13c0*/ 	.short	0x010a
        /*13c2*/ 	.byte	0x3f
	.zero		1


	//   ....[85]....
        /*13c4*/ 	.word	0x0002b7f0
        /*13c8*/ 	.word	0x00000057
        /*13cc*/ 	.word	0x000308b0
        /*13d0*/ 	.short	0x010a
        /*13d2*/ 	.byte	0x3f
	.zero		1


	//   ....[86]....
        /*13d4*/ 	.word	0x0002bbd0
        /*13d8*/ 	.word	0x00000002
        /*13dc*/ 	.word	0x00030800
        /*13e0*/ 	.short	0x010a
        /*13e2*/ 	.byte	0x3f
	.zero		1


	//   ....[87]....
        /*13e4*/ 	.word	0x0002bfb0
        /*13e8*/ 	.word	0x00000002
        /*13ec*/ 	.word	0x00030800
        /*13f0*/ 	.short	0x010a
        /*13f2*/ 	.byte	0x3f
	.zero		1


	//   ....[88]....
        /*13f4*/ 	.word	0x0002c000
        /*13f8*/ 	.word	0x0000004b
        /*13fc*/ 	.word	0x00030830
        /*1400*/ 	.short	0x010a
        /*1402*/ 	.byte	0x3f
	.zero		1


	//   ....[89]....
        /*1404*/ 	.word	0x0002c050
        /*1408*/ 	.word	0x00000005
        /*140c*/ 	.word	0x00030830
        /*1410*/ 	.short	0x010a
        /*1412*/ 	.byte	0x3f
	.zero		1


	//   ....[90]....
        /*1414*/ 	.word	0x0002c0a0
        /*1418*/ 	.word	0x0000000d
        /*141c*/ 	.word	0x00030850
        /*1420*/ 	.short	0x010a
        /*1422*/ 	.byte	0x3f
	.zero		1


	//   ....[91]....
        /*1424*/ 	.word	0x0002c0f0
        /*1428*/ 	.word	0x0000000d
        /*142c*/ 	.word	0x00030830
        /*1430*/ 	.short	0x010a
        /*1432*/ 	.byte	0x3f
	.zero		1


	//   ....[92]....
        /*1434*/ 	.word	0x0002c140
        /*1438*/ 	.word	0x00000014
        /*143c*/ 	.word	0x00030850
        /*1440*/ 	.short	0x010a
        /*1442*/ 	.byte	0x3f
	.zero		1


	//   ....[93]....
        /*1444*/ 	.word	0x0002c190
        /*1448*/ 	.word	0x00000000
        /*144c*/ 	.word	0x00030830
        /*1450*/ 	.short	0x010a
        /*1452*/ 	.byte	0x3f
	.zero		1


	//   ....[94]....
        /*1454*/ 	.word	0x0002c1e0
        /*1458*/ 	.word	0x00000014
        /*145c*/ 	.word	0x00030850
        /*1460*/ 	.short	0x010a
        /*1462*/ 	.byte	0x3f
	.zero		1


	//   ....[95]....
        /*1464*/ 	.word	0x0002c230
        /*1468*/ 	.word	0x00000009
        /*146c*/ 	.word	0x00030850
        /*1470*/ 	.short	0x010a
        /*1472*/ 	.byte	0x3f
	.zero		1


	//   ....[96]....
        /*1474*/ 	.word	0x0002c3d0
        /*1478*/ 	.word	0x00000017
        /*147c*/ 	.word	0x00030820
        /*1480*/ 	.short	0x010a
        /*1482*/ 	.byte	0x3f
	.zero		1


	//   ....[97]....
        /*1484*/ 	.word	0x0002c420
        /*1488*/ 	.word	0x00000003
        /*148c*/ 	.word	0x000308a0
        /*1490*/ 	.short	0x010a
        /*1492*/ 	.byte	0x3f
	.zero		1


	//   ....[98]....
        /*1494*/ 	.word	0x0002c470
        /*1498*/ 	.word	0x00000003
        /*149c*/ 	.word	0x000308c0
        /*14a0*/ 	.short	0x010a
        /*14a2*/ 	.byte	0x3f
	.zero		1


	//   ....[99]....
        /*14a4*/ 	.word	0x0002c4c0
        /*14a8*/ 	.word	0x0000000b
        /*14ac*/ 	.word	0x000308a0
        /*14b0*/ 	.short	0x010a
        /*14b2*/ 	.byte	0x3f
	.zero		1


	//   ....[100]....
        /*14b4*/ 	.word	0x0002c510
        /*14b8*/ 	.word	0x0000000b
        /*14bc*/ 	.word	0x000308c0
        /*14c0*/ 	.short	0x010a
        /*14c2*/ 	.byte	0x3f
	.zero		1


	//   ....[101]....
        /*14c4*/ 	.word	0x0002c630
        /*14c8*/ 	.word	0x00000007
        /*14cc*/ 	.word	0x00030840
        /*14d0*/ 	.short	0x010a
        /*14d2*/ 	.byte	0x3f
	.zero		1


	//   ....[102]....
        /*14d4*/ 	.word	0x0002da00
        /*14d8*/ 	.word	0x00000017
        /*14dc*/ 	.word	0x00030820
        /*14e0*/ 	.short	0x010a
        /*14e2*/ 	.byte	0x3f
	.zero		1


	//   ....[103]....
        /*14e4*/ 	.word	0x0002da50
        /*14e8*/ 	.word	0x00000007
        /*14ec*/ 	.word	0x00030840
        /*14f0*/ 	.short	0x010a
        /*14f2*/ 	.byte	0x3f
	.zero		1


	//   ....[104]....
        /*14f4*/ 	.word	0x0002e220
        /*14f8*/ 	.word	0x00000006
        /*14fc*/ 	.word	0x00030860
        /*1500*/ 	.short	0x010a
        /*1502*/ 	.byte	0x3f
	.zero		1


	//   ....[105]....
        /*1504*/ 	.word	0x0002eac0
        /*1508*/ 	.word	0x00000000
        /*150c*/ 	.word	0x00030860
        /*1510*/ 	.short	0x010a
        /*1512*/ 	.byte	0x3f
	.zero		1


	//   ....[106]....
        /*1514*/ 	.word	0x0002fc50
        /*1518*/ 	.word	0x00000005
        /*151c*/ 	.word	0x00030820
        /*1520*/ 	.short	0x010a
        /*1522*/ 	.byte	0x3f
	.zero		1


	//   ....[107]....
        /*1524*/ 	.word	0x0002fdf0
        /*1528*/ 	.word	0x00000003
        /*152c*/ 	.word	0x00030840
        /*1530*/ 	.short	0x010a
        /*1532*/ 	.byte	0x3f
	.zero		1


	//   ....[108]....
        /*1534*/ 	.word	0x0002fe40
        /*1538*/ 	.word	0x00000005
        /*153c*/ 	.word	0x00030840
        /*1540*/ 	.short	0x010a
        /*1542*/ 	.byte	0x3f
	.zero		1


	//   ....[109]....
        /*1544*/ 	.word	0x0002fe90
        /*1548*/ 	.word	0x00000003
        /*154c*/ 	.word	0x00030860
        /*1550*/ 	.short	0x010a
        /*1552*/ 	.byte	0x3f
	.zero		1


	//----- nvinfo : EIATTR_NUM_MBARRIERS
	.align		4
.L_237:
        /*1554*/ 	.byte	0x03, 0x38
        /*1556*/ 	.short	0x0016


	//----- nvinfo : EIATTR_EXIT_INSTR_OFFSETS
	.align		4
        /*1558*/ 	.byte	0x04, 0x1c
        /*155a*/ 	.short	(.L_239 - .L_238)


	//   ....[0]....
.L_238:
        /*155c*/ 	.word	0x0002afd0


	//----- nvinfo : EIATTR_MAX_THREADS
	.align		4
.L_239:
        /*1560*/ 	.byte	0x04, 0x05
        /*1562*/ 	.short	(.L_241 - .L_240)
.L_240:
        /*1564*/ 	.word	0x00000180
        /*1568*/ 	.word	0x00000001
        /*156c*/ 	.word	0x00000001


	//----- nvinfo : EIATTR_CRS_STACK_SIZE
	.align		4
.L_241:
        /*1570*/ 	.byte	0x04, 0x1e
        /*1572*/ 	.short	(.L_243 - .L_242)
.L_242:
        /*1574*/ 	.word	0x00000000


	//----- nvinfo : EIATTR_CBANK_PARAM_SIZE
	.align		4
.L_243:
        /*1578*/ 	.byte	0x03, 0x19
        /*157a*/ 	.short	0x0af0


	//----- nvinfo : EIATTR_PARAM_CBANK
	.align		4
        /*157c*/ 	.byte	0x04, 0x0a
        /*157e*/ 	.short	(.L_245 - .L_244)
	.align		4
.L_244:
        /*1580*/ 	.word	index@(.nv.constant0._ZN7cutlass13device_kernelIN5flash11enable_sm90INS1_16FlashAttnFwdSm90INS1_25CollectiveMainloopFwdSm90ILi2EN4cute5tupleIJNS5_1CILi1EEES8_S8_EEENS6_IJNS7_ILi128EEENS7_ILi96EEENS7_ILi192EEEEEELi192ENS_6half_tEfNS_4arch4Sm90ELb0ELb1ELb1ELb1ELb1ELb1ELb0ELb1ELb1ELb1ELb0ELb0EEENS1_21CollectiveEpilogueFwdINS6_IJSA_SC_SB_EEES9_SE_SG_Li256ELb1ELb1ELb0ELb0EEENS1_36VarlenDynamicPersistentTileSchedulerILi128ELi96ELi256ELi128ELb0ELb1ELb1ELb1ELb0ELb1EEEEEEEEEvNT_6ParamsE)
        /*1584*/ 	.short	0x0210
        /*1586*/ 	.short	0x0af0


	//----- nvinfo : EIATTR_SW_WAR
	.align		4
.L_245:
        /*1588*/ 	.byte	0x04, 0x36
        /*158a*/ 	.short	(.L_247 - .L_246)
.L_246:
        /*158c*/ 	.word	0x00000008
.L_247:


//--------------------- .nv.info._ZN7cutlass13device_kernelIN5flash11enable_sm90INS1_16FlashAttnFwdSm90INS1_25CollectiveMainloopFwdSm90ILi2EN4cute5tupleIJNS5_1CILi1EEES8_S8_EEENS6_IJNS7_ILi128EEENS7_ILi96EEENS7_ILi192EEEEEELi192ENS_6half_tEfNS_4arch4Sm90ELb1ELb0ELb1ELb0ELb1ELb0ELb0ELb1ELb1ELb1ELb0ELb0EEENS1_21CollectiveEpilogueFwdINS6_IJSA_SC_SB_EEES9_SE_SG_Li256ELb0ELb1ELb0ELb0EEENS1_30DynamicPersistentTileSchedulerILi256ELi128ELb0ELb1ELb1EEEEEEEEEvNT_6ParamsE --------------------------
	.section	.nv.info._ZN7cutlass13device_kernelIN5flash11enable_sm90INS1_16FlashAttnFwdSm90INS1_25CollectiveMainloopFwdSm90ILi2EN4cute5tupleIJNS5_1CILi1EEES8_S8_EEENS6_IJNS7_ILi128EEENS7_ILi96EEENS7_ILi192EEEEEELi192ENS_6half_tEfNS_4arch4Sm90ELb1ELb0ELb1ELb0ELb1ELb0ELb0ELb1ELb1ELb1ELb0ELb0EEENS1_21CollectiveEpilogueFwdINS6_IJSA_SC_SB_EEES9_SE_SG_Li256ELb0ELb1ELb0ELb0EEENS1_30DynamicPersistentTileSchedulerILi256ELi128ELb0ELb1ELb1EEEEEEEEEvNT_6ParamsE,"",@"SHT_CUDA_INFO"
	.sectionflags	@""
	.align	4


	//----- nvinfo : EIATTR_CUDA_API_VERSION
	.align		4
        /*0000*/ 	.byte	0x04, 0x37
        /*0002*/ 	.short	(.L_249 - .L_248)
.L_248:
        /*0004*/ 	.word	0x00000082


	//----- nvinfo : EIATTR_KPARAM_INFO
	.align		4
.L_249:
        /*0008*/ 	.byte	0x04, 0x17
        /*000a*/ 	.short	(.L_251 - .L_250)
.L_250:
        /*000c*/ 	.word	0x00000000
        /*0010*/ 	.short	0x0000
        /*0012*/ 	.short	0x0070
        /*0014*/ 	.byte	0x00, 0xf0, 0x01, 0x2a


	//----- nvinfo : EIATTR_SPARSE_MMA_MASK
	.align		4
.L_251:
        /*0018*/ 	.byte	0x03, 0x50
        /*001a*/ 	.short	0x0000


	//----- nvinfo : EIATTR_MAXREG_COUNT
	.align		4
        /*001c*/ 	.byte	0x03, 0x1b
        /*001e*/ 	.short	0x00a8


	//----- nvinfo : EIATTR_NUM_BARRIERS
	.align		4
        /*0020*/ 	.byte	0x02, 0x4c
        /*0022*/ 	.byte	0x09
	.zero		1


	//----- nvinfo : EIATTR_EXTERNS
	.align		4
        /*0024*/ 	.byte	0x04, 0x0f
        /*0026*/ 	.short	(.L_253 - .L_252)


	//   ....[0]....
	.align		4
.L_252:
        /*0028*/ 	.word	index@(__assertfail)


	//----- nvinfo : EIATTR_ANNOTATIONS
	.align		4
.L_253:
        /*002c*/ 	.byte	0x04, 0x55
        /*002e*/ 	.short	(.L_255 - .L_254)


	//   ....[0]....
.L_254:
        /*0030*/ 	.word	0x00000001
        /*0034*/ 	.byte	0xa0, 0x08, 0x00, 0x00, 0x01, 0x00, 0x00, 0x00, 0x60, 0x09, 0x00, 0x00, 0x01, 0x00, 0x00, 0x00
        /*0044*/ 	.byte	0xe0, 0xc5, 0x00, 0x00, 0x01, 0x00, 0x00, 0x00, 0x80, 0xc6, 0x00, 0x00, 0x01, 0x00, 0x00, 0x00
        /*0054*/ 	.byte	0x00, 0xc7, 0x00, 0x00, 0x01, 0x00, 0x00, 0x00, 0x70, 0xea, 0x00, 0x00, 0x01, 0x00, 0x00, 0x00
        /*0064*/ 	.byte	0x90, 0xea, 0x00, 0x00, 0x01, 0x00, 0x00, 0x00, 0x70, 0x04, 0x01, 0x00, 0x01, 0x00, 0x00, 0x00
        /*0074*/ 	.byte	0x10, 0x06, 0x01, 0x00


	//----- nvinfo : EIATTR_MERCURY_ISA_VERSION
	.align		4
.L_255:
        /*0078*/ 	.byte	0x03, 0x5f
        /*007a*/ 	.short	0x0101


	//----- nvinfo : EIATTR_INT_WARP_WIDE_INSTR_OFFSETS
	.align		4
        /*007c*/ 	.byte	0x04, 0x31
        /*007e*/ 	.short	(.L_257 - .L_256)


	//   ....[0]....
.L_256:
        /*0080*/ 	.word	0x000000c0


	//   ....[1]....
        /*0084*/ 	.word	0x000000d0


	//   ....[2]....
        /*0088*/ 	.word	0x00000170


	//   ....[3]....
        /*008c*/ 	.word	0x0000cf70


	//   ....[4]....
        /*0090*/ 	.word	0x0000d000


	//   ....[5]....
        /*0094*/ 	.word	0x0000fbc0


	//   ....[6]....
        /*0098*/ 	.word	0x0000fc50


	//----- nvinfo : EIATTR_COOP_GROUP_MASK_REGIDS
	.align		4
.L_257:
        /*009c*/ 	.byte	0x04, 0x29
        /*009e*/ 	.short	(.L_259 - .L_258)


	//   ....[0]....
.L_258:
        /*00a0*/ 	.word	0xffffffff


	//   ....[1]....
        /*00a4*/ 	.word	0xffffffff


	//   ....[2]....
        /*00a8*/ 	.word	0xffffffff


	//   ....[3]....
        /*00ac*/ 	.word	0xffffffff


	//   ....[4]....
        /*00b0*/ 	.word	0xffffffff


	//   ....[5]....
        /*00b4*/ 	.word	0xffffffff


	//   ....[6]....
        /*00b8*/ 	.word	0xffffffff


	//   ....[7]....
        /*00bc*/ 	.word	0xffffffff


	//   ....[8]....
        /*00c0*/ 	.word	0xffffffff


	//   ....[9]....
        /*00c4*/ 	.word	0xffffffff


	//   ....[10]....
        /*00c8*/ 	.word	0xffffffff


	//   ....[11]....
        /*00cc*/ 	.word	0xffffffff


	//   ....[12]....
        /*00d0*/ 	.word	0xffffffff


	//   ....[13]....
        /*00d4*/ 	.word	0xffffffff


	//   ....[14]....
        /*00d8*/ 	.word	0xffffffff


	//   ....[15]....
        /*00dc*/ 	.word	0xffffffff


	//   ....[16]....
        /*00e0*/ 	.word	0xffffffff


	//   ....[17]....
        /*00e4*/ 	.word	0xffffffff


	//   ....[18]....
        /*00e8*/ 	.word	0xffffffff


	//   ....[19]....
        /*00ec*/ 	.word	0xffffffff


	//   ....[20]....
        /*00f0*/ 	.word	0xffffffff


	//   ....[21]....
        /*00f4*/ 	.word	0xffffffff


	//   ....[22]....
        /*00f8*/ 	.word	0xffffffff


	//   ....[23]....
        /*00fc*/ 	.word	0xffffffff


	//   ....[24]....
        /*0100*/ 	.word	0xffffffff


	//   ....[25]....
        /*0104*/ 	.word	0xffffffff


	//   ....[26]....
        /*0108*/ 	.word	0xffffffff


	//   ....[27]....
        /*010c*/ 	.word	0xffffffff


	//   ....[28]....
        /*0110*/ 	.word	0xffffffff


	//   ....[29]....
        /*0114*/ 	.word	0xffffffff


	//   ....[30]....
        /*0118*/ 	.word	0xffffffff


	//   ....[31]....
        /*011c*/ 	.word	0xffffffff


	//   ....[32]....
        /*0120*/ 	.word	0xffffffff


	//   ....[33]....
        /*0124*/ 	.word	0xffffffff


	//   ....[34]....
        /*0128*/ 	.word	0xffffffff


	//   ....[35]....
        /*012c*/ 	.word	0xffffffff


	//   ....[36]....
        /*0130*/ 	.word	0xffffffff


	//   ....[37]....
        /*0134*/ 	.word	0xffffffff


	//   ....[38]....
        /*0138*/ 	.word	0xffffffff


	//   ....[39]....
        /*013c*/ 	.word	0xffffffff


	//   ....[40]....
        /*0140*/ 	.word	0xffffffff


	//   ....[41]....
        /*0144*/ 	.word	0xffffffff


	//   ....[42]....
        /*0148*/ 	.word	0xffffffff


	//   ....[43]....
        /*014c*/ 	.word	0xffffffff


	//   ....[44]....
        /*0150*/ 	.word	0xffffffff


	//   ....[45]....
        /*0154*/ 	.word	0xffffffff


	//   ....[46]....
        /*0158*/ 	.word	0xffffffff


	//   ....[47]....
        /*015c*/ 	.word	0xffffffff


	//   ....[48]....
        /*0160*/ 	.word	0xffffffff


	//   ....[49]....
        /*0164*/ 	.word	0xffffffff


	//   ....[50]....
        /*0168*/ 	.word	0xffffffff


	//   ....[51]....
        /*016c*/ 	.word	0xffffffff


	//   ....[52]....
        /*0170*/ 	.word	0xffffffff


	//   ....[53]....
        /*0174*/ 	.word	0xffffffff


	//   ....[54]....
        /*0178*/ 	.word	0xffffffff


	//   ....[55]....
        /*017c*/ 	.word	0xffffffff


	//   ....[56]....
        /*0180*/ 	.word	0xffffffff


	//   ....[57]....
        /*0184*/ 	.word	0xffffffff


	//   ....[58]....
        /*0188*/ 	.word	0xffffffff


	//   ....[59]....
        /*018c*/ 	.word	0xffffffff


	//   ....[60]....
        /*0190*/ 	.word	0xffffffff


	//   ....[61]....
        /*0194*/ 	.word	0xffffffff


	//   ....[62]....
        /*0198*/ 	.word	0xffffffff


	//   ....[63]....
        /*019c*/ 	.word	0xffffffff


	//   ....[64]....
        /*01a0*/ 	.word	0xffffffff


	//   ....[65]....
        /*01a4*/ 	.word	0xffffffff


	//   ....[66]....
        /*01a8*/ 	.word	0xffffffff


	//   ....[67]....
        /*01ac*/ 	.word	0xffffffff


	//   ....[68]....
        /*01b0*/ 	.word	0xffffffff


	//   ....[69]....
        /*01b4*/ 	.word	0xffffffff


	//   ....[70]....
        /*01b8*/ 	.word	0xffffffff


	//   ....[71]....
        /*01bc*/ 	.word	0xffffffff


	//   ....[72]....
        /*01c0*/ 	.word	0xffffffff


	//   ....[73]....
        /*01c4*/ 	.word	0xffffffff


	//   ....[74]....
        /*01c8*/ 	.word	0xffffffff


	//   ....[75]....
        /*01cc*/ 	.word	0xffffffff


	//   ....[76]....
        /*01d0*/ 	.word	0xffffffff


	//   ....[77]....
        /*01d4*/ 	.word	0xffffffff


	//   ....[78]....
        /*01d8*/ 	.word	0xffffffff


	//   ....[79]....
        /*01dc*/ 	.word	0xffffffff


	//   ....[80]....
        /*01e0*/ 	.word	0xffffffff


	//   ....[81]....
        /*01e4*/ 	.word	0xffffffff


	//   ....[82]....
        /*01e8*/ 	.word	0xffffffff


	//   ....[83]....
        /*01ec*/ 	.word	0xffffffff


	//   ....[84]....
        /*01f0*/ 	.word	0xffffffff


	//   ....[85]....
        /*01f4*/ 	.word	0xffffffff


	//   ....[86]....
        /*01f8*/ 	.word	0xffffffff


	//   ....[87]....
        /*01fc*/ 	.word	0xffffffff


	//   ....[88]....
        /*0200*/ 	.word	0xffffffff


	//   ....[89]....
        /*0204*/ 	.word	0xffffffff


	//   ....[90]....
        /*0208*/ 	.word	0xffffffff


	//   ....[91]....
        /*020c*/ 	.word	0xffffffff


	//   ....[92]....
        /*0210*/ 	.word	0xffffffff


	//   ....[93]....
        /*0214*/ 	.word	0xffffffff


	//   ....[94]....
        /*0218*/ 	.word	0xffffffff


	//   ....[95]....
        /*021c*/ 	.word	0xffffffff


	//   ....[96]....
        /*0220*/ 	.word	0xffffffff


	//   ....[97]....
        /*0224*/ 	.word	0xffffffff


	//   ....[98]....
        /*0228*/ 	.word	0xffffffff


	//   ....[99]....
        /*022c*/ 	.word	0xffffffff


	//   ....[100]....
        /*0230*/ 	.word	0xffffffff


	//   ....[101]....
        /*0234*/ 	.word	0xffffffff


	//   ....[102]....
        /*0238*/ 	.word	0xffffffff


	//   ....[103]....
        /*023c*/ 	.word	0xffffffff


	//   ....[104]....
        /*0240*/ 	.word	0xffffffff


	//   ....[105]....
        /*0244*/ 	.word	0xffffffff


	//   ....[106]....
        /*0248*/ 	.word	0xffffffff


	//   ....[107]....
        /*024c*/ 	.word	0xffffffff


	//   ....[108]....
        /*0250*/ 	.word	0xffffffff


	//   ....[109]....
        /*0254*/ 	.word	0xffffffff


	//   ....[110]....
        /*0258*/ 	.word	0xffffffff


	//   ....[111]....
        /*025c*/ 	.word	0xffffffff


	//   ....[112]....
        /*0260*/ 	.word	0xffffffff


	//   ....[113]....
        /*0264*/ 	.word	0xffffffff


	//   ....[114]....
        /*0268*/ 	.word	0x0500000f


	//   ....[115]....
        /*026c*/ 	.word	0x0500000f


	//   ....[116]....
        /*0270*/ 	.word	0x0500000f


	//   ....[117]....
        /*0274*/ 	.word	0x0500000f


	//   ....[118]....
        /*0278*/ 	.word	0x0500000f


	//   ....[119]....
        /*027c*/ 	.word	0x0500000f


	//   ....[120]....
        /*0280*/ 	.word	0x0500000f


	//   ....[121]....
        /*0284*/ 	.word	0x0500000f


	//   ....[122]....
        /*0288*/ 	.word	0x0500000f


	//   ....[123]....
        /*028c*/ 	.word	0x0500000f


	//   ....[124]....
        /*0290*/ 	.word	0x0500000f


	//   ....[125]....
        /*0294*/ 	.word	0x0500000f


	//   ....[126]....
        /*0298*/ 	.word	0x0500000f


	//   ....[127]....
        /*029c*/ 	.word	0x0500000f


	//   ....[128]....
        /*02a0*/ 	.word	0x0500000f


	//   ....[129]....
        /*02a4*/ 	.word	0x0500000f


	//   ....[130]....
        /*02a8*/ 	.word	0x0500000f


	//   ....[131]....
        /*02ac*/ 	.word	0x0500000f


	//   ....[132]....
        /*02b0*/ 	.word	0x0500000f


	//   ....[133]....
        /*02b4*/ 	.word	0x0500000f


	//   ....[134]....
        /*02b8*/ 	.word	0x0500000f


	//   ....[135]....
        /*02bc*/ 	.word	0x0500000f


	//   ....[136]....
        /*02c0*/ 	.word	0x0500000f


	//   ....[137]....
        /*02c4*/ 	.word	0x0500000f


	//   ....[138]....
        /*02c8*/ 	.word	0x0500000f


	//   ....[139]....
        /*02cc*/ 	.word	0x0500000f


	//   ....[140]....
        /*02d0*/ 	.word	0x0500000f


	//   ....[141]....
        /*02d4*/ 	.word	0x0500000f


	//   ....[142]....
        /*02d8*/ 	.word	0x0500000f


	//   ....[143]....
        /*02dc*/ 	.word	0x0500000f


	//   ....[144]....
        /*02e0*/ 	.word	0x0500000f


	//   ....[145]....
        /*02e4*/ 	.word	0x0500000f


	//   ....[146]....
        /*02e8*/ 	.word	0x0500000f


	//   ....[147]....
        /*02ec*/ 	.word	0x0500000f


	//   ....[148]....
        /*02f0*/ 	.word	0x0500000f


	//   ....[149]....
        /*02f4*/ 	.word	0x0500000f


	//   ....[150]....
        /*02f8*/ 	.word	0x0500000f


	//   ....[151]....
        /*02fc*/ 	.word	0x0500000f


	//   ....[152]....
        /*0300*/ 	.word	0x0500000f


	//   ....[153]....
        /*0304*/ 	.word	0x0500000f


	//   ....[154]....
        /*0308*/ 	.word	0x0500000f


	//   ....[155]....
        /*030c*/ 	.word	0x0500000f


	//   ....[156]....
        /*0310*/ 	.word	0x0500000f


	//   ....[157]....
        /*0314*/ 	.word	0x0500000f


	//   ....[158]....
        /*0318*/ 	.word	0x0500000f


	//   ....[159]....
        /*031c*/ 	.word	0x0500000f


	//   ....[160]....
        /*0320*/ 	.word	0x0500000f


	//   ....[161]....
        /*0324*/ 	.word	0x0500000f


	//   ....[162]....
        /*0328*/ 	.word	0x0500000f


	//   ....[163]....
        /*032c*/ 	.word	0x0500000f


	//   ....[164]....
        /*0330*/ 	.word	0x0500000f


	//   ....[165]....
        /*0334*/ 	.word	0x0500000f


	//   ....[166]....
        /*0338*/ 	.word	0x0500000f


	//   ....[167]....
        /*033c*/ 	.word	0x0500000f


	//   ....[168]....
        /*0340*/ 	.word	0x0500000f


	//   ....[169]....
        /*0344*/ 	.word	0x0500000f


	//   ....[170]....
        /*0348*/ 	.word	0x0500000f


	//   ....[171]....
        /*034c*/ 	.word	0x0500000f


	//   ....[172]....
        /*0350*/ 	.word	0x0500000f


	//   ....[173]....
        /*0354*/ 	.word	0x0500000f


	//   ....[174]....
        /*0358*/ 	.word	0x0500000f


	//   ....[175]....
        /*035c*/ 	.word	0x0500000f


	//   ....[176]....
        /*0360*/ 	.word	0x0500000f


	//   ....[177]....
        /*0364*/ 	.word	0x0500000f


	//   ....[178]....
        /*0368*/ 	.word	0x0500000f


	//   ....[179]....
        /*036c*/ 	.word	0x0500000f


	//   ....[180]....
        /*0370*/ 	.word	0x0500000f


	//----- nvinfo : EIATTR_COOP_GROUP_INSTR_OFFSETS
	.align		4
.L_259:
        /*0374*/ 	.byte	0x04, 0x28
        /*0376*/ 	.short	(.L_261 - .L_260)


	//   ....[0]....
.L_260:
        /*0378*/ 	.word	0x00000070


	//   ....[1]....
        /*037c*/ 	.word	0x000000b0


	//   ....[2]....
        /*0380*/ 	.word	0x000002d0


	//   ....[3]....
        /*0384*/ 	.word	0x00000430


	//   ....[4]....
        /*0388*/ 	.word	0x00000550


	//   ....[5]....
        /*038c*/ 	.word	0x000006b0


	//   ....[6]....
        /*0390*/ 	.word	0x00001530


	//   ....[7]....
        /*0394*/ 	.word	0x000020d0


	//   ....[8]....
        /*0398*/ 	.word	0x000022e0


	//   ....[9]....
        /*039c*/ 	.word	0x00002d20


	//   ....[10]....
        /*03a0*/ 	.word	0x00002db0


	//   ....[11]....
        /*03a4*/ 	.word	0x000034f0


	//   ....[12]....
        /*03a8*/ 	.word	0x00003570


	//   ....[13]....
        /*03ac*/ 	.word	0x000050a0


	//   ....[14]....
        /*03b0*/ 	.word	0x00005940


	//   ....[15]....
        /*03b4*/ 	.word	0x000059a0


	//   ....[16]....
        /*03b8*/ 	.word	0x000059b0


	//   ....[17]....
        /*03bc*/ 	.word	0x00006160


	//   ....[18]....
        /*03c0*/ 	.word	0x000061d0


	//   ....[19]....
        /*03c4*/ 	.word	0x00008490


	//   ....[20]....
        /*03c8*/ 	.word	0x000084c0


	//   ....[21]....
        /*03cc*/ 	.word	0x000084e0


	//   ....[22]....
        /*03d0*/ 	.word	0x00008500


	//   ....[23]....
        /*03d4*/ 	.word	0x000097f0


	//   ....[24]....
        /*03d8*/ 	.word	0x00009820


	//   ....[25]....
        /*03dc*/ 	.word	0x000098d0


	//   ....[26]....
        /*03e0*/ 	.word	0x000098e0


	//   ....[27]....
        /*03e4*/ 	.word	0x0000ae00


	//   ....[28]....
        /*03e8*/ 	.word	0x0000aed0


	//   ....[29]....
        /*03ec*/ 	.word	0x0000af00


	//   ....[30]....
        /*03f0*/ 	.word	0x0000af30


	//   ....[31]....
        /*03f4*/ 	.word	0x0000b620


	//   ....[32]....
        /*03f8*/ 	.word	0x0000b660


	//   ....[33]....
        /*03fc*/ 	.word	0x0000b760


	//   ....[34]....
        /*0400*/ 	.word	0x0000b780


	//   ....[35]....
        /*0404*/ 	.word	0x0000b880


	//   ....[36]....
        /*0408*/ 	.word	0x0000b8a0


	//   ....[37]....
        /*040c*/ 	.word	0x0000b9b0


	//   ....[38]....
        /*0410*/ 	.word	0x0000b9d0


	//   ....[39]....
        /*0414*/ 	.word	0x0000c0b0


	//   ....[40]....
        /*0418*/ 	.word	0x0000c0d0


	//   ....[41]....
        /*041c*/ 	.word	0x0000c1d0


	//   ....[42]....
        /*0420*/ 	.word	0x0000c1f0


	//   ....[43]....
        /*0424*/ 	.word	0x0000c2f0


	//   ....[44]....
        /*0428*/ 	.word	0x0000c310


	//   ....[45]....
        /*042c*/ 	.word	0x0000c420


	//   ....[46]....
        /*0430*/ 	.word	0x0000c440


	//   ....[47]....
        /*0434*/ 	.word	0x0000c610


	//   ....[48]....
        /*0438*/ 	.word	0x0000dae0


	//   ....[49]....
        /*043c*/ 	.word	0x0000db00


	//   ....[50]....
        /*0440*/ 	.word	0x0000db10


	//   ....[51]....
        /*0444*/ 	.word	0x0000db50


	//   ....[52]....
        /*0448*/ 	.word	0x0000dbe0


	//   ....[53]....
        /*044c*/ 	.word	0x0000dc00


	//   ....[54]....
        /*0450*/ 	.word	0x0000dc90


	//   ....[55]....
        /*0454*/ 	.word	0x0000dcb0


	//   ....[56]....
        /*0458*/ 	.word	0x0000dd40


	//   ....[57]....
        /*045c*/ 	.word	0x0000dd60


	//   ....[58]....
        /*0460*/ 	.word	0x0000ddf0


	//   ....[59]....
        /*0464*/ 	.word	0x0000de10


	//   ....[60]....
        /*0468*/ 	.word	0x0000e460


	//   ....[61]....
        /*046c*/ 	.word	0x0000e480


	//   ....[62]....
        /*0470*/ 	.word	0x0000e4a0


	//   ....[63]....
        /*0474*/ 	.word	0x0000e500


	//   ....[64]....
        /*0478*/ 	.word	0x0000e580


	//   ....[65]....
        /*047c*/ 	.word	0x0000e5b0


	//   ....[66]....
        /*0480*/ 	.word	0x0000e630


	//   ....[67]....
        /*0484*/ 	.word	0x0000e660


	//   ....[68]....
        /*0488*/ 	.word	0x0000e6e0


	//   ....[69]....
        /*048c*/ 	.word	0x0000e710


	//   ....[70]....
        /*0490*/ 	.word	0x0000e790


	//   ....[71]....
        /*0494*/ 	.word	0x0000e7c0


	//   ....[72]....
        /*0498*/ 	.word	0x0000e840


	//   ....[73]....
        /*049c*/ 	.word	0x0000e870


	//   ....[74]....
        /*04a0*/ 	.word	0x0000e8f0


	//   ....[75]....
        /*04a4*/ 	.word	0x0000e910


	//   ....[76]....
        /*04a8*/ 	.word	0x0000f030


	//   ....[77]....
        /*04ac*/ 	.word	0x0000f060


	//   ....[78]....
        /*04b0*/ 	.word	0x0000f070


	//   ....[79]....
        /*04b4*/ 	.word	0x0000f090


	//   ....[80]....
        /*04b8*/ 	.word	0x0000f0e0


	//   ....[81]....
        /*04bc*/ 	.word	0x0000f100


	//   ....[82]....
        /*04c0*/ 	.word	0x0000f160


	//   ....[83]....
        /*04c4*/ 	.word	0x0000f180


	//   ....[84]....
        /*04c8*/ 	.word	0x0000f1d0


	//   ....[85]....
        /*04cc*/ 	.word	0x0000f1f0


	//   ....[86]....
        /*04d0*/ 	.word	0x0000f240


	//   ....[87]....
        /*04d4*/ 	.word	0x0000f260


	//   ....[88]....
        /*04d8*/ 	.word	0x0000f500


	//   ....[89]....
        /*04dc*/ 	.word	0x0000f520


	//   ....[90]....
        /*04e0*/ 	.word	0x0000f540


	//   ....[91]....
        /*04e4*/ 	.word	0x0000f5c0


	//   ....[92]....
        /*04e8*/ 	.word	0x0000f5e0


	//   ....[93]....
        /*04ec*/ 	.word	0x0000f660


	//   ....[94]....
        /*04f0*/ 	.word	0x0000f680


	//   ....[95]....
        /*04f4*/ 	.word	0x0000f700


	//   ....[96]....
        /*04f8*/ 	.word	0x0000f720


	//   ....[97]....
        /*04fc*/ 	.word	0x0000f7a0


	//   ....[98]....
        /*0500*/ 	.word	0x0000f7c0


	//   ....[99]....
        /*0504*/ 	.word	0x0000f7d0


	//   ....[100]....
        /*0508*/ 	.word	0x0000fda0


	//   ....[101]....
        /*050c*/ 	.word	0x0000fdc0


	//   ....[102]....
        /*0510*/ 	.word	0x0000fdd0


	//   ....[103]....
        /*0514*/ 	.word	0x0000fdf0


	//   ....[104]....
        /*0518*/ 	.word	0x0000fe90


	//   ....[105]....
        /*051c*/ 	.word	0x0000fec0


	//   ....[106]....
        /*0520*/ 	.word	0x0000ff30


	//   ....[107]....
        /*0524*/ 	.word	0x0000ff60


	//   ....[108]....
        /*0528*/ 	.word	0x0000ffd0


	//   ....[109]....
        /*052c*/ 	.word	0x00010000


	//   ....[110]....
        /*0530*/ 	.word	0x00010070


	//   ....[111]....
        /*0534*/ 	.word	0x000100a0


	//   ....[112]....
        /*0538*/ 	.word	0x000103b0


	//   ....[113]....
        /*053c*/ 	.word	0x00010590


	//   ....[114]....
        /*0540*/ 	.word	0x00010b40


	//   ....[115]....
        /*0544*/ 	.word	0x00010c20


	//   ....[116]....
        /*0548*/ 	.word	0x00010cc0


	//   ....[117]....
        /*054c*/ 	.word	0x00010d40


	//   ....[118]....
        /*0550*/ 	.word	0x00010e00


	//   ....[119]....
        /*0554*/ 	.word	0x00010e80


	//   ....[120]....
        /*0558*/ 	.word	0x00010f60


	//   ....[121]....
        /*055c*/ 	.word	0x00010fe0


	//   ....[122]....
        /*0560*/ 	.word	0x000110c0


	//   ....[123]....
        /*0564*/ 	.word	0x00011140


	//   ....[124]....
        /*0568*/ 	.word	0x00011220


	//   ....[125]....
        /*056c*/ 	.word	0x000112a0


	//   ....[126]....
        /*0570*/ 	.word	0x00011370


	//   ....[127]....
        /*0574*/ 	.word	0x00011400


	//   ....[128]....
        /*0578*/ 	.word	0x00011480


	//   ....[129]....
        /*057c*/ 	.word	0x00011500


	//   ....[130]....
        /*0580*/ 	.word	0x000115c0


	//   ....[131]....
        /*0584*/ 	.word	0x00011640


	//   ....[132]....
        /*0588*/ 	.word	0x00011720


	//   ....[133]....
        /*058c*/ 	.word	0x000117a0


	//   ....[134]....
        /*0590*/ 	.word	0x00011880


	//   ....[135]....
        /*0594*/ 	.word	0x00011900


	//   ....[136]....
        /*0598*/ 	.word	0x000119e0


	//   ....[137]....
        /*059c*/ 	.word	0x00011a60


	//   ....[138]....
        /*05a0*/ 	.word	0x00011b40


	//   ....[139]....
        /*05a4*/ 	.word	0x00011bc0


	//   ....[140]....
        /*05a8*/ 	.word	0x00011ca0


	//   ....[141]....
        /*05ac*/ 	.word	0x00011d20


	//   ....[142]....
        /*05b0*/ 	.word	0x00011de0


	//   ....[143]....
        /*05b4*/ 	.word	0x00011f10


	//   ....[144]....
        /*05b8*/ 	.word	0x00011fc0


	//   ....[145]....
        /*05bc*/ 	.word	0x00012020


	//   ....[146]....
        /*05c0*/ 	.word	0x000120e0


	//   ....[147]....
        /*05c4*/ 	.word	0x00012140


	//   ....[148]....
        /*05c8*/ 	.word	0x00012200


	//   ....[149]....
        /*05cc*/ 	.word	0x00012260


	//   ....[150]....
        /*05d0*/ 	.word	0x00012320


	//   ....[151]....
        /*05d4*/ 	.word	0x00012380


	//   ....[152]....
        /*05d8*/ 	.word	0x00012440


	//   ....[153]....
        /*05dc*/ 	.word	0x000124a0


	//   ....[154]....
        /*05e0*/ 	.word	0x00012560


	//   ....[155]....
        /*05e4*/ 	.word	0x00012640


	//   ....[156]....
        /*05e8*/ 	.word	0x000126e0


	//   ....[157]....
        /*05ec*/ 	.word	0x00012740


	//   ....[158]....
        /*05f0*/ 	.word	0x00012830


	//   ....[159]....
        /*05f4*/ 	.word	0x00012890


	//   ....[160]....
        /*05f8*/ 	.word	0x00012980


	//   ....[161]....
        /*05fc*/ 	.word	0x000129e0


	//   ....[162]....
        /*0600*/ 	.word	0x00012ad0


	//   ....[163]....
        /*0604*/ 	.word	0x00012b30


	//   ....[164]....
        /*0608*/ 	.word	0x00012c20


	//   ....[165]....
        /*060c*/ 	.word	0x00012c80


	//   ....[166]....
        /*0610*/ 	.word	0x00012d40


	//   ....[167]....
        /*0614*/ 	.word	0x00012e80


	//   ....[168]....
        /*0618*/ 	.word	0x00012f20


	//   ....[169]....
        /*061c*/ 	.word	0x00012f80


	//   ....[170]....
        /*0620*/ 	.word	0x00013050


	//   ....[171]....
        /*0624*/ 	.word	0x00013110


	//   ....[172]....
        /*0628*/ 	.word	0x000131d0


	//   ....[173]....
        /*062c*/ 	.word	0x00013290


	//   ....[174]....
        /*0630*/ 	.word	0x00013350


	//   ....[175]....
        /*0634*/ 	.word	0x00013410


	//   ....[176]....
        /*0638*/ 	.word	0x000134d0


	//   ....[177]....
        /*063c*/ 	.word	0x00013590


	//   ....[178]....
        /*0640*/ 	.word	0x00013650


	//   ....[179]....
        /*0644*/ 	.word	0x00013740


	//   ....[180]....
        /*0648*/ 	.word	0x00013860


	//----- nvinfo : EIATTR_REG_RECONFIG
	.align		4
.L_261:
        /*064c*/ 	.byte	0x01, 0x54
	.zero		2


	//----- nvinfo : EIATTR_SYSCALL_OFFSETS
	.align		4
        /*0650*/ 	.byte	0x04, 0x46
        /*0652*/ 	.short	(.L_263 - .L_262)


	//   ....[0]....
.L_262:
        /*0654*/ 	.word	0x00001710


	//   ....[1]....
        /*0658*/ 	.word	0x0000d160


	//   ....[2]....
        /*065c*/ 	.word	0x0000d2b0


	//   ....[3]....
        /*0660*/ 	.word	0x0000d3a0


	//   ....[4]....
        /*0664*/ 	.word	0x0000e110


	//----- nvinfo : EIATTR_MBARRIER_INSTR_OFFSETS
	.align		4
.L_263:
        /*0668*/ 	.byte	0x04, 0x39
        /*066a*/ 	.short	(.L_265 - .L_264)


	//   ....[0]....
.L_264:
        /*066c*/ 	.word	0x00000180
        /*0670*/ 	.word	0x000000ff
        /*0674*/ 	.word	0x00030800
        /*0678*/ 	.short	0x0100
        /*067a*/ 	.byte	0x08
	.zero		1


	//   ....[1]....
        /*067c*/ 	.word	0x00000190
        /*0680*/ 	.word	0x000000ff
        /*0684*/ 	.word	0x00030820
        /*0688*/ 	.short	0x0100
        /*068a*/ 	.byte	0x08
	.zero		1


	//   ....[2]....
        /*068c*/ 	.word	0x00000280
        /*0690*/ 	.word	0x000000ff
        /*0694*/ 	.word	0x00030830
        /*0698*/ 	.short	0x0100
        /*069a*/ 	.byte	0x08
	.zero		1


	//   ....[3]....
        /*069c*/ 	.word	0x00000290
        /*06a0*/ 	.word	0x000000ff
        /*06a4*/ 	.word	0x00030840
        /*06a8*/ 	.short	0x0100
        /*06aa*/ 	.byte	0x08
	.zero		1


	//   ....[4]....
        /*06ac*/ 	.word	0x000002a0
        /*06b0*/ 	.word	0x000000ff
        /*06b4*/ 	.word	0x00030838
        /*06b8*/ 	.short	0x0100
        /*06ba*/ 	.byte	0x08
	.zero		1


	//   ....[5]....
        /*06bc*/ 	.word	0x000002b0
        /*06c0*/ 	.word	0x000000ff
        /*06c4*/ 	.word	0x00030848
        /*06c8*/ 	.short	0x0100
        /*06ca*/ 	.byte	0x08
	.zero		1


	//   ....[6]....
        /*06cc*/ 	.word	0x000003e0
        /*06d0*/ 	.word	0x000000ff
        /*06d4*/ 	.word	0x00030850
        /*06d8*/ 	.short	0x0100
        /*06da*/ 	.byte	0x08
	.zero		1


	//   ....[7]....
        /*06dc*/ 	.word	0x000003f0
        /*06e0*/ 	.word	0x000000ff
        /*06e4*/ 	.word	0x00030860
        /*06e8*/ 	.short	0x0100
        /*06ea*/ 	.byte	0x08
	.zero		1


	//   ....[8]....
        /*06ec*/ 	.word	0x00000400
        /*06f0*/ 	.word	0x000000ff
        /*06f4*/ 	.word	0x00030858
        /*06f8*/ 	.short	0x0100
        /*06fa*/ 	.byte	0x08
	.zero		1


	//   ....[9]....
        /*06fc*/ 	.word	0x00000410
        /*0700*/ 	.word	0x000000ff
        /*0704*/ 	.word	0x00030868
        /*0708*/ 	.short	0x0100
        /*070a*/ 	.byte	0x08
	.zero		1


	//   ....[10]....
        /*070c*/ 	.word	0x00000500
        /*0710*/ 	.word	0x000000ff
        /*0714*/ 	.word	0x00030870
        /*0718*/ 	.short	0x0100
        /*071a*/ 	.byte	0x06
	.zero		1


	//   ....[11]....
        /*071c*/ 	.word	0x00000510
        /*0720*/ 	.word	0x000000ff
        /*0724*/ 	.word	0x00030880
        /*0728*/ 	.short	0x0100
        /*072a*/ 	.byte	0x06
	.zero		1


	//   ....[12]....
        /*072c*/ 	.word	0x00000520
        /*0730*/ 	.word	0x000000ff
        /*0734*/ 	.word	0x00030878
        /*0738*/ 	.short	0x0100
        /*073a*/ 	.byte	0x06
	.zero		1


	//   ....[13]....
        /*073c*/ 	.word	0x00000530
        /*0740*/ 	.word	0x000000ff
        /*0744*/ 	.word	0x00030888
        /*0748*/ 	.short	0x0100
        /*074a*/ 	.byte	0x06
	.zero		1


	//   ....[14]....
        /*074c*/ 	.word	0x00000660
        /*0750*/ 	.word	0x000000ff
        /*0754*/ 	.word	0x00030890
        /*0758*/ 	.short	0x0100
        /*075a*/ 	.byte	0x08
	.zero		1


	//   ....[15]....
        /*075c*/ 	.word	0x00000670
        /*0760*/ 	.word	0x000000ff
        /*0764*/ 	.word	0x000308a0
        /*0768*/ 	.short	0x0100
        /*076a*/ 	.byte	0x08
	.zero		1


	//   ....[16]....
        /*076c*/ 	.word	0x00000680
        /*0770*/ 	.word	0x000000ff
        /*0774*/ 	.word	0x00030898
        /*0778*/ 	.short	0x0100
        /*077a*/ 	.byte	0x08
	.zero		1


	//   ....[17]....
        /*077c*/ 	.word	0x00000690
        /*0780*/ 	.word	0x000000ff
        /*0784*/ 	.word	0x000308a8
        /*0788*/ 	.short	0x0100
        /*078a*/ 	.byte	0x08
	.zero		1


	//   ....[18]....
        /*078c*/ 	.word	0x000007d0
        /*0790*/ 	.word	0x000000ff
        /*0794*/ 	.word	0x000308b0
        /*0798*/ 	.short	0x0100
        /*079a*/ 	.byte	0x08
	.zero		1


	//   ....[19]....
        /*079c*/ 	.word	0x000007e0
        /*07a0*/ 	.word	0x000000ff
        /*07a4*/ 	.word	0x000308c0
        /*07a8*/ 	.short	0x0100
        /*07aa*/ 	.byte	0x08
	.zero		1


	//   ....[20]....
        /*07ac*/ 	.word	0x000007f0
        /*07b0*/ 	.word	0x000000ff
        /*07b4*/ 	.word	0x000308b8
        /*07b8*/ 	.short	0x0100
        /*07ba*/ 	.byte	0x08
	.zero		1


	//   ....[21]....
        /*07bc*/ 	.word	0x00000800
        /*07c0*/ 	.word	0x000000ff
        /*07c4*/ 	.word	0x000308c8
        /*07c8*/ 	.short	0x0100
        /*07ca*/ 	.byte	0x08
	.zero		1


	//   ....[22]....
        /*07cc*/ 	.word	0x000017b0
        /*07d0*/ 	.word	0x000000ff
        /*07d4*/ 	.word	0x00030800
        /*07d8*/ 	.short	0x010a
        /*07da*/ 	.byte	0x28
	.zero		1


	//   ....[23]....
        /*07dc*/ 	.word	0x00001830
        /*07e0*/ 	.word	0x00000000
        /*07e4*/ 	.word	0x00030830
        /*07e8*/ 	.short	0x010a
        /*07ea*/ 	.byte	0x3f
	.zero		1


	//   ....[24]....
        /*07ec*/ 	.word	0x00001870
        /*07f0*/ 	.word	0x00000000
        /*07f4*/ 	.word	0x00030830
        /*07f8*/ 	.short	0x010a
        /*07fa*/ 	.byte	0x3f
	.zero		1


	//   ....[25]....
        /*07fc*/ 	.word	0x00002830
        /*0800*/ 	.word	0x000000ff
        /*0804*/ 	.word	0x00000000
        /*0808*/ 	.short	0x0101
        /*080a*/ 	.byte	0x05
	.zero		1


	//   ....[26]....
        /*080c*/ 	.word	0x000040a0
        /*0810*/ 	.word	0x000000ff
        /*0814*/ 	.word	0x00030830
        /*0818*/ 	.short	0x010a
        /*081a*/ 	.byte	0x08
	.zero		1


	//   ....[27]....
        /*081c*/ 	.word	0x000040e0
        /*0820*/ 	.word	0x000000ff
        /*0824*/ 	.word	0x00030830
        /*0828*/ 	.short	0x010a
        /*082a*/ 	.byte	0x08
	.zero		1


	//   ....[28]....
        /*082c*/ 	.word	0x00004c20
        /*0830*/ 	.word	0x000000ff
        /*0834*/ 	.word	0x00030850
        /*0838*/ 	.short	0x010a
        /*083a*/ 	.byte	0x09
	.zero		1


	//   ....[29]....
        /*083c*/ 	.word	0x00004c60
        /*0840*/ 	.word	0x000000ff
        /*0844*/ 	.word	0x00030850
        /*0848*/ 	.short	0x010a
        /*084a*/ 	.byte	0x09
	.zero		1


	//   ....[30]....
        /*084c*/ 	.word	0x000053a0
        /*0850*/ 	.word	0x000000ff
        /*0854*/ 	.word	0x00000000
        /*0858*/ 	.short	0x0101
        /*085a*/ 	.byte	0x08
	.zero		1


	//   ....[31]....
        /*085c*/ 	.word	0x00006b30
        /*0860*/ 	.word	0x000000ff
        /*0864*/ 	.word	0x00000000
        /*0868*/ 	.short	0x0101
        /*086a*/ 	.byte	0x09
	.zero		1


	//   ....[32]....
        /*086c*/ 	.word	0x00006d20
        /*0870*/ 	.word	0x000000ff
        /*0874*/ 	.word	0x00030830
        /*0878*/ 	.short	0x010a
        /*087a*/ 	.byte	0x08
	.zero		1


	//   ....[33]....
        /*087c*/ 	.word	0x00006d60
        /*0880*/ 	.word	0x000000ff
        /*0884*/ 	.word	0x00030830
        /*0888*/ 	.short	0x010a
        /*088a*/ 	.byte	0x08
	.zero		1


	//   ....[34]....
        /*088c*/ 	.word	0x000078a0
        /*0890*/ 	.word	0x000000ff
        /*0894*/ 	.word	0x00030850
        /*0898*/ 	.short	0x010a
        /*089a*/ 	.byte	0x08
	.zero		1


	//   ....[35]....
        /*089c*/ 	.word	0x000078e0
        /*08a0*/ 	.word	0x000000ff
        /*08a4*/ 	.word	0x00030850
        /*08a8*/ 	.short	0x010a
        /*08aa*/ 	.byte	0x08
	.zero		1


	//   ....[36]....
        /*08ac*/ 	.word	0x00007fc0
        /*08b0*/ 	.word	0x000000ff
        /*08b4*/ 	.word	0x00000000
        /*08b8*/ 	.short	0x0101
        /*08ba*/ 	.byte	0x05
	.zero		1


	//   ....[37]....
        /*08bc*/ 	.word	0x00009040
        /*08c0*/ 	.word	0x000000ff
        /*08c4*/ 	.word	0x00000000
        /*08c8*/ 	.short	0x0101
        /*08ca*/ 	.byte	0x08
	.zero		1


	//   ....[38]....
        /*08cc*/ 	.word	0x00009760
        /*08d0*/ 	.word	0x000000ff
        /*08d4*/ 	.word	0x00030850
        /*08d8*/ 	.short	0x010a
        /*08da*/ 	.byte	0x05
	.zero		1


	//   ....[39]....
        /*08dc*/ 	.word	0x000097a0
        /*08e0*/ 	.word	0x000000ff
        /*08e4*/ 	.word	0x00030850
        /*08e8*/ 	.short	0x010a
        /*08ea*/ 	.byte	0x05
	.zero		1


	//   ....[40]....
        /*08ec*/ 	.word	0x00009dc0
        /*08f0*/ 	.word	0x000000ff
        /*08f4*/ 	.word	0x00000000
        /*08f8*/ 	.short	0x0101
        /*08fa*/ 	.byte	0x04
	.zero		1


	//   ....[41]....
        /*08fc*/ 	.word	0x0000b650
        /*0900*/ 	.word	0x00000034
        /*0904*/ 	.word	0x00000000
        /*0908*/ 	.short	0x0101
        /*090a*/ 	.byte	0x3f
	.zero		1


	//   ....[42]....
        /*090c*/ 	.word	0x0000d8f0
        /*0910*/ 	.word	0x00000000
        /*0914*/ 	.word	0x00030840
        /*0918*/ 	.short	0x010a
        /*091a*/ 	.byte	0x3f
	.zero		1


	//   ....[43]....
        /*091c*/ 	.word	0x0000df00
        /*0920*/ 	.word	0x00000000
        /*0924*/ 	.word	0x00030830
        /*0928*/ 	.short	0x0107
        /*092a*/ 	.byte	0x3f
	.zero		1


	//   ....[44]....
        /*092c*/ 	.word	0x0000dfb0
        /*0930*/ 	.word	0x00000000
        /*0934*/ 	.word	0x00030830
        /*0938*/ 	.short	0x0101
        /*093a*/ 	.byte	0x3f
	.zero		1


	//   ....[45]....
        /*093c*/ 	.word	0x0000ea00
        /*0940*/ 	.word	0x00000011
        /*0944*/ 	.word	0x00030800
        /*0948*/ 	.short	0x0107
        /*094a*/ 	.byte	0x3f
	.zero		1


	//   ....[46]....
        /*094c*/ 	.word	0x0000eaf0
        /*0950*/ 	.word	0x00000011
        /*0954*/ 	.word	0x00030800
        /*0958*/ 	.short	0x0101
        /*095a*/ 	.byte	0x3f
	.zero		1


	//   ....[47]....
        /*095c*/ 	.word	0x0000eb10
        /*0960*/ 	.word	0x00000011
        /*0964*/ 	.word	0x00030820
        /*0968*/ 	.short	0x010a
        /*096a*/ 	.byte	0x3f
	.zero		1


	//   ....[48]....
        /*096c*/ 	.word	0x0000ee60
        /*0970*/ 	.word	0x00000006
        /*0974*/ 	.word	0x00030840
        /*0978*/ 	.short	0x010a
        /*097a*/ 	.byte	0x3f
	.zero		1


	//   ....[49]....
        /*097c*/ 	.word	0x0000f330
        /*0980*/ 	.word	0x00000006
        /*0984*/ 	.word	0x00030830
        /*0988*/ 	.short	0x0107
        /*098a*/ 	.byte	0x3f
	.zero		1


	//   ....[50]....
        /*098c*/ 	.word	0x0000f3e0
        /*0990*/ 	.word	0x00000006
        /*0994*/ 	.word	0x00030830
        /*0998*/ 	.short	0x0101
        /*099a*/ 	.byte	0x3f
	.zero		1


	//   ....[51]....
        /*099c*/ 	.word	0x0000f440
        /*09a0*/ 	.word	0x00000006
        /*09a4*/ 	.word	0x00030860
        /*09a8*/ 	.short	0x010a
        /*09aa*/ 	.byte	0x3f
	.zero		1


	//   ....[52]....
        /*09ac*/ 	.word	0x0000f9a0
        /*09b0*/ 	.word	0x00000006
        /*09b4*/ 	.word	0x00030850
        /*09b8*/ 	.short	0x0107
        /*09ba*/ 	.byte	0x3f
	.zero		1


	//   ....[53]....
        /*09bc*/ 	.word	0x0000faf0
        /*09c0*/ 	.word	0x00000006
        /*09c4*/ 	.word	0x00030850
        /*09c8*/ 	.short	0x0101
        /*09ca*/ 	.byte	0x3f
	.zero		1


	//   ....[54]....
        /*09cc*/ 	.word	0x0000fd00
        /*09d0*/ 	.word	0x00000004
        /*09d4*/ 	.word	0x00030860
        /*09d8*/ 	.short	0x010a
        /*09da*/ 	.byte	0x3f
	.zero		1


	//   ....[55]....
        /*09dc*/ 	.word	0x000101c0
        /*09e0*/ 	.word	0x00000004
        /*09e4*/ 	.word	0x00030850
        /*09e8*/ 	.short	0x0107
        /*09ea*/ 	.byte	0x3f
	.zero		1


	//   ....[56]....
        /*09ec*/ 	.word	0x00010270
        /*09f0*/ 	.word	0x00000004
        /*09f4*/ 	.word	0x00030850
        /*09f8*/ 	.short	0x0101
        /*09fa*/ 	.byte	0x3f
	.zero		1


	//   ....[57]....
        /*09fc*/ 	.word	0x00010510
        /*0a00*/ 	.word	0x00000004
        /*0a04*/ 	.word	0x00030820
        /*0a08*/ 	.short	0x010a
        /*0a0a*/ 	.byte	0x3f
	.zero		1


	//   ....[58]....
        /*0a0c*/ 	.word	0x000106b0
        /*0a10*/ 	.word	0x00000005
        /*0a14*/ 	.word	0x00030840
        /*0a18*/ 	.short	0x010a
        /*0a1a*/ 	.byte	0x3f
	.zero		1


	//   ....[59]....
        /*0a1c*/ 	.word	0x00010750
        /*0a20*/ 	.word	0x00000017
        /*0a24*/ 	.word	0x00030840
        /*0a28*/ 	.short	0x010a
        /*0a2a*/ 	.byte	0x3f
	.zero		1


	//   ....[60]....
        /*0a2c*/ 	.word	0x00010790
        /*0a30*/ 	.word	0x00000005
        /*0a34*/ 	.word	0x00030860
        /*0a38*/ 	.short	0x010a
        /*0a3a*/ 	.byte	0x3f
	.zero		1


	//   ....[61]....
        /*0a3c*/ 	.word	0x000107d0
        /*0a40*/ 	.word	0x00000017
        /*0a44*/ 	.word	0x00030860
        /*0a48*/ 	.short	0x010a
        /*0a4a*/ 	.byte	0x3f
	.zero		1


	//   ....[62]....
        /*0a4c*/ 	.word	0x00010840
        /*0a50*/ 	.word	0x00000003
        /*0a54*/ 	.word	0x00030800
        /*0a58*/ 	.short	0x010a
        /*0a5a*/ 	.byte	0x3f
	.zero		1


	//   ....[63]....
        /*0a5c*/ 	.word	0x00010890
        /*0a60*/ 	.word	0x00000000
        /*0a64*/ 	.word	0x00030830
        /*0a68*/ 	.short	0x010a
        /*0a6a*/ 	.byte	0x3f
	.zero		1


	//   ....[64]....
        /*0a6c*/ 	.word	0x000108f0
        /*0a70*/ 	.word	0x0000000c
        /*0a74*/ 	.word	0x00030830
        /*0a78*/ 	.short	0x010a
        /*0a7a*/ 	.byte	0x3f
	.zero		1


	//   ....[65]....
        /*0a7c*/ 	.word	0x00010950
        /*0a80*/ 	.word	0x0000000b
        /*0a84*/ 	.word	0x00030850
        /*0a88*/ 	.short	0x010a
        /*0a8a*/ 	.byte	0x3f
	.zero		1


	//   ....[66]....
        /*0a8c*/ 	.word	0x000109b0
        /*0a90*/ 	.word	0x0000000c
        /*0a94*/ 	.word	0x00030830
        /*0a98*/ 	.short	0x010a
        /*0a9a*/ 	.byte	0x3f
	.zero		1


	//   ....[67]....
        /*0a9c*/ 	.word	0x00010a10
        /*0aa0*/ 	.word	0x0000000b
        /*0aa4*/ 	.word	0x00030850
        /*0aa8*/ 	.short	0x010a
        /*0aaa*/ 	.byte	0x3f
	.zero		1


	//   ....[68]....
        /*0aac*/ 	.word	0x00010a70
        /*0ab0*/ 	.word	0x00000005
        /*0ab4*/ 	.word	0x00030850
        /*0ab8*/ 	.short	0x010a
        /*0aba*/ 	.byte	0x3f
	.zero		1


	//   ....[69]....
        /*0abc*/ 	.word	0x00010b70
        /*0ac0*/ 	.word	0x00000000
        /*0ac4*/ 	.word	0x00030840
        /*0ac8*/ 	.short	0x010a
        /*0aca*/ 	.byte	0x3f
	.zero		1


	//   ....[70]....
        /*0acc*/ 	.word	0x00011e10
        /*0ad0*/ 	.word	0x00000011
        /*0ad4*/ 	.word	0x00030820
        /*0ad8*/ 	.short	0x010a
        /*0ada*/ 	.byte	0x3f
	.zero		1


	//   ....[71]....
        /*0adc*/ 	.word	0x00011e60
        /*0ae0*/ 	.word	0x00000006
        /*0ae4*/ 	.word	0x00030840
        /*0ae8*/ 	.short	0x010a
        /*0aea*/ 	.byte	0x3f
	.zero		1


	//   ....[72]....
        /*0aec*/ 	.word	0x00012590
        /*0af0*/ 	.word	0x00000006
        /*0af4*/ 	.word	0x00030860
        /*0af8*/ 	.short	0x010a
        /*0afa*/ 	.byte	0x3f
	.zero		1


	//   ....[73]....
        /*0afc*/ 	.word	0x00012dd0
        /*0b00*/ 	.word	0x00000004
        /*0b04*/ 	.word	0x00030860
        /*0b08*/ 	.short	0x010a
        /*0b0a*/ 	.byte	0x3f
	.zero		1


	//   ....[74]....
        /*0b0c*/ 	.word	0x00013780
        /*0b10*/ 	.word	0x00000004
        /*0b14*/ 	.word	0x00030820
        /*0b18*/ 	.short	0x010a
        /*0b1a*/ 	.byte	0x3f
	.zero		1


	//   ....[75]....
        /*0b1c*/ 	.word	0x00013920
        /*0b20*/ 	.word	0x00000005
        /*0b24*/ 	.word	0x00030840
        /*0b28*/ 	.short	0x010a
        /*0b2a*/ 	.byte	0x3f
	.zero		1


	//   ....[76]....
        /*0b2c*/ 	.word	0x00013970
        /*0b30*/ 	.word	0x00000017
        /*0b34*/ 	.word	0x00030840
        /*0b38*/ 	.short	0x010a
        /*0b3a*/ 	.byte	0x3f
	.zero		1


	//   ....[77]....
        /*0b3c*/ 	.word	0x000139c0
        /*0b40*/ 	.word	0x00000005
        /*0b44*/ 	.word	0x00030860
        /*0b48*/ 	.short	0x010a
        /*0b4a*/ 	.byte	0x3f
	.zero		1


	//----- nvinfo : EIATTR_NUM_MBARRIERS
	.align		4
.L_265:
        /*0b4c*/ 	.byte	0x03, 0x38
        /*0b4e*/ 	.short	0x0016


	//----- nvinfo : EIATTR_EXIT_INSTR_OFFSETS
	.align		4
        /*0b50*/ 	.byte	0x04, 0x1c
        /*0b52*/ 	.short	(.L_267 - .L_266)


	//   ....[0]....
.L_266:
        /*0b54*/ 	.word	0x00000950


	//   ....[1]....
        /*0b58*/ 	.word	0x0000c580


	//   ....[2]....
        /*0b5c*/ 	.word	0x00010820


	//----- nvinfo : EIATTR_MAX_THREADS
	.align		4
.L_267:
        /*0b60*/ 	.byte	0x04, 0x05
        /*0b62*/ 	.short	(.L_269 - .L_268)
.L_268:
        /*0b64*/ 	.word	0x00000180
        /*0b68*/ 	.word	0x00000001
        /*0b6c*/ 	.word	0x00000001


	//----- nvinfo : EIATTR_CRS_STACK_SIZE
	.align		4
.L_269:
        /*0b70*/ 	.byte	0x04, 0x1e
        /*0b72*/ 	.short	(.L_271 - .L_270)
.L_270:
        /*0b74*/ 	.word	0x00000000


	//----- nvinfo : EIATTR_CBANK_PARAM_SIZE
	.align		4
.L_271:
        /*0b78*/ 	.byte	0x03, 0x19
        /*0b7a*/ 	.short	0x0af0


	//----- nvinfo : EIATTR_PARAM_CBANK
	.align		4
        /*0b7c*/ 	.byte	0x04, 0x0a
        /*0b7e*/ 	.short	(.L_273 - .L_272)
	.align		4
.L_272:
        /*0b80*/ 	.word	index@(.nv.constant0._ZN7cutlass13device_kernelIN5flash11enable_sm90INS1_16FlashAttnFwdSm90INS1_25CollectiveMainloopFwdSm90ILi2EN4cute5tupleIJNS5_1CILi1EEES8_S8_EEENS6_IJNS7_ILi128EEENS7_ILi96EEENS7_ILi192EEEEEELi192ENS_6half_tEfNS_4arch4Sm90ELb1ELb0ELb1ELb0ELb1ELb0ELb0ELb1ELb1ELb1ELb0ELb0EEENS1_21CollectiveEpilogueFwdINS6_IJSA_SC_SB_EEES9_SE_SG_Li256ELb0ELb1ELb0ELb0EEENS1_30DynamicPersistentTileSchedulerILi256ELi128ELb0ELb1ELb1EEEEEEEEEvNT_6ParamsE)
        /*0b84*/ 	.short	0x0210
        /*0b86*/ 	.short	0x0af0


	//----- nvinfo : EIATTR_SW_WAR
	.align		4
.L_273:
        /*0b88*/ 	.byte	0x04, 0x36
        /*0b8a*/ 	.short	(.L_275 - .L_274)
.L_274:
        /*0b8c*/ 	.word	0x00000008
.L_275:


//--------------------- .nv.info._ZN7cutlass13device_kernelIN5flash11enable_sm90INS1_16FlashAttnFwdSm90INS1_25CollectiveMainloopFwdSm90ILi2EN4cute5tupleIJNS5_1CILi1EEES8_S8_EEENS6_IJNS7_ILi128EEENS7_ILi96EEENS7_ILi192EEEEEELi192ENS_6half_tEfNS_4arch4Sm90ELb1ELb0ELb1ELb1ELb1ELb0ELb0ELb1ELb1ELb1ELb0ELb0EEENS1_21CollectiveEpilogueFwdINS6_IJSA_SC_SB_EEES9_SE_SG_Li256ELb1ELb1ELb0ELb0EEENS1_36VarlenDynamicPersistentTileSchedulerILi128ELi96ELi256ELi128ELb0ELb1ELb1ELb1ELb1ELb1EEEEEEEEEvNT_6ParamsE --------------------------
	.section	.nv.info._ZN7cutlass13device_kernelIN5flash11enable_sm90INS1_16FlashAttnFwdSm90INS1_25CollectiveMainloopFwdSm90ILi2EN4cute5tupleIJNS5_1CILi1EEES8_S8_EEENS6_IJNS7_ILi128EEENS7_ILi96EEENS7_ILi192EEEEEELi192ENS_6half_tEfNS_4arch4Sm90ELb1ELb0ELb1ELb1ELb1ELb0ELb0ELb1ELb1ELb1ELb0ELb0EEENS1_21CollectiveEpilogueFwdINS6_IJSA_SC_SB_EEES9_SE_SG_Li256ELb1ELb1ELb0ELb0EEENS1_36VarlenDynamicPersistentTileSchedulerILi128ELi96ELi256ELi128ELb0ELb1ELb1ELb1ELb1ELb1EEEEEEEEEvNT_6ParamsE,"",@"SHT_CUDA_INFO"
	.sectionflags	@""
	.align	4


	//----- nvinfo : EIATTR_CUDA_API_VERSION
	.align		4
        /*0000*/ 	.byte	0x04, 0x37
        /*0002*/ 	.short	(.L_277 - .L_276)
.L_276:
        /*0004*/ 	.word	0x00000082


	//----- nvinfo : EIATTR_KPARAM_INFO
	.align		4
.L_277:
        /*0008*/ 	.byte	0x04, 0x17
        /*000a*/ 	.short	(.L_279 - .L_278)
.L_278:
        /*000c*/ 	.word	0x00000000
        /*0010*/ 	.short	0x0000
        /*0012*/ 	.short	0x0070
        /*0014*/ 	.byte	0x00, 0xf0, 0x01, 0x2a


	//----- nvinfo : EIATTR_SPARSE_MMA_MASK
	.align		4
.L_279:
        /*0018*/ 	.byte	0x03, 0x50
        /*001a*/ 	.short	0x0000


	//----- nvinfo : EIATTR_MAXREG_COUNT
	.align		4
        /*001c*/ 	.byte	0x03, 0x1b
        /*001e*/ 	.short	0x00a8


	//----- nvinfo : EIATTR_NUM_BARRIERS
	.align		4
        /*0020*/ 	.byte	0x02, 0x4c
        /*0022*/ 	.byte	0x09
	.zero		1


	//----- nvinfo : EIATTR_EXTERNS
	.align		4
        /*0024*/ 	.byte	0x04, 0x0f
        /*0026*/ 	.short	(.L_281 - .L_280)


	//   ....[0]....
	.align		4
.L_280:
        /*0028*/ 	.word	index@(__assertfail)


	//----- nvinfo : EIATTR_ANNOTATIONS
	.align		4
.L_281:
        /*002c*/ 	.byte	0x04, 0x55
        /*002e*/ 	.short	(.L_283 - .L_282)


	//   ....[0]....
.L_282:
        /* <DEDUP_REMOVED lines=17> */


	//----- nvinfo : EIATTR_MERCURY_ISA_VERSION
	.align		4
.L_283:
        /*0130*/ 	.byte	0x03, 0x5f
        /*0132*/ 	.short	0x0101


	//----- nvinfo : EIATTR_UNUSED_LOAD_BYTE_OFFSET
	.align		4
        /*0134*/ 	.byte	0x04, 0x44
        /*0136*/ 	.short	(.L_285 - .L_284)


	//   ....[0]....
.L_284:
        /*0138*/ 	.word	0x00000950
        /*013c*/ 	.word	0x0000fff0


	//   ....[1]....
        /*0140*/ 	.word	0x0000a460
        /*0144*/ 	.word	0x0000fff0


	//----- nvinfo : EIATTR_INT_WARP_WIDE_INSTR_OFFSETS
	.align		4
.L_285:
        /*0148*/ 	.byte	0x04, 0x31
        /*014a*/ 	.short	(.L_287 - .L_286)


	//   ....[0]....
.L_286:
        /*014c*/ 	.word	0x000000c0


	//   ....[1]....
        /*0150*/ 	.word	0x000000d0


	//   ....[2]....
        /*0154*/ 	.word	0x00000170


	//   ....[3]....
        /*0158*/ 	.word	0x0000df40


	//   ....[4]....
        /*015c*/ 	.word	0x0000dfd0


	//   ....[5]....
        /*0160*/ 	.word	0x00010e40


	//   ....[6]....
        /*0164*/ 	.word	0x00010ed0


	//----- nvinfo : EIATTR_COOP_GROUP_MASK_REGIDS
	.align		4
.L_287:
        /*0168*/ 	.byte	0x04, 0x29
        /*016a*/ 	.short	(.L_289 - .L_288)


	//   ....[0]....
.L_288:
        /*016c*/ 	.word	0xffffffff


	//   ....[1]....
        /*0170*/ 	.word	0xffffffff


	//   ....[2]....
        /*0174*/ 	.word	0xffffffff


	//   ....[3]....
        /*0178*/ 	.word	0xffffffff


	//   ....[4]....
        /*017c*/ 	.word	0xffffffff


	//   ....[5]....
        /*0180*/ 	.word	0xffffffff


	//   ....[6]....
        /*0184*/ 	.word	0xffffffff


	//   ....[7]....
        /*0188*/ 	.word	0xffffffff


	//   ....[8]....
        /*018c*/ 	.word	0xffffffff


	//   ....[9]....
        /*0190*/ 	.word	0xffffffff


	//   ....[10]....
        /*0194*/ 	.word	0xffffffff


	//   ....[11]....
        /*0198*/ 	.word	0xffffffff


	//   ....[12]....
        /*019c*/ 	.word	0xffffffff


	//   ....[13]....
        /*01a0*/ 	.word	0xffffffff


	//   ....[14]....
        /*01a4*/ 	.word	0xffffffff


	//   ....[15]....
        /*01a8*/ 	.word	0xffffffff


	//   ....[16]....
        /*01ac*/ 	.word	0xffffffff


	//   ....[17]....
        /*01b0*/ 	.word	0xffffffff


	//   ....[18]....
        /*01b4*/ 	.word	0xffffffff


	//   ....[19]....
        /*01b8*/ 	.word	0xffffffff


	//   ....[20]....
        /*01bc*/ 	.word	0xffffffff


	//   ....[21]....
        /*01c0*/ 	.word	0xffffffff


	//   ....[22]....
        /*01c4*/ 	.word	0xffffffff


	//   ....[23]....
        /*01c8*/ 	.word	0xffffffff


	//   ....[24]....
        /*01cc*/ 	.word	0xffffffff


	//   ....[25]....
        /*01d0*/ 	.word	0xffffffff


	//   ....[26]....
        /*01d4*/ 	.word	0xffffffff


	//   ....[27]....
        /*01d8*/ 	.word	0xffffffff


	//   ....[28]....
        /*01dc*/ 	.word	0xffffffff


	//   ....[29]....
        /*01e0*/ 	.word	0xffffffff


	//   ....[30]....
        /*01e4*/ 	.word	0xffffffff


	//   ....[31]....
        /*01e8*/ 	.word	0xffffffff


	//   ....[32]....
        /*01ec*/ 	.word	0xffffffff


	//   ....[33]....
        /*01f0*/ 	.word	0xffffffff


	//   ....[34]....
        /*01f4*/ 	.word	0xffffffff


	//   ....[35]....
        /*01f8*/ 	.word	0xffffffff


	//   ....[36]....
        /*01fc*/ 	.word	0xffffffff


	//   ....[37]....
        /*0200*/ 	.word	0xffffffff


	//   ....[38]....
        /*0204*/ 	.word	0xffffffff


	//   ....[39]....
        /*0208*/ 	.word	0xffffffff


	//   ....[40]....
        /*020c*/ 	.word	0xffffffff


	//   ....[41]....
        /*0210*/ 	.word	0xffffffff


	//   ....[42]....
        /*0214*/ 	.word	0xffffffff


	//   ....[43]....
        /*0218*/ 	.word	0xffffffff


	//   ....[44]....
        /*021c*/ 	.word	0xffffffff


	//   ....[45]....
        /*0220*/ 	.word	0xffffffff


	//   ....[46]....
        /*0224*/ 	.word	0xffffffff


	//   ....[47]....
        /*0228*/ 	.word	0xffffffff


	//   ....[48]....
        /*022c*/ 	.word	0xffffffff


	//   ....[49]....
        /*0230*/ 	.word	0xffffffff


	//   ....[50]....
        /*0234*/ 	.word	0xffffffff


	//   ....[51]....
        /*0238*/ 	.word	0xffffffff


	//   ....[52]....
        /*023c*/ 	.word	0xffffffff


	//   ....[53]....
        /*0240*/ 	.word	0xffffffff


	//   ....[54]....
        /*0244*/ 	.word	0xffffffff


	//   ....[55]....
        /*0248*/ 	.word	0xffffffff


	//   ....[56]....
        /*024c*/ 	.word	0xffffffff


	//   ....[57]....
        /*0250*/ 	.word	0xffffffff


	//   ....[58]....
        /*0254*/ 	.word	0xffffffff


	//   ....[59]....
        /*0258*/ 	.word	0xffffffff


	//   ....[60]....
        /*025c*/ 	.word	0xffffffff


	//   ....[61]....
        /*0260*/ 	.word	0xffffffff


	//   ....[62]....
        /*0264*/ 	.word	0xffffffff


	//   ....[63]....
        /*0268*/ 	.word	0xffffffff


	//   ....[64]....
        /*026c*/ 	.word	0xffffffff


	//   ....[65]....
        /*0270*/ 	.word	0xffffffff


	//   ....[66]....
        /*0274*/ 	.word	0xffffffff


	//   ....[67]....
        /*0278*/ 	.word	0xffffffff


	//   ....[68]....
        /*027c*/ 	.word	0xffffffff


	//   ....[69]....
        /*0280*/ 	.word	0xffffffff


	//   ....[70]....
        /*0284*/ 	.word	0xffffffff


	//   ....[71]....
        /*0288*/ 	.word	0xffffffff


	//   ....[72]....
        /*028c*/ 	.word	0xffffffff


	//   ....[73]....
        /*0290*/ 	.word	0xffffffff


	//   ....[74]....
        /*0294*/ 	.word	0xffffffff


	//   ....[75]....
        /*0298*/ 	.word	0xffffffff


	//   ....[76]....
        /*029c*/ 	.word	0xffffffff


	//   ....[77]....
        /*02a0*/ 	.word	0xffffffff


	//   ....[78]....
        /*02a4*/ 	.word	0xffffffff


	//   ....[79]....
        /*02a8*/ 	.word	0xffffffff


	//   ....[80]....
        /*02ac*/ 	.word	0xffffffff


	//   ....[81]....
        /*02b0*/ 	.word	0xffffffff


	//   ....[82]....
        /*02b4*/ 	.word	0xffffffff


	//   ....[83]....
        /*02b8*/ 	.word	0xffffffff


	//   ....[84]....
        /*02bc*/ 	.word	0xffffffff


	//   ....[85]....
        /*02c0*/ 	.word	0xffffffff


	//   ....[86]....
        /*02c4*/ 	.word	0xffffffff


	//   ....[87]....
        /*02c8*/ 	.word	0xffffffff


	//   ....[88]....
        /*02cc*/ 	.word	0xffffffff


	//   ....[89]....
        /*02d0*/ 	.word	0xffffffff


	//   ....[90]....
        /*02d4*/ 	.word	0xffffffff


	//   ....[91]....
        /*02d8*/ 	.word	0xffffffff


	//   ....[92]....
        /*02dc*/ 	.word	0xffffffff


	//   ....[93]....
        /*02e0*/ 	.word	0xffffffff


	//   ....[94]....
        /*02e4*/ 	.word	0xffffffff


	//   ....[95]....
        /*02e8*/ 	.word	0xffffffff


	//   ....[96]....
        /*02ec*/ 	.word	0xffffffff


	//   ....[97]....
        /*02f0*/ 	.word	0xffffffff


	//   ....[98]....
        /*02f4*/ 	.word	0xffffffff


	//   ....[99]....
        /*02f8*/ 	.word	0xffffffff


	//   ....[100]....
        /*02fc*/ 	.word	0xffffffff


	//   ....[101]....
        /*0300*/ 	.word	0xffffffff


	//   ....[102]....
        /*0304*/ 	.word	0xffffffff


	//   ....[103]....
        /*0308*/ 	.word	0xffffffff


	//   ....[104]....
        /*030c*/ 	.word	0xffffffff


	//   ....[105]....
        /*0310*/ 	.word	0xffffffff


	//   ....[106]....
        /*0314*/ 	.word	0xffffffff


	//   ....[107]....
        /*0318*/ 	.word	0xffffffff


	//   ....[108]....
        /*031c*/ 	.word	0xffffffff


	//   ....[109]....
        /*0320*/ 	.word	0xffffffff


	//   ....[110]....
        /*0324*/ 	.word	0xffffffff


	//   ....[111]....
        /*0328*/ 	.word	0xffffffff


	//   ....[112]....
        /*032c*/ 	.word	0xffffffff


	//   ....[113]....
        /*0330*/ 	.word	0xffffffff


	//   ....[114]....
        /*0334*/ 	.word	0xffffffff


	//   ....[115]....
        /*0338*/ 	.word	0xffffffff


	//   ....[116]....
        /*033c*/ 	.word	0xffffffff


	//   ....[117]....
        /*0340*/ 	.word	0xffffffff


	//   ....[118]....
        /*0344*/ 	.word	0xffffffff


	//   ....[119]....
        /*0348*/ 	.word	0xffffffff


	//   ....[120]....
        /*034c*/ 	.word	0xffffffff


	//   ....[121]....
        /*0350*/ 	.word	0xffffffff


	//   ....[122]....
        /*0354*/ 	.word	0xffffffff


	//   ....[123]....
        /*0358*/ 	.word	0xffffffff


	//   ....[124]....
        /*035c*/ 	.word	0xffffffff


	//   ....[125]....
        /*0360*/ 	.word	0xffffffff


	//   ....[126]....
        /*0364*/ 	.word	0xffffffff


	//   ....[127]....
        /*0368*/ 	.word	0xffffffff


	//   ....[128]....
        /*036c*/ 	.word	0xffffffff


	//   ....[129]....
        /*0370*/ 	.word	0xffffffff


	//   ....[130]....
        /*0374*/ 	.word	0xffffffff


	//   ....[131]....
        /*0378*/ 	.word	0xffffffff


	//   ....[132]....
        /*037c*/ 	.word	0xffffffff


	//   ....[133]....
        /*0380*/ 	.word	0xffffffff


	//   ....[134]....
        /*0384*/ 	.word	0xffffffff


	//   ....[135]....
        /*0388*/ 	.word	0xffffffff


	//   ....[136]....
        /*038c*/ 	.word	0xffffffff


	//   ....[137]....
        /*0390*/ 	.word	0xffffffff


	//   ....[138]....
        /*0394*/ 	.word	0xffffffff


	//   ....[139]....
        /*0398*/ 	.word	0xffffffff


	//   ....[140]....
        /*039c*/ 	.word	0xffffffff


	//   ....[141]....
        /*03a0*/ 	.word	0xffffffff


	//   ....[142]....
        /*03a4*/ 	.word	0xffffffff


	//   ....[143]....
        /*03a8*/ 	.word	0xffffffff


	//   ....[144]....
        /*03ac*/ 	.word	0xffffffff


	//   ....[145]....
        /*03b0*/ 	.word	0x0500000f


	//   ....[146]....
        /*03b4*/ 	.word	0x0500000f


	//   ....[147]....
        /*03b8*/ 	.word	0x0500000f


	//   ....[148]....
        /*03bc*/ 	.word	0x0500000f


	//   ....[149]....
        /*03c0*/ 	.word	0x0500000f


	//   ....[150]....
        /*03c4*/ 	.word	0x0500000f


	//   ....[151]....
        /*03c8*/ 	.word	0x0500000f


	//   ....[152]....
        /*03cc*/ 	.word	0x0500000f


	//   ....[153]....
        /*03d0*/ 	.word	0x0500000f


	//   ....[154]....
        /*03d4*/ 	.word	0x0500000f


	//   ....[155]....
        /*03d8*/ 	.word	0x0500000f


	//   ....[156]....
        /*03dc*/ 	.word	0x0500000f


	//   ....[157]....
        /*03e0*/ 	.word	0x0500000f


	//   ....[158]....
        /*03e4*/ 	.word	0x0500000f


	//   ....[159]....
        /*03e8*/ 	.word	0x0500000f


	//   ....[160]....
        /*03ec*/ 	.word	0x0500000f


	//   ....[161]....
        /*03f0*/ 	.word	0x0500000f


	//   ....[162]....
        /*03f4*/ 	.word	0x0500000f


	//   ....[163]....
        /*03f8*/ 	.word	0x0500000f


	//   ....[164]....
        /*03fc*/ 	.word	0x0500000f


	//   ....[165]....
        /*0400*/ 	.word	0x0500000f


	//   ....[166]....
        /*0404*/ 	.word	0x0500000f


	//   ....[167]....
        /*0408*/ 	.word	0x0500000f


	//   ....[168]....
        /*040c*/ 	.word	0x0500000f


	//   ....[169]....
        /*0410*/ 	.word	0x0500000f


	//   ....[170]....
        /*0414*/ 	.word	0x0500000f


	//   ....[171]....
        /*0418*/ 	.word	0x0500000f


	//   ....[172]....
        /*041c*/ 	.word	0x0500000f


	//   ....[173]....
        /*0420*/ 	.word	0x0500000f


	//   ....[174]....
        /*0424*/ 	.word	0x0500000f


	//   ....[175]....
        /*0428*/ 	.word	0x0500000f


	//   ....[176]....
        /*042c*/ 	.word	0x0500000f


	//   ....[177]....
        /*0430*/ 	.word	0x0500000f


	//   ....[178]....
        /*0434*/ 	.word	0x0500000f


	//   ....[179]....
        /*0438*/ 	.word	0x0500000f


	//   ....[180]....
        /*043c*/ 	.word	0x0500000f


	//   ....[181]....
        /*0440*/ 	.word	0x0500000f


	//   ....[182]....
        /*0444*/ 	.word	0x0500000f


	//   ....[183]....
        /*0448*/ 	.word	0x0500000f


	//   ....[184]....
        /*044c*/ 	.word	0x0500000f


	//   ....[185]....
        /*0450*/ 	.word	0x0500000f


	//   ....[186]....
        /*0454*/ 	.word	0x0500000f


	//   ....[187]....
        /*0458*/ 	.word	0x0500000f


	//   ....[188]....
        /*045c*/ 	.word	0x0500000f


	//   ....[189]....
        /*0460*/ 	.word	0x0500000f


	//   ....[190]....
        /*0464*/ 	.word	0x0500000f


	//   ....[191]....
        /*0468*/ 	.word	0x0500000f


	//   ....[192]....
        /*046c*/ 	.word	0x0500000f


	//   ....[193]....
        /*0470*/ 	.word	0x0500000f


	//   ....[194]....
        /*0474*/ 	.word	0x0500000f


	//   ....[195]....
        /*0478*/ 	.word	0x0500000f


	//   ....[196]....
        /*047c*/ 	.word	0x0500000f


	//   ....[197]....
        /*0480*/ 	.word	0x0500000f


	//   ....[198]....
        /*0484*/ 	.word	0x0500000f


	//   ....[199]....
        /*0488*/ 	.word	0x0500000f


	//   ....[200]....
        /*048c*/ 	.word	0x0500000f


	//   ....[201]....
        /*0490*/ 	.word	0x0500000f


	//   ....[202]....
        /*0494*/ 	.word	0x0500000f


	//   ....[203]....
        /*0498*/ 	.word	0x0500000f


	//   ....[204]....
        /*049c*/ 	.word	0x0500000f


	//   ....[205]....
        /*04a0*/ 	.word	0x0500000f


	//   ....[206]....
        /*04a4*/ 	.word	0x0500000f


	//   ....[207]....
        /*04a8*/ 	.word	0x0500000f


	//   ....[208]....
        /*04ac*/ 	.word	0x0500000f


	//   ....[209]....
        /*04b0*/ 	.word	0x0500000f


	//   ....[210]....
        /*04b4*/ 	.word	0x0500000f


	//   ....[211]....
        /*04b8*/ 	.word	0x0500000f


	//   ....[212]....
        /*04bc*/ 	.word	0x0500000f


	//   ....[213]....
        /*04c0*/ 	.word	0x0500000f


	//   ....[214]....
        /*04c4*/ 	.word	0x0500000f


	//   ....[215]....
        /*04c8*/ 	.word	0x0500000f


	//   ....[216]....
        /*04cc*/ 	.word	0x0500000f


	//   ....[217]....
        /*04d0*/ 	.word	0x0500000f


	//   ....[218]....
        /*04d4*/ 	.word	0x0500000f


	//   ....[219]....
        /*04d8*/ 	.word	0x0500000f


	//   ....[220]....
        /*04dc*/ 	.word	0x0500000f


	//   ....[221]....
        /*04e0*/ 	.word	0x0500000f


	//   ....[222]....
        /*04e4*/ 	.word	0x0500000f


	//   ....[223]....
        /*04e8*/ 	.word	0x0500000f


	//   ....[224]....
        /*04ec*/ 	.word	0x0500000f


	//   ....[225]....
        /*04f0*/ 	.word	0x0500000f


	//   ....[226]....
        /*04f4*/ 	.word	0x0500000f


	//   ....[227]....
        /*04f8*/ 	.word	0x0500000f


	//----- nvinfo : EIATTR_COOP_GROUP_INSTR_OFFSETS
	.align		4
.L_289:
        /*04fc*/ 	.byte	0x04, 0x28
        /*04fe*/ 	.short	(.L_291 - .L_290)


	//   ....[0]....
.L_290:
        /*0500*/ 	.word	0x00000070


	//   ....[1]....
        /*0504*/ 	.word	0x000000b0


	//   ....[2]....
        /*0508*/ 	.word	0x000002d0


	//   ....[3]....
        /*050c*/ 	.word	0x00000430


	//   ....[4]....
        /*0510*/ 	.word	0x00000550


	//   ....[5]....
        /*0514*/ 	.word	0x000006b0


	//   ....[6]....
        /*0518*/ 	.word	0x00001700


	//   ....[7]....
        /*051c*/ 	.word	0x000022a0


	//   ....[8]....
        /*0520*/ 	.word	0x00002490


	//   ....[9]....
        /*0524*/ 	.word	0x00002ec0


	//   ....[10]....
        /*0528*/ 	.word	0x00002f50


	//   ....[11]....
        /*052c*/ 	.word	0x000036d0


	//   ....[12]....
        /*0530*/ 	.word	0x00003760


	//   ....[13]....
        /*0534*/ 	.word	0x00005240


	//   ....[14]....
        /*0538*/ 	.word	0x00005ad0


	//   ....[15]....
        /*053c*/ 	.word	0x00005b20


	//   ....[16]....
        /*0540*/ 	.word	0x00005b40


	//   ....[17]....
        /*0544*/ 	.word	0x000062e0


	//   ....[18]....
        /*0548*/ 	.word	0x00006360


	//   ....[19]....
        /*054c*/ 	.word	0x00008610


	//   ....[20]....
        /*0550*/ 	.word	0x00008640


	//   ....[21]....
        /*0554*/ 	.word	0x00008660


	//   ....[22]....
        /*0558*/ 	.word	0x00008680


	//   ....[23]....
        /*055c*/ 	.word	0x00009970


	//   ....[24]....
        /*0560*/ 	.word	0x000099b0


	//   ....[25]....
        /*0564*/ 	.word	0x00009a60


	//   ....[26]....
        /*0568*/ 	.word	0x00009a70


	//   ....[27]....
        /*056c*/ 	.word	0x0000b2b0


	//   ....[28]....
        /*0570*/ 	.word	0x0000b2e0


	//   ....[29]....
        /*0574*/ 	.word	0x0000b330


	//   ....[30]....
        /*0578*/ 	.word	0x0000b360


	//   ....[31]....
        /*057c*/ 	.word	0x0000ba30


	//   ....[32]....
        /*0580*/ 	.word	0x0000ba70


	//   ....[33]....
        /*0584*/ 	.word	0x0000bb70


	//   ....[34]....
        /*0588*/ 	.word	0x0000bb90


	//   ....[35]....
        /*058c*/ 	.word	0x0000bc90


	//   ....[36]....
        /*0590*/ 	.word	0x0000bcb0


	//   ....[37]....
        /*0594*/ 	.word	0x0000bdc0


	//   ....[38]....
        /*0598*/ 	.word	0x0000bde0


	//   ....[39]....
        /*059c*/ 	.word	0x0000c720


	//   ....[40]....
        /*05a0*/ 	.word	0x0000c740


	//   ....[41]....
        /*05a4*/ 	.word	0x0000c840


	//   ....[42]....
        /*05a8*/ 	.word	0x0000c860


	//   ....[43]....
        /*05ac*/ 	.word	0x0000c960


	//   ....[44]....
        /*05b0*/ 	.word	0x0000c980


	//   ....[45]....
        /*05b4*/ 	.word	0x0000ca90


	//   ....[46]....
        /*05b8*/ 	.word	0x0000cab0


	//   ....[47]....
        /*05bc*/ 	.word	0x0000cc30


	//   ....[48]....
        /*05c0*/ 	.word	0x0000ce00


	//   ....[49]....
        /*05c4*/ 	.word	0x0000ce30


	//   ....[50]....
        /*05c8*/ 	.word	0x0000ce60


	//   ....[51]....
        /*05cc*/ 	.word	0x0000ce90


	//   ....[52]....
        /*05d0*/ 	.word	0x0000cec0


	//   ....[53]....
        /*05d4*/ 	.word	0x0000cef0


	//   ....[54]....
        /*05d8*/ 	.word	0x0000d040


	//   ....[55]....
        /*05dc*/ 	.word	0x0000d070


	//   ....[56]....
        /*05e0*/ 	.word	0x0000d0a0


	//   ....[57]....
        /*05e4*/ 	.word	0x0000d0d0


	//   ....[58]....
        /*05e8*/ 	.word	0x0000d100


	//   ....[59]....
        /*05ec*/ 	.word	0x0000d130


	//   ....[60]....
        /*05f0*/ 	.word	0x0000d1c0


	//   ....[61]....
        /*05f4*/ 	.word	0x0000d220


	//   ....[62]....
        /*05f8*/ 	.word	0x0000d2b0


	//   ....[63]....
        /*05fc*/ 	.word	0x0000eb30


	//   ....[64]....
        /*0600*/ 	.word	0x0000eb50


	//   ....[65]....
        /*0604*/ 	.word	0x0000ec00


	//   ....[66]....
        /*0608*/ 	.word	0x0000ec20


	//   ....[67]....
        /*060c*/ 	.word	0x0000ecc0


	//   ....[68]....
        /*0610*/ 	.word	0x0000ece0


	//   ....[69]....
        /*0614*/ 	.word	0x0000ed80


	//   ....[70]....
        /*0618*/ 	.word	0x0000eda0


	//   ....[71]....
        /*061c*/ 	.word	0x0000ee40


	//   ....[72]....
        /*0620*/ 	.word	0x0000ee60


	//   ....[73]....
        /*0624*/ 	.word	0x0000ee70


	//   ....[74]....
        /*0628*/ 	.word	0x0000ef00


	//   ....[75]....
        /*062c*/ 	.word	0x0000f620


	//   ....[76]....
        /*0630*/ 	.word	0x0000f650


	//   ....[77]....
        /*0634*/ 	.word	0x0000f6b0


	//   ....[78]....
        /*0638*/ 	.word	0x0000f710


	//   ....[79]....
        /*063c*/ 	.word	0x0000f760


	//   ....[80]....
        /*0640*/ 	.word	0x0000f7c0


	//   ....[81]....
        /*0644*/ 	.word	0x0000f810


	//   ....[82]....
        /*0648*/ 	.word	0x0000f870


	//   ....[83]....
        /*064c*/ 	.word	0x0000f8b0


	//   ....[84]....
        /*0650*/ 	.word	0x0000f920


	//   ....[85]....
        /*0654*/ 	.word	0x0000f960


	//   ....[86]....
        /*0658*/ 	.word	0x0000f9d0


	//   ....[87]....
        /*065c*/ 	.word	0x0000fa10


	//   ....[88]....
        /*0660*/ 	.word	0x0000fa70


	//   ....[89]....
        /*0664*/ 	.word	0x0000fa90


	//   ....[90]....
        /*0668*/ 	.word	0x0000fad0


	//   ....[91]....
        /*066c*/ 	.word	0x00010290


	//   ....[92]....
        /*0670*/ 	.word	0x000102d0


	//   ....[93]....
        /*0674*/ 	.word	0x000102e0


	//   ....[94]....
        /*0678*/ 	.word	0x00010340


	//   ....[95]....
        /*067c*/ 	.word	0x00010350


	//   ....[96]....
        /*0680*/ 	.word	0x000103b0


	//   ....[97]....
        /*0684*/ 	.word	0x000103e0


	//   ....[98]....
        /*0688*/ 	.word	0x00010420


	//   ....[99]....
        /*068c*/ 	.word	0x00010450


	//   ....[100]....
        /*0690*/ 	.word	0x00010490


	//   ....[101]....
        /*0694*/ 	.word	0x000104c0


	//   ....[102]....
        /*0698*/ 	.word	0x00010500


	//   ....[103]....
        /*069c*/ 	.word	0x00010780


	//   ....[104]....
        /*06a0*/ 	.word	0x000107a0


	//   ....[105]....
        /*06a4*/ 	.word	0x000107b0


	//   ....[106]....
        /*06a8*/ 	.word	0x00010840


	//   ....[107]....
        /*06ac*/ 	.word	0x00010850


	//   ....[108]....
        /*06b0*/ 	.word	0x000108e0


	//   ....[109]....
        /*06b4*/ 	.word	0x000108f0


	//   ....[110]....
        /*06b8*/ 	.word	0x00010980


	//   ....[111]....
        /*06bc*/ 	.word	0x00010990


	//   ....[112]....
        /*06c0*/ 	.word	0x00010a20


	//   ....[113]....
        /*06c4*/ 	.word	0x00010a30


	//   ....[114]....
        /*06c8*/ 	.word	0x00010a40


	//   ....[115]....
        /*06cc*/ 	.word	0x00011020


	//   ....[116]....
        /*06d0*/ 	.word	0x00011060


	//   ....[117]....
        /*06d4*/ 	.word	0x000110a0


	//   ....[118]....
        /*06d8*/ 	.word	0x000110d0


	//   ....[119]....
        /*06dc*/ 	.word	0x00011160


	//   ....[120]....
        /*06e0*/ 	.word	0x00011180


	//   ....[121]....
        /*06e4*/ 	.word	0x00011200


	//   ....[122]....
        /*06e8*/ 	.word	0x00011230


	//   ....[123]....
        /*06ec*/ 	.word	0x000112a0


	//   ....[124]....
        /*06f0*/ 	.word	0x000112d0


	//   ....[125]....
        /*06f4*/ 	.word	0x00011300


	//   ....[126]....
        /*06f8*/ 	.word	0x00011350


	//   ....[127]....
        /*06fc*/ 	.word	0x00011730


	//   ....[128]....
        /*0700*/ 	.word	0x00011760


	//   ....[129]....
        /*0704*/ 	.word	0x00011790


	//   ....[130]....
        /*0708*/ 	.word	0x000117c0


	//   ....[131]....
        /*070c*/ 	.word	0x000117f0


	//   ....[132]....
        /*0710*/ 	.word	0x00011820


	//   ....[133]....
        /*0714*/ 	.word	0x00011850


	//   ....[134]....
        /*0718*/ 	.word	0x00011880


	//   ....[135]....
        /*071c*/ 	.word	0x00011a00


	//   ....[136]....
        /*0720*/ 	.word	0x00011a30


	//   ....[137]....
        /*0724*/ 	.word	0x00011a60


	//   ....[138]....
        /*0728*/ 	.word	0x00011a90


	//   ....[139]....
        /*072c*/ 	.word	0x00011ac0


	//   ....[140]....
        /*0730*/ 	.word	0x00011af0


	//   ....[141]....
        /*0734*/ 	.word	0x00011bb0


	//   ....[142]....
        /*0738*/ 	.word	0x00011bd0


	//   ....[143]....
        /*073c*/ 	.word	0x00011c40


	//   ....[144]....
        /*0740*/ 	.word	0x000122e0


	//   ....[145]....
        /*0744*/ 	.word	0x00012890


	//   ....[146]....
        /*0748*/ 	.word	0x00012980


	//   ....[147]....
        /*074c*/ 	.word	0x00012a20


	//   ....[148]....
        /*0750*/ 	.word	0x00012a80


	//   ....[149]....
        /*0754*/ 	.word	0x00012b90


	//   ....[150]....
        /*0758*/ 	.word	0x00012c00


	//   ....[151]....
        /*075c*/ 	.word	0x00012d10


	//   ....[152]....
        /*0760*/ 	.word	0x00012d80


	//   ....[153]....
        /*0764*/ 	.word	0x00012e90


	//   ....[154]....
        /*0768*/ 	.word	0x00012f00


	//   ....[155]....
        /*076c*/ 	.word	0x00013010


	//   ....[156]....
        /*0770*/ 	.word	0x00013080


	//   ....[157]....
        /*0774*/ 	.word	0x00013160


	//   ....[158]....
        /*0778*/ 	.word	0x00013260


	//   ....[159]....
        /*077c*/ 	.word	0x000132d0


	//   ....[160]....
        /*0780*/ 	.word	0x00013350


	//   ....[161]....
        /*0784*/ 	.word	0x00013420


	//   ....[162]....
        /*0788*/ 	.word	0x000134a0


	//   ....[163]....
        /*078c*/ 	.word	0x00013580


	//   ....[164]....
        /*0790*/ 	.word	0x00013600


	//   ....[165]....
        /*0794*/ 	.word	0x000136e0


	//   ....[166]....
        /*0798*/ 	.word	0x00013760


	//   ....[167]....
        /*079c*/ 	.word	0x00013840


	//   ....[168]....
        /*07a0*/ 	.word	0x000138c0


	//   ....[169]....
        /*07a4*/ 	.word	0x000139a0


	//   ....[170]....
        /*07a8*/ 	.word	0x00013a20


	//   ....[171]....
        /*07ac*/ 	.word	0x00013af0


	//   ....[172]....
        /*07b0*/ 	.word	0x00013b70


	//   ....[173]....
        /*07b4*/ 	.word	0x00013c30


	//   ....[174]....
        /*07b8*/ 	.word	0x00013d60


	//   ....[175]....
        /*07bc*/ 	.word	0x00013e20


	//   ....[176]....
        /*07c0*/ 	.word	0x00013ea0


	//   ....[177]....
        /*07c4*/ 	.word	0x00013f70


	//   ....[178]....
        /*07c8*/ 	.word	0x00013fd0


	//   ....[179]....
        /*07cc*/ 	.word	0x000140a0


	//   ....[180]....
        /*07d0*/ 	.word	0x00014100


	//   ....[181]....
        /*07d4*/ 	.word	0x000141d0


	//   ....[182]....
        /*07d8*/ 	.word	0x00014230


	//   ....[183]....
        /*07dc*/ 	.word	0x00014300


	//   ....[184]....
        /*07e0*/ 	.word	0x00014360


	//   ....[185]....
        /*07e4*/ 	.word	0x00014440


	//   ....[186]....
        /*07e8*/ 	.word	0x00014530


	//   ....[187]....
        /*07ec*/ 	.word	0x000145d0


	//   ....[188]....
        /*07f0*/ 	.word	0x00014630


	//   ....[189]....
        /*07f4*/ 	.word	0x00014730


	//   ....[190]....
        /*07f8*/ 	.word	0x00014790


	//   ....[191]....
        /*07fc*/ 	.word	0x00014890


	//   ....[192]....
        /*0800*/ 	.word	0x000148f0


	//   ....[193]....
        /*0804*/ 	.word	0x000149f0


	//   ....[194]....
        /*0808*/ 	.word	0x00014a50


	//   ....[195]....
        /*080c*/ 	.word	0x00014b50


	//   ....[196]....
        /*0810*/ 	.word	0x00014bb0


	//   ....[197]....
        /*0814*/ 	.word	0x00014c80


	//   ....[198]....
        /*0818*/ 	.word	0x00014dc0


	//   ....[199]....
        /*081c*/ 	.word	0x00014e70


	//   ....[200]....
        /*0820*/ 	.word	0x00014f40


	//   ....[201]....
        /*0824*/ 	.word	0x00015010


	//   ....[202]....
        /*0828*/ 	.word	0x00015070


	//   ....[203]....
        /*082c*/ 	.word	0x00015160


	//   ....[204]....
        /*0830*/ 	.word	0x000151c0


	//   ....[205]....
        /*0834*/ 	.word	0x000152b0


	//   ....[206]....
        /*0838*/ 	.word	0x00015310


	//   ....[207]....
        /*083c*/ 	.word	0x00015400


	//   ....[208]....
        /*0840*/ 	.word	0x00015460


	//   ....[209]....
        /*0844*/ 	.word	0x00015540


	//   ....[210]....
        /*0848*/ 	.word	0x000155d0


	//   ....[211]....
        /*084c*/ 	.word	0x00015670


	//   ....[212]....
        /*0850*/ 	.word	0x00015790


	//   ....[213]....
        /*0854*/ 	.word	0x00015800


	//   ....[214]....
        /*0858*/ 	.word	0x00015870


	//   ....[215]....
        /*085c*/ 	.word	0x000158e0


	//   ....[216]....
        /*0860*/ 	.word	0x00015950


	//   ....[217]....
        /*0864*/ 	.word	0x000159d0


	//   ....[218]....
        /*0868*/ 	.word	0x00015a60


	//   ....[219]....
        /*086c*/ 	.word	0x00015af0


	//   ....[220]....
        /*0870*/ 	.word	0x00015b60


	//   ....[221]....
        /*0874*/ 	.word	0x00015bd0


	//   ....[222]....
        /*0878*/ 	.word	0x00015c40


	//   ....[223]....
        /*087c*/ 	.word	0x00015cc0


	//   ....[224]....
        /*0880*/ 	.word	0x00015d30


	//   ....[225]....
        /*0884*/ 	.word	0x00015dd0


	//   ....[226]....
        /*0888*/ 	.word	0x00015e60


	//   ....[227]....
        /*088c*/ 	.word	0x00015f80


	//----- nvinfo : EIATTR_REG_RECONFIG
	.align		4
.L_291:
        /*0890*/ 	.byte	0x01, 0x54
	.zero		2


	//----- nvinfo : EIATTR_SYSCALL_OFFSETS
	.align		4
        /*0894*/ 	.byte	0x04, 0x46
        /*0896*/ 	.short	(.L_293 - .L_292)


	//   ....[0]....
.L_292:
        /*0898*/ 	.word	0x000018e0


	//   ....[1]....
        /*089c*/ 	.word	0x0000e130


	//   ....[2]....
        /*08a0*/ 	.word	0x0000e280


	//   ....[3]....
        /*08a4*/ 	.word	0x0000e370


	//   ....[4]....
        /*08a8*/ 	.word	0x0000f290


	//----- nvinfo : EIATTR_MBARRIER_INSTR_OFFSETS
	.align		4
.L_293:
        /*08ac*/ 	.byte	0x04, 0x39
        /*08ae*/ 	.short	(.L_295 - .L_294)


	//   ....[0]....
.L_294:
        /*08b0*/ 	.word	0x00000180
        /*08b4*/ 	.word	0x000000ff
        /*08b8*/ 	.word	0x00030800
        /*08bc*/ 	.short	0x0100
        /*08be*/ 	.byte	0x08
	.zero		1


	//   ....[1]....
        /*08c0*/ 	.word	0x00000190
        /*08c4*/ 	.word	0x000000ff
        /*08c8*/ 	.word	0x00030820
        /*08cc*/ 	.short	0x0100
        /*08ce*/ 	.byte	0x08
	.zero		1


	//   ....[2]....
        /*08d0*/ 	.word	0x00000280
        /*08d4*/ 	.word	0x000000ff
        /*08d8*/ 	.word	0x00030830
        /*08dc*/ 	.short	0x0100
        /*08de*/ 	.byte	0x08
	.zero		1


	//   ....[3]....
        /*08e0*/ 	.word	0x00000290
        /*08e4*/ 	.word	0x000000ff
        /*08e8*/ 	.word	0x00030840
        /*08ec*/ 	.short	0x0100
        /*08ee*/ 	.byte	0x08
	.zero		1


	//   ....[4]....
        /*08f0*/ 	.word	0x000002a0
        /*08f4*/ 	.word	0x000000ff
        /*08f8*/ 	.word	0x00030838
        /*08fc*/ 	.short	0x0100
        /*08fe*/ 	.byte	0x08
	.zero		1


	//   ....[5]....
        /*0900*/ 	.word	0x000002b0
        /*0904*/ 	.word	0x000000ff
        /*0908*/ 	.word	0x00030848
        /*090c*/ 	.short	0x0100
        /*090e*/ 	.byte	0x08
	.zero		1


	//   ....[6]....
        /*0910*/ 	.word	0x000003e0
        /*0914*/ 	.word	0x000000ff
        /*0918*/ 	.word	0x00030850
        /*091c*/ 	.short	0x0100
        /*091e*/ 	.byte	0x08
	.zero		1


	//   ....[7]....
        /*0920*/ 	.word	0x000003f0
        /*0924*/ 	.word	0x000000ff
        /*0928*/ 	.word	0x00030860
        /*092c*/ 	.short	0x0100
        /*092e*/ 	.byte	0x08
	.zero		1


	//   ....[8]....
        /*0930*/ 	.word	0x00000400
        /*0934*/ 	.word	0x000000ff
        /*0938*/ 	.word	0x00030858
        /*093c*/ 	.short	0x0100
        /*093e*/ 	.byte	0x08
	.zero		1


	//   ....[9]....
        /*0940*/ 	.word	0x00000410
        /*0944*/ 	.word	0x000000ff
        /*0948*/ 	.word	0x00030868
        /*094c*/ 	.short	0x0100
        /*094e*/ 	.byte	0x08
	.zero		1


	//   ....[10]....
        /*0950*/ 	.word	0x00000500
        /*0954*/ 	.word	0x000000ff
        /*0958*/ 	.word	0x00030870
        /*095c*/ 	.short	0x0100
        /*095e*/ 	.byte	0x06
	.zero		1


	//   ....[11]....
        /*0960*/ 	.word	0x00000510
        /*0964*/ 	.word	0x000000ff
        /*0968*/ 	.word	0x00030880
        /*096c*/ 	.short	0x0100
        /*096e*/ 	.byte	0x06
	.zero		1


	//   ....[12]....
        /*0970*/ 	.word	0x00000520
        /*0974*/ 	.word	0x000000ff
        /*0978*/ 	.word	0x00030878
        /*097c*/ 	.short	0x0100
        /*097e*/ 	.byte	0x06
	.zero		1


	//   ....[13]....
        /*0980*/ 	.word	0x00000530
        /*0984*/ 	.word	0x000000ff
        /*0988*/ 	.word	0x00030888
        /*098c*/ 	.short	0x0100
        /*098e*/ 	.byte	0x06
	.zero		1


	//   ....[14]....
        /*0990*/ 	.word	0x00000660
        /*0994*/ 	.word	0x000000ff
        /*0998*/ 	.word	0x00030890
        /*099c*/ 	.short	0x0100
        /*099e*/ 	.byte	0x08
	.zero		1


	//   ....[15]....
        /*09a0*/ 	.word	0x00000670
        /*09a4*/ 	.word	0x000000ff
        /*09a8*/ 	.word	0x000308a0
        /*09ac*/ 	.short	0x0100
        /*09ae*/ 	.byte	0x08
	.zero		1


	//   ....[16]....
        /*09b0*/ 	.word	0x00000680
        /*09b4*/ 	.word	0x000000ff
        /*09b8*/ 	.word	0x00030898
        /*09bc*/ 	.short	0x0100
        /*09be*/ 	.byte	0x08
	.zero		1


	//   ....[17]....
        /*09c0*/ 	.word	0x00000690
        /*09c4*/ 	.word	0x000000ff
        /*09c8*/ 	.word	0x000308a8
        /*09cc*/ 	.short	0x0100
        /*09ce*/ 	.byte	0x08
	.zero		1


	//   ....[18]....
        /*09d0*/ 	.word	0x000007d0
        /*09d4*/ 	.word	0x000000ff
        /*09d8*/ 	.word	0x000308b0
        /*09dc*/ 	.short	0x0100
        /*09de*/ 	.byte	0x08
	.zero		1


	//   ....[19]....
        /*09e0*/ 	.word	0x000007e0
        /*09e4*/ 	.word	0x000000ff
        /*09e8*/ 	.word	0x000308c0
        /*09ec*/ 	.short	0x0100
        /*09ee*/ 	.byte	0x08
	.zero		1


	//   ....[20]....
        /*09f0*/ 	.word	0x000007f0
        /*09f4*/ 	.word	0x000000ff
        /*09f8*/ 	.word	0x000308b8
        /*09fc*/ 	.short	0x0100
        /*09fe*/ 	.byte	0x08
	.zero		1


	//   ....[21]....
        /*0a00*/ 	.word	0x00000800
        /*0a04*/ 	.word	0x000000ff
        /*0a08*/ 	.word	0x000308c8
        /*0a0c*/ 	.short	0x0100
        /*0a0e*/ 	.byte	0x08
	.zero		1


	//   ....[22]....
        /*0a10*/ 	.word	0x00001980
        /*0a14*/ 	.word	0x000000ff
        /*0a18*/ 	.word	0x00030800
        /*0a1c*/ 	.short	0x010a
        /*0a1e*/ 	.byte	0x28
	.zero		1


	//   ....[23]....
        /*0a20*/ 	.word	0x00001a00
        /*0a24*/ 	.word	0x00000000
        /*0a28*/ 	.word	0x00030830
        /*0a2c*/ 	.short	0x010a
        /*0a2e*/ 	.byte	0x3f
	.zero		1


	//   ....[24]....
        /*0a30*/ 	.word	0x00001a40
        /*0a34*/ 	.word	0x00000000
        /*0a38*/ 	.word	0x00030830
        /*0a3c*/ 	.short	0x010a
        /*0a3e*/ 	.byte	0x3f
	.zero		1


	//   ....[25]....
        /*0a40*/ 	.word	0x000029e0
        /*0a44*/ 	.word	0x000000ff
        /*0a48*/ 	.word	0x00000000
        /*0a4c*/ 	.short	0x0101
        /*0a4e*/ 	.byte	0x05
	.zero		1


	//   ....[26]....
        /*0a50*/ 	.word	0x00004210
        /*0a54*/ 	.word	0x000000ff
        /*0a58*/ 	.word	0x00030830
        /*0a5c*/ 	.short	0x010a
        /*0a5e*/ 	.byte	0x08
	.zero		1


	//   ....[27]....
        /*0a60*/ 	.word	0x00004250
        /*0a64*/ 	.word	0x000000ff
        /*0a68*/ 	.word	0x00030830
        /*0a6c*/ 	.short	0x010a
        /*0a6e*/ 	.byte	0x08
	.zero		1


	//   ....[28]....
        /*0a70*/ 	.word	0x00004d90
        /*0a74*/ 	.word	0x000000ff
        /*0a78*/ 	.word	0x00030850
        /*0a7c*/ 	.short	0x010a
        /*0a7e*/ 	.byte	0x09
	.zero		1


	//   ....[29]....
        /*0a80*/ 	.word	0x00004dd0
        /*0a84*/ 	.word	0x000000ff
        /*0a88*/ 	.word	0x00030850
        /*0a8c*/ 	.short	0x010a
        /*0a8e*/ 	.byte	0x09
	.zero		1


	//   ....[30]....
        /*0a90*/ 	.word	0x00005510
        /*0a94*/ 	.word	0x000000ff
        /*0a98*/ 	.word	0x00000000
        /*0a9c*/ 	.short	0x0101
        /*0a9e*/ 	.byte	0x08
	.zero		1


	//   ....[31]....
        /*0aa0*/ 	.word	0x00006cb0
        /*0aa4*/ 	.word	0x000000ff
        /*0aa8*/ 	.word	0x00000000
        /*0aac*/ 	.short	0x0101
        /*0aae*/ 	.byte	0x09
	.zero		1


	//   ....[32]....
        /*0ab0*/ 	.word	0x00006ea0
        /*0ab4*/ 	.word	0x000000ff
        /*0ab8*/ 	.word	0x00030830
        /*0abc*/ 	.short	0x010a
        /*0abe*/ 	.byte	0x08
	.zero		1


	//   ....[33]....
        /*0ac0*/ 	.word	0x00006ee0
        /*0ac4*/ 	.word	0x000000ff
        /*0ac8*/ 	.word	0x00030830
        /*0acc*/ 	.short	0x010a
        /*0ace*/ 	.byte	0x08
	.zero		1


	//   ....[34]....
        /*0ad0*/ 	.word	0x00007a20
        /*0ad4*/ 	.word	0x000000ff
        /*0ad8*/ 	.word	0x00030850
        /*0adc*/ 	.short	0x010a
        /*0ade*/ 	.byte	0x08
	.zero		1


	//   ....[35]....
        /*0ae0*/ 	.word	0x00007a60
        /*0ae4*/ 	.word	0x000000ff
        /*0ae8*/ 	.word	0x00030850
        /*0aec*/ 	.short	0x010a
        /*0aee*/ 	.byte	0x08
	.zero		1


	//   ....[36]....
        /*0af0*/ 	.word	0x00008140
        /*0af4*/ 	.word	0x000000ff
        /*0af8*/ 	.word	0x00000000
        /*0afc*/ 	.short	0x0101
        /*0afe*/ 	.byte	0x05
	.zero		1


	//   ....[37]....
        /*0b00*/ 	.word	0x000091c0
        /*0b04*/ 	.word	0x000000ff
        /*0b08*/ 	.word	0x00000000
        /*0b0c*/ 	.short	0x0101
        /*0b0e*/ 	.byte	0x08
	.zero		1


	//   ....[38]....
        /*0b10*/ 	.word	0x000098e0
        /*0b14*/ 	.word	0x000000ff
        /*0b18*/ 	.word	0x00030850
        /*0b1c*/ 	.short	0x010a
        /*0b1e*/ 	.byte	0x05
	.zero		1


	//   ....[39]....
        /*0b20*/ 	.word	0x00009920
        /*0b24*/ 	.word	0x000000ff
        /*0b28*/ 	.word	0x00030850
        /*0b2c*/ 	.short	0x010a
        /*0b2e*/ 	.byte	0x05
	.zero		1


	//   ....[40]....
        /*0b30*/ 	.word	0x00009f50
        /*0b34*/ 	.word	0x000000ff
        /*0b38*/ 	.word	0x00000000
        /*0b3c*/ 	.short	0x0101
        /*0b3e*/ 	.byte	0x04
	.zero		1


	//   ....[41]....
        /*0b40*/ 	.word	0x0000ba60
        /*0b44*/ 	.word	0x0000002a
        /*0b48*/ 	.word	0x00000000
        /*0b4c*/ 	.short	0x0101
        /*0b4e*/ 	.byte	0x3f
	.zero		1


	//   ....[42]....
        /*0b50*/ 	.word	0x0000e910
        /*0b54*/ 	.word	0x00000007
        /*0b58*/ 	.word	0x00030840
        /*0b5c*/ 	.short	0x010a
        /*0b5e*/ 	.byte	0x3f
	.zero		1


	//   ....[43]....
        /*0b60*/ 	.word	0x0000efc0
        /*0b64*/ 	.word	0x00000007
        /*0b68*/ 	.word	0x00030830
        /*0b6c*/ 	.short	0x0107
        /*0b6e*/ 	.byte	0x3f
	.zero		1


	//   ....[44]....
        /*0b70*/ 	.word	0x0000f090
        /*0b74*/ 	.word	0x00000007
        /*0b78*/ 	.word	0x00030830
        /*0b7c*/ 	.short	0x0101
        /*0b7e*/ 	.byte	0x3f
	.zero		1


	//   ....[45]....
        /*0b80*/ 	.word	0x0000fbe0
        /*0b84*/ 	.word	0x00000016
        /*0b88*/ 	.word	0x00030800
        /*0b8c*/ 	.short	0x0107
        /*0b8e*/ 	.byte	0x3f
	.zero		1


	//   ....[46]....
        /*0b90*/ 	.word	0x0000fce0
        /*0b94*/ 	.word	0x00000016
        /*0b98*/ 	.word	0x00030800
        /*0b9c*/ 	.short	0x0101
        /*0b9e*/ 	.byte	0x3f
	.zero		1


	//   ....[47]....
        /*0ba0*/ 	.word	0x0000fd00
        /*0ba4*/ 	.word	0x00000016
        /*0ba8*/ 	.word	0x00030820
        /*0bac*/ 	.short	0x010a
        /*0bae*/ 	.byte	0x3f
	.zero		1


	//   ....[48]....
        /*0bb0*/ 	.word	0x000100d0
        /*0bb4*/ 	.word	0x00000007
        /*0bb8*/ 	.word	0x00030840
        /*0bbc*/ 	.short	0x010a
        /*0bbe*/ 	.byte	0x3f
	.zero		1


	//   ....[49]....
        /*0bc0*/ 	.word	0x000105b0
        /*0bc4*/ 	.word	0x00000007
        /*0bc8*/ 	.word	0x00030830
        /*0bcc*/ 	.short	0x0107
        /*0bce*/ 	.byte	0x3f
	.zero		1


	//   ....[50]....
        /*0bd0*/ 	.word	0x00010660
        /*0bd4*/ 	.word	0x00000007
        /*0bd8*/ 	.word	0x00030830
        /*0bdc*/ 	.short	0x0101
        /*0bde*/ 	.byte	0x3f
	.zero		1


	//   ....[51]....
        /*0be0*/ 	.word	0x000106d0
        /*0be4*/ 	.word	0x00000006
        /*0be8*/ 	.word	0x00030860
        /*0bec*/ 	.short	0x010a
        /*0bee*/ 	.byte	0x3f
	.zero		1


	//   ....[52]....
        /*0bf0*/ 	.word	0x00010c20
        /*0bf4*/ 	.word	0x00000006
        /*0bf8*/ 	.word	0x00030850
        /*0bfc*/ 	.short	0x0107
        /*0bfe*/ 	.byte	0x3f
	.zero		1


	//   ....[53]....
        /*0c00*/ 	.word	0x00010d70
        /*0c04*/ 	.word	0x00000006
        /*0c08*/ 	.word	0x00030850
        /*0c0c*/ 	.short	0x0101
        /*0c0e*/ 	.byte	0x3f
	.zero		1


	//   ....[54]....
        /*0c10*/ 	.word	0x00010f70
        /*0c14*/ 	.word	0x00000000
        /*0c18*/ 	.word	0x00030860
        /*0c1c*/ 	.short	0x010a
        /*0c1e*/ 	.byte	0x3f
	.zero		1


	//   ....[55]....
        /*0c20*/ 	.word	0x00011480
        /*0c24*/ 	.word	0x00000000
        /*0c28*/ 	.word	0x00030850
        /*0c2c*/ 	.short	0x0107
        /*0c2e*/ 	.byte	0x3f
	.zero		1


	//   ....[56]....
        /*0c30*/ 	.word	0x00011530
        /*0c34*/ 	.word	0x00000000
        /*0c38*/ 	.word	0x00030850
        /*0c3c*/ 	.short	0x0101
        /*0c3e*/ 	.byte	0x3f
	.zero		1


	//   ....[57]....
        /*0c40*/ 	.word	0x00012260
        /*0c44*/ 	.word	0x00000004
        /*0c48*/ 	.word	0x00030820
        /*0c4c*/ 	.short	0x010a
        /*0c4e*/ 	.byte	0x3f
	.zero		1


	//   ....[58]....
        /*0c50*/ 	.word	0x00012400
        /*0c54*/ 	.word	0x00000005
        /*0c58*/ 	.word	0x00030840
        /*0c5c*/ 	.short	0x010a
        /*0c5e*/ 	.byte	0x3f
	.zero		1


	//   ....[59]....
        /*0c60*/ 	.word	0x000124a0
        /*0c64*/ 	.word	0x0000001b
        /*0c68*/ 	.word	0x00030840
        /*0c6c*/ 	.short	0x010a
        /*0c6e*/ 	.byte	0x3f
	.zero		1


	//   ....[60]....
        /*0c70*/ 	.word	0x000124e0
        /*0c74*/ 	.word	0x00000005
        /*0c78*/ 	.word	0x00030860
        /*0c7c*/ 	.short	0x010a
        /*0c7e*/ 	.byte	0x3f
	.zero		1


	//   ....[61]....
        /*0c80*/ 	.word	0x00012520
        /*0c84*/ 	.word	0x0000001b
        /*0c88*/ 	.word	0x00030860
        /*0c8c*/ 	.short	0x010a
        /*0c8e*/ 	.byte	0x3f
	.zero		1


	//   ....[62]....
        /*0c90*/ 	.word	0x00012590
        /*0c94*/ 	.word	0x00000003
        /*0c98*/ 	.word	0x00030800
        /*0c9c*/ 	.short	0x010a
        /*0c9e*/ 	.byte	0x3f
	.zero		1


	//   ....[63]....
        /*0ca0*/ 	.word	0x000125e0
        /*0ca4*/ 	.word	0x00000000
        /*0ca8*/ 	.word	0x00030830
        /*0cac*/ 	.short	0x010a
        /*0cae*/ 	.byte	0x3f
	.zero		1


	//   ....[64]....
        /*0cb0*/ 	.word	0x00012640
        /*0cb4*/ 	.word	0x0000000c
        /*0cb8*/ 	.word	0x00030830
        /*0cbc*/ 	.short	0x010a
        /*0cbe*/ 	.byte	0x3f
	.zero		1


	//   ....[65]....
        /*0cc0*/ 	.word	0x000126a0
        /*0cc4*/ 	.word	0x0000000b
        /*0cc8*/ 	.word	0x00030850
        /*0ccc*/ 	.short	0x010a
        /*0cce*/ 	.byte	0x3f
	.zero		1


	//   ....[66]....
        /*0cd0*/ 	.word	0x00012700
        /*0cd4*/ 	.word	0x0000000c
        /*0cd8*/ 	.word	0x00030830
        /*0cdc*/ 	.short	0x010a
        /*0cde*/ 	.byte	0x3f
	.zero		1


	//   ....[67]....
        /*0ce0*/ 	.word	0x00012760
        /*0ce4*/ 	.word	0x0000000b
        /*0ce8*/ 	.word	0x00030850
        /*0cec*/ 	.short	0x010a
        /*0cee*/ 	.byte	0x3f
	.zero		1


	//   ....[68]....
        /*0cf0*/ 	.word	0x000127c0
        /*0cf4*/ 	.word	0x00000005
        /*0cf8*/ 	.word	0x00030850
        /*0cfc*/ 	.short	0x010a
        /*0cfe*/ 	.byte	0x3f
	.zero		1


	//   ....[69]....
        /*0d00*/ 	.word	0x000128d0
        /*0d04*/ 	.word	0x00000007
        /*0d08*/ 	.word	0x00030840
        /*0d0c*/ 	.short	0x010a
        /*0d0e*/ 	.byte	0x3f
	.zero		1


	//   ....[70]....
        /*0d10*/ 	.word	0x00013c60
        /*0d14*/ 	.word	0x00000016
        /*0d18*/ 	.word	0x00030820
        /*0d1c*/ 	.short	0x010a
        /*0d1e*/ 	.byte	0x3f
	.zero		1


	//   ....[71]....
        /*0d20*/ 	.word	0x00013cb0
        /*0d24*/ 	.word	0x00000007
        /*0d28*/ 	.word	0x00030840
        /*0d2c*/ 	.short	0x010a
        /*0d2e*/ 	.byte	0x3f
	.zero		1


	//   ....[72]....
        /*0d30*/ 	.word	0x00014480
        /*0d34*/ 	.word	0x00000006
        /*0d38*/ 	.word	0x00030860
        /*0d3c*/ 	.short	0x010a
        /*0d3e*/ 	.byte	0x3f
	.zero		1


	//   ....[73]....
        /*0d40*/ 	.word	0x00014d10
        /*0d44*/ 	.word	0x00000000
        /*0d48*/ 	.word	0x00030860
        /*0d4c*/ 	.short	0x010a
        /*0d4e*/ 	.byte	0x3f
	.zero		1


	//   ....[74]....
        /*0d50*/ 	.word	0x00015ea0
        /*0d54*/ 	.word	0x00000004
        /*0d58*/ 	.word	0x00030820
        /*0d5c*/ 	.short	0x010a
        /*0d5e*/ 	.byte	0x3f
	.zero		1


	//   ....[75]....
        /*0d60*/ 	.word	0x00016040
        /*0d64*/ 	.word	0x00000005
        /*0d68*/ 	.word	0x00030840
        /*0d6c*/ 	.short	0x010a
        /*0d6e*/ 	.byte	0x3f
	.zero		1


	//   ....[76]....
        /*0d70*/ 	.word	0x00016090
        /*0d74*/ 	.word	0x0000001b
        /*0d78*/ 	.word	0x00030840
        /*0d7c*/ 	.short	0x010a
        /*0d7e*/ 	.byte	0x3f
	.zero		1


	//   ....[77]....
        /*0d80*/ 	.word	0x000160e0
        /*0d84*/ 	.word	0x00000005
        /*0d88*/ 	.word	0x00030860
        /*0d8c*/ 	.short	0x010a
        /*0d8e*/ 	.byte	0x3f
	.zero		1


	//----- nvinfo : EIATTR_NUM_MBARRIERS
	.align		4
.L_295:
        /*0d90*/ 	.byte	0x03, 0x38
        /*0d92*/ 	.short	0x0016


	//----- nvinfo : EIATTR_EXIT_INSTR_OFFSETS
	.align		4
        /*0d94*/ 	.byte	0x04, 0x1c
        /*0d96*/ 	.short	(.L_297 - .L_296)


	//   ....[0]....
.L_296:
        /*0d98*/ 	.word	0x00000990


	//   ....[1]....
        /*0d9c*/ 	.word	0x0000cbe0


	//   ....[2]....
        /*0da0*/ 	.word	0x00012570


	//----- nvinfo : EIATTR_MAX_THREADS
	.align		4
.L_297:
        /*0da4*/ 	.byte	0x04, 0x05
        /*0da6*/ 	.short	(.L_299 - .L_298)
.L_298:
        /*0da8*/ 	.word	0x00000180
        /*0dac*/ 	.word	0x00000001
        /*0db0*/ 	.word	0x00000001


	//----- nvinfo : EIATTR_CRS_STACK_SIZE
	.align		4
.L_299:
        /*0db4*/ 	.byte	0x04, 0x1e
        /*0db6*/ 	.short	(.L_301 - .L_300)
.L_300:
        /*0db8*/ 	.word	0x00000000


	//----- nvinfo : EIATTR_CBANK_PARAM_SIZE
	.align		4
.L_301:
        /*0dbc*/ 	.byte	0x03, 0x19
        /*0dbe*/ 	.short	0x0af0


	//----- nvinfo : EIATTR_PARAM_CBANK
	.align		4
        /*0dc0*/ 	.byte	0x04, 0x0a
        /*0dc2*/ 	.short	(.L_303 - .L_302)
	.align		4
.L_302:
        /*0dc4*/ 	.word	index@(.nv.constant0._ZN7cutlass13device_kernelIN5flash11enable_sm90INS1_16FlashAttnFwdSm90INS1_25CollectiveMainloopFwdSm90ILi2EN4cute5tupleIJNS5_1CILi1EEES8_S8_EEENS6_IJNS7_ILi128EEENS7_ILi96EEENS7_ILi192EEEEEELi192ENS_6half_tEfNS_4arch4Sm90ELb1ELb0ELb1ELb1ELb1ELb0ELb0ELb1ELb1ELb1ELb0ELb0EEENS1_21CollectiveEpilogueFwdINS6_IJSA_SC_SB_EEES9_SE_SG_Li256ELb1ELb1ELb0ELb0EEENS1_36VarlenDynamicPersistentTileSchedulerILi128ELi96ELi256ELi128ELb0ELb1ELb1ELb1ELb1ELb1EEEEEEEEEvNT_6ParamsE)
        /*0dc8*/ 	.short	0x0210
        /*0dca*/ 	.short	0x0af0


	//----- nvinfo : EIATTR_SW_WAR
	.align		4
.L_303:
        /*0dcc*/ 	.byte	0x04, 0x36
        /*0dce*/ 	.short	(.L_305 - .L_304)
.L_304:
        /*0dd0*/ 	.word	0x00000008
.L_305:


//--------------------- .nv.info._ZN7cutlass13device_kernelIN5flash11enable_sm90INS1_16FlashAttnFwdSm90INS1_25CollectiveMainloopFwdSm90ILi2EN4cute5tupleIJNS5_1CILi1EEES8_S8_EEENS6_IJNS7_ILi128EEENS7_ILi96EEENS7_ILi192EEEEEELi192ENS_6half_tEfNS_4arch4Sm90ELb1ELb0ELb1ELb1ELb1ELb1ELb0ELb1ELb1ELb1ELb0ELb0EEENS1_21CollectiveEpilogueFwdINS6_IJSA_SC_SB_EEES9_SE_SG_Li256ELb1ELb1ELb0ELb0EEENS1_36VarlenDynamicPersistentTileSchedulerILi128ELi96ELi256ELi128ELb0ELb1ELb1ELb1ELb1ELb1EEEEEEEEEvNT_6ParamsE --------------------------
	.section	.nv.info._ZN7cutlass13device_kernelIN5flash11enable_sm90INS1_16FlashAttnFwdSm90INS1_25CollectiveMainloopFwdSm90ILi2EN4cute5tupleIJNS5_1CILi1EEES8_S8_EEENS6_IJNS7_ILi128EEENS7_ILi96EEENS7_ILi192EEEEEELi192ENS_6half_tEfNS_4arch4Sm90ELb1ELb0ELb1ELb1ELb1ELb1ELb0ELb1ELb1ELb1ELb0ELb0EEENS1_21CollectiveEpilogueFwdINS6_IJSA_SC_SB_EEES9_SE_SG_Li256ELb1ELb1ELb0ELb0EEENS1_36VarlenDynamicPersistentTileSchedulerILi128ELi96ELi256ELi128ELb0ELb1ELb1ELb1ELb1ELb1EEEEEEEEEvNT_6ParamsE,"",@"SHT_CUDA_INFO"
	.sectionflags	@""
	.align	4


	//----- nvinfo : EIATTR_CUDA_API_VERSION
	.align		4
        /*0000*/ 	.byte	0x04, 0x37
        /*0002*/ 	.short	(.L_307 - .L_306)
.L_306:
        /*0004*/ 	.word	0x00000082


	//----- nvinfo : EIATTR_KPARAM_INFO
	.align		4
.L_307:
        /*0008*/ 	.byte	0x04, 0x17
        /*000a*/ 	.short	(.L_309 - .L_308)
.L_308:
        /*000c*/ 	.word	0x00000000
        /*0010*/ 	.short	0x0000
        /*0012*/ 	.short	0x0070
        /*0014*/ 	.byte	0x00, 0xf0, 0x01, 0x2a


	//----- nvinfo : EIATTR_SPARSE_MMA_MASK
	.align		4
.L_309:
        /*0018*/ 	.byte	0x03, 0x50
        /*001a*/ 	.short	0x0000


	//----- nvinfo : EIATTR_MAXREG_COUNT
	.align		4
        /*001c*/ 	.byte	0x03, 0x1b
        /*001e*/ 	.short	0x00a8


	//----- nvinfo : EIATTR_NUM_BARRIERS
	.align		4
        /*0020*/ 	.byte	0x02, 0x4c
        /*0022*/ 	.byte	0x10
	.zero		1


	//----- nvinfo : EIATTR_EXTERNS
	.align		4
        /*0024*/ 	.byte	0x04, 0x0f
        /*0026*/ 	.short	(.L_311 - .L_310)


	//   ....[0]....
	.align		4
.L_310:
        /*0028*/ 	.word	index@(__assertfail)


	//----- nvinfo : EIATTR_ANNOTATIONS
	.align		4
.L_311:
        /*002c*/ 	.byte	0x04, 0x55
        /*002e*/ 	.short	(.L_313 - .L_312)


	//   ....[0]....
.L_312:
        /* <DEDUP_REMOVED lines=72> */


	//----- nvinfo : EIATTR_MERCURY_ISA_VERSION
	.align		4
.L_313:
        /*04a0*/ 	.byte	0x03, 0x5f
        /*04a2*/ 	.short	0x0101


	//----- nvinfo : EIATTR_UNUSED_LOAD_BYTE_OFFSET
	.align		4
        /*04a4*/ 	.byte	0x04, 0x44
        /*04a6*/ 	.short	(.L_315 - .L_314)


	//   ....[0]....
.L_314:
        /*04a8*/ 	.word	0x00000a50
        /*04ac*/ 	.word	0x0000fff0


	//   ....[1]....
        /*04b0*/ 	.word	0x0001b3e0
        /*04b4*/ 	.word	0x0000fff0


	//----- nvinfo : EIATTR_INT_WARP_WIDE_INSTR_OFFSETS
	.align		4
.L_315:
        /*04b8*/ 	.byte	0x04, 0x31
        /*04ba*/ 	.short	(.L_317 - .L_316)


	//   ....[0]....
.L_316:
        /*04bc*/ 	.word	0x00000130


	//   ....[1]....
        /*04c0*/ 	.word	0x00000170


	//   ....[2]....
        /*04c4*/ 	.word	0x000001e0


	//   ....[3]....
        /*04c8*/ 	.word	0x00020550


	//   ....[4]....
        /*04cc*/ 	.word	0x000205e0


	//   ....[5]....
        /*04d0*/ 	.word	0x000234f0


	//   ....[6]....
        /*04d4*/ 	.word	0x00023580


	//----- nvinfo : EIATTR_COOP_GROUP_MASK_REGIDS
	.align		4
.L_317:
        /*04d8*/ 	.byte	0x04, 0x29
        /*04da*/ 	.short	(.L_319 - .L_318)


	//   ....[0]....
.L_318:
        /*04dc*/ 	.word	0xffffffff


	//   ....[1]....
        /*04e0*/ 	.word	0xffffffff


	//   ....[2]....
        /*04e4*/ 	.word	0xffffffff


	//   ....[3]....
        /*04e8*/ 	.word	0xffffffff


	//   ....[4]....
        /*04ec*/ 	.word	0xffffffff


	//   ....[5]....
        /*04f0*/ 	.word	0xffffffff


	//   ....[6]....
        /*04f4*/ 	.word	0xffffffff


	//   ....[7]....
        /*04f8*/ 	.word	0xffffffff


	//   ....[8]....
        /*04fc*/ 	.word	0xffffffff


	//   ....[9]....
        /*0500*/ 	.word	0xffffffff


	//   ....[10]....
        /*0504*/ 	.word	0xffffffff


	//   ....[11]....
        /*0508*/ 	.word	0xffffffff


	//   ....[12]....
        /*050c*/ 	.word	0xffffffff


	//   ....[13]....
        /*0510*/ 	.word	0xffffffff


	//   ....[14]....
        /*0514*/ 	.word	0xffffffff


	//   ....[15]....
        /*0518*/ 	.word	0xffffffff


	//   ....[16]....
        /*051c*/ 	.word	0xffffffff


	//   ....[17]....
        /*0520*/ 	.word	0xffffffff


	//   ....[18]....
        /*0524*/ 	.word	0xffffffff


	//   ....[19]....
        /*0528*/ 	.word	0xffffffff


	//   ....[20]....
        /*052c*/ 	.word	0xffffffff


	//   ....[21]....
        /*0530*/ 	.word	0xffffffff


	//   ....[22]....
        /*0534*/ 	.word	0xffffffff


	//   ....[23]....
        /*0538*/ 	.word	0xffffffff


	//   ....[24]....
        /*053c*/ 	.word	0xffffffff


	//   ....[25]....
        /*0540*/ 	.word	0xffffffff


	//   ....[26]....
        /*0544*/ 	.word	0xffffffff


	//   ....[27]....
        /*0548*/ 	.word	0xffffffff


	//   ....[28]....
        /*054c*/ 	.word	0xffffffff


	//   ....[29]....
        /*0550*/ 	.word	0xffffffff


	//   ....[30]....
        /*0554*/ 	.word	0xffffffff


	//   ....[31]....
        /*0558*/ 	.word	0xffffffff


	//   ....[32]....
        /*055c*/ 	.word	0xffffffff


	//   ....[33]....
        /*0560*/ 	.word	0xffffffff


	//   ....[34]....
        /*0564*/ 	.word	0xffffffff


	//   ....[35]....
        /*0568*/ 	.word	0xffffffff


	//   ....[36]....
        /*056c*/ 	.word	0xffffffff


	//   ....[37]....
        /*0570*/ 	.word	0xffffffff


	//   ....[38]....
        /*0574*/ 	.word	0xffffffff


	//   ....[39]....
        /*0578*/ 	.word	0xffffffff


	//   ....[40]....
        /*057c*/ 	.word	0xffffffff


	//   ....[41]....
        /*0580*/ 	.word	0xffffffff


	//   ....[42]....
        /*0584*/ 	.word	0xffffffff


	//   ....[43]....
        /*0588*/ 	.word	0xffffffff


	//   ....[44]....
        /*058c*/ 	.word	0xffffffff


	//   ....[45]....
        /*0590*/ 	.word	0xffffffff


	//   ....[46]....
        /*0594*/ 	.word	0xffffffff


	//   ....[47]....
        /*0598*/ 	.word	0xffffffff


	//   ....[48]....
        /*059c*/ 	.word	0xffffffff


	//   ....[49]....
        /*05a0*/ 	.word	0xffffffff


	//   ....[50]....
        /*05a4*/ 	.word	0xffffffff


	//   ....[51]....
        /*05a8*/ 	.word	0xffffffff


	//   ....[52]....
        /*05ac*/ 	.word	0xffffffff


	//   ....[53]....
        /*05b0*/ 	.word	0xffffffff


	//   ....[54]....
        /*05b4*/ 	.word	0xffffffff


	//   ....[55]....
        /*05b8*/ 	.word	0xffffffff


	//   ....[56]....
        /*05bc*/ 	.word	0xffffffff


	//   ....[57]....
        /*05c0*/ 	.word	0xffffffff


	//   ....[58]....
        /*05c4*/ 	.word	0xffffffff


	//   ....[59]....
        /*05c8*/ 	.word	0xffffffff


	//   ....[60]....
        /*05cc*/ 	.word	0xffffffff


	//   ....[61]....
        /*05d0*/ 	.word	0xffffffff


	//   ....[62]....
        /*05d4*/ 	.word	0xffffffff


	//   ....[63]....
        /*05d8*/ 	.word	0xffffffff


	//   ....[64]....
        /*05dc*/ 	.word	0xffffffff


	//   ....[65]....
        /*05e0*/ 	.word	0xffffffff


	//   ....[66]....
        /*05e4*/ 	.word	0xffffffff


	//   ....[67]....
        /*05e8*/ 	.word	0xffffffff


	//   ....[68]....
        /*05ec*/ 	.word	0xffffffff


	//   ....[69]....
        /*05f0*/ 	.word	0xffffffff


	//   ....[70]....
        /*05f4*/ 	.word	0xffffffff


	//   ....[71]....
        /*05f8*/ 	.word	0xffffffff


	//   ....[72]....
        /*05fc*/ 	.word	0xffffffff


	//   ....[73]....
        /*0600*/ 	.word	0xffffffff


	//   ....[74]....
        /*0604*/ 	.word	0xffffffff


	//   ....[75]....
        /*0608*/ 	.word	0xffffffff


	//   ....[76]....
        /*060c*/ 	.word	0xffffffff


	//   ....[77]....
        /*0610*/ 	.word	0xffffffff


	//   ....[78]....
        /*0614*/ 	.word	0xffffffff


	//   ....[79]....
        /*0618*/ 	.word	0xffffffff


	//   ....[80]....
        /*061c*/ 	.word	0xffffffff


	//   ....[81]....
        /*0620*/ 	.word	0xffffffff


	//   ....[82]....
        /*0624*/ 	.word	0xffffffff


	//   ....[83]....
        /*0628*/ 	.word	0xffffffff


	//   ....[84]....
        /*062c*/ 	.word	0xffffffff


	//   ....[85]....
        /*0630*/ 	.word	0xffffffff


	//   ....[86]....
        /*0634*/ 	.word	0xffffffff


	//   ....[87]....
        /*0638*/ 	.word	0xffffffff


	//   ....[88]....
        /*063c*/ 	.word	0xffffffff


	//   ....[89]....
        /*0640*/ 	.word	0xffffffff


	//   ....[90]....
        /*0644*/ 	.word	0xffffffff


	//   ....[91]....
        /*0648*/ 	.word	0xffffffff


	//   ....[92]....
        /*064c*/ 	.word	0xffffffff


	//   ....[93]....
        /*0650*/ 	.word	0xffffffff


	//   ....[94]....
        /*0654*/ 	.word	0xffffffff


	//   ....[95]....
        /*0658*/ 	.word	0xffffffff


	//   ....[96]....
        /*065c*/ 	.word	0xffffffff


	//   ....[97]....
        /*0660*/ 	.word	0xffffffff


	//   ....[98]....
        /*0664*/ 	.word	0xffffffff


	//   ....[99]....
        /*0668*/ 	.word	0xffffffff


	//   ....[100]....
        /*066c*/ 	.word	0xffffffff


	//   ....[101]....
        /*0670*/ 	.word	0xffffffff


	//   ....[102]....
        /*0674*/ 	.word	0xffffffff


	//   ....[103]....
        /*0678*/ 	.word	0xffffffff


	//   ....[104]....
        /*067c*/ 	.word	0xffffffff


	//   ....[105]....
        /*0680*/ 	.word	0xffffffff


	//   ....[106]....
        /*0684*/ 	.word	0xffffffff


	//   ....[107]....
        /*0688*/ 	.word	0xffffffff


	//   ....[108]....
        /*068c*/ 	.word	0xffffffff


	//   ....[109]....
        /*0690*/ 	.word	0xffffffff


	//   ....[110]....
        /*0694*/ 	.word	0xffffffff


	//   ....[111]....
        /*0698*/ 	.word	0xffffffff


	//   ....[112]....
        /*069c*/ 	.word	0xffffffff


	//   ....[113]....
        /*06a0*/ 	.word	0xffffffff


	//   ....[114]....
        /*06a4*/ 	.word	0xffffffff


	//   ....[115]....
        /*06a8*/ 	.word	0xffffffff


	//   ....[116]....
        /*06ac*/ 	.word	0xffffffff


	//   ....[117]....
        /*06b0*/ 	.word	0xffffffff


	//   ....[118]....
        /*06b4*/ 	.word	0xffffffff


	//   ....[119]....
        /*06b8*/ 	.word	0xffffffff


	//   ....[120]....
        /*06bc*/ 	.word	0xffffffff


	//   ....[121]....
        /*06c0*/ 	.word	0xffffffff


	//   ....[122]....
        /*06c4*/ 	.word	0xffffffff


	//   ....[123]....
        /*06c8*/ 	.word	0xffffffff


	//   ....[124]....
        /*06cc*/ 	.word	0xffffffff


	//   ....[125]....
        /*06d0*/ 	.word	0xffffffff


	//   ....[126]....
        /*06d4*/ 	.word	0xffffffff


	//   ....[127]....
        /*06d8*/ 	.word	0xffffffff


	//   ....[128]....
        /*06dc*/ 	.word	0xffffffff


	//   ....[129]....
        /*06e0*/ 	.word	0xffffffff


	//   ....[130]....
        /*06e4*/ 	.word	0xffffffff


	//   ....[131]....
        /*06e8*/ 	.word	0xffffffff


	//   ....[132]....
        /*06ec*/ 	.word	0xffffffff


	//   ....[133]....
        /*06f0*/ 	.word	0xffffffff


	//   ....[134]....
        /*06f4*/ 	.word	0xffffffff


	//   ....[135]....
        /*06f8*/ 	.word	0xffffffff


	//   ....[136]....
        /*06fc*/ 	.word	0xffffffff


	//   ....[137]....
        /*0700*/ 	.word	0xffffffff


	//   ....[138]....
        /*0704*/ 	.word	0xffffffff


	//   ....[139]....
        /*0708*/ 	.word	0xffffffff


	//   ....[140]....
        /*070c*/ 	.word	0xffffffff


	//   ....[141]....
        /*0710*/ 	.word	0xffffffff


	//   ....[142]....
        /*0714*/ 	.word	0xffffffff


	//   ....[143]....
        /*0718*/ 	.word	0xffffffff


	//   ....[144]....
        /*071c*/ 	.word	0xffffffff


	//   ....[145]....
        /*0720*/ 	.word	0xffffffff


	//   ....[146]....
        /*0724*/ 	.word	0xffffffff


	//   ....[147]....
        /*0728*/ 	.word	0xffffffff


	//   ....[148]....
        /*072c*/ 	.word	0xffffffff


	//   ....[149]....
        /*0730*/ 	.word	0xffffffff


	//   ....[150]....
        /*0734*/ 	.word	0xffffffff


	//   ....[151]....
        /*0738*/ 	.word	0xffffffff


	//   ....[152]....
        /*073c*/ 	.word	0xffffffff


	//   ....[153]....
        /*0740*/ 	.word	0xffffffff


	//   ....[154]....
        /*0744*/ 	.word	0xffffffff


	//   ....[155]....
        /*0748*/ 	.word	0xffffffff


	//   ....[156]....
        /*074c*/ 	.word	0xffffffff


	//   ....[157]....
        /*0750*/ 	.word	0xffffffff


	//   ....[158]....
        /*0754*/ 	.word	0xffffffff


	//   ....[159]....
        /*0758*/ 	.word	0xffffffff


	//   ....[160]....
        /*075c*/ 	.word	0xffffffff


	//   ....[161]....
        /*0760*/ 	.word	0xffffffff


	//   ....[162]....
        /*0764*/ 	.word	0xffffffff


	//   ....[163]....
        /*0768*/ 	.word	0xffffffff


	//   ....[164]....
        /*076c*/ 	.word	0xffffffff


	//   ....[165]....
        /*0770*/ 	.word	0xffffffff


	//   ....[166]....
        /*0774*/ 	.word	0xffffffff


	//   ....[167]....
        /*0778*/ 	.word	0xffffffff


	//   ....[168]....
        /*077c*/ 	.word	0xffffffff


	//   ....[169]....
        /*0780*/ 	.word	0xffffffff


	//   ....[170]....
        /*0784*/ 	.word	0xffffffff


	//   ....[171]....
        /*0788*/ 	.word	0xffffffff


	//   ....[172]....
        /*078c*/ 	.word	0xffffffff


	//   ....[173]....
        /*0790*/ 	.word	0xffffffff


	//   ....[174]....
        /*0794*/ 	.word	0xffffffff


	//   ....[175]....
        /*0798*/ 	.word	0xffffffff


	//   ....[176]....
        /*079c*/ 	.word	0xffffffff


	//   ....[177]....
        /*07a0*/ 	.word	0xffffffff


	//   ....[178]....
        /*07a4*/ 	.word	0xffffffff


	//   ....[179]....
        /*07a8*/ 	.word	0x0500000f


	//   ....[180]....
        /*07ac*/ 	.word	0x0500000f


	//   ....[181]....
        /*07b0*/ 	.word	0x0500000f


	//   ....[182]....
        /*07b4*/ 	.word	0x0500000f


	//   ....[183]....
        /*07b8*/ 	.word	0x0500000f


	//   ....[184]....
        /*07bc*/ 	.word	0x0500000f


	//   ....[185]....
        /*07c0*/ 	.word	0x0500000f


	//   ....[186]....
        /*07c4*/ 	.word	0x0500000f


	//   ....[187]....
        /*07c8*/ 	.word	0x0500000f


	//   ....[188]....
        /*07cc*/ 	.word	0x0500000f


	//   ....[189]....
        /*07d0*/ 	.word	0x0500000f


	//   ....[190]....
        /*07d4*/ 	.word	0x0500000f


	//   ....[191]....
        /*07d8*/ 	.word	0x0500000f


	//   ....[192]....
        /*07dc*/ 	.word	0x0500000f


	//   ....[193]....
        /*07e0*/ 	.word	0x0500000f


	//   ....[194]....
        /*07e4*/ 	.word	0x0500000f


	//   ....[195]....
        /*07e8*/ 	.word	0x0500000f


	//   ....[196]....
        /*07ec*/ 	.word	0x0500000f


	//   ....[197]....
        /*07f0*/ 	.word	0x0500000f


	//   ....[198]....
        /*07f4*/ 	.word	0x0500000f


	//   ....[199]....
        /*07f8*/ 	.word	0x0500000f


	//   ....[200]....
        /*07fc*/ 	.word	0x0500000f


	//   ....[201]....
        /*0800*/ 	.word	0x0500000f


	//   ....[202]....
        /*0804*/ 	.word	0x0500000f


	//   ....[203]....
        /*0808*/ 	.word	0x0500000f


	//   ....[204]....
        /*080c*/ 	.word	0x0500000f


	//   ....[205]....
        /*0810*/ 	.word	0x0500000f


	//   ....[206]....
        /*0814*/ 	.word	0x0500000f


	//   ....[207]....
        /*0818*/ 	.word	0x0500000f


	//   ....[208]....
        /*081c*/ 	.word	0x0500000f


	//   ....[209]....
        /*0820*/ 	.word	0x0500000f


	//   ....[210]....
        /*0824*/ 	.word	0x0500000f


	//   ....[211]....
        /*0828*/ 	.word	0x0500000f


	//   ....[212]....
        /*082c*/ 	.word	0x0500000f


	//   ....[213]....
        /*0830*/ 	.word	0x0500000f


	//   ....[214]....
        /*0834*/ 	.word	0x0500000f


	//   ....[215]....
        /*0838*/ 	.word	0x0500000f


	//   ....[216]....
        /*083c*/ 	.word	0x0500000f


	//   ....[217]....
        /*0840*/ 	.word	0x0500000f


	//   ....[218]....
        /*0844*/ 	.word	0x0500000f


	//   ....[219]....
        /*0848*/ 	.word	0x0500000f


	//   ....[220]....
        /*084c*/ 	.word	0x0500000f


	//   ....[221]....
        /*0850*/ 	.word	0x0500000f


	//   ....[222]....
        /*0854*/ 	.word	0x0500000f


	//   ....[223]....
        /*0858*/ 	.word	0x0500000f


	//   ....[224]....
        /*085c*/ 	.word	0x0500000f


	//   ....[225]....
        /*0860*/ 	.word	0x0500000f


	//   ....[226]....
        /*0864*/ 	.word	0x0500000f


	//   ....[227]....
        /*0868*/ 	.word	0x0500000f


	//   ....[228]....
        /*086c*/ 	.word	0x0500000f


	//   ....[229]....
        /*0870*/ 	.word	0x0500000f


	//   ....[230]....
        /*0874*/ 	.word	0x0500000f


	//   ....[231]....
        /*0878*/ 	.word	0x0500000f


	//   ....[232]....
        /*087c*/ 	.word	0x0500000f


	//   ....[233]....
        /*0880*/ 	.word	0x0500000f


	//   ....[234]....
        /*0884*/ 	.word	0x0500000f


	//   ....[235]....
        /*0888*/ 	.word	0x0500000f


	//   ....[236]....
        /*088c*/ 	.word	0x0500000f


	//   ....[237]....
        /*0890*/ 	.word	0x0500000f


	//   ....[238]....
        /*0894*/ 	.word	0x0500000f


	//   ....[239]....
        /*0898*/ 	.word	0x0500000f


	//   ....[240]....
        /*089c*/ 	.word	0x0500000f


	//   ....[241]....
        /*08a0*/ 	.word	0x0500000f


	//   ....[242]....
        /*08a4*/ 	.word	0x0500000f


	//   ....[243]....
        /*08a8*/ 	.word	0x0500000f


	//   ....[244]....
        /*08ac*/ 	.word	0x0500000f


	//   ....[245]....
        /*08b0*/ 	.word	0x0500000f


	//   ....[246]....
        /*08b4*/ 	.word	0x0500000f


	//   ....[247]....
        /*08b8*/ 	.word	0x0500000f


	//   ....[248]....
        /*08bc*/ 	.word	0x0500000f


	//   ....[249]....
        /*08c0*/ 	.word	0x0500000f


	//   ....[250]....
        /*08c4*/ 	.word	0x0500000f


	//   ....[251]....
        /*08c8*/ 	.word	0x0500000f


	//   ....[252]....
        /*08cc*/ 	.word	0x0500000f


	//   ....[253]....
        /*08d0*/ 	.word	0x0500000f


	//   ....[254]....
        /*08d4*/ 	.word	0x0500000f


	//   ....[255]....
        /*08d8*/ 	.word	0x0500000f


	//   ....[0]....
        /*08dc*/ 	.word	0x0500000f


	//   ....[1]....
        /*08e0*/ 	.word	0x0500000f


	//   ....[2]....
        /*08e4*/ 	.word	0x0500000f


	//   ....[3]....
        /*08e8*/ 	.word	0x0500000f


	//   ....[4]....
        /*08ec*/ 	.word	0x0500000f


	//   ....[5]....
        /*08f0*/ 	.word	0x0500000f


	//   ....[6]....
        /*08f4*/ 	.word	0x0500000f


	//   ....[7]....
        /*08f8*/ 	.word	0x0500000f


	//   ....[8]....
        /*08fc*/ 	.word	0x0500000f


	//   ....[9]....
        /*0900*/ 	.word	0x0500000f


	//   ....[10]....
        /*0904*/ 	.word	0x0500000f


	//   ....[11]....
        /*0908*/ 	.word	0x0500000f


	//   ....[12]....
        /*090c*/ 	.word	0x0500000f


	//   ....[13]....
        /*0910*/ 	.word	0x0500000f


	//   ....[14]....
        /*0914*/ 	.word	0x0500000f


	//   ....[15]....
        /*0918*/ 	.word	0x0500000f


	//   ....[16]....
        /*091c*/ 	.word	0x0500000f


	//   ....[17]....
        /*0920*/ 	.word	0x0500000f


	//   ....[18]....
        /*0924*/ 	.word	0x0500000f


	//   ....[19]....
        /*0928*/ 	.word	0x0500000f


	//   ....[20]....
        /*092c*/ 	.word	0x0500000f


	//   ....[21]....
        /*0930*/ 	.word	0x0500000f


	//   ....[22]....
        /*0934*/ 	.word	0x0500000f


	//   ....[23]....
        /*0938*/ 	.word	0x0500000f


	//   ....[24]....
        /*093c*/ 	.word	0x0500000f


	//   ....[25]....
        /*0940*/ 	.word	0x0500000f


	//   ....[26]....
        /*0944*/ 	.word	0x0500000f


	//   ....[27]....
        /*0948*/ 	.word	0x0500000f


	//   ....[28]....
        /*094c*/ 	.word	0x0500000f


	//   ....[29]....
        /*0950*/ 	.word	0x0500000f


	//   ....[30]....
        /*0954*/ 	.word	0x0500000f


	//   ....[31]....
        /*0958*/ 	.word	0x0500000f


	//   ....[32]....
        /*095c*/ 	.word	0x0500000f


	//   ....[33]....
        /*0960*/ 	.word	0x0500000f


	//   ....[34]....
        /*0964*/ 	.word	0x0500000f


	//----- nvinfo : EIATTR_COOP_GROUP_INSTR_OFFSETS
	.align		4
.L_319:
        /*0968*/ 	.byte	0x04, 0x28
        /*096a*/ 	.short	(.L_321 - .L_320)


	//   ....[0]....
.L_320:
        /*096c*/ 	.word	0x00000060


	//   ....[1]....
        /*0970*/ 	.word	0x00000140


	//   ....[2]....
        /*0974*/ 	.word	0x00000190


	//   ....[3]....
        /*0978*/ 	.word	0x000003c0


	//   ....[4]....
        /*097c*/ 	.word	0x00000520


	//   ....[5]....
        /*0980*/ 	.word	0x00000640


	//   ....[6]....
        /*0984*/ 	.word	0x000007a0


	//   ....[7]....
        /*0988*/ 	.word	0x00003760


	//   ....[8]....
        /*098c*/ 	.word	0x00003770


	//   ....[9]....
        /*0990*/ 	.word	0x00004c00


	//   ....[10]....
        /*0994*/ 	.word	0x00004c10


	//   ....[11]....
        /*0998*/ 	.word	0x00006ba0


	//   ....[12]....
        /*099c*/ 	.word	0x00006bb0


	//   ....[13]....
        /*09a0*/ 	.word	0x00008250


	//   ....[14]....
        /*09a4*/ 	.word	0x00008260


	//   ....[15]....
        /*09a8*/ 	.word	0x00009b40


	//   ....[16]....
        /*09ac*/ 	.word	0x00009b50


	//   ....[17]....
        /*09b0*/ 	.word	0x00009de0


	//   ....[18]....
        /*09b4*/ 	.word	0x00009df0


	//   ....[19]....
        /*09b8*/ 	.word	0x0000a300


	//   ....[20]....
        /*09bc*/ 	.word	0x0000a320


	//   ....[21]....
        /*09c0*/ 	.word	0x0000a570


	//   ....[22]....
        /*09c4*/ 	.word	0x0000a590


	//   ....[23]....
        /*09c8*/ 	.word	0x0000adb0


	//   ....[24]....
        /*09cc*/ 	.word	0x0000b520


	//   ....[25]....
        /*09d0*/ 	.word	0x0000b530


	//   ....[26]....
        /*09d4*/ 	.word	0x0000b540


	//   ....[27]....
        /*09d8*/ 	.word	0x0000b550


	//   ....[28]....
        /*09dc*/ 	.word	0x0000bd20


	//   ....[29]....
        /*09e0*/ 	.word	0x0000bd30


	//   ....[30]....
        /*09e4*/ 	.word	0x0000bd40


	//   ....[31]....
        /*09e8*/ 	.word	0x0000bd50


	//   ....[32]....
        /*09ec*/ 	.word	0x0000eae0


	//   ....[33]....
        /*09f0*/ 	.word	0x0000eaf0


	//   ....[34]....
        /*09f4*/ 	.word	0x0000eb00


	//   ....[35]....
        /*09f8*/ 	.word	0x0000eb10


	//   ....[36]....
        /*09fc*/ 	.word	0x0000f140


	//   ....[37]....
        /*0a00*/ 	.word	0x0000f150


	//   ....[38]....
        /*0a04*/ 	.word	0x0000f160


	//   ....[39]....
        /*0a08*/ 	.word	0x0000f170


	//   ....[40]....
        /*0a0c*/ 	.word	0x00012eb0


	//   ....[41]....
        /*0a10*/ 	.word	0x00012ef0


	//   ....[42]....
        /*0a14*/ 	.word	0x00013490


	//   ....[43]....
        /*0a18*/ 	.word	0x000135a0


	//   ....[44]....
        /*0a1c*/ 	.word	0x00013c50


	//   ....[45]....
        /*0a20*/ 	.word	0x00013d70


	//   ....[46]....
        /*0a24*/ 	.word	0x00015fb0


	//   ....[47]....
        /*0a28*/ 	.word	0x00016020


	//   ....[48]....
        /*0a2c*/ 	.word	0x000167a0


	//   ....[49]....
        /*0a30*/ 	.word	0x000168c0


	//   ....[50]....
        /*0a34*/ 	.word	0x00016cd0


	//   ....[51]....
        /*0a38*/ 	.word	0x00016dd0


	//   ....[52]....
        /*0a3c*/ 	.word	0x000194d0


	//   ....[53]....
        /*0a40*/ 	.word	0x000194e0


	//   ....[54]....
        /*0a44*/ 	.word	0x00019510


	//   ....[55]....
        /*0a48*/ 	.word	0x00019520


	//   ....[56]....
        /*0a4c*/ 	.word	0x0001aa80


	//   ....[57]....
        /*0a50*/ 	.word	0x0001aac0


	//   ....[58]....
        /*0a54*/ 	.word	0x0001ab70


	//   ....[59]....
        /*0a58*/ 	.word	0x0001aba0


	//   ....[60]....
        /*0a5c*/ 	.word	0x0001c200


	//   ....[61]....
        /*0a60*/ 	.word	0x0001c240


	//   ....[62]....
        /*0a64*/ 	.word	0x0001c280


	//   ....[63]....
        /*0a68*/ 	.word	0x0001c2c0


	//   ....[64]....
        /*0a6c*/ 	.word	0x0001c7e0


	//   ....[65]....
        /*0a70*/ 	.word	0x0001c800


	//   ....[66]....
        /*0a74*/ 	.word	0x0001cae0


	//   ....[67]....
        /*0a78*/ 	.word	0x0001cb00


	//   ....[68]....
        /*0a7c*/ 	.word	0x0001cc00


	//   ....[69]....
        /*0a80*/ 	.word	0x0001cc20


	//   ....[70]....
        /*0a84*/ 	.word	0x0001cd30


	//   ....[71]....
        /*0a88*/ 	.word	0x0001cd50


	//   ....[72]....
        /*0a8c*/ 	.word	0x0001d680


	//   ....[73]....
        /*0a90*/ 	.word	0x0001d690


	//   ....[74]....
        /*0a94*/ 	.word	0x0001d790


	//   ....[75]....
        /*0a98*/ 	.word	0x0001d7b0


	//   ....[76]....
        /*0a9c*/ 	.word	0x0001d8b0


	//   ....[77]....
        /*0aa0*/ 	.word	0x0001d8d0


	//   ....[78]....
        /*0aa4*/ 	.word	0x0001d9e0


	//   ....[79]....
        /*0aa8*/ 	.word	0x0001da00


	//   ....[80]....
        /*0aac*/ 	.word	0x0001db90


	//   ....[81]....
        /*0ab0*/ 	.word	0x0001dd60


	//   ....[82]....
        /*0ab4*/ 	.word	0x0001dd90


	//   ....[83]....
        /*0ab8*/ 	.word	0x0001ddc0


	//   ....[84]....
        /*0abc*/ 	.word	0x0001ddf0


	//   ....[85]....
        /*0ac0*/ 	.word	0x0001de20


	//   ....[86]....
        /*0ac4*/ 	.word	0x0001de50


	//   ....[87]....
        /*0ac8*/ 	.word	0x0001dfc0


	//   ....[88]....
        /*0acc*/ 	.word	0x0001dff0


	//   ....[89]....
        /*0ad0*/ 	.word	0x0001e020


	//   ....[90]....
        /*0ad4*/ 	.word	0x0001e050


	//   ....[91]....
        /*0ad8*/ 	.word	0x0001e080


	//   ....[92]....
        /*0adc*/ 	.word	0x0001e0b0


	//   ....[93]....
        /*0ae0*/ 	.word	0x0001e140


	//   ....[94]....
        /*0ae4*/ 	.word	0x0001e1a0


	//   ....[95]....
        /*0ae8*/ 	.word	0x0001e230


	//   ....[96]....
        /*0aec*/ 	.word	0x0001f030


	//   ....[97]....
        /*0af0*/ 	.word	0x00021160


	//   ....[98]....
        /*0af4*/ 	.word	0x00021180


	//   ....[99]....
        /*0af8*/ 	.word	0x00021230


	//   ....[100]....
        /*0afc*/ 	.word	0x00021250


	//   ....[101]....
        /*0b00*/ 	.word	0x000212f0


	//   ....[102]....
        /*0b04*/ 	.word	0x00021310


	//   ....[103]....
        /*0b08*/ 	.word	0x000213b0


	//   ....[104]....
        /*0b0c*/ 	.word	0x000213d0


	//   ....[105]....
        /*0b10*/ 	.word	0x00021470


	//   ....[106]....
        /*0b14*/ 	.word	0x00021490


	//   ....[107]....
        /*0b18*/ 	.word	0x000214a0


	//   ....[108]....
        /*0b1c*/ 	.word	0x00021530


	//   ....[109]....
        /*0b20*/ 	.word	0x00021c80


	//   ....[110]....
        /*0b24*/ 	.word	0x00021cb0


	//   ....[111]....
        /*0b28*/ 	.word	0x00021d10


	//   ....[112]....
        /*0b2c*/ 	.word	0x00021d70


	//   ....[113]....
        /*0b30*/ 	.word	0x00021db0


	//   ....[114]....
        /*0b34*/ 	.word	0x00021e20


	//   ....[115]....
        /*0b38*/ 	.word	0x00021e60


	//   ....[116]....
        /*0b3c*/ 	.word	0x00021ed0


	//   ....[117]....
        /*0b40*/ 	.word	0x00021f10


	//   ....[118]....
        /*0b44*/ 	.word	0x00021f80


	//   ....[119]....
        /*0b48*/ 	.word	0x00021fc0


	//   ....[120]....
        /*0b4c*/ 	.word	0x00022030


	//   ....[121]....
        /*0b50*/ 	.word	0x00022070


	//   ....[122]....
        /*0b54*/ 	.word	0x000220d0


	//   ....[123]....
        /*0b58*/ 	.word	0x000220f0


	//   ....[124]....
        /*0b5c*/ 	.word	0x00022120


	//   ....[125]....
        /*0b60*/ 	.word	0x00022930


	//   ....[126]....
        /*0b64*/ 	.word	0x00022940


	//   ....[127]....
        /*0b68*/ 	.word	0x00022970


	//   ....[128]....
        /*0b6c*/ 	.word	0x000229c0


	//   ....[129]....
        /*0b70*/ 	.word	0x000229d0


	//   ....[130]....
        /*0b74*/ 	.word	0x00022a30


	//   ....[131]....
        /*0b78*/ 	.word	0x00022a60


	//   ....[132]....
        /*0b7c*/ 	.word	0x00022aa0


	//   ....[133]....
        /*0b80*/ 	.word	0x00022ad0


	//   ....[134]....
        /*0b84*/ 	.word	0x00022b10


	//   ....[135]....
        /*0b88*/ 	.word	0x00022b40


	//   ....[136]....
        /*0b8c*/ 	.word	0x00022b80


	//   ....[137]....
        /*0b90*/ 	.word	0x00022e20


	//   ....[138]....
        /*0b94*/ 	.word	0x00022e40


	//   ....[139]....
        /*0b98*/ 	.word	0x00022e50


	//   ....[140]....
        /*0b9c*/ 	.word	0x00022ee0


	//   ....[141]....
        /*0ba0*/ 	.word	0x00022ef0


	//   ....[142]....
        /*0ba4*/ 	.word	0x00022f80


	//   ....[143]....
        /*0ba8*/ 	.word	0x00022f90


	//   ....[144]....
        /*0bac*/ 	.word	0x00023020


	//   ....[145]....
        /*0bb0*/ 	.word	0x00023030


	//   ....[146]....
        /*0bb4*/ 	.word	0x000230c0


	//   ....[147]....
        /*0bb8*/ 	.word	0x000230d0


	//   ....[148]....
        /*0bbc*/ 	.word	0x000230e0


	//   ....[149]....
        /*0bc0*/ 	.word	0x000236e0


	//   ....[150]....
        /*0bc4*/ 	.word	0x00023720


	//   ....[151]....
        /*0bc8*/ 	.word	0x00023760


	//   ....[152]....
        /*0bcc*/ 	.word	0x00023790


	//   ....[153]....
        /*0bd0*/ 	.word	0x00023820


	//   ....[154]....
        /*0bd4*/ 	.word	0x00023850


	//   ....[155]....
        /*0bd8*/ 	.word	0x000238c0


	//   ....[156]....
        /*0bdc*/ 	.word	0x000238f0


	//   ....[157]....
        /*0be0*/ 	.word	0x00023960


	//   ....[158]....
        /*0be4*/ 	.word	0x00023980


	//   ....[159]....
        /*0be8*/ 	.word	0x000239c0


	//   ....[160]....
        /*0bec*/ 	.word	0x00023a10


	//   ....[161]....
        /*0bf0*/ 	.word	0x00023e00


	//   ....[162]....
        /*0bf4*/ 	.word	0x00023e30


	//   ....[163]....
        /*0bf8*/ 	.word	0x00023e70


	//   ....[164]....
        /*0bfc*/ 	.word	0x00023ea0


	//   ....[165]....
        /*0c00*/ 	.word	0x00023ed0


	//   ....[166]....
        /*0c04*/ 	.word	0x00023f00


	//   ....[167]....
        /*0c08*/ 	.word	0x00023f30


	//   ....[168]....
        /*0c0c*/ 	.word	0x00023f60


	//   ....[169]....
        /*0c10*/ 	.word	0x000240e0


	//   ....[170]....
        /*0c14*/ 	.word	0x00024110


	//   ....[171]....
        /*0c18*/ 	.word	0x00024140


	//   ....[172]....
        /*0c1c*/ 	.word	0x00024170


	//   ....[173]....
        /*0c20*/ 	.word	0x000241a0


	//   ....[174]....
        /*0c24*/ 	.word	0x000241d0


	//   ....[175]....
        /*0c28*/ 	.word	0x00024290


	//   ....[176]....
        /*0c2c*/ 	.word	0x000242b0


	//   ....[177]....
        /*0c30*/ 	.word	0x00024320


	//   ....[178]....
        /*0c34*/ 	.word	0x000249c0


	//   ....[179]....
        /*0c38*/ 	.word	0x00024d00


	//   ....[180]....
        /*0c3c*/ 	.word	0x00024d90


	//   ....[181]....
        /*0c40*/ 	.word	0x00024e30


	//   ....[182]....
        /*0c44*/ 	.word	0x00024ec0


	//   ....[183]....
        /*0c48*/ 	.word	0x00024fb0


	//   ....[184]....
        /*0c4c*/ 	.word	0x00025040


	//   ....[185]....
        /*0c50*/ 	.word	0x000250e0


	//   ....[186]....
        /*0c54*/ 	.word	0x00025170


	//   ....[187]....
        /*0c58*/ 	.word	0x00025260


	//   ....[188]....
        /*0c5c*/ 	.word	0x000252f0


	//   ....[189]....
        /*0c60*/ 	.word	0x00025390


	//   ....[190]....
        /*0c64*/ 	.word	0x00025420


	//   ....[191]....
        /*0c68*/ 	.word	0x00025510


	//   ....[192]....
        /*0c6c*/ 	.word	0x000255a0


	//   ....[193]....
        /*0c70*/ 	.word	0x000255f0


	//   ....[194]....
        /*0c74*/ 	.word	0x00025640


	//   ....[195]....
        /*0c78*/ 	.word	0x000256d0


	//   ....[196]....
        /*0c7c*/ 	.word	0x00025760


	//   ....[197]....
        /*0c80*/ 	.word	0x000257b0


	//   ....[198]....
        /*0c84*/ 	.word	0x00025800


	//   ....[199]....
        /*0c88*/ 	.word	0x000258f0


	//   ....[200]....
        /*0c8c*/ 	.word	0x00025980


	//   ....[201]....
        /*0c90*/ 	.word	0x000259d0


	//   ....[202]....
        /*0c94*/ 	.word	0x00025a20


	//   ....[203]....
        /*0c98*/ 	.word	0x00025ab0


	//   ....[204]....
        /*0c9c*/ 	.word	0x00025b40


	//   ....[205]....
        /*0ca0*/ 	.word	0x00025b90


	//   ....[206]....
        /*0ca4*/ 	.word	0x00025be0


	//   ....[207]....
        /*0ca8*/ 	.word	0x00025ee0


	//   ....[208]....
        /*0cac*/ 	.word	0x000261c0


	//   ....[209]....
        /*0cb0*/ 	.word	0x000262b0


	//   ....[210]....
        /*0cb4*/ 	.word	0x00026350


	//   ....[211]....
        /*0cb8*/ 	.word	0x000263b0


	//   ....[212]....
        /*0cbc*/ 	.word	0x000264c0


	//   ....[213]....
        /*0cc0*/ 	.word	0x00026530


	//   ....[214]....
        /*0cc4*/ 	.word	0x00026640


	//   ....[215]....
        /*0cc8*/ 	.word	0x000266b0


	//   ....[216]....
        /*0ccc*/ 	.word	0x000267c0


	//   ....[217]....
        /*0cd0*/ 	.word	0x00026830


	//   ....[218]....
        /*0cd4*/ 	.word	0x00026940


	//   ....[219]....
        /*0cd8*/ 	.word	0x000269b0


	//   ....[220]....
        /*0cdc*/ 	.word	0x00026a90


	//   ....[221]....
        /*0ce0*/ 	.word	0x00026b90


	//   ....[222]....
        /*0ce4*/ 	.word	0x00026c00


	//   ....[223]....
        /*0ce8*/ 	.word	0x00026c80


	//   ....[224]....
        /*0cec*/ 	.word	0x00026d50


	//   ....[225]....
        /*0cf0*/ 	.word	0x00026dd0


	//   ....[226]....
        /*0cf4*/ 	.word	0x00026eb0


	//   ....[227]....
        /*0cf8*/ 	.word	0x00026f30


	//   ....[228]....
        /*0cfc*/ 	.word	0x00027010


	//   ....[229]....
        /*0d00*/ 	.word	0x00027090


	//   ....[230]....
        /*0d04*/ 	.word	0x00027170


	//   ....[231]....
        /*0d08*/ 	.word	0x000271f0


	//   ....[232]....
        /*0d0c*/ 	.word	0x000272d0


	//   ....[233]....
        /*0d10*/ 	.word	0x00027350


	//   ....[234]....
        /*0d14*/ 	.word	0x00027420


	//   ....[235]....
        /*0d18*/ 	.word	0x000274a0


	//   ....[236]....
        /*0d1c*/ 	.word	0x00027560


	//   ....[237]....
        /*0d20*/ 	.word	0x00027690


	//   ....[238]....
        /*0d24*/ 	.word	0x00027750


	//   ....[239]....
        /*0d28*/ 	.word	0x000277c0


	//   ....[240]....
        /*0d2c*/ 	.word	0x000278d0


	//   ....[241]....
        /*0d30*/ 	.word	0x00027930


	//   ....[242]....
        /*0d34*/ 	.word	0x00027a00


	//   ....[243]....
        /*0d38*/ 	.word	0x00027a60


	//   ....[244]....
        /*0d3c*/ 	.word	0x00027b30


	//   ....[245]....
        /*0d40*/ 	.word	0x00027b90


	//   ....[246]....
        /*0d44*/ 	.word	0x00027c60


	//   ....[247]....
        /*0d48*/ 	.word	0x00027d50


	//   ....[248]....
        /*0d4c*/ 	.word	0x00027de0


	//   ....[249]....
        /*0d50*/ 	.word	0x00027ed0


	//   ....[250]....
        /*0d54*/ 	.word	0x00027f70


	//   ....[251]....
        /*0d58*/ 	.word	0x00027fd0


	//   ....[252]....
        /*0d5c*/ 	.word	0x000280d0


	//   ....[253]....
        /*0d60*/ 	.word	0x00028130


	//   ....[254]....
        /*0d64*/ 	.word	0x00028230


	//   ....[255]....
        /*0d68*/ 	.word	0x00028290


	//   ....[0]....
        /*0d6c*/ 	.word	0x00028390


	//   ....[1]....
        /*0d70*/ 	.word	0x000283f0


	//   ....[2]....
        /*0d74*/ 	.word	0x000284f0


	//   ....[3]....
        /*0d78*/ 	.word	0x00028550


	//   ....[4]....
        /*0d7c*/ 	.word	0x00028620


	//   ....[5]....
        /*0d80*/ 	.word	0x00028760


	//   ....[6]....
        /*0d84*/ 	.word	0x00028810


	//   ....[7]....
        /*0d88*/ 	.word	0x000288e0


	//   ....[8]....
        /*0d8c*/ 	.word	0x000289b0


	//   ....[9]....
        /*0d90*/ 	.word	0x00028a10


	//   ....[10]....
        /*0d94*/ 	.word	0x00028b00


	//   ....[11]....
        /*0d98*/ 	.word	0x00028b60


	//   ....[12]....
        /*0d9c*/ 	.word	0x00028c50


	//   ....[13]....
        /*0da0*/ 	.word	0x00028cb0


	//   ....[14]....
        /*0da4*/ 	.word	0x00028da0


	//   ....[15]....
        /*0da8*/ 	.word	0x00028e00


	//   ....[16]....
        /*0dac*/ 	.word	0x00028ee0


	//   ....[17]....
        /*0db0*/ 	.word	0x00028f70


	//   ....[18]....
        /*0db4*/ 	.word	0x00029010


	//   ....[19]....
        /*0db8*/ 	.word	0x00029130


	//   ....[20]....
        /*0dbc*/ 	.word	0x000291a0


	//   ....[21]....
        /*0dc0*/ 	.word	0x00029210


	//   ....[22]....
        /*0dc4*/ 	.word	0x00029280


	//   ....[23]....
        /*0dc8*/ 	.word	0x000292f0


	//   ....[24]....
        /*0dcc*/ 	.word	0x00029370


	//   ....[25]....
        /*0dd0*/ 	.word	0x00029400


	//   ....[26]....
        /*0dd4*/ 	.word	0x00029490


	//   ....[27]....
        /*0dd8*/ 	.word	0x00029500


	//   ....[28]....
        /*0ddc*/ 	.word	0x00029570


	//   ....[29]....
        /*0de0*/ 	.word	0x000295e0


	//   ....[30]....
        /*0de4*/ 	.word	0x00029660


	//   ....[31]....
        /*0de8*/ 	.word	0x000296d0


	//   ....[32]....
        /*0dec*/ 	.word	0x00029770


	//   ....[33]....
        /*0df0*/ 	.word	0x00029800


	//   ....[34]....
        /*0df4*/ 	.word	0x00029920


	//----- nvinfo : EIATTR_REG_RECONFIG
	.align		4
.L_321:
        /*0df8*/ 	.byte	0x01, 0x54
	.zero		2


	//----- nvinfo : EIATTR_SYSCALL_OFFSETS
	.align		4
        /*0dfc*/ 	.byte	0x04, 0x46
        /*0dfe*/ 	.short	(.L_323 - .L_322)


	//   ....[0]....
.L_322:
        /*0e00*/ 	.word	0x00001bc0


	//   ....[1]....
        /*0e04*/ 	.word	0x00001d10


	//   ....[2]....
        /*0e08*/ 	.word	0x0000af50


	//   ....[3]....
        /*0e0c*/ 	.word	0x0000b280


	//   ....[4]....
        /*0e10*/ 	.word	0x00020740


	//   ....[5]....
        /*0e14*/ 	.word	0x00020890


	//   ....[6]....
        /*0e18*/ 	.word	0x00020980


	//   ....[7]....
        /*0e1c*/ 	.word	0x000218f0


	//----- nvinfo : EIATTR_MBARRIER_INSTR_OFFSETS
	.align		4
.L_323:
        /*0e20*/ 	.byte	0x04, 0x39
        /*0e22*/ 	.short	(.L_325 - .L_324)


	//   ....[0]....
.L_324:
        /*0e24*/ 	.word	0x00000270
        /*0e28*/ 	.word	0x000000ff
        /*0e2c*/ 	.word	0x00030800
        /*0e30*/ 	.short	0x0100
        /*0e32*/ 	.byte	0x08
	.zero		1


	//   ....[1]....
        /*0e34*/ 	.word	0x00000280
        /*0e38*/ 	.word	0x000000ff
        /*0e3c*/ 	.word	0x00030820
        /*0e40*/ 	.short	0x0100
        /*0e42*/ 	.byte	0x08
	.zero		1


	//   ....[2]....
        /*0e44*/ 	.word	0x00000370
        /*0e48*/ 	.word	0x000000ff
        /*0e4c*/ 	.word	0x00030830
        /*0e50*/ 	.short	0x0100
        /*0e52*/ 	.byte	0x08
	.zero		1


	//   ....[3]....
        /*0e54*/ 	.word	0x00000380
        /*0e58*/ 	.word	0x000000ff
        /*0e5c*/ 	.word	0x00030840
        /*0e60*/ 	.short	0x0100
        /*0e62*/ 	.byte	0x08
	.zero		1


	//   ....[4]....
        /*0e64*/ 	.word	0x00000390
        /*0e68*/ 	.word	0x000000ff
        /*0e6c*/ 	.word	0x00030838
        /*0e70*/ 	.short	0x0100
        /*0e72*/ 	.byte	0x08
	.zero		1


	//   ....[5]....
        /*0e74*/ 	.word	0x000003a0
        /*0e78*/ 	.word	0x000000ff
        /*0e7c*/ 	.word	0x00030848
        /*0e80*/ 	.short	0x0100
        /*0e82*/ 	.byte	0x08
	.zero		1


	//   ....[6]....
        /*0e84*/ 	.word	0x000004d0
        /*0e88*/ 	.word	0x000000ff
        /*0e8c*/ 	.word	0x00030850
        /*0e90*/ 	.short	0x0100
        /*0e92*/ 	.byte	0x08
	.zero		1


	//   ....[7]....
        /*0e94*/ 	.word	0x000004e0
        /*0e98*/ 	.word	0x000000ff
        /*0e9c*/ 	.word	0x00030860
        /*0ea0*/ 	.short	0x0100
        /*0ea2*/ 	.byte	0x08
	.zero		1


	//   ....[8]....
        /*0ea4*/ 	.word	0x000004f0
        /*0ea8*/ 	.word	0x000000ff
        /*0eac*/ 	.word	0x00030858
        /*0eb0*/ 	.short	0x0100
        /*0eb2*/ 	.byte	0x08
	.zero		1


	//   ....[9]....
        /*0eb4*/ 	.word	0x00000500
        /*0eb8*/ 	.word	0x000000ff
        /*0ebc*/ 	.word	0x00030868
        /*0ec0*/ 	.short	0x0100
        /*0ec2*/ 	.byte	0x08
	.zero		1


	//   ....[10]....
        /*0ec4*/ 	.word	0x000005f0
        /*0ec8*/ 	.word	0x000000ff
        /*0ecc*/ 	.word	0x00030870
        /*0ed0*/ 	.short	0x0100
        /*0ed2*/ 	.byte	0x06
	.zero		1


	//   ....[11]....
        /*0ed4*/ 	.word	0x00000600
        /*0ed8*/ 	.word	0x000000ff
        /*0edc*/ 	.word	0x00030880
        /*0ee0*/ 	.short	0x0100
        /*0ee2*/ 	.byte	0x06
	.zero		1


	//   ....[12]....
        /*0ee4*/ 	.word	0x00000610
        /*0ee8*/ 	.word	0x000000ff
        /*0eec*/ 	.word	0x00030878
        /*0ef0*/ 	.short	0x0100
        /*0ef2*/ 	.byte	0x06
	.zero		1


	//   ....[13]....
        /*0ef4*/ 	.word	0x00000620
        /*0ef8*/ 	.word	0x000000ff
        /*0efc*/ 	.word	0x00030888
        /*0f00*/ 	.short	0x0100
        /*0f02*/ 	.byte	0x06
	.zero		1


	//   ....[14]....
        /*0f04*/ 	.word	0x00000750
        /*0f08*/ 	.word	0x000000ff
        /*0f0c*/ 	.word	0x00030890
        /*0f10*/ 	.short	0x0100
        /*0f12*/ 	.byte	0x08
	.zero		1


	//   ....[15]....
        /*0f14*/ 	.word	0x00000760
        /*0f18*/ 	.word	0x000000ff
        /*0f1c*/ 	.word	0x000308a0
        /*0f20*/ 	.short	0x0100
        /*0f22*/ 	.byte	0x08
	.zero		1


	//   ....[16]....
        /*0f24*/ 	.word	0x00000770
        /*0f28*/ 	.word	0x000000ff
        /*0f2c*/ 	.word	0x00030898
        /*0f30*/ 	.short	0x0100
        /*0f32*/ 	.byte	0x08
	.zero		1


	//   ....[17]....
        /*0f34*/ 	.word	0x00000780
        /*0f38*/ 	.word	0x000000ff
        /*0f3c*/ 	.word	0x000308a8
        /*0f40*/ 	.short	0x0100
        /*0f42*/ 	.byte	0x08
	.zero		1


	//   ....[18]....
        /*0f44*/ 	.word	0x000008b0
        /*0f48*/ 	.word	0x000000ff
        /*0f4c*/ 	.word	0x000308b0
        /*0f50*/ 	.short	0x0100
        /*0f52*/ 	.byte	0x08
	.zero		1


	//   ....[19]....
        /*0f54*/ 	.word	0x000008c0
        /*0f58*/ 	.word	0x000000ff
        /*0f5c*/ 	.word	0x000308c0
        /*0f60*/ 	.short	0x0100
        /*0f62*/ 	.byte	0x08
	.zero		1


	//   ....[20]....
        /*0f64*/ 	.word	0x000008d0
        /*0f68*/ 	.word	0x000000ff
        /*0f6c*/ 	.word	0x000308b8
        /*0f70*/ 	.short	0x0100
        /*0f72*/ 	.byte	0x08
	.zero		1


	//   ....[21]....
        /*0f74*/ 	.word	0x000008e0
        /*0f78*/ 	.word	0x000000ff
        /*0f7c*/ 	.word	0x000308c8
        /*0f80*/ 	.short	0x0100
        /*0f82*/ 	.byte	0x08
	.zero		1


	//   ....[22]....
        /*0f84*/ 	.word	0x00003710
        /*0f88*/ 	.word	0x00000058
        /*0f8c*/ 	.word	0x00030890
        /*0f90*/ 	.short	0x010a
        /*0f92*/ 	.byte	0x3f
	.zero		1


	//   ....[23]....
        /*0f94*/ 	.word	0x00006b40
        /*0f98*/ 	.word	0x00000058
        /*0f9c*/ 	.word	0x00030890
        /*0fa0*/ 	.short	0x010a
        /*0fa2*/ 	.byte	0x3f
	.zero		1


	//   ....[24]....
        /*0fa4*/ 	.word	0x00009980
        /*0fa8*/ 	.word	0x00000058
        /*0fac*/ 	.word	0x00030890
        /*0fb0*/ 	.short	0x010a
        /*0fb2*/ 	.byte	0x3f
	.zero		1


	//   ....[25]....
        /*0fb4*/ 	.word	0x0000a140
        /*0fb8*/ 	.word	0x0000000b
        /*0fbc*/ 	.word	0x00000000
        /*0fc0*/ 	.short	0x0101
        /*0fc2*/ 	.byte	0x3f
	.zero		1


	//   ....[26]....
        /*0fc4*/ 	.word	0x0000a180
        /*0fc8*/ 	.word	0x00000058
        /*0fcc*/ 	.word	0x000308b0
        /*0fd0*/ 	.short	0x010a
        /*0fd2*/ 	.byte	0x3f
	.zero		1


	//   ....[27]....
        /*0fd4*/ 	.word	0x0000a890
        /*0fd8*/ 	.word	0x00000058
        /*0fdc*/ 	.word	0x00000000
        /*0fe0*/ 	.short	0x0101
        /*0fe2*/ 	.byte	0x3f
	.zero		1


	//   ....[28]....
        /*0fe4*/ 	.word	0x0000afe0
        /*0fe8*/ 	.word	0x00000002
        /*0fec*/ 	.word	0x00030800
        /*0ff0*/ 	.short	0x010a
        /*0ff2*/ 	.byte	0x3f
	.zero		1


	//   ....[29]....
        /*0ff4*/ 	.word	0x0000b030
        /*0ff8*/ 	.word	0x00000002
        /*0ffc*/ 	.word	0x00030800
        /*1000*/ 	.short	0x010a
        /*1002*/ 	.byte	0x3f
	.zero		1


	//   ....[30]....
        /*1004*/ 	.word	0x0000c4d0
        /*1008*/ 	.word	0x00000002
        /*100c*/ 	.word	0x00030800
        /*1010*/ 	.short	0x010a
        /*1012*/ 	.byte	0x3f
	.zero		1


	//   ....[31]....
        /*1014*/ 	.word	0x0000f660
        /*1018*/ 	.word	0x00000002
        /*101c*/ 	.word	0x00030800
        /*1020*/ 	.short	0x010a
        /*1022*/ 	.byte	0x3f
	.zero		1


	//   ....[32]....
        /*1024*/ 	.word	0x00011eb0
        /*1028*/ 	.word	0x00000005
        /*102c*/ 	.word	0x00030830
        /*1030*/ 	.short	0x010a
        /*1032*/ 	.byte	0x3f
	.zero		1


	//   ....[33]....
        /*1034*/ 	.word	0x00011ef0
        /*1038*/ 	.word	0x00000005
        /*103c*/ 	.word	0x00030830
        /*1040*/ 	.short	0x010a
        /*1042*/ 	.byte	0x3f
	.zero		1


	//   ....[34]....
        /*1044*/ 	.word	0x00013c40
        /*1048*/ 	.word	0x00000022
        /*104c*/ 	.word	0x00000000
        /*1050*/ 	.short	0x0101
        /*1052*/ 	.byte	0x3f
	.zero		1


	//   ....[35]....
        /*1054*/ 	.word	0x000148d0
        /*1058*/ 	.word	0x0000000d
        /*105c*/ 	.word	0x00030830
        /*1060*/ 	.short	0x010a
        /*1062*/ 	.byte	0x3f
	.zero		1


	//   ....[36]....
        /*1064*/ 	.word	0x00014950
        /*1068*/ 	.word	0x0000000d
        /*106c*/ 	.word	0x00030830
        /*1070*/ 	.short	0x010a
        /*1072*/ 	.byte	0x3f
	.zero		1


	//   ....[37]....
        /*1074*/ 	.word	0x000157e0
        /*1078*/ 	.word	0x0000000f
        /*107c*/ 	.word	0x00030850
        /*1080*/ 	.short	0x010a
        /*1082*/ 	.byte	0x3f
	.zero		1


	//   ....[38]....
        /*1084*/ 	.word	0x00015830
        /*1088*/ 	.word	0x0000000f
        /*108c*/ 	.word	0x00030850
        /*1090*/ 	.short	0x010a
        /*1092*/ 	.byte	0x3f
	.zero		1


	//   ....[39]....
        /*1094*/ 	.word	0x00015df0
        /*1098*/ 	.word	0x0000000d
        /*109c*/ 	.word	0x00000000
        /*10a0*/ 	.short	0x0101
        /*10a2*/ 	.byte	0x3f
	.zero		1


	//   ....[40]....
        /*10a4*/ 	.word	0x00017680
        /*10a8*/ 	.word	0x0000000f
        /*10ac*/ 	.word	0x00000000
        /*10b0*/ 	.short	0x0101
        /*10b2*/ 	.byte	0x3f
	.zero		1


	//   ....[41]....
        /*10b4*/ 	.word	0x00017950
        /*10b8*/ 	.word	0x00000000
        /*10bc*/ 	.word	0x00030830
        /*10c0*/ 	.short	0x010a
        /*10c2*/ 	.byte	0x3f
	.zero		1


	//   ....[42]....
        /*10c4*/ 	.word	0x000179d0
        /*10c8*/ 	.word	0x00000000
        /*10cc*/ 	.word	0x00030830
        /*10d0*/ 	.short	0x010a
        /*10d2*/ 	.byte	0x3f
	.zero		1


	//   ....[43]....
        /*10d4*/ 	.word	0x00018840
        /*10d8*/ 	.word	0x0000000f
        /*10dc*/ 	.word	0x00030850
        /*10e0*/ 	.short	0x010a
        /*10e2*/ 	.byte	0x3f
	.zero		1


	//   ....[44]....
        /*10e4*/ 	.word	0x00018890
        /*10e8*/ 	.word	0x0000000f
        /*10ec*/ 	.word	0x00030850
        /*10f0*/ 	.short	0x010a
        /*10f2*/ 	.byte	0x3f
	.zero		1


	//   ....[45]....
        /*10f4*/ 	.word	0x00019740
        /*10f8*/ 	.word	0x0000007e
        /*10fc*/ 	.word	0x00000000
        /*1100*/ 	.short	0x0101
        /*1102*/ 	.byte	0x3f
	.zero		1


	//   ....[46]....
        /*1104*/ 	.word	0x00019fb0
        /*1108*/ 	.word	0x0000000f
        /*110c*/ 	.word	0x00000000
        /*1110*/ 	.short	0x0101
        /*1112*/ 	.byte	0x3f
	.zero		1


	//   ....[47]....
        /*1114*/ 	.word	0x0001a7b0
        /*1118*/ 	.word	0x0000000a
        /*111c*/ 	.word	0x00030850
        /*1120*/ 	.short	0x010a
        /*1122*/ 	.byte	0x3f
	.zero		1


	//   ....[48]....
        /*1124*/ 	.word	0x0001a850
        /*1128*/ 	.word	0x0000000a
        /*112c*/ 	.word	0x00030850
        /*1130*/ 	.short	0x010a
        /*1132*/ 	.byte	0x3f
	.zero		1


	//   ....[49]....
        /*1134*/ 	.word	0x0001ad60
        /*1138*/ 	.word	0x0000000a
        /*113c*/ 	.word	0x00000000
        /*1140*/ 	.short	0x0101
        /*1142*/ 	.byte	0x3f
	.zero		1


	//   ....[50]....
        /*1144*/ 	.word	0x0001c9e0
        /*1148*/ 	.word	0x00000000
        /*114c*/ 	.word	0x00000000
        /*1150*/ 	.short	0x0101
        /*1152*/ 	.byte	0x3f
	.zero		1


	//   ....[51]....
        /*1154*/ 	.word	0x0001f110
        /*1158*/ 	.word	0x00000016
        /*115c*/ 	.word	0x00030820
        /*1160*/ 	.short	0x010a
        /*1162*/ 	.byte	0x3f
	.zero		1


	//   ....[52]....
        /*1164*/ 	.word	0x0001f1a0
        /*1168*/ 	.word	0x0000000b
        /*116c*/ 	.word	0x000308a0
        /*1170*/ 	.short	0x010a
        /*1172*/ 	.byte	0x3f
	.zero		1


	//   ....[53]....
        /*1174*/ 	.word	0x0001f5f0
        /*1178*/ 	.word	0x0000000b
        /*117c*/ 	.word	0x000308c0
        /*1180*/ 	.short	0x010a
        /*1182*/ 	.byte	0x3f
	.zero		1


	//   ....[54]....
        /*1184*/ 	.word	0x0001fb00
        /*1188*/ 	.word	0x0000000a
        /*118c*/ 	.word	0x000308a0
        /*1190*/ 	.short	0x010a
        /*1192*/ 	.byte	0x3f
	.zero		1


	//   ....[55]....
        /*1194*/ 	.word	0x0001ff40
        /*1198*/ 	.word	0x0000000a
        /*119c*/ 	.word	0x000308c0
        /*11a0*/ 	.short	0x010a
        /*11a2*/ 	.byte	0x3f
	.zero		1


	//   ....[56]....
        /*11a4*/ 	.word	0x00020f30
        /*11a8*/ 	.word	0x00000007
        /*11ac*/ 	.word	0x00030840
        /*11b0*/ 	.short	0x010a
        /*11b2*/ 	.byte	0x3f
	.zero		1


	//   ....[57]....
        /*11b4*/ 	.word	0x000215f0
        /*11b8*/ 	.word	0x00000007
        /*11bc*/ 	.word	0x00030830
        /*11c0*/ 	.short	0x0107
        /*11c2*/ 	.byte	0x3f
	.zero		1


	//   ....[58]....
        /*11c4*/ 	.word	0x000216c0
        /*11c8*/ 	.word	0x00000007
        /*11cc*/ 	.word	0x00030830
        /*11d0*/ 	.short	0x0101
        /*11d2*/ 	.byte	0x3f
	.zero		1


	//   ....[59]....
        /*11d4*/ 	.word	0x00022240
        /*11d8*/ 	.word	0x00000016
        /*11dc*/ 	.word	0x00030800
        /*11e0*/ 	.short	0x0107
        /*11e2*/ 	.byte	0x3f
	.zero		1


	//   ....[60]....
        /*11e4*/ 	.word	0x00022340
        /*11e8*/ 	.word	0x00000016
        /*11ec*/ 	.word	0x00030800
        /*11f0*/ 	.short	0x0101
        /*11f2*/ 	.byte	0x3f
	.zero		1


	//   ....[61]....
        /*11f4*/ 	.word	0x00022360
        /*11f8*/ 	.word	0x00000016
        /*11fc*/ 	.word	0x00030820
        /*1200*/ 	.short	0x010a
        /*1202*/ 	.byte	0x3f
	.zero		1


	//   ....[62]....
        /*1204*/ 	.word	0x00022730
        /*1208*/ 	.word	0x00000007
        /*120c*/ 	.word	0x00030840
        /*1210*/ 	.short	0x010a
        /*1212*/ 	.byte	0x3f
	.zero		1


	//   ....[63]....
        /*1214*/ 	.word	0x00022c40
        /*1218*/ 	.word	0x00000007
        /*121c*/ 	.word	0x00030830
        /*1220*/ 	.short	0x0107
        /*1222*/ 	.byte	0x3f
	.zero		1


	//   ....[64]....
        /*1224*/ 	.word	0x00022d00
        /*1228*/ 	.word	0x00000007
        /*122c*/ 	.word	0x00030830
        /*1230*/ 	.short	0x0101
        /*1232*/ 	.byte	0x3f
	.zero		1


	//   ....[65]....
        /*1234*/ 	.word	0x00022d60
        /*1238*/ 	.word	0x00000006
        /*123c*/ 	.word	0x00030860
        /*1240*/ 	.short	0x010a
        /*1242*/ 	.byte	0x3f
	.zero		1


	//   ....[66]....
        /*1244*/ 	.word	0x000232c0
        /*1248*/ 	.word	0x00000006
        /*124c*/ 	.word	0x00030850
        /*1250*/ 	.short	0x0107
        /*1252*/ 	.byte	0x3f
	.zero		1


	//   ....[67]....
        /*1254*/ 	.word	0x00023420
        /*1258*/ 	.word	0x00000006
        /*125c*/ 	.word	0x00030850
        /*1260*/ 	.short	0x0101
        /*1262*/ 	.byte	0x3f
	.zero		1


	//   ....[68]....
        /*1264*/ 	.word	0x00023630
        /*1268*/ 	.word	0x00000000
        /*126c*/ 	.word	0x00030860
        /*1270*/ 	.short	0x010a
        /*1272*/ 	.byte	0x3f
	.zero		1


	//   ....[69]....
        /*1274*/ 	.word	0x00023b40
        /*1278*/ 	.word	0x00000000
        /*127c*/ 	.word	0x00030850
        /*1280*/ 	.short	0x0107
        /*1282*/ 	.byte	0x3f
	.zero		1


	//   ....[70]....
        /*1284*/ 	.word	0x00023c00
        /*1288*/ 	.word	0x00000000
        /*128c*/ 	.word	0x00030850
        /*1290*/ 	.short	0x0101
        /*1292*/ 	.byte	0x3f
	.zero		1


	//   ....[71]....
        /*1294*/ 	.word	0x00024940
        /*1298*/ 	.word	0x00000007
        /*129c*/ 	.word	0x00030820
        /*12a0*/ 	.short	0x010a
        /*12a2*/ 	.byte	0x3f
	.zero		1


	//   ....[72]....
        /*12a4*/ 	.word	0x00024ad0
        /*12a8*/ 	.word	0x00000005
        /*12ac*/ 	.word	0x00030840
        /*12b0*/ 	.short	0x010a
        /*12b2*/ 	.byte	0x3f
	.zero		1


	//   ....[73]....
        /*12b4*/ 	.word	0x00024b70
        /*12b8*/ 	.word	0x00000003
        /*12bc*/ 	.word	0x00030840
        /*12c0*/ 	.short	0x010a
        /*12c2*/ 	.byte	0x3f
	.zero		1


	//   ....[74]....
        /*12c4*/ 	.word	0x00024bb0
        /*12c8*/ 	.word	0x00000005
        /*12cc*/ 	.word	0x00030860
        /*12d0*/ 	.short	0x010a
        /*12d2*/ 	.byte	0x3f
	.zero		1


	//   ....[75]....
        /*12d4*/ 	.word	0x00024bf0
        /*12d8*/ 	.word	0x00000003
        /*12dc*/ 	.word	0x00030860
        /*12e0*/ 	.short	0x010a
        /*12e2*/ 	.byte	0x3f
	.zero		1


	//   ....[76]....
        /*12e4*/ 	.word	0x00024c50
        /*12e8*/ 	.word	0x00000058
        /*12ec*/ 	.word	0x00030890
        /*12f0*/ 	.short	0x010a
        /*12f2*/ 	.byte	0x3f
	.zero		1


	//   ....[77]....
        /*12f4*/ 	.word	0x00024f00
        /*12f8*/ 	.word	0x00000058
        /*12fc*/ 	.word	0x00030890
        /*1300*/ 	.short	0x010a
        /*1302*/ 	.byte	0x3f
	.zero		1


	//   ....[78]....
        /*1304*/ 	.word	0x000251b0
        /*1308*/ 	.word	0x00000058
        /*130c*/ 	.word	0x00030890
        /*1310*/ 	.short	0x010a
        /*1312*/ 	.byte	0x3f
	.zero		1


	//   ....[79]....
        /*1314*/ 	.word	0x00025460
        /*1318*/ 	.word	0x00000058
        /*131c*/ 	.word	0x000308b0
        /*1320*/ 	.short	0x010a
        /*1322*/ 	.byte	0x3f
	.zero		1


	//   ....[80]....
        /*1324*/ 	.word	0x00025840
        /*1328*/ 	.word	0x00000002
        /*132c*/ 	.word	0x00030800
        /*1330*/ 	.short	0x010a
        /*1332*/ 	.byte	0x3f
	.zero		1


	//   ....[81]....
        /*1334*/ 	.word	0x00025c20
        /*1338*/ 	.word	0x00000002
        /*133c*/ 	.word	0x00030800
        /*1340*/ 	.short	0x010a
        /*1342*/ 	.byte	0x3f
	.zero		1


	//   ....[82]....
        /*1344*/ 	.word	0x00025c70
        /*1348*/ 	.word	0x00000005
        /*134c*/ 	.word	0x00030830
        /*1350*/ 	.short	0x010a
        /*1352*/ 	.byte	0x3f
	.zero		1


	//   ....[83]....
        /*1354*/ 	.word	0x00025cc0
        /*1358*/ 	.word	0x0000000d
        /*135c*/ 	.word	0x00030830
        /*1360*/ 	.short	0x010a
        /*1362*/ 	.byte	0x3f
	.zero		1


	//   ....[84]....
        /*1364*/ 	.word	0x00025d10
        /*1368*/ 	.word	0x0000000f
        /*136c*/ 	.word	0x00030850
        /*1370*/ 	.short	0x010a
        /*1372*/ 	.byte	0x3f
	.zero		1


	//   ....[85]....
        /*1374*/ 	.word	0x00025d60
        /*1378*/ 	.word	0x00000000
        /*137c*/ 	.word	0x00030830
        /*1380*/ 	.short	0x010a
        /*1382*/ 	.byte	0x3f
	.zero		1


	//   ....[86]....
        /*1384*/ 	.word	0x00025db0
        /*1388*/ 	.word	0x0000000f
        /*138c*/ 	.word	0x00030850
        /*1390*/ 	.short	0x010a
        /*1392*/ 	.byte	0x3f
	.zero		1


	//   ....[87]....
        /*1394*/ 	.word	0x00025e00
        /*1398*/ 	.word	0x0000000a
        /*139c*/ 	.word	0x00030850
        /*13a0*/ 	.short	0x010a
        /*13a2*/ 	.byte	0x3f
	.zero		1


	//   ....[88]....
        /*13a4*/ 	.word	0x00025fa0
        /*13a8*/ 	.word	0x00000016
        /*13ac*/ 	.word	0x00030820
        /*13b0*/ 	.short	0x010a
        /*13b2*/ 	.byte	0x3f
	.zero		1


	//   ....[89]....
        /*13b4*/ 	.word	0x00025ff0
        /*13b8*/ 	.word	0x0000000b
        /*13bc*/ 	.word	0x000308a0
        /*13c0*/ 	.short	0x010a
        /*13c2*/ 	.byte	0x3f
	.zero		1


	//   ....[90]....
        /*13c4*/ 	.word	0x00026040
        /*13c8*/ 	.word	0x0000000b
        /*13cc*/ 	.word	0x000308c0
        /*13d0*/ 	.short	0x010a
        /*13d2*/ 	.byte	0x3f
	.zero		1


	//   ....[91]....
        /*13d4*/ 	.word	0x00026090
        /*13d8*/ 	.word	0x0000000a
        /*13dc*/ 	.word	0x000308a0
        /*13e0*/ 	.short	0x010a
        /*13e2*/ 	.byte	0x3f
	.zero		1


	//   ....[92]....
        /*13e4*/ 	.word	0x000260e0
        /*13e8*/ 	.word	0x0000000a
        /*13ec*/ 	.word	0x000308c0
        /*13f0*/ 	.short	0x010a
        /*13f2*/ 	.byte	0x3f
	.zero		1


	//   ....[93]....
        /*13f4*/ 	.word	0x00026200
        /*13f8*/ 	.word	0x00000007
        /*13fc*/ 	.word	0x00030840
        /*1400*/ 	.short	0x010a
        /*1402*/ 	.byte	0x3f
	.zero		1


	//   ....[94]....
        /*1404*/ 	.word	0x00027590
        /*1408*/ 	.word	0x00000016
        /*140c*/ 	.word	0x00030820
        /*1410*/ 	.short	0x010a
        /*1412*/ 	.byte	0x3f
	.zero		1


	//   ....[95]....
        /*1414*/ 	.word	0x000275e0
        /*1418*/ 	.word	0x00000007
        /*141c*/ 	.word	0x00030840
        /*1420*/ 	.short	0x010a
        /*1422*/ 	.byte	0x3f
	.zero		1


	//   ....[96]....
        /*1424*/ 	.word	0x00027e20
        /*1428*/ 	.word	0x00000006
        /*142c*/ 	.word	0x00030860
        /*1430*/ 	.short	0x010a
        /*1432*/ 	.byte	0x3f
	.zero		1


	//   ....[97]....
        /*1434*/ 	.word	0x000286b0
        /*1438*/ 	.word	0x00000000
        /*143c*/ 	.word	0x00030860
        /*1440*/ 	.short	0x010a
        /*1442*/ 	.byte	0x3f
	.zero		1


	//   ....[98]....
        /*1444*/ 	.word	0x00029840
        /*1448*/ 	.word	0x00000007
        /*144c*/ 	.word	0x00030820
        /*1450*/ 	.short	0x010a
        /*1452*/ 	.byte	0x3f
	.zero		1


	//   ....[99]....
        /*1454*/ 	.word	0x000299e0
        /*1458*/ 	.word	0x00000005
        /*145c*/ 	.word	0x00030840
        /*1460*/ 	.short	0x010a
        /*1462*/ 	.byte	0x3f
	.zero		1


	//   ....[100]....
        /*1464*/ 	.word	0x00029a30
        /*1468*/ 	.word	0x00000003
        /*146c*/ 	.word	0x00030840
        /*1470*/ 	.short	0x010a
        /*1472*/ 	.byte	0x3f
	.zero		1


	//   ....[101]....
        /*1474*/ 	.word	0x00029a80
        /*1478*/ 	.word	0x00000005
        /*147c*/ 	.word	0x00030860
        /*1480*/ 	.short	0x010a
        /*1482*/ 	.byte	0x3f
	.zero		1


	//----- nvinfo : EIATTR_NUM_MBARRIERS
	.align		4
.L_325:
        /*1484*/ 	.byte	0x03, 0x38
        /*1486*/ 	.short	0x0016


	//----- nvinfo : EIATTR_EXIT_INSTR_OFFSETS
	.align		4
        /*1488*/ 	.byte	0x04, 0x1c
        /*148a*/ 	.short	(.L_327 - .L_326)


	//   ....[0]....
.L_326:
        /*148c*/ 	.word	0x00024c40


	//----- nvinfo : EIATTR_MAX_THREADS
	.align		4
.L_327:
        /*1490*/ 	.byte	0x04, 0x05
        /*1492*/ 	.short	(.L_329 - .L_328)
.L_328:
        /*1494*/ 	.word	0x00000180
        /*1498*/ 	.word	0x00000001
        /*149c*/ 	.word	0x00000001


	//----- nvinfo : EIATTR_CRS_STACK_SIZE
	.align		4
.L_329:
        /*14a0*/ 	.byte	0x04, 0x1e
        /*14a2*/ 	.short	(.L_331 - .L_330)
.L_330:
        /*14a4*/ 	.word	0x00000000


	//----- nvinfo : EIATTR_CBANK_PARAM_SIZE
	.align		4
.L_331:
        /*14a8*/ 	.byte	0x03, 0x19
        /*14aa*/ 	.short	0x0af0


	//----- nvinfo : EIATTR_PARAM_CBANK
	.align		4
        /*14ac*/ 	.byte	0x04, 0x0a
        /*14ae*/ 	.short	(.L_333 - .L_332)
	.align		4
.L_332:
        /*14b0*/ 	.word	index@(.nv.constant0._ZN7cutlass13device_kernelIN5flash11enable_sm90INS1_16FlashAttnFwdSm90INS1_25CollectiveMainloopFwdSm90ILi2EN4cute5tupleIJNS5_1CILi1EEES8_S8_EEENS6_IJNS7_ILi128EEENS7_ILi96EEENS7_ILi192EEEEEELi192ENS_6half_tEfNS_4arch4Sm90ELb1ELb0ELb1ELb1ELb1ELb1ELb0ELb1ELb1ELb1ELb0ELb0EEENS1_21CollectiveEpilogueFwdINS6_IJSA_SC_SB_EEES9_SE_SG_Li256ELb1ELb1ELb0ELb0EEENS1_36VarlenDynamicPersistentTileSchedulerILi128ELi96ELi256ELi128ELb0ELb1ELb1ELb1ELb1ELb1EEEEEEEEEvNT_6ParamsE)
        /*14b4*/ 	.short	0x0210
        /*14b6*/ 	.short	0x0af0


	//----- nvinfo : EIATTR_SW_WAR
	.align		4
.L_333:
        /*14b8*/ 	.byte	0x04, 0x36
        /*14ba*/ 	.short	(.L_335 - .L_334)
.L_334:
        /*14bc*/ 	.word	0x00000008
.L_335:


//--------------------- .nv.callgraph             --------------------------
	.section	.nv.callgraph,"",@"SHT_CUDA_CALLGRAPH"
	.align	4
	.sectionentsize	8
	.align		4
        /*0000*/ 	.word	0x00000000
	.align		4
        /*0004*/ 	.word	0xffffffff
	.align		4
        /*0008*/ 	.word	index@(_ZN7cutlass13device_kernelIN5flash11enable_sm90INS1_16FlashAttnFwdSm90INS1_25CollectiveMainloopFwdSm90ILi2EN4cute5tupleIJNS5_1CILi1EEES8_S8_EEENS6_IJNS7_ILi128EEENS7_ILi96EEENS7_ILi192EEEEEELi192ENS_6half_tEfNS_4arch4Sm90ELb0ELb0ELb1ELb0ELb1ELb0ELb0ELb1ELb1ELb1ELb0ELb0EEENS1_21CollectiveEpilogueFwdINS6_IJSA_SC_SB_EEES9_SE_SG_Li256ELb0ELb1ELb0ELb0EEENS1_29StaticPersistentTileSchedulerILb0EEEEEEEEEvNT_6ParamsE)
	.align		4
        /*000c*/ 	.word	index@(__assertfail)
	.align		4
        /*0010*/ 	.word	index@(_ZN7cutlass13device_kernelIN5flash11enable_sm90INS1_16FlashAttnFwdSm90INS1_25CollectiveMainloopFwdSm90ILi2EN4cute5tupleIJNS5_1CILi1EEES8_S8_EEENS6_IJNS7_ILi128EEENS7_ILi96EEENS7_ILi192EEEEEELi192ENS_6half_tEfNS_4arch4Sm90ELb0ELb0ELb1ELb1ELb1ELb0ELb0ELb1ELb1ELb1ELb0ELb0EEENS1_21CollectiveEpilogueFwdINS6_IJSA_SC_SB_EEES9_SE_SG_Li256ELb1ELb1ELb0ELb0EEENS1_36VarlenDynamicPersistentTileSchedulerILi128ELi96ELi256ELi128ELb0ELb1ELb1ELb0ELb1ELb1EEEEEEEEEvNT_6ParamsE)
	.align		4
        /*0014*/ 	.word	index@(__assertfail)
	.align		4
        /*0018*/ 	.word	index@(_ZN7cutlass13device_kernelIN5flash11enable_sm90INS1_16FlashAttnFwdSm90INS1_25CollectiveMainloopFwdSm90ILi2EN4cute5tupleIJNS5_1CILi1EEES8_S8_EEENS6_IJNS7_ILi128EEENS7_ILi96EEENS7_ILi192EEEEEELi192ENS_6half_tEfNS_4arch4Sm90ELb0ELb0ELb1ELb1ELb1ELb1ELb0ELb1ELb1ELb1ELb0ELb0EEENS1_21CollectiveEpilogueFwdINS6_IJSA_SC_SB_EEES9_SE_SG_Li256ELb1ELb1ELb0ELb0EEENS1_36VarlenDynamicPersistentTileSchedulerILi128ELi96ELi256ELi128ELb0ELb1ELb1ELb0ELb1ELb1EEEEEEEEEvNT_6ParamsE)
	.align		4
        /*001c*/ 	.word	index@(__assertfail)
	.align		4
        /*0020*/ 	.word	index@(_ZN7cutlass13device_kernelIN5flash11enable_sm90INS1_16FlashAttnFwdSm90INS1_25CollectiveMainloopFwdSm90ILi2EN4cute5tupleIJNS5_1CILi1EEES8_S8_EEENS6_IJNS7_ILi128EEENS7_ILi96EEENS7_ILi192EEEEEELi192ENS_6half_tEfNS_4arch4Sm90ELb0ELb1ELb1ELb0ELb1ELb0ELb0ELb1ELb1ELb1ELb0ELb0EEENS1_21CollectiveEpilogueFwdINS6_IJSA_SC_SB_EEES9_SE_SG_Li256ELb0ELb1ELb0ELb0EEENS1_30DynamicPersistentTileSchedulerILi256ELi128ELb0ELb1ELb1EEEEEEEEEvNT_6ParamsE)
	.align		4
        /*0024*/ 	.word	index@(__assertfail)
	.align		4
        /*0028*/ 	.word	index@(_ZN7cutlass13device_kernelIN5flash11enable_sm90INS1_16FlashAttnFwdSm90INS1_25CollectiveMainloopFwdSm90ILi2EN4cute5tupleIJNS5_1CILi1EEES8_S8_EEENS6_IJNS7_ILi128EEENS7_ILi96EEENS7_ILi192EEEEEELi192ENS_6half_tEfNS_4arch4Sm90ELb0ELb1ELb1ELb1ELb1ELb0ELb0ELb1ELb1ELb1ELb0ELb0EEENS1_21CollectiveEpilogueFwdINS6_IJSA_SC_SB_EEES9_SE_SG_Li256ELb1ELb1ELb0ELb0EEENS1_36VarlenDynamicPersistentTileSchedulerILi128ELi96ELi256ELi128ELb0ELb1ELb1ELb1ELb0ELb1EEEEEEEEEvNT_6ParamsE)
	.align		4
        /*002c*/ 	.word	index@(__assertfail)
	.align		4
        /*0030*/ 	.word	index@(_ZN7cutlass13device_kernelIN5flash11enable_sm90INS1_16FlashAttnFwdSm90INS1_25CollectiveMainloopFwdSm90ILi2EN4cute5tupleIJNS5_1CILi1EEES8_S8_EEENS6_IJNS7_ILi128EEENS7_ILi96EEENS7_ILi192EEEEEELi192ENS_6half_tEfNS_4arch4Sm90ELb0ELb1ELb1ELb1ELb1ELb1ELb0ELb1ELb1ELb1ELb0ELb0EEENS1_21CollectiveEpilogueFwdINS6_IJSA_SC_SB_EEES9_SE_SG_Li256ELb1ELb1ELb0ELb0EEENS1_36VarlenDynamicPersistentTileSchedulerILi128ELi96ELi256ELi128ELb0ELb1ELb1ELb1ELb0ELb1EEEEEEEEEvNT_6ParamsE)
	.align		4
        /*0034*/ 	.word	index@(__assertfail)
	.align		4
        /*0038*/ 	.word	index@(_ZN7cutlass13device_kernelIN5flash11enable_sm90INS1_16FlashAttnFwdSm90INS1_25CollectiveMainloopFwdSm90ILi2EN4cute5tupleIJNS5_1CILi1EEES8_S8_EEENS6_IJNS7_ILi128EEENS7_ILi96EEENS7_ILi192EEEEEELi192ENS_6half_tEfNS_4arch4Sm90ELb1ELb0ELb1ELb0ELb1ELb0ELb0ELb1ELb1ELb1ELb0ELb0EEENS1_21CollectiveEpilogueFwdINS6_IJSA_SC_SB_EEES9_SE_SG_Li256ELb0ELb1ELb0ELb0EEENS1_30DynamicPersistentTileSchedulerILi256ELi128ELb0ELb1ELb1EEEEEEEEEvNT_6ParamsE)
	.align		4
        /*003c*/ 	.word	index@(__assertfail)
	.align		4
        /*0040*/ 	.word	index@(_ZN7cutlass13device_kernelIN5flash11enable_sm90INS1_16FlashAttnFwdSm90INS1_25CollectiveMainloopFwdSm90ILi2EN4cute5tupleIJNS5_1CILi1EEES8_S8_EEENS6_IJNS7_ILi128EEENS7_ILi96EEENS7_ILi192EEEEEELi192ENS_6half_tEfNS_4arch4Sm90ELb1ELb0ELb1ELb1ELb1ELb0ELb0ELb1ELb1ELb1ELb0ELb0EEENS1_21CollectiveEpilogueFwdINS6_IJSA_SC_SB_EEES9_SE_SG_Li256ELb1ELb1ELb0ELb0EEENS1_36VarlenDynamicPersistentTileSchedulerILi128ELi96ELi256ELi128ELb0ELb1ELb1ELb1ELb1ELb1EEEEEEEEEvNT_6ParamsE)
	.align		4
        /*0044*/ 	.word	index@(__assertfail)
	.align		4
        /*0048*/ 	.word	index@(_ZN7cutlass13device_kernelIN5flash11enable_sm90INS1_16FlashAttnFwdSm90INS1_25CollectiveMainloopFwdSm90ILi2EN4cute5tupleIJNS5_1CILi1EEES8_S8_EEENS6_IJNS7_ILi128EEENS7_ILi96EEENS7_ILi192EEEEEELi192ENS_6half_tEfNS_4arch4Sm90ELb1ELb0ELb1ELb1ELb1ELb1ELb0ELb1ELb1ELb1ELb0ELb0EEENS1_21CollectiveEpilogueFwdINS6_IJSA_SC_SB_EEES9_SE_SG_Li256ELb1ELb1ELb0ELb0EEENS1_36VarlenDynamicPersistentTileSchedulerILi128ELi96ELi256ELi128ELb0ELb1ELb1ELb1ELb1ELb1EEEEEEEEEvNT_6ParamsE)
	.align		4
        /*004c*/ 	.word	index@(__assertfail)
	.align		4
        /*0050*/ 	.word	0x00000000
	.align		4
        /*0054*/ 	.word	0xfffffffe
	.align		4
        /*0058*/ 	.word	0x00000000
	.align		4
        /*005c*/ 	.word	0xfffffffd
	.align		4
        /*0060*/ 	.word	0x00000000
	.align		4
        /*0064*/ 	.word	0xfffffffc


//--------------------- .nv.constant4             --------------------------
	.section	.nv.constant4,"a",@progbits
	.align	8
	.align		8
.nv.constant4:
        /*0000*/ 	.dword	__assertfail
	.align		8
        /*0008*/ 	.dword	__unnamed_1
	.align		8
        /*0010*/ 	.dword	__unnamed_2
	.align		8
        /*0018*/ 	.dword	__unnamed_3
	.align		8
        /*0020*/ 	.dword	__unnamed_4
	.align		8
        /*0028*/ 	.dword	__unnamed_5
	.align		8
        /*0030*/ 	.dword	_ZN80_INTERNAL_4f9ab197_44_flash_fwd_hdim192_fp16_paged_softcap_sm90_cu_59c7631c_29634cuda3std3__45__cpo5beginE
	.align		8
        /*0038*/ 	.dword	_ZN80_INTERNAL_4f9ab197_44_flash_fwd_hdim192_fp16_paged_softcap_sm90_cu_59c7631c_29634cuda3std3__45__cpo3endE
	.align		8
        /*0040*/ 	.dword	_ZN80_INTERNAL_4f9ab197_44_flash_fwd_hdim192_fp16_paged_softcap_sm90_cu_59c7631c_29634cuda3std3__45__cpo6cbeginE
	.align		8
        /*0048*/ 	.dword	_ZN80_INTERNAL_4f9ab197_44_flash_fwd_hdim192_fp16_paged_softcap_sm90_cu_59c7631c_29634cuda3std3__45__cpo4cendE
	.align		8
        /*0050*/ 	.dword	_ZN80_INTERNAL_4f9ab197_44_flash_fwd_hdim192_fp16_paged_softcap_sm90_cu_59c7631c_29634cuda3std3__482_GLOBAL__N__4f9ab197_44_flash_fwd_hdim192_fp16_paged_softcap_sm90_cu_59c7631c_29636ignoreE
	.align		8
        /*0058*/ 	.dword	_ZN80_INTERNAL_4f9ab197_44_flash_fwd_hdim192_fp16_paged_softcap_sm90_cu_59c7631c_29634cuda3std3__419piecewise_constructE
	.align		8
        /*0060*/ 	.dword	_ZN80_INTERNAL_4f9ab197_44_flash_fwd_hdim192_fp16_paged_softcap_sm90_cu_59c7631c_29634cuda3std3__48in_placeE
	.align		8
        /*0068*/ 	.dword	_ZN80_INTERNAL_4f9ab197_44_flash_fwd_hdim192_fp16_paged_softcap_sm90_cu_59c7631c_29634cuda3std6ranges3__45__cpo4swapE
	.align		8
        /*0070*/ 	.dword	_ZN80_INTERNAL_4f9ab197_44_flash_fwd_hdim192_fp16_paged_softcap_sm90_cu_59c7631c_29634cuda3std6ranges3__45__cpo9iter_moveE
	.align		8
        /*0078*/ 	.dword	_ZN80_INTERNAL_4f9ab197_44_flash_fwd_hdim192_fp16_paged_softcap_sm90_cu_59c7631c_29634cute7productE
	.align		8
        /*0080*/ 	.dword	_ZN80_INTERNAL_4f9ab197_44_flash_fwd_hdim192_fp16_paged_softcap_sm90_cu_59c7631c_29634cute1_E
	.align		8
        /*0088*/ 	.dword	$str$23
	.align		8
        /*0090*/ 	.dword	$str$24


//--------------------- .text._ZN7cutlass13device_kernelIN5flash11enable_sm90INS1_16FlashAttnFwdSm90INS1_25CollectiveMainloopFwdSm90ILi2EN4cute5tupleIJNS5_1CILi1EEES8_S8_EEENS6_IJNS7_ILi128EEENS7_ILi96EEENS7_ILi192EEEEEELi192ENS_6half_tEfNS_4arch4Sm90ELb0ELb0ELb1ELb0ELb1ELb0ELb0ELb1ELb1ELb1ELb0ELb0EEENS1_21CollectiveEpilogueFwdINS6_IJSA_SC_SB_EEES9_SE_SG_Li256ELb0ELb1ELb0ELb0EEENS1_29StaticPersistentTileSchedulerILb0EEEEEEEEEvNT_6ParamsE --------------------------
	.section	.text._ZN7cutlass13device_kernelIN5flash11enable_sm90INS1_16FlashAttnFwdSm90INS1_25CollectiveMainloopFwdSm90ILi2EN4cute5tupleIJNS5_1CILi1EEES8_S8_EEENS6_IJNS7_ILi128EEENS7_ILi96EEENS7_ILi192EEEEEELi192ENS_6half_tEfNS_4arch4Sm90ELb0ELb0ELb1ELb0ELb1ELb0ELb0ELb1ELb1ELb1ELb0ELb0EEENS1_21CollectiveEpilogueFwdINS6_IJSA_SC_SB_EEES9_SE_SG_Li256ELb0ELb1ELb0ELb0EEENS1_29StaticPersistentTileSchedulerILb0EEEEEEEEEvNT_6ParamsE,"ax",@progbits
	.align	128
.text._ZN7cutlass13device_kernelIN5flash11enable_sm90INS1_16FlashAttnFwdSm90INS1_25CollectiveMainloopFwdSm90ILi2EN4cute5tupleIJNS5_1CILi1EEES8_S8_EEENS6_IJNS7_ILi128EEENS7_ILi96EEENS7_ILi192EEEEEELi192ENS_6half_tEfNS_4arch4Sm90ELb0ELb0ELb1ELb0ELb1ELb0ELb0ELb1ELb1ELb1ELb0ELb0EEENS1_21CollectiveEpilogueFwdINS6_IJSA_SC_SB_EEES9_SE_SG_Li256ELb0ELb1ELb0ELb0EEENS1_29StaticPersistentTileSchedulerILb0EEEEEEEEEvNT_6ParamsE:
        .type           _ZN7cutlass13device_kernelIN5flash11enable_sm90INS1_16FlashAttnFwdSm90INS1_25CollectiveMainloopFwdSm90ILi2EN4cute5tupleIJNS5_1CILi1EEES8_S8_EEENS6_IJNS7_ILi128EEENS7_ILi96EEENS7_ILi192EEEEEELi192ENS_6half_tEfNS_4arch4Sm90ELb0ELb0ELb1ELb0ELb1ELb0ELb0ELb1ELb1ELb1ELb0ELb0EEENS1_21CollectiveEpilogueFwdINS6_IJSA_SC_SB_EEES9_SE_SG_Li256ELb0ELb1ELb0ELb0EEENS1_29StaticPersistentTileSchedulerILb0EEEEEEEEEvNT_6ParamsE,@function
        .size           _ZN7cutlass13device_kernelIN5flash11enable_sm90INS1_16FlashAttnFwdSm90INS1_25CollectiveMainloopFwdSm90ILi2EN4cute5tupleIJNS5_1CILi1EEES8_S8_EEENS6_IJNS7_ILi128EEENS7_ILi96EEENS7_ILi192EEEEEELi192ENS_6half_tEfNS_4arch4Sm90ELb0ELb0ELb1ELb0ELb1ELb0ELb0ELb1ELb1ELb1ELb0ELb0EEENS1_21CollectiveEpilogueFwdINS6_IJSA_SC_SB_EEES9_SE_SG_Li256ELb0ELb1ELb0ELb0EEENS1_29StaticPersistentTileSchedulerILb0EEEEEEEEEvNT_6ParamsE,(.L_x_3233 - _ZN7cutlass13device_kernelIN5flash11enable_sm90INS1_16FlashAttnFwdSm90INS1_25CollectiveMainloopFwdSm90ILi2EN4cute5tupleIJNS5_1CILi1EEES8_S8_EEENS6_IJNS7_ILi128EEENS7_ILi96EEENS7_ILi192EEEEEELi192ENS_6half_tEfNS_4arch4Sm90ELb0ELb0ELb1ELb0ELb1ELb0ELb0ELb1ELb1ELb1ELb0ELb0EEENS1_21CollectiveEpilogueFwdINS6_IJSA_SC_SB_EEES9_SE_SG_Li256ELb0ELb1ELb0ELb0EEENS1_29StaticPersistentTileSchedulerILb0EEEEEEEEEvNT_6ParamsE)
        .other          _ZN7cutlass13device_kernelIN5flash11enable_sm90INS1_16FlashAttnFwdSm90INS1_25CollectiveMainloopFwdSm90ILi2EN4cute5tupleIJNS5_1CILi1EEES8_S8_EEENS6_IJNS7_ILi128EEENS7_ILi96EEENS7_ILi192EEEEEELi192ENS_6half_tEfNS_4arch4Sm90ELb0ELb0ELb1ELb0ELb1ELb0ELb0ELb1ELb1ELb1ELb0ELb0EEENS1_21CollectiveEpilogueFwdINS6_IJSA_SC_SB_EEES9_SE_SG_Li256ELb0ELb1ELb0ELb0EEENS1_29StaticPersistentTileSchedulerILb0EEEEEEEEEvNT_6ParamsE,@"STO_CUDA_ENTRY STV_DEFAULT"
_ZN7cutlass13device_kernelIN5flash11enable_sm90INS1_16FlashAttnFwdSm90INS1_25CollectiveMainloopFwdSm90ILi2EN4cute5tupleIJNS5_1CILi1EEES8_S8_EEENS6_IJNS7_ILi128EEENS7_ILi96EEENS7_ILi192EEEEEELi192ENS_6half_tEfNS_4arch4Sm90ELb0ELb0ELb1ELb0ELb1ELb0ELb0ELb1ELb1ELb1ELb0ELb0EEENS1_21CollectiveEpilogueFwdINS6_IJSA_SC_SB_EEES9_SE_SG_Li256ELb0ELb1ELb0ELb0EEENS1_29StaticPersistentTileSchedulerILb0EEEEEEEEEvNT_6ParamsE:
[----:B------:R-:W0:Y:S02]  /*0000*/  LDC R1, c[0x0][0x28] ;  /* 0x00000a00ff017b82 */ /* 0x000e240000000800 */
[----:B0-----:R-:W-:Y:S01]  /*0010*/  VIADD R1, R1, 0xfffffff8 ;  /* 0xfffffff801017836 */ /* 0x001fe20000000000 */
[----:B------:R-:W0:Y:S01]  /*0020*/  S2R R3, SR_TID.X ;  /* 0x0000000000037919 */ /* 0x000e220000002100 */
[----:B------:R-:W-:Y:S01]  /*0030*/  ELECT P0, URZ, PT ;  /* 0x00000000003f782f */ /* 0x000fe20003800000 */
[----:B------:R-:W-:Y:S01]  /*0040*/  UMOV UR4, 0x80 ;  /* 0x0000008000047882 */ /* 0x000fe20000000000 */
[----:B------:R-:W-:Y:S01]  /*0050*/  UMOV UR7, 0x100 ;  /* 0x0000010000077882 */ /* 0x000fe20000000000 */
[----:B0-----:R-:W-:-:S05]  /*0060*/  SHF.R.U32.HI R0, RZ, 0x5, R3 ;  /* 0x00000005ff007819 */ /* 0x001fca0000011603 */
[----:B------:R-:W0:Y:S02]  /*0070*/  SHFL.IDX PT, R2, R0, RZ, 0x1f ;  /* 0x00001fff00027589 */ /* 0x000e2400000e0000 */
[C---:B0-----:R-:W-:Y:S02]  /*0080*/  ISETP.NE.OR P0, PT, R2.reuse, RZ, !P0 ;  /* 0x000000ff0200720c */ /* 0x041fe40004705670 */
[----:B------:R-:W-:Y:S02]  /*0090*/  ISETP.NE.AND P1, PT, R2, RZ, PT ;  /* 0x000000ff0200720c */ /* 0x000fe40003f25270 */
[----:B------:R-:W-:-:S06]  /*00a0*/  SHF.R.U32.HI R2, RZ, 0x7, R3 ;  /* 0x00000007ff027819 */ /* 0x000fcc0000011603 */
[----:B------:R-:W0:Y:S03]  /*00b0*/  SHFL.IDX PT, R2, R2, RZ, 0x1f ;  /* 0x00001fff02027589 */ /* 0x000e2600000e0000 */
[----:B------:R-:W-:Y:S01]  /*00c0*/  VOTEU.ALL UP0, P0 ;  /* 0x00000000003f7886 */ /* 0x000fe20000000000 */
[----:B------:R-:W-:-:S04]  /*00d0*/  VOTEU.ALL UP1, P0 ;  /* 0x00000000003f7886 */ /* 0x000fc80000020000 */
[----:B------:R-:W1:Y:S01]  /*00e0*/  @!UP0 S2UR UR8, SR_CgaCtaId ;  /* 0x00000000000889c3 */ /* 0x000e620000008800 */
[----:B------:R-:W-:Y:S01]  /*00f0*/  @!UP0 UMOV UR6, 0x400 ;  /* 0x0000040000068882 */ /* 0x000fe20000000000 */
[----:B------:R-:W-:-:S04]  /*0100*/  @!UP0 UIADD3 UR4, -UR4, 0x100000, URZ ;  /* 0x0010000004048890 */ /* 0x000fc8000fffe13f */
[----:B------:R-:W-:Y:S02]  /*0110*/  @!UP0 USHF.L.U32 UR5, UR4, 0xb, URZ ;  /* 0x0000000b04058899 */ /* 0x000fe4000800063f */
[----:B------:R-:W-:Y:S02]  /*0120*/  @!UP0 USHF.L.U32 UR4, UR4, 0x1, URZ ;  /* 0x0000000104048899 */ /* 0x000fe4000800063f */
[----:B-1----:R-:W-:Y:S02]  /*0130*/  @!UP0 ULEA UR8, UR8, UR6, 0x18 ;  /* 0x0000000608088291 */ /* 0x002fe4000f8ec03f */
[----:B------:R-:W-:-:S04]  /*0140*/  @!UP0 UIADD3 UR6, -UR7, 0x100000, URZ ;  /* 0x0010000007068890 */ /* 0x000fc8000fffe13f */
[----:B------:R-:W-:Y:S02]  /*0150*/  @!UP0 USHF.L.U32 UR7, UR6, 0xb, URZ ;  /* 0x0000000b06078899 */ /* 0x000fe4000800063f */
[----:B------:R-:W-:Y:S01]  /*0160*/  @!UP0 USHF.L.U32 UR6, UR6, 0x1, URZ ;  /* 0x0000000106068899 */ /* 0x000fe2000800063f */
[----:B------:R-:W-:-:S05]  /*0170*/  VOTEU.ALL UP0, P0 ;  /* 0x00000000003f7886 */ /* 0x000fca0000000000 */
[----:B------:R1:W2:Y:S06]  /*0180*/  @!UP0 SYNCS.EXCH.64 URZ, [UR8+0x30800], UR4 ;  /* 0x03080004083f85b2 */ /* 0x0002ac0008000100 */
[----:B------:R1:W3:Y:S02]  /*0190*/  @!UP1 SYNCS.EXCH.64 URZ, [UR8+0x30820], UR6 ;  /* 0x03082006083f95b2 */ /* 0x0002e40008000100 */
[----:B01----:R-:W-:Y:S05]  /*01a0*/  @P1 BRA `(.L_x_0) ;  /* 0x0000000000481947 */ /* 0x003fea0003800000 */
[----:B------:R-:W0:Y:S01]  /*01b0*/  S2UR UR5, SR_CgaCtaId ;  /* 0x00000000000579c3 */ /* 0x000e220000008800 */
[----:B------:R-:W-:Y:S01]  /*01c0*/  UMOV UR4, 0x400 ;  /* 0x0000040000047882 */ /* 0x000fe20000000000 */
[----:B------:R-:W-:Y:S01]  /*01d0*/  UMOV UR6, 0x80 ;  /* 0x0000008000067882 */ /* 0x000fe20000000000 */
[----:B------:R-:W-:Y:S01]  /*01e0*/  UMOV UR7, 0x100 ;  /* 0x0000010000077882 */ /* 0x000fe20000000000 */
[----:B------:R-:W-:Y:S01]  /*01f0*/  ELECT P0, URZ, PT ;  /* 0x00000000003f782f */ /* 0x000fe20003800000 */
[----:B0-----:R-:W-:Y:S02]  /*0200*/  ULEA UR8, UR5, UR4, 0x18 ;  /* 0x0000000405087291 */ /* 0x001fe4000f8ec03f */
[----:B------:R-:W-:-:S04]  /*0210*/  UIADD3 UR4, -UR6, 0x100000, URZ ;  /* 0x0010000006047890 */ /* 0x000fc8000fffe13f */
[----:B------:R-:W-:Y:S02]  /*0220*/  USHF.L.U32 UR5, UR4, 0xb, URZ ;  /* 0x0000000b04057899 */ /* 0x000fe4000800063f */
[----:B------:R-:W-:Y:S02]  /*0230*/  USHF.L.U32 UR4, UR4, 0x1, URZ ;  /* 0x0000000104047899 */ /* 0x000fe4000800063f */
[----:B------:R-:W-:-:S04]  /*0240*/  UIADD3 UR6, -UR7, 0x100000, URZ ;  /* 0x0010000007067890 */ /* 0x000fc8000fffe13f */
[----:B------:R-:W-:Y:S02]  /*0250*/  USHF.L.U32 UR7, UR6, 0xb, URZ ;  /* 0x0000000b06077899 */ /* 0x000fe4000800063f */
[----:B------:R-:W-:Y:S01]  /*0260*/  USHF.L.U32 UR6, UR6, 0x1, URZ ;  /* 0x0000000106067899 */ /* 0x000fe2000800063f */
[----:B------:R-:W0:Y:S03]  /*0270*/  FENCE.VIEW.ASYNC.S ;  /* 0x00000000000073c6 */ /* 0x000e260000000000 */
[----:B0-----:R0:W1:Y:S08]  /*0280*/  SYNCS.EXCH.64 URZ, [UR8+0x30830], UR4 ;  /* 0x03083004083f75b2 */ /* 0x0010700008000100 */
[----:B------:R0:W4:Y:S01]  /*0290*/  SYNCS.EXCH.64 URZ, [UR8+0x30840], UR6 ;  /* 0x03084006083f75b2 */ /* 0x0001220008000100 */
[----:B------:R0:W0:Y:S01]  /*02a0*/  SYNCS.EXCH.64 URZ, [UR8+0x30838], UR4 ;  /* 0x03083804083f75b2 */ /* 0x0000220008000100 */
[----:B------:R0:W0:Y:S01]  /*02b0*/  SYNCS.EXCH.64 URZ, [UR8+0x30848], UR6 ;  /* 0x03084806083f75b2 */ /* 0x0000220008000100 */
[----:B------:R-:W-:Y:S01]  /*02c0*/  NOP ;  /* 0x0000000000007918 */ /* 0x000fe20000000000 */
.L_x_0:
[----:B------:R-:W5:Y:S01]  /*02d0*/  SHFL.IDX PT, R4, R0, RZ, 0x1f ;  /* 0x00001fff00047589 */ /* 0x000f6200000e0000 */
[----:B------:R-:W-:Y:S01]  /*02e0*/  NOP ;  /* 0x0000000000007918 */ /* 0x000fe20000000000 */
[----:B-----5:R-:W-:-:S13]  /*02f0*/  ISETP.NE.AND P0, PT, R4, RZ, PT ;  /* 0x000000ff0400720c */ /* 0x020fda0003f05270 */
[----:B------:R-:W-:Y:S05]  /*0300*/  @P0 BRA `(.L_x_1) ;  /* 0x0000000000480947 */ /* 0x000fea0003800000 */
[----:B0-----:R-:W0:Y:S01]  /*0310*/  S2UR UR5, SR_CgaCtaId ;  /* 0x00000000000579c3 */ /* 0x001e220000008800 */
        /* <DEDUP_REMOVED lines=12> */
[----:B0-----:R0:W0:Y:S08]  /*03e0*/  SYNCS.EXCH.64 URZ, [UR8+0x30850], UR4 ;  /* 0x03085004083f75b2 */ /* 0x0010300008000100 */
[----:B------:R0:W0:Y:S01]  /*03f0*/  SYNCS.EXCH.64 URZ, [UR8+0x30860], UR6 ;  /* 0x03086006083f75b2 */ /* 0x0000220008000100 */
[----:B------:R0:W0:Y:S01]  /*0400*/  SYNCS.EXCH.64 URZ, [UR8+0x30858], UR4 ;  /* 0x03085804083f75b2 */ /* 0x0000220008000100 */
[----:B------:R0:W0:Y:S01]  /*0410*/  SYNCS.EXCH.64 URZ, [UR8+0x30868], UR6 ;  /* 0x03086806083f75b2 */ /* 0x0000220008000100 */
[----:B------:R-:W-:Y:S01]  /*0420*/  NOP ;  /* 0x0000000000007918 */ /* 0x000fe20000000000 */
.L_x_1:
[----:B------:R-:W5:Y:S01]  /*0430*/  SHFL.IDX PT, R4, R0, RZ, 0x1f ;  /* 0x00001fff00047589 */ /* 0x000f6200000e0000 */
[----:B------:R-:W-:Y:S01]  /*0440*/  NOP ;  /* 0x0000000000007918 */ /* 0x000fe20000000000 */
[----:B-----5:R-:W-:-:S13]  /*0450*/  ISETP.NE.AND P0, PT, R4, RZ, PT ;  /* 0x000000ff0400720c */ /* 0x020fda0003f05270 */
[----:B------:R-:W-:Y:S05]  /*0460*/  @P0 BRA `(.L_x_2) ;  /* 0x0000000000380947 */ /* 0x000fea0003800000 */
[----:B0-----:R-:W0:Y:S01]  /*0470*/  S2UR UR5, SR_CgaCtaId ;  /* 0x00000000000579c3 */ /* 0x001e220000008800 */
[----:B------:R-:W-:Y:S01]  /*0480*/  UMOV UR4, 0x400 ;  /* 0x0000040000047882 */ /* 0x000fe20000000000 */
[----:B------:R-:W-:Y:S01]  /*0490*/  UMOV UR7, 0x80 ;  /* 0x0000008000077882 */ /* 0x000fe20000000000 */
[----:B------:R-:W-:Y:S01]  /*04a0*/  ELECT P0, URZ, PT ;  /* 0x00000000003f782f */ /* 0x000fe20003800000 */
[----:B0-----:R-:W-:Y:S02]  /*04b0*/  ULEA UR6, UR5, UR4, 0x18 ;  /* 0x0000000405067291 */ /* 0x001fe4000f8ec03f */
[----:B------:R-:W-:-:S04]  /*04c0*/  UIADD3 UR4, -UR7, 0x100000, URZ ;  /* 0x0010000007047890 */ /* 0x000fc8000fffe13f */
[----:B------:R-:W-:Y:S02]  /*04d0*/  USHF.L.U32 UR5, UR4, 0xb, URZ ;  /* 0x0000000b04057899 */ /* 0x000fe4000800063f */
[----:B------:R-:W-:Y:S01]  /*04e0*/  USHF.L.U32 UR4, UR4, 0x1, URZ ;  /* 0x0000000104047899 */ /* 0x000fe2000800063f */
[----:B------:R-:W0:Y:S11]  /*04f0*/  FENCE.VIEW.ASYNC.S ;  /* 0x00000000000073c6 */ /* 0x000e360000000000 */
[----:B0-----:R0:W0:Y:S01]  /*0500*/  SYNCS.EXCH.64 URZ, [UR6+0x30870], UR4 ;  /* 0x03087004063f75b2 */ /* 0x0010220008000100 */
[----:B------:R0:W0:Y:S01]  /*0510*/  SYNCS.EXCH.64 URZ, [UR6+0x30880], UR4 ;  /* 0x03088004063f75b2 */ /* 0x0000220008000100 */
[----:B------:R0:W0:Y:S01]  /*0520*/  SYNCS.EXCH.64 URZ, [UR6+0x30878], UR4 ;  /* 0x03087804063f75b2 */ /* 0x0000220008000100 */
[----:B------:R0:W0:Y:S01]  /*0530*/  SYNCS.EXCH.64 URZ, [UR6+0x30888], UR4 ;  /* 0x03088804063f75b2 */ /* 0x0000220008000100 */
[----:B------:R-:W-:Y:S01]  /*0540*/  NOP ;  /* 0x0000000000007918 */ /* 0x000fe20000000000 */
.L_x_2:
        /* <DEDUP_REMOVED lines=22> */
.L_x_3:
[----:B------:R-:W5:Y:S01]  /*06b0*/  SHFL.IDX PT, R4, R0, RZ, 0x1f ;  /* 0x00001fff00047589 */ /* 0x000f6200000e0000 */
[----:B------:R-:W-:Y:S01]  /*06c0*/  R2UR UR9, R2 ;  /* 0x00000000020972ca */ /* 0x000fe200000e0000 */
        /* <DEDUP_REMOVED lines=21> */
.L_x_4:
[----:B------:R-:W-:Y:S01]  /*0820*/  UISETP.NE.AND UP0, UPT, UR9, URZ, UPT ;  /* 0x0000003f0900728c */ /* 0x000fe2000bf05270 */
[----:B------:R-:W-:Y:S01]  /*0830*/  NOP ;  /* 0x0000000000007918 */ /* 0x000fe20000000000 */
[----:B0-----:R-:W-:Y:S01]  /*0840*/  UMOV UR4, 0x1 ;  /* 0x0000000100047882 */ /* 0x001fe20000000000 */
[----:B------:R-:W-:Y:S01]  /*0850*/  ULDC.64 UR36, c[0x0][0x208] ;  /* 0x0000820000247ab9 */ /* 0x000fe20000000a00 */
[----:B------:R-:W-:Y:S01]  /*0860*/  USEL UR4, UR4, 0x2, !UP0 ;  /* 0x0000000204047887 */ /* 0x000fe2000c000000 */
[----:B-1234-:R-:W-:Y:S01]  /*0870*/  BAR.SYNC.DEFER_BLOCKING 0x0 ;  /* 0x0000000000007b1d */ /* 0x01efe20000010000 */
[----:B------:R-:W-:-:S04]  /*0880*/  PLOP3.LUT P0, PT, PT, PT, UP0, 0x80, 0x0 ;  /* 0x000000000000781c */ /* 0x000fc80003f0f008 */
[----:B------:R-:W-:-:S05]  /*0890*/  IMAD.U32 R2, RZ, RZ, UR4 ;  /* 0x00000004ff027e24 */ /* 0x000fca000f8e00ff */
[----:B------:R0:W-:Y:S04]  /*08a0*/  STL [R1+0x4], R2 ;  /* 0x0000040201007387 */ /* 0x0001e80000100800 */
[----:B------:R-:W-:Y:S05]  /*08b0*/  @!P0 BRA `(.L_x_5) ;  /* 0x0000008000688947 */ /* 0x000fea0003800000 */
.L_x_6:
[----:B------:R-:W-:-:S08]  /*08c0*/  NOP ;  /* 0x0000000000007918 */ /* 0x000fd00000000000 */
[----:B------:R-:W1:Y:S02]  /*08d0*/  USETMAXREG.TRY_ALLOC.CTAPOOL UP0, 0xe8 ;  /* 0x000000e8000079c8 */ /* 0x000e640008000600 */
[----:B-1----:R-:W-:-:S13]  /*08e0*/  PLOP3.LUT P0, PT, PT, PT, UP0, 0x80, 0x0 ;  /* 0x000000000000781c */ /* 0x002fda0003f0f008 */
[----:B------:R-:W-:Y:S05]  /*08f0*/  @!P0 BRA `(.L_x_6) ;  /* 0xfffffffc00f08947 */ /* 0x000fea000383ffff */
[----:B------:R-:W1:Y:S08]  /*0900*/  S2UR UR4, SR_CTAID.X ;  /* 0x00000000000479c3 */ /* 0x000e700000002500 */
[----:B------:R-:W-:Y:S08]  /*0910*/  BAR.ARV 0x8, 0x180 ;  /* 0x0206000000007b1d */ /* 0x000ff00000002000 */
[----:B------:R-:W1:Y:S02]  /*0920*/  LDC R0, c[0x0][0xc34] ;  /* 0x00030d00ff007b82 */ /* 0x000e640000000800 */
[----:B-1----:R-:W-:-:S13]  /*0930*/  ISETP.LE.AND P0, PT, R0, UR4, PT ;  /* 0x0000000400007c0c */ /* 0x002fda000bf03270 */
[----:B------:R-:W-:Y:S05]  /*0940*/  @P0 EXIT ;  /* 0x000000000000094d */ /* 0x000fea0003800000 */
[----:B0-----:R-:W2:Y:S01]  /*0950*/  LDL R2, [R1+0x4] ;  /* 0x0000040001027983 */ /* 0x001ea20000100800 */
[----:B------:R-:W-:Y:S01]  /*0960*/  VIADD R19, R3, 0xffffff80 ;  /* 0xffffff8003137836 */ /* 0x000fe20000000000 */
[----:B------:R-:W-:Y:S01]  /*0970*/  MOV R11, 0xfffffffe ;  /* 0xfffffffe000b7802 */ /* 0x000fe20000000f00 */
[----:B------:R-:W-:Y:S01]  /*0980*/  IMAD.U32 R22, RZ, RZ, UR4 ;  /* 0x00000004ff167e24 */ /* 0x000fe2000f8e00ff */
[----:B------:R-:W-:Y:S01]  /*0990*/  UMOV UR39, URZ ;  /* 0x0000003f00277c82 */ /* 0x000fe20008000000 */
[----:B------:R-:W-:Y:S01]  /*09a0*/  UMOV UR38, URZ ;  /* 0x0000003f00267c82 */ /* 0x000fe20008000000 */
[----:B------:R-:W-:-:S04]  /*09b0*/  SHF.R.S32.HI R0, RZ, 0x1f, R19 ;  /* 0x0000001fff007819 */ /* 0x000fc80000011413 */
[CC--:B------:R-:W-:Y:S02]  /*09c0*/  LEA.HI R3, R0.reuse, R19.reuse, RZ, 0x7 ;  /* 0x0000001300037211 */ /* 0x0c0fe400078f38ff */
[CC--:B------:R-:W-:Y:S02]  /*09d0*/  LEA.HI R5, R0.reuse, R19.reuse, RZ, 0x5 ;  /* 0x0000001300057211 */ /* 0x0c0fe400078f28ff */
[CC--:B------:R-:W-:Y:S02]  /*09e0*/  LEA.HI R4, R0.reuse, R19.reuse, RZ, 0x4 ;  /* 0x0000001300047211 */ /* 0x0c0fe400078f20ff */
[CC--:B------:R-:W-:Y:S01]  /*09f0*/  LEA.HI R6, R0.reuse, R19.reuse, RZ, 0x2 ;  /* 0x0000001300067211 */ /* 0x0c0fe200078f10ff */
[----:B------:R-:W-:Y:S01]  /*0a00*/  IMAD.SHL.U32 R7, R5, 0x20, RZ ;  /* 0x0000002005077824 */ /* 0x000fe200078e00ff */
[----:B------:R-:W-:Y:S02]  /*0a10*/  LEA.HI R23, R0, R19, RZ, 0x3 ;  /* 0x0000001300177211 */ /* 0x000fe400078f18ff */
[----:B------:R-:W-:-:S02]  /*0a20*/  SHF.R.S32.HI R5, RZ, 0x4, R4 ;  /* 0x00000004ff057819 */ /* 0x000fc40000011404 */
[----:B------:R-:W-:Y:S02]  /*0a30*/  LOP3.LUT R10, R6, 0xfffffffc, RZ, 0xc0, !PT ;  /* 0xfffffffc060a7812 */ /* 0x000fe400078ec0ff */
[C---:B------:R-:W-:Y:S02]  /*0a40*/  LOP3.LUT R6, R4.reuse, 0x3fffff0, RZ, 0xc0, !PT ;  /* 0x03fffff004067812 */ /* 0x040fe400078ec0ff */
[----:B------:R-:W-:Y:S01]  /*0a50*/  LEA.HI R4, R4, R5, RZ, 0x1 ;  /* 0x0000000504047211 */ /* 0x000fe200078f08ff */
[C---:B------:R-:W-:Y:S01]  /*0a60*/  IMAD.IADD R10, R19.reuse, 0x1, -R10 ;  /* 0x00000001130a7824 */ /* 0x040fe200078e0a0a */
[----:B------:R-:W-:Y:S01]  /*0a70*/  SHF.R.S32.HI R196, RZ, 0x7, R3 ;  /* 0x00000007ffc47819 */ /* 0x000fe20000011403 */
[----:B------:R-:W-:Y:S01]  /*0a80*/  IMAD.IADD R6, R19, 0x1, -R6 ;  /* 0x0000000113067824 */ /* 0x000fe200078e0a06 */
[----:B------:R-:W-:Y:S02]  /*0a90*/  LOP3.LUT R4, R4, 0x1ffffffe, RZ, 0xc0, !PT ;  /* 0x1ffffffe04047812 */ /* 0x000fe400078ec0ff */
[----:B------:R-:W-:-:S02]  /*0aa0*/  LOP3.LUT R12, R23, 0xfffffff8, RZ, 0xc0, !PT ;  /* 0xfffffff8170c7812 */ /* 0x000fc400078ec0ff */
[----:B------:R-:W-:Y:S01]  /*0ab0*/  LOP3.LUT R7, R7, 0xfffffc00, RZ, 0xc0, !PT ;  /* 0xfffffc0007077812 */ /* 0x000fe200078ec0ff */
[----:B------:R-:W-:Y:S01]  /*0ac0*/  IMAD.IADD R4, R5, 0x1, -R4 ;  /* 0x0000000105047824 */ /* 0x000fe200078e0a04 */
[----:B------:R-:W-:Y:S02]  /*0ad0*/  LEA.HI R5, R10, R10, RZ, 0x1 ;  /* 0x0000000a0a057211 */ /* 0x000fe400078f08ff */
[----:B------:R-:W-:Y:S01]  /*0ae0*/  SHF.R.S32.HI R23, RZ, 0x3, R23 ;  /* 0x00000003ff177819 */ /* 0x000fe20000011417 */
[----:B------:R-:W-:Y:S01]  /*0af0*/  IMAD R7, R6, 0x40, R7 ;  /* 0x0000004006077824 */ /* 0x000fe200078e0207 */
[----:B------:R-:W-:-:S03]  /*0b00*/  LOP3.LUT R5, R5, 0x1ffffffe, RZ, 0xc0, !PT ;  /* 0x1ffffffe05057812 */ /* 0x000fc600078ec0ff */
[----:B------:R-:W-:Y:S02]  /*0b10*/  IMAD R199, R4, 0x8, R7 ;  /* 0x0000000804c77824 */ /* 0x000fe400078e0207 */
[----:B------:R-:W-:Y:S01]  /*0b20*/  IMAD.IADD R198, R10, 0x1, -R5 ;  /* 0x000000010ac67824 */ /* 0x000fe200078e0a05 */
[----:B--2---:R-:W-:Y:S02]  /*0b30*/  R2UR UR5, R2 ;  /* 0x00000000020572ca */ /* 0x004fe400000e0000 */
[C---:B------:R-:W-:Y:S02]  /*0b40*/  LOP3.LUT R2, R3.reuse, 0xffffff80, RZ, 0xc0, !PT ;  /* 0xffffff8003027812 */ /* 0x040fe400078ec0ff */
[----:B------:R-:W-:Y:S02]  /*0b50*/  LEA.HI R3, R3, R196, RZ, 0x1 ;  /* 0x000000c403037211 */ /* 0x000fe400078f08ff */
[----:B------:R-:W-:Y:S02]  /*0b60*/  IADD3 R193, R19, -R2, RZ ;  /* 0x8000000213c17210 */ /* 0x000fe40007ffe0ff */
[----:B------:R-:W-:-:S02]  /*0b70*/  LOP3.LUT R3, R3, 0x3fffffe, RZ, 0xc0, !PT ;  /* 0x03fffffe03037812 */ /* 0x000fc400078ec0ff */
[----:B------:R-:W-:Y:S02]  /*0b80*/  SHF.R.S32.HI R2, RZ, 0x1f, R193 ;  /* 0x0000001fff027819 */ /* 0x000fe400000114c1 */
[----:B------:R-:W-:Y:S01]  /*0b90*/  IADD3 R19, R19, -R12, RZ ;  /* 0x8000000c13137210 */ /* 0x000fe20007ffe0ff */
[----:B------:R-:W-:Y:S01]  /*0ba0*/  IMAD.IADD R3, R196, 0x1, -R3 ;  /* 0x00000001c4037824 */ /* 0x000fe200078e0a03 */
[CC--:B------:R-:W-:Y:S01]  /*0bb0*/  LEA.HI R0, R2.reuse, R193.reuse, RZ, 0x2 ;  /* 0x000000c102007211 */ /* 0x0c0fe200078f10ff */
[----:B------:R-:W-:Y:S01]  /*0bc0*/  ULOP3.LUT UR4, UR5, 0x1, URZ, 0xfc, !UPT ;  /* 0x0000000105047892 */ /* 0x000fe2000f8efc3f */
[----:B------:R-:W-:Y:S01]  /*0bd0*/  LEA.HI R2, R2, R193, RZ, 0x5 ;  /* 0x000000c102027211 */ /* 0x000fe200078f28ff */
[----:B------:R-:W-:Y:S01]  /*0be0*/  IMAD.SHL.U32 R16, R19, 0x8, RZ ;  /* 0x0000000813107824 */ /* 0x000fe200078e00ff */
[--C-:B------:R-:W-:Y:S02]  /*0bf0*/  SHF.R.S32.HI R8, RZ, 0x2, R0.reuse ;  /* 0x00000002ff087819 */ /* 0x100fe40000011400 */
[----:B------:R-:W-:Y:S01]  /*0c00*/  SHF.R.S32.HI R9, RZ, 0x1f, R0 ;  /* 0x0000001fff097819 */ /* 0x000fe20000011400 */
[C---:B------:R-:W-:Y:S01]  /*0c10*/  VIADD R18, R16.reuse, 0x40 ;  /* 0x0000004010127836 */ /* 0x040fe20000000000 */
[----:B------:R-:W-:Y:S01]  /*0c20*/  SHF.R.S32.HI R2, RZ, 0x5, R2 ;  /* 0x00000005ff027819 */ /* 0x000fe20000011402 */
[----:B------:R-:W-:Y:S01]  /*0c30*/  VIADD R17, R16, 0x80 ;  /* 0x0000008010117836 */ /* 0x000fe20000000000 */
[----:B------:R-:W-:Y:S01]  /*0c40*/  LEA.HI R9, R9, R8, RZ, 0x3 ;  /* 0x0000000809097211 */ /* 0x000fe200078f18ff */
[----:B------:R-:W-:Y:S01]  /*0c50*/  IMAD.U32 R201, RZ, RZ, UR4 ;  /* 0x00000004ffc97e24 */ /* 0x000fe2000f8e00ff */
[----:B------:R-:W-:Y:S01]  /*0c60*/  LOP3.LUT R0, R0, 0x7ffffffc, RZ, 0xc0, !PT ;  /* 0x7ffffffc00007812 */ /* 0x000fe200078ec0ff */
[----:B------:R-:W-:Y:S01]  /*0c70*/  UMOV UR4, URZ ;  /* 0x0000003f00047c82 */ /* 0x000fe20008000000 */
[----:B------:R-:W-:-:S02]  /*0c80*/  LOP3.LUT R9, R9, 0xfffffff8, RZ, 0xc0, !PT ;  /* 0xfffffff809097812 */ /* 0x000fc400078ec0ff */
[----:B------:R-:W-:Y:S01]  /*0c90*/  SHF.R.S32.HI R203, RZ, 0x1f, R18 ;  /* 0x0000001fffcb7819 */ /* 0x000fe20000011412 */
[----:B------:R-:W-:Y:S01]  /*0ca0*/  IMAD.IADD R0, R193, 0x1, -R0 ;  /* 0x00000001c1007824 */ /* 0x000fe200078e0a00 */
[----:B------:R-:W-:Y:S01]  /*0cb0*/  MOV R192, UR4 ;  /* 0x0000000400c07c02 */ /* 0x000fe20008000f00 */
[----:B------:R-:W-:Y:S01]  /*0cc0*/  IMAD.IADD R9, R8, 0x1, -R9 ;  /* 0x0000000108097824 */ /* 0x000fe200078e0a09 */
[----:B------:R-:W-:Y:S01]  /*0cd0*/  SHF.R.S32.HI R202, RZ, 0x1f, R17 ;  /* 0x0000001fffca7819 */ /* 0x000fe20000011411 */
[----:B------:R-:W-:-:S03]  /*0ce0*/  IMAD R200, R0, R11, 0x60 ;  /* 0x0000006000c87424 */ /* 0x000fc600078e020b */
[----:B------:R-:W-:-:S04]  /*0cf0*/  LEA R2, R2, R9, 0x4 ;  /* 0x0000000902027211 */ /* 0x000fc800078e20ff */
[----:B------:R-:W-:-:S05]  /*0d00*/  LEA R197, R3, R2, 0x6 ;  /* 0x0000000203c57211 */ /* 0x000fca00078e30ff */
[----:B------:R-:W-:-:S07]  /*0d10*/  IMAD R198, R198, 0x8, R197 ;  /* 0x00000008c6c67824 */ /* 0x000fce00078e02c5 */
.L_x_39:
[----:B0-----:R-:W0:Y:S01]  /*0d20*/  SHFL.IDX PT, R0, R196, RZ, 0x1f ;  /* 0x00001fffc4007589 */ /* 0x001e2200000e0000 */
[----:B-1----:R-:W1:Y:S01]  /*0d30*/  S2UR UR5, SR_CgaCtaId ;  /* 0x00000000000579c3 */ /* 0x002e620000008800 */
[----:B------:R-:W-:Y:S01]  /*0d40*/  ULDC.64 UR6, c[0x0][0x418] ;  /* 0x0001060000067ab9 */ /* 0x000fe20000000a00 */
[----:B------:R-:W-:Y:S01]  /*0d50*/  ULDC UR4, c[0x0][0xc38] ;  /* 0x00030e0000047ab9 */ /* 0x000fe20000000800 */
[----:B------:R-:W-:Y:S01]  /*0d60*/  UISETP.NE.U32.AND UP0, UPT, UR6, URZ, UPT ;  /* 0x0000003f0600728c */ /* 0x000fe2000bf05070 */
[----:B------:R-:W-:Y:S01]  /*0d70*/  R2UR UR13, R22 ;  /* 0x00000000160d72ca */ /* 0x000fe200000e0000 */
[----:B------:R-:W-:Y:S02]  /*0d80*/  UISETP.NE.AND UP1, UPT, UR4, 0x1, UPT ;  /* 0x000000010400788c */ /* 0x000fe4000bf25270 */
[----:B------:R-:W-:Y:S01]  /*0d90*/  UISETP.NE.AND.EX UP0, UPT, UR7, URZ, UPT, UP0 ;  /* 0x0000003f0700728c */ /* 0x000fe2000bf05300 */
[----:B------:R-:W-:Y:S01]  /*0da0*/  ULDC UR4, c[0x0][0xc44] ;  /* 0x0003110000047ab9 */ /* 0x000fe20000000800 */
[----:B------:R-:W-:Y:S01]  /*0db0*/  ULDC UR61, c[0x0][0x424] ;  /* 0x00010900003d7ab9 */ /* 0x000fe20000000800 */
[----:B------:R-:W-:Y:S01]  /*0dc0*/  UISETP.NE.AND UP2, UPT, UR4, 0x1, UPT ;  /* 0x000000010400788c */ /* 0x000fe2000bf45270 */
[----:B------:R-:W-:Y:S01]  /*0dd0*/  UMOV UR40, 0x400 ;  /* 0x0000040000287882 */ /* 0x000fe20000000000 */
[----:B------:R-:W-:-:S04]  /*0de0*/  USEL UR61, UR61, 0x1, UP0 ;  /* 0x000000013d3d7887 */ /* 0x000fc80008000000 */
[----:B------:R-:W-:Y:S01]  /*0df0*/  @UP1 ULDC UR4, c[0x0][0xc3c] ;  /* 0x00030f0000041ab9 */ /* 0x000fe20000000800 */
[----:B------:R-:W-:Y:S01]  /*0e00*/  ULDC UR10, c[0x0][0x2f0] ;  /* 0x0000bc00000a7ab9 */ /* 0x000fe20000000800 */
[----:B------:R-:W-:Y:S01]  /*0e10*/  @UP1 ULDC UR12, c[0x0][0xc40] ;  /* 0x00031000000c1ab9 */ /* 0x000fe20000000800 */
[----:B------:R-:W-:Y:S01]  /*0e20*/  UIMAD UR61, UR61, UR10, URZ ;  /* 0x0000000a3d3d72a4 */ /* 0x000fe2000f8e023f */
[----:B------:R-:W-:Y:S01]  /*0e30*/  UMOV UR14, UR13 ;  /* 0x0000000d000e7c82 */ /* 0x000fe20008000000 */
[----:B------:R-:W-:Y:S01]  /*0e40*/  @UP2 ULDC.64 UR8, c[0x0][0xc48] ;  /* 0x0003120000082ab9 */ /* 0x000fe20000000a00 */
[----:B0-----:R-:W-:Y:S01]  /*0e50*/  R2UR UR6, R0 ;  /* 0x00000000000672ca */ /* 0x001fe200000e0000 */
[----:B-1----:R-:W-:Y:S02]  /*0e60*/  ULEA UR40, UR5, UR40, 0x18 ;  /* 0x0000002805287291 */ /* 0x002fe4000f8ec03f */
[----:B------:R-:W-:Y:S02]  /*0e70*/  UIMAD.WIDE.U32 UR4, UR13, UR4, URZ ;  /* 0x000000040d0472a5 */ /* 0x000fe4000f8e003f */
[----:B------:R-:W-:-:S02]  /*0e80*/  UIADD3 UR11, UR40, 0x12400, URZ ;  /* 0x00012400280b7890 */ /* 0x000fc4000fffe03f */
[----:B------:R-:W-:Y:S02]  /*0e90*/  @UP1 USHF.R.U32.HI UR14, URZ, UR12, UR5 ;  /* 0x0000000c3f0e1299 */ /* 0x000fe40008011605 */
[----:B------:R-:W-:Y:S02]  /*0ea0*/  ULOP3.LUT UP0, URZ, UR11, 0x1bf, URZ, 0xc0, !UPT ;  /* 0x000001bf0b3f7892 */ /* 0x000fe4000f80c03f */
[----:B------:R-:W-:Y:S02]  /*0eb0*/  UIMAD.WIDE.U32 UR4, UR14, UR8, URZ ;  /* 0x000000080e0472a5 */ /* 0x000fe4000f8e003f */
[----:B------:R-:W-:Y:S01]  /*0ec0*/  ULEA.HI UR7, UR6, UR6, URZ, 0x1 ;  /* 0x0000000606077291 */ /* 0x000fe2000f8f083f */
[----:B------:R-:W-:Y:S01]  /*0ed0*/  IMAD.U32 R195, RZ, RZ, UR14 ;  /* 0x0000000effc37e24 */ /* 0x000fe2000f8e00ff */
[----:B------:R-:W-:Y:S01]  /*0ee0*/  PLOP3.LUT P0, PT, PT, PT, UP0, 0x80, 0x0 ;  /* 0x000000000000781c */ /* 0x000fe20003f0f008 */
[----:B------:R-:W-:Y:S01]  /*0ef0*/  UMOV UR60, UR14 ;  /* 0x0000000e003c7c82 */ /* 0x000fe20008000000 */
[----:B------:R-:W-:-:S02]  /*0f00*/  ULOP3.LUT UR7, UR7, 0x1e, URZ, 0xc0, !UPT ;  /* 0x0000001e07077892 */ /* 0x000fc4000f8ec03f */
[----:B------:R-:W-:Y:S02]  /*0f10*/  @UP2 USHF.R.U32.HI UR60, URZ, UR9, UR5 ;  /* 0x000000093f3c2299 */ /* 0x000fe40008011605 */
[----:B------:R-:W-:Y:S02]  /*0f20*/  UIADD3 UR7, UR6, -UR7, URZ ;  /* 0x8000000706077290 */ /* 0x000fe4000fffe03f */
[----:B------:R-:W-:Y:S02]  /*0f30*/  UIADD3 UR6, UR61, 0x5f, URZ ;  /* 0x0000005f3d067890 */ /* 0x000fe4000fffe03f */
[----:B------:R-:W-:Y:S02]  /*0f40*/  ULEA UR8, UR7, UR11, 0xd ;  /* 0x0000000b07087291 */ /* 0x000fe4000f8e683f */
[----:B------:R-:W-:Y:S02]  /*0f50*/  UIMAD.WIDE UR6, UR6, 0x2aaaaaab, URZ ;  /* 0x2aaaaaab060678a5 */ /* 0x000fe4000f8e023f */
[----:B------:R-:W-:-:S02]  /*0f60*/  USHF.R.U32.HI UR8, URZ, 0x4, UR8 ;  /* 0x000000043f087899 */ /* 0x000fc40008011608 */
[----:B------:R-:W-:Y:S02]  /*0f70*/  USHF.R.U32.HI UR4, URZ, 0x1f, UR7 ;  /* 0x0000001f3f047899 */ /* 0x000fe40008011607 */
[----:B------:R-:W-:Y:S02]  /*0f80*/  ULOP3.LUT UR41, UR8, 0x3fff, URZ, 0xc0, !UPT ;  /* 0x00003fff08297892 */ /* 0x000fe4000f8ec03f */
[----:B------:R-:W-:-:S03]  /*0f90*/  ULEA.HI.SX32 UR5, UR7, UR4, 0x1c ;  /* 0x0000000407057291 */ /* 0x000fc6000f8fe23f */
[----:B------:R-:W-:Y:S02]  /*0fa0*/  UMOV UR4, UR13 ;  /* 0x0000000d00047c82 */ /* 0x000fe40008000000 */
[----:B------:R-:W-:Y:S01]  /*0fb0*/  IMAD.U32 R194, RZ, RZ, UR4 ;  /* 0x00000004ffc27e24 */ /* 0x000fe2000f8e00ff */
[----:B------:R-:W-:Y:S01]  /*0fc0*/  MOV R120, UR5 ;  /* 0x0000000500787c02 */ /* 0x000fe20008000f00 */
[----:B--234-:R-:W-:Y:S06]  /*0fd0*/  @!P0 BRA `(.L_x_7) ;  /* 0x0000000000408947 */ /* 0x01cfec0003800000 */
[----:B------:R-:W-:Y:S01]  /*0fe0*/  MOV R0, 0x0 ;  /* 0x0000000000007802 */ /* 0x000fe20000000f00 */
[----:B------:R-:W-:Y:S01]  /*0ff0*/  ULDC.64 UR4, c[0x4][0x88] ;  /* 0x0100220000047ab9 */ /* 0x000fe20000000a00 */
[----:B------:R-:W-:Y:S01]  /*1000*/  ULDC.64 UR6, c[0x4][0x28] ;  /* 0x01000a0000067ab9 */ /* 0x000fe20000000a00 */
[----:B------:R-:W-:Y:S01]  /*1010*/  IMAD.U32 R4, RZ, RZ, UR4 ;  /* 0x00000004ff047e24 */ /* 0x000fe2000f8e00ff */
[----:B------:R0:W1:Y:S01]  /*1020*/  LDC.64 R2, c[0x4][R0] ;  /* 0x0100000000027b82 */ /* 0x0000620000000a00 */
[----:B------:R-:W-:Y:S01]  /*1030*/  IMAD.U32 R5, RZ, RZ, UR5 ;  /* 0x00000005ff057e24 */ /* 0x000fe2000f8e00ff */
[----:B------:R-:W-:Y:S01]  /*1040*/  ULDC.64 UR4, c[0x4][0x90] ;  /* 0x0100240000047ab9 */ /* 0x000fe20000000a00 */
[----:B------:R-:W-:Y:S01]  /*1050*/  IMAD.U32 R10, RZ, RZ, UR6 ;  /* 0x00000006ff0a7e24 */ /* 0x000fe2000f8e00ff */
[----:B------:R-:W-:Y:S01]  /*1060*/  MOV R7, UR5 ;  /* 0x0000000500077c02 */ /* 0x000fe20008000f00 */
[----:B------:R-:W-:Y:S01]  /*1070*/  IMAD.U32 R6, RZ, RZ, UR4 ;  /* 0x00000004ff067e24 */ /* 0x000fe2000f8e00ff */
[----:B------:R-:W-:Y:S01]  /*1080*/  MOV R12, 0x1 ;  /* 0x00000001000c7802 */ /* 0x000fe20000000f00 */
[----:B------:R-:W-:-:S02]  /*1090*/  IMAD.U32 R11, RZ, RZ, UR7 ;  /* 0x00000007ff0b7e24 */ /* 0x000fc4000f8e00ff */
[----:B------:R-:W-:Y:S02]  /*10a0*/  IMAD.MOV.U32 R8, RZ, RZ, 0x70 ;  /* 0x00000070ff087424 */ /* 0x000fe400078e00ff */
[----:B0-----:R-:W-:-:S07]  /*10b0*/  IMAD.MOV.U32 R13, RZ, RZ, RZ ;  /* 0x000000ffff0d7224 */ /* 0x001fce00078e00ff */
[----:B------:R-:W-:-:S07]  /*10c0*/  LEPC R20, `(.L_x_7) ;  /* 0x000000001014794e */ /* 0x000fce0000000000 */
[----:B-1----:R-:W-:Y:S05]  /*10d0*/  CALL.ABS.NOINC R2 ;  /* 0x0000000002007343 */ /* 0x002fea0003c00000 */
.L_x_7:
[----:B------:R-:W-:Y:S02]  /*10e0*/  R2UR UR4, R192 ;  /* 0x00000000c00472ca */ /* 0x000fe400000e0000 */
[----:B------:R-:W-:-:S11]  /*10f0*/  R2UR UR5, R201 ;  /* 0x00000000c90572ca */ /* 0x000fd600000e0000 */
[----:B------:R-:W-:Y:S02]  /*1100*/  ULOP3.LUT UR4, UR4, 0x1, URZ, 0xc0, !UPT ;  /* 0x0000000104047892 */ /* 0x000fe4000f8ec03f */
[----:B------:R-:W-:-:S04]  /*1110*/  IMAD.U32 R2, RZ, RZ, UR5 ;  /* 0x00000005ff027e24 */ /* 0x000fc8000f8e00ff */
[----:B------:R-:W-:Y:S01]  /*1120*/  IMAD.U32 R0, RZ, RZ, UR4 ;  /* 0x00000004ff007e24 */ /* 0x000fe2000f8e00ff */
[----:B------:R-:W-:-:S04]  /*1130*/  ISETP.NE.AND P0, PT, R2, 0x3, PT ;  /* 0x000000030200780c */ /* 0x000fc80003f05270 */
[----:B------:R-:W-:-:S04]  /*1140*/  SHF.L.U32 R0, R0, 0x1f, RZ ;  /* 0x0000001f00007819 */ /* 0x000fc800000006ff */
[----:B------:R-:W0:Y:S02]  /*1150*/  SYNCS.PHASECHK.TRANS64.TRYWAIT P1, [UR40+0x30800], R0 ;  /* 0x03080000ff0075a7 */ /* 0x000e240008020168 */
[----:B0-----:R-:W-:Y:S05]  /*1160*/  @!P1 BRA `(.L_x_8) ;  /* 0x000000b000a49947 */ /* 0x001fea0003800000 */
.L_x_89:
[----:B------:R-:W-:Y:S05]  /*1170*/  @!P0 BRA `(.L_x_9) ;  /* 0x0000000000048947 */ /* 0x000fea0003800000 */
[----:B------:R-:W-:Y:S01]  /*1180*/  BPT.TRAP 0x1 ;  /* 0x000000040000795c */ /* 0x000fe20000300000 */
.L_x_9:
[----:B0-----:R-:W-:Y:S01]  /*1190*/  IMAD.U32 R3, RZ, RZ, UR39 ;  /* 0x00000027ff037e24 */ /* 0x001fe2000f8e00ff */
[----:B------:R-:W-:-:S04]  /*11a0*/  MOV R0, UR38 ;  /* 0x0000002600007c02 */ /* 0x000fc80008000f00 */
[----:B------:R-:W-:Y:S02]  /*11b0*/  LEA R0, R0, UR40, 0x3 ;  /* 0x0000002800007c11 */ /* 0x000fe4000f8e18ff */
[----:B------:R-:W-:-:S04]  /*11c0*/  SHF.L.U32 R3, R3, 0x1f, RZ ;  /* 0x0000001f03037819 */ /* 0x000fc800000006ff */
[----:B------:R0:W1:Y:S01]  /*11d0*/  SYNCS.PHASECHK.TRANS64.TRYWAIT P1, [R0+URZ+0x30830], R3 ;  /* 0x03083003000075a7 */ /* 0x000062000802017f */
[----:B------:R-:W-:Y:S05]  /*11e0*/  @!P0 BRA `(.L_x_10) ;  /* 0x0000000000048947 */ /* 0x000fea0003800000 */
[----:B------:R-:W-:Y:S01]  /*11f0*/  BPT.TRAP 0x1 ;  /* 0x000000040000795c */ /* 0x000fe20000300000 */
.L_x_10:
[----:B------:R-:W-:Y:S01]  /*1200*/  IMAD.MOV.U32 R119, RZ, RZ, RZ ;  /* 0x000000ffff777224 */ /* 0x000fe200078e00ff */
[----:B-1----:R-:W-:Y:S06]  /*1210*/  @P1 BRA `(.L_x_11) ;  /* 0x0000000000081947 */ /* 0x002fec0003800000 */
[----:B------:R-:W1:Y:S02]  /*1220*/  SYNCS.PHASECHK.TRANS64.TRYWAIT P1, [R0+URZ+0x30830], R3 ;  /* 0x03083003000075a7 */ /* 0x000e64000802017f */
[----:B-1----:R-:W-:Y:S05]  /*1230*/  @!P1 BRA `(.L_x_12) ;  /* 0x000000b000889947 */ /* 0x002fea0003800000 */
.L_x_11:
[----:B------:R-:W-:Y:S05]  /*1240*/  WARPSYNC.ALL ;  /* 0x0000000000007948 */ /* 0x000fea0003800000 */
[----:B------:R-:W-:Y:S01]  /*1250*/  UIADD3 UR40, UR40, 0x1e400, URZ ;  /* 0x0001e40028287890 */ /* 0x000fe2000fffe03f */
[----:B------:R-:W-:Y:S01]  /*1260*/  WARPGROUP.ARRIVE ;  /* 0x00000000000079c5 */ /* 0x000fe20000000000 */
[----:B------:R-:W-:Y:S02]  /*1270*/  ULOP3.LUT UR4, UR41, 0x10000, URZ, 0xfc, !UPT ;  /* 0x0001000029047892 */ /* 0x000fe4000f8efc3f */
[----:B------:R-:W-:Y:S01]  /*1280*/  USHF.R.U32.HI UR40, URZ, 0x4, UR40 ;  /* 0x000000043f287899 */ /* 0x000fe20008011628 */
[----:B------:R-:W-:Y:S01]  /*1290*/  UMOV UR13, 0x40000040 ;  /* 0x40000040000d7882 */ /* 0x000fe20000000000 */
[----:B------:R-:W-:-:S02]  /*12a0*/  UMOV UR15, 0x40000040 ;  /* 0x40000040000f7882 */ /* 0x000fc40000000000 */
[----:B------:R-:W-:Y:S01]  /*12b0*/  ULOP3.LUT UR11, UR40, 0x3fff, URZ, 0xc0, !UPT ;  /* 0x00003fff280b7892 */ /* 0x000fe2000f8ec03f */
[----:B------:R-:W-:Y:S01]  /*12c0*/  MOV R9, UR13 ;  /* 0x0000000d00097c02 */ /* 0x000fe20008000f00 */
[----:B------:R-:W-:Y:S01]  /*12d0*/  UMOV UR12, UR4 ;  /* 0x00000004000c7c82 */ /* 0x000fe20008000000 */
[----:B------:R-:W-:Y:S01]  /*12e0*/  UIADD3 UR6, UR4, 0x2, URZ ;  /* 0x0000000204067890 */ /* 0x000fe2000fffe03f */
[----:B------:R-:W-:Y:S01]  /*12f0*/  IMAD.U32 R8, RZ, RZ, UR12 ;  /* 0x0000000cff087e24 */ /* 0x000fe2000f8e00ff */
[----:B------:R-:W-:Y:S02]  /*1300*/  ULOP3.LUT UR11, UR11, 0x10000, URZ, 0xfc, !UPT ;  /* 0x000100000b0b7892 */ /* 0x000fe4000f8efc3f */
[----:B------:R-:W-:Y:S02]  /*1310*/  UIADD3 UR56, UR4, 0x4, URZ ;  /* 0x0000000404387890 */ /* 0x000fe4000fffe03f */
[----:B------:R-:W-:Y:S01]  /*1320*/  UIMAD UR5, UR38, 0x900, UR11 ;  /* 0x00000900260578a4 */ /* 0x000fe2000f8e020b */
[----:B------:R-:W-:Y:S01]  /*1330*/  UMOV UR57, 0x40000040 ;  /* 0x4000004000397882 */ /* 0x000fe20000000000 */
[----:B------:R-:W-:-:S02]  /*1340*/  UMOV UR59, 0x40000040 ;  /* 0x40000040003b7882 */ /* 0x000fc40000000000 */
[----:B------:R-:W-:Y:S02]  /*1350*/  UIADD3 UR7, UR5, 0x2, URZ ;  /* 0x0000000205077890 */ /* 0x000fe4000fffe03f */
[----:B------:R-:W-:Y:S02]  /*1360*/  UIADD3 UR58, UR5, 0x4, URZ ;  /* 0x00000004053a7890 */ /* 0x000fe4000fffe03f */
[----:B------:R-:W-:Y:S01]  /*1370*/  UMOV UR14, UR5 ;  /* 0x00000005000e7c82 */ /* 0x000fe20008000000 */
[----:B------:R-:W-:Y:S01]  /*1380*/  UIADD3 UR52, UR4, 0x6, URZ ;  /* 0x0000000604347890 */ /* 0x000fe2000fffe03f */
[----:B------:R-:W-:Y:S01]  /*1390*/  HGMMA.64x96x16.F32 R24, gdesc[UR12], RZ, !UPT, gsb0 ;  /* 0x016000000c1879f0 */ /* 0x000fe2000c0008ff */
[----:B------:R-:W-:Y:S01]  /*13a0*/  UMOV UR12, UR6 ;  /* 0x00000006000c7c82 */ /* 0x000fe20008000000 */
[----:B------:R-:W-:Y:S01]  /*13b0*/  UMOV UR13, 0x40000040 ;  /* 0x40000040000d7882 */ /* 0x000fe20000000000 */
[----:B------:R-:W-:Y:S01]  /*13c0*/  UMOV UR14, UR7 ;  /* 0x00000007000e7c82 */ /* 0x000fe20008000000 */
[----:B------:R-:W-:Y:S01]  /*13d0*/  UMOV UR15, 0x40000040 ;  /* 0x40000040000f7882 */ /* 0x000fe20000000000 */
[----:B------:R-:W-:Y:S01]  /*13e0*/  UIADD3 UR54, UR5, 0x6, URZ ;  /* 0x0000000605367890 */ /* 0x000fe2000fffe03f */
[----:B------:R-:W-:Y:S01]  /*13f0*/  IMAD.U32 R6, RZ, RZ, UR12 ;  /* 0x0000000cff067e24 */ /* 0x000fe2000f8e00ff */
[----:B------:R-:W-:Y:S01]  /*1400*/  UMOV UR53, 0x40000040 ;  /* 0x4000004000357882 */ /* 0x000fe20000000000 */
[----:B------:R-:W-:Y:S01]  /*1410*/  UMOV UR55, 0x40000040 ;  /* 0x4000004000377882 */ /* 0x000fe20000000000 */
[----:B------:R-:W-:Y:S01]  /*1420*/  UIADD3 UR48, UR4, 0x400, URZ ;  /* 0x0000040004307890 */ /* 0x000fe2000fffe03f */
[----:B------:R-:W-:Y:S01]  /*1430*/  IMAD.U32 R7, RZ, RZ, UR13 ;  /* 0x0000000dff077e24 */ /* 0x000fe2000f8e00ff */
[----:B------:R-:W-:Y:S01]  /*1440*/  UIADD3 UR50, UR5, 0x300, URZ ;  /* 0x0000030005327890 */ /* 0x000fe2000fffe03f */
[----:B------:R-:W-:Y:S01]  /*1450*/  UMOV UR49, 0x40000040 ;  /* 0x4000004000317882 */ /* 0x000fe20000000000 */
[----:B------:R-:W-:Y:S01]  /*1460*/  UMOV UR51, 0x40000040 ;  /* 0x4000004000337882 */ /* 0x000fe20000000000 */
[----:B------:R-:W-:-:S02]  /*1470*/  UIADD3 UR44, UR4, 0x402, URZ ;  /* 0x00000402042c7890 */ /* 0x000fc4000fffe03f */
[----:B------:R-:W-:Y:S01]  /*1480*/  UIADD3 UR46, UR5, 0x302, URZ ;  /* 0x00000302052e7890 */ /* 0x000fe2000fffe03f */
[----:B------:R-:W-:Y:S01]  /*1490*/  UMOV UR45, 0x40000040 ;  /* 0x40000040002d7882 */ /* 0x000fe20000000000 */
[----:B------:R-:W-:Y:S01]  /*14a0*/  UMOV UR47, 0x40000040 ;  /* 0x40000040002f7882 */ /* 0x000fe20000000000 */
[----:B------:R-:W-:Y:S02]  /*14b0*/  UIADD3 UR16, UR4, 0x406, URZ ;  /* 0x0000040604107890 */ /* 0x000fe4000fffe03f */
[----:B------:R-:W-:Y:S01]  /*14c0*/  UIADD3 UR18, UR5, 0x306, URZ ;  /* 0x0000030605127890 */ /* 0x000fe2000fffe03f */
[----:B------:R-:W-:Y:S01]  /*14d0*/  UMOV UR17, 0x40000040 ;  /* 0x4000004000117882 */ /* 0x000fe20000000000 */
[----:B------:R-:W-:Y:S01]  /*14e0*/  UMOV UR19, 0x40000040 ;  /* 0x4000004000137882 */ /* 0x000fe20000000000 */
[----:B------:R-:W-:Y:S02]  /*14f0*/  UIADD3 UR20, UR4, 0x800, URZ ;  /* 0x0000080004147890 */ /* 0x000fe4000fffe03f */
        /* <DEDUP_REMOVED lines=15> */
[----:B------:R-:W-:-:S02]  /*15f0*/  WARPGROUP.DEPBAR.LE gsb0, 0x0 ;  /* 0x00008000000079c5 */ /* 0x000fc40000010000 */
[----:B------:R-:W-:-:S06]  /*1600*/  WARPGROUP.ARRIVE ;  /* 0x00000000000079c5 */ /* 0x000fcc0000000000 */
[----:B------:R-:W-:Y:S01]  /*1610*/  HGMMA.64x96x16.F32 R24, gdesc[UR12], R24, gsb0 ;  /* 0x016000000c1879f0 */ /* 0x000fe20008000818 */
[----:B------:R-:W-:Y:S02]  /*1620*/  UIADD3 UR12, UR4, 0x404, URZ ;  /* 0x00000404040c7890 */ /* 0x000fe4000fffe03f */
[----:B------:R-:W-:Y:S01]  /*1630*/  UIADD3 UR14, UR5, 0x304, URZ ;  /* 0x00000304050e7890 */ /* 0x000fe2000fffe03f */
[----:B------:R-:W-:Y:S01]  /*1640*/  UMOV UR13, 0x40000040 ;  /* 0x40000040000d7882 */ /* 0x000fe20000000000 */
[----:B------:R-:W-:Y:S01]  /*1650*/  UMOV UR15, 0x40000040 ;  /* 0x40000040000f7882 */ /* 0x000fe20000000000 */
[----:B------:R-:W-:Y:S02]  /*1660*/  WARPGROUP.DEPBAR.LE gsb0, 0x0 ;  /* 0x00008000000079c5 */ /* 0x000fe40000010000 */
[----:B------:R-:W-:-:S06]  /*1670*/  WARPGROUP.ARRIVE ;  /* 0x00000000000079c5 */ /* 0x000fcc0000000000 */
[----:B------:R-:W-:Y:S03]  /*1680*/  HGMMA.64x96x16.F32 R24, gdesc[UR56], R24, gsb0 ;  /* 0x01600000381879f0 */ /* 0x000fe60008000818 */
        /* <DEDUP_REMOVED lines=28> */
[----:B------:R-:W-:Y:S05]  /*1850*/  @!P0 BRA `(.L_x_13) ;  /* 0x0000000000048947 */ /* 0x000fea0003800000 */
[----:B------:R-:W-:Y:S01]  /*1860*/  BPT.TRAP 0x1 ;  /* 0x000000040000795c */ /* 0x000fe20000300000 */
.L_x_13:
[----:B------:R-:W-:Y:S01]  /*1870*/  R2UR UR5, R120 ;  /* 0x00000000780572ca */ /* 0x000fe200000e0000 */
[----:B------:R-:W-:Y:S01]  /*1880*/  ULDC UR4, c[0x0][0x9d8] ;  /* 0x0002760000047ab9 */ /* 0x000fe20000000800 */
[----:B01----:R-:W-:Y:S02]  /*1890*/  VIADD R3, R200, UR61 ;  /* 0x0000003dc8037c36 */ /* 0x003fe40008000000 */
[----:B------:R-:W-:Y:S01]  /*18a0*/  FMUL.FTZ R24, R24, UR4 ;  /* 0x0000000418187c20 */ /* 0x000fe20008410000 */
[----:B------:R-:W-:Y:S01]  /*18b0*/  FMUL.FTZ R25, R25, UR4 ;  /* 0x0000000419197c20 */ /* 0x000fe20008410000 */
[----:B------:R-:W-:Y:S01]  /*18c0*/  FMUL.FTZ R28, R28, UR4 ;  /* 0x000000041c1c7c20 */ /* 0x000fe20008410000 */
[----:B------:R-:W-:Y:S01]  /*18d0*/  FMUL.FTZ R29, R29, UR4 ;  /* 0x000000041d1d7c20 */ /* 0x000fe20008410000 */
[----:B------:R-:W-:Y:S01]  /*18e0*/  FMUL.FTZ R32, R32, UR4 ;  /* 0x0000000420207c20 */ /* 0x000fe20008410000 */
[----:B------:R-:W-:Y:S01]  /*18f0*/  FMUL.FTZ R33, R33, UR4 ;  /* 0x0000000421217c20 */ /* 0x000fe20008410000 */
[----:B------:R-:W-:Y:S01]  /*1900*/  MUFU.TANH R24, R24 ;  /* 0x0000001800187308 */ /* 0x000fe20000002400 */
[----:B------:R-:W-:Y:S01]  /*1910*/  FMUL.FTZ R26, R26, UR4 ;  /* 0x000000041a1a7c20 */ /* 0x000fe20008410000 */
[----:B------:R-:W-:Y:S01]  /*1920*/  FMUL.FTZ R27, R27, UR4 ;  /* 0x000000041b1b7c20 */ /* 0x000fe20008410000 */
[----:B------:R-:W-:Y:S01]  /*1930*/  FMUL.FTZ R36, R36, UR4 ;  /* 0x0000000424247c20 */ /* 0x000fe20008410000 */
[----:B------:R-:W-:Y:S01]  /*1940*/  MOV R4, UR5 ;  /* 0x0000000500047c02 */ /* 0x000fe20008000f00 */
[----:B------:R-:W-:Y:S01]  /*1950*/  FMUL.FTZ R31, R31, UR4 ;  /* 0x000000041f1f7c20 */ /* 0x000fe20008410000 */
[----:B------:R-:W-:Y:S01]  /*1960*/  FMUL.FTZ R37, R37, UR4 ;  /* 0x0000000425257c20 */ /* 0x000fe20008410000 */
[----:B------:R-:W-:Y:S01]  /*1970*/  FMUL.FTZ R30, R30, UR4 ;  /* 0x000000041e1e7c20 */ /* 0x000fe20008410000 */
[----:B------:R-:W0:Y:S01]  /*1980*/  MUFU.TANH R25, R25 ;  /* 0x0000001900197308 */ /* 0x000e220000002400 */
[----:B------:R-:W-:-:S02]  /*1990*/  IMAD R3, R4, -0x60, R3 ;  /* 0xffffffa004037824 */ /* 0x000fc400078e0203 */
[----:B------:R-:W-:Y:S01]  /*19a0*/  FMUL.FTZ R40, R40, UR4 ;  /* 0x0000000428287c20 */ /* 0x000fe20008410000 */
[----:B------:R-:W-:Y:S01]  /*19b0*/  FMUL.FTZ R35, R35, UR4 ;  /* 0x0000000423237c20 */ /* 0x000fe20008410000 */
[----:B------:R-:W-:Y:S01]  /*19c0*/  FMUL.FTZ R41, R41, UR4 ;  /* 0x0000000429297c20 */ /* 0x000fe20008410000 */
[----:B------:R-:W-:Y:S01]  /*19d0*/  FMUL.FTZ R34, R34, UR4 ;  /* 0x0000000422227c20 */ /* 0x000fe20008410000 */
[C---:B------:R-:W-:Y:S01]  /*19e0*/  ISETP.GT.AND P6, PT, R3.reuse, RZ, PT ;  /* 0x000000ff0300720c */ /* 0x040fe20003fc4270 */
[----:B------:R-:W-:Y:S01]  /*19f0*/  FMUL.FTZ R44, R44, UR4 ;  /* 0x000000042c2c7c20 */ /* 0x000fe20008410000 */
[----:B------:R-:W-:Y:S01]  /*1a00*/  MUFU.TANH R28, R28 ;  /* 0x0000001c001c7308 */ /* 0x000fe20000002400 */
[C---:B------:R-:W-:Y:S01]  /*1a10*/  ISETP.GT.AND P5, PT, R3.reuse, 0x1, PT ;  /* 0x000000010300780c */ /* 0x040fe20003fa4270 */
[----:B------:R-:W-:Y:S01]  /*1a20*/  FMUL.FTZ R38, R38, UR4 ;  /* 0x0000000426267c20 */ /* 0x000fe20008410000 */
[----:B------:R-:W-:Y:S01]  /*1a30*/  ISETP.GT.AND P4, PT, R3, 0x8, PT ;  /* 0x000000080300780c */ /* 0x000fe20003f84270 */
[----:B------:R-:W-:Y:S01]  /*1a40*/  FMUL.FTZ R45, R45, UR4 ;  /* 0x000000042d2d7c20 */ /* 0x000fe20008410000 */
[----:B------:R-:W-:Y:S01]  /*1a50*/  ISETP.GT.AND P3, PT, R3, 0x9, PT ;  /* 0x000000090300780c */ /* 0x000fe20003f64270 */
[----:B------:R-:W-:Y:S01]  /*1a60*/  FMUL.FTZ R39, R39, UR4 ;  /* 0x0000000427277c20 */ /* 0x000fe20008410000 */
[----:B------:R-:W-:Y:S01]  /*1a70*/  ISETP.GT.AND P2, PT, R3, 0x10, PT ;  /* 0x000000100300780c */ /* 0x000fe20003f44270 */
[----:B------:R-:W1:Y:S01]  /*1a80*/  MUFU.TANH R29, R29 ;  /* 0x0000001d001d7308 */ /* 0x000e620000002400 */
[----:B0-----:R-:W-:Y:S01]  /*1a90*/  FSEL R10, R25, -INF , P5 ;  /* 0xff800000190a7808 */ /* 0x001fe20002800000 */
[----:B------:R-:W-:Y:S01]  /*1aa0*/  FMUL.FTZ R48, R48, UR4 ;  /* 0x0000000430307c20 */ /* 0x000fe20008410000 */
[----:B------:R-:W-:Y:S01]  /*1ab0*/  ISETP.GT.AND P1, PT, R3, 0x11, PT ;  /* 0x000000110300780c */ /* 0x000fe20003f24270 */
        /* <DEDUP_REMOVED lines=8> */
[----:B------:R-:W-:Y:S01]  /*1b40*/  FMUL.FTZ R56, R56, UR4 ;  /* 0x0000000438387c20 */ /* 0x000fe20008410000 */
[----:B------:R-:W-:Y:S01]  /*1b50*/  FMUL.FTZ R50, R50, UR4 ;  /* 0x0000000432327c20 */ /* 0x000fe20008410000 */
[----:B------:R-:W-:Y:S01]  /*1b60*/  FMUL.FTZ R57, R57, UR4 ;  /* 0x0000000439397c20 */ /* 0x000fe20008410000 */
[----:B------:R-:W-:Y:S01]  /*1b70*/  FMUL.FTZ R51, R51, UR4 ;  /* 0x0000000433337c20 */ /* 0x000fe20008410000 */
[----:B------:R-:W0:Y:S01]  /*1b80*/  MUFU.TANH R5, R26 ;  /* 0x0000001a00057308 */ /* 0x000e220000002400 */
[----:B-1----:R-:W-:Y:S01]  /*1b90*/  FSEL R29, R29, -INF , P3 ;  /* 0xff8000001d1d7808 */ /* 0x002fe20001800000 */
[----:B------:R-:W-:Y:S01]  /*1ba0*/  FMUL.FTZ R60, R60, UR4 ;  /* 0x000000043c3c7c20 */ /* 0x000fe20008410000 */
[----:B------:R-:W-:Y:S01]  /*1bb0*/  FMUL.FTZ R54, R54, UR4 ;  /* 0x0000000436367c20 */ /* 0x000fe20008410000 */
[----:B------:R-:W-:Y:S01]  /*1bc0*/  FMUL.FTZ R61, R61, UR4 ;  /* 0x000000043d3d7c20 */ /* 0x000fe20008410000 */
[----:B------:R-:W-:Y:S01]  /*1bd0*/  FMUL.FTZ R55, R55, UR4 ;  /* 0x0000000437377c20 */ /* 0x000fe20008410000 */
[----:B------:R-:W-:Y:S01]  /*1be0*/  FMUL.FTZ R64, R64, UR4 ;  /* 0x0000000440407c20 */ /* 0x000fe20008410000 */
[----:B------:R-:W-:Y:S01]  /*1bf0*/  FMUL.FTZ R58, R58, UR4 ;  /* 0x000000043a3a7c20 */ /* 0x000fe20008410000 */
[----:B------:R1:W2:Y:S01]  /*1c00*/  MUFU.TANH R2, R27 ;  /* 0x0000001b00027308 */ /* 0x0002a20000002400 */
[----:B------:R-:W-:Y:S01]  /*1c10*/  FMUL.FTZ R65, R65, UR4 ;  /* 0x0000000441417c20 */ /* 0x000fe20008410000 */
[----:B------:R-:W-:Y:S01]  /*1c20*/  FMUL.FTZ R59, R59, UR4 ;  /* 0x000000043b3b7c20 */ /* 0x000fe20008410000 */
[----:B------:R-:W-:Y:S01]  /*1c30*/  FMUL.FTZ R68, R68, UR4 ;  /* 0x0000000444447c20 */ /* 0x000fe20008410000 */
[----:B------:R-:W-:Y:S01]  /*1c40*/  FMUL.FTZ R69, R69, UR4 ;  /* 0x0000000445457c20 */ /* 0x000fe20008410000 */
[----:B------:R-:W-:Y:S01]  /*1c50*/  FMUL.FTZ R62, R62, UR4 ;  /* 0x000000043e3e7c20 */ /* 0x000fe20008410000 */
[----:B------:R-:W-:Y:S01]  /*1c60*/  ULDC UR5, c[0x0][0x988] ;  /* 0x0002620000057ab9 */ /* 0x000fe20000000800 */
[----:B------:R-:W-:Y:S01]  /*1c70*/  FMUL.FTZ R63, R63, UR4 ;  /* 0x000000043f3f7c20 */ /* 0x000fe20008410000 */
[----:B------:R-:W3:Y:S01]  /*1c80*/  MUFU.TANH R33, R33 ;  /* 0x0000002100217308 */ /* 0x000ee20000002400 */
[----:B-1----:R-:W-:Y:S01]  /*1c90*/  FSEL R27, R24, -INF , P6 ;  /* 0xff800000181b7808 */ /* 0x002fe20003000000 */
[----:B------:R-:W-:Y:S01]  /*1ca0*/  FMUL.FTZ R66, R66, UR4 ;  /* 0x0000000442427c20 */ /* 0x000fe20008410000 */
[----:B0-----:R-:W-:Y:S01]  /*1cb0*/  FSEL R5, R5, -INF , P6 ;  /* 0xff80000005057808 */ /* 0x001fe20003000000 */
[----:B------:R-:W-:Y:S01]  /*1cc0*/  FMUL.FTZ R67, R67, UR4 ;  /* 0x0000000443437c20 */ /* 0x000fe20008410000 */
[----:B------:R-:W-:Y:S01]  /*1cd0*/  FMNMX.FTZ R4, R27, R10, !PT ;  /* 0x0000000a1b047209 */ /* 0x000fe20007810000 */
[----:B------:R-:W-:Y:S01]  /*1ce0*/  FMUL.FTZ R70, R70, UR4 ;  /* 0x0000000446467c20 */ /* 0x000fe20008410000 */
[----:B------:R-:W-:Y:S01]  /*1cf0*/  ISETP.GT.AND P6, PT, R3, 0x18, PT ;  /* 0x000000180300780c */ /* 0x000fe20003fc4270 */
[----:B------:R0:W1:Y:S01]  /*1d00*/  MUFU.TANH R13, R31 ;  /* 0x0000001f000d7308 */ /* 0x0000620000002400 */
[----:B--2---:R-:W-:Y:S01]  /*1d10*/  FSEL R2, R2, -INF , P5 ;  /* 0xff80000002027808 */ /* 0x004fe20002800000 */
[----:B------:R-:W-:Y:S01]  /*1d20*/  FMUL.FTZ R71, R71, UR4 ;  /* 0x0000000447477c20 */ /* 0x000fe20008410000 */
[----:B------:R-:W-:Y:S01]  /*1d30*/  ISETP.GT.AND P5, PT, R3, 0x19, PT ;  /* 0x000000190300780c */ /* 0x000fe20003fa4270 */
[----:B------:R-:W2:Y:S01]  /*1d40*/  S2UR UR6, SR_CgaCtaId ;  /* 0x00000000000679c3 */ /* 0x000ea20000008800 */
[----:B------:R-:W-:Y:S01]  /*1d50*/  P2R R14, PR, RZ, 0x1 ;  /* 0x00000001ff0e7803 */ /* 0x000fe20000000000 */
[----:B------:R-:W-:Y:S01]  /*1d60*/  UISETP.GE.AND UP0, UPT, UR61, 0x61, UPT ;  /* 0x000000613d00788c */ /* 0x000fe2000bf06270 */
[----:B------:R-:W-:Y:S01]  /*1d70*/  R2UR UR4, R0 ;  /* 0x00000000000472ca */ /* 0x000fe200000e0000 */
[----:B------:R-:W4:Y:S01]  /*1d80*/  MUFU.TANH R36, R36 ;  /* 0x0000002400247308 */ /* 0x000f220000002400 */
[----:B0-----:R-:W-:Y:S01]  /*1d90*/  FSEL R31, R28, -INF , P4 ;  /* 0xff8000001c1f7808 */ /* 0x001fe20002000000 */
[--C-:B------:R-:W-:Y:S01]  /*1da0*/  IMAD.MOV.U32 R117, RZ, RZ, R119.reuse ;  /* 0x000000ffff757224 */ /* 0x100fe200078e0077 */
[----:B---3--:R-:W-:Y:S01]  /*1db0*/  FSEL R33, R33, -INF , P1 ;  /* 0xff80000021217808 */ /* 0x008fe20000800000 */
[--C-:B------:R-:W-:Y:S01]  /*1dc0*/  IMAD.MOV.U32 R116, RZ, RZ, R119.reuse ;  /* 0x000000ffff747224 */ /* 0x100fe200078e0077 */
[----:B------:R-:W-:Y:S01]  /*1dd0*/  FMNMX.FTZ R4, R31, R4, !PT ;  /* 0x000000041f047209 */ /* 0x000fe20007810000 */
[--C-:B------:R-:W-:Y:S01]  /*1de0*/  IMAD.MOV.U32 R115, RZ, RZ, R119.reuse ;  /* 0x000000ffff737224 */ /* 0x100fe200078e0077 */
[-C--:B------:R-:W-:Y:S01]  /*1df0*/  MOV R118, R119.reuse ;  /* 0x0000007700767202 */ /* 0x080fe20000000f00 */
[----:B------:R-:W0:Y:S01]  /*1e00*/  MUFU.TANH R11, R30 ;  /* 0x0000001e000b7308 */ /* 0x000e220000002400 */
[----:B------:R-:W-:Y:S01]  /*1e10*/  FMNMX.FTZ R4, R29, R4, !PT ;  /* 0x000000041d047209 */ /* 0x000fe20007810000 */
[--C-:B------:R-:W-:Y:S01]  /*1e20*/  IMAD.MOV.U32 R113, RZ, RZ, R119.reuse ;  /* 0x000000ffff717224 */ /* 0x100fe200078e0077 */
[----:B-1----:R-:W-:Y:S01]  /*1e30*/  FSEL R13, R13, -INF , P3 ;  /* 0xff8000000d0d7808 */ /* 0x002fe20001800000 */
[----:B------:R-:W-:Y:S01]  /*1e40*/  UIADD3 UR4, UR4, 0x30840, URZ ;  /* 0x0003084004047890 */ /* 0x000fe2000fffe03f */
[----:B------:R-:W-:Y:S01]  /*1e50*/  ISETP.GT.AND P3, PT, R3, 0x21, PT ;  /* 0x000000210300780c */ /* 0x000fe20003f64270 */
[--C-:B------:R-:W-:Y:S01]  /*1e60*/  IMAD.MOV.U32 R112, RZ, RZ, R119.reuse ;  /* 0x000000ffff707224 */ /* 0x100fe200078e0077 */
[-C--:B------:R-:W-:Y:S01]  /*1e70*/  MOV R114, R119.reuse ;  /* 0x0000007700727202 */ /* 0x080fe20000000f00 */
[----:B------:R-:W1:Y:S01]  /*1e80*/  MUFU.TANH R37, R37 ;  /* 0x0000002500257308 */ /* 0x000e620000002400 */
[----:B----4-:R-:W-:Y:S01]  /*1e90*/  FSEL R73, R36, -INF , P6 ;  /* 0xff80000024497808 */ /* 0x010fe20003000000 */
[--C-:B------:R-:W-:Y:S01]  /*1ea0*/  IMAD.MOV.U32 R111, RZ, RZ, R119.reuse ;  /* 0x000000ffff6f7224 */ /* 0x100fe200078e0077 */
[-C--:B------:R-:W-:Y:S01]  /*1eb0*/  MOV R110, R119.reuse ;  /* 0x00000077006e7202 */ /* 0x080fe20000000f00 */
[----:B--2---:R-:W-:Y:S01]  /*1ec0*/  UPRMT UR4, UR6, 0x654, UR4 ;  /* 0x0000065406047896 */ /* 0x004fe20008000004 */
[--C-:B------:R-:W-:Y:S01]  /*1ed0*/  IMAD.MOV.U32 R109, RZ, RZ, R119.reuse ;  /* 0x000000ffff6d7224 */ /* 0x100fe200078e0077 */
[-C--:B------:R-:W-:Y:S01]  /*1ee0*/  MOV R107, R119.reuse ;  /* 0x00000077006b7202 */ /* 0x080fe20000000f00 */
[--C-:B------:R-:W-:Y:S01]  /*1ef0*/  IMAD.MOV.U32 R108, RZ, RZ, R119.reuse ;  /* 0x000000ffff6c7224 */ /* 0x100fe200078e0077 */
[----:B------:R2:W3:Y:S01]  /*1f00*/  MUFU.TANH R21, R35 ;  /* 0x0000002300157308 */ /* 0x0004e20000002400 */
[----:B0-----:R-:W-:Y:S01]  /*1f10*/  FSEL R11, R11, -INF , P4 ;  /* 0xff8000000b0b7808 */ /* 0x001fe20002000000 */
[--C-:B------:R-:W-:Y:S01]  /*1f20*/  IMAD.MOV.U32 R106, RZ, RZ, R119.reuse ;  /* 0x000000ffff6a7224 */ /* 0x100fe200078e0077 */
[----:B------:R-:W-:Y:S01]  /*1f30*/  ISETP.GT.AND P4, PT, R3, 0x20, PT ;  /* 0x000000200300780c */ /* 0x000fe20003f84270 */
[--C-:B------:R-:W-:Y:S01]  /*1f40*/  IMAD.MOV.U32 R105, RZ, RZ, R119.reuse ;  /* 0x000000ffff697224 */ /* 0x100fe200078e0077 */
[----:B------:R-:W-:Y:S01]  /*1f50*/  SYNCS.ARRIVE.TRANS64.RED.A1T0 RZ, [UR4], RZ ;  /* 0x000000ffffff79a7 */ /* 0x000fe20008100404 */
[-C--:B------:R-:W-:Y:S01]  /*1f60*/  MOV R104, R119.reuse ;  /* 0x0000007700687202 */ /* 0x080fe20000000f00 */
[--C-:B------:R-:W-:Y:S01]  /*1f70*/  IMAD.MOV.U32 R102, RZ, RZ, R119.reuse ;  /* 0x000000ffff667224 */ /* 0x100fe200078e0077 */
[----:B------:R-:W0:Y:S01]  /*1f80*/  MUFU.TANH R40, R40 ;  /* 0x0000002800287308 */ /* 0x000e220000002400 */
[----:B--2---:R-:W-:Y:S01]  /*1f90*/  FSEL R35, R32, -INF , P2 ;  /* 0xff80000020237808 */ /* 0x004fe20001000000 */
[--C-:B------:R-:W-:Y:S01]  /*1fa0*/  IMAD.MOV.U32 R100, RZ, RZ, R119.reuse ;  /* 0x000000ffff647224 */ /* 0x100fe200078e0077 */
[----:B-1----:R-:W-:Y:S01]  /*1fb0*/  FSEL R75, R37, -INF , P5 ;  /* 0xff800000254b7808 */ /* 0x002fe20002800000 */
[--C-:B------:R-:W-:Y:S01]  /*1fc0*/  IMAD.MOV.U32 R96, RZ, RZ, R119.reuse ;  /* 0x000000ffff607224 */ /* 0x100fe200078e0077 */
[----:B------:R-:W-:Y:S01]  /*1fd0*/  FMNMX.FTZ R4, R35, R4, !PT ;  /* 0x0000000423047209 */ /* 0x000fe20007810000 */
[--C-:B------:R-:W-:Y:S01]  /*1fe0*/  IMAD.MOV.U32 R94, RZ, RZ, R119.reuse ;  /* 0x000000ffff5e7224 */ /* 0x100fe200078e0077 */
[-C--:B------:R-:W-:Y:S01]  /*1ff0*/  MOV R98, R119.reuse ;  /* 0x0000007700627202 */ /* 0x080fe20000000f00 */
[----:B------:R-:W1:Y:S01]  /*2000*/  MUFU.TANH R15, R34 ;  /* 0x00000022000f7308 */ /* 0x000e620000002400 */
[----:B------:R-:W-:Y:S01]  /*2010*/  FMNMX.FTZ R4, R33, R4, !PT ;  /* 0x0000000421047209 */ /* 0x000fe20007810000 */
[--C-:B------:R-:W-:Y:S01]  /*2020*/  IMAD.MOV.U32 R90, RZ, RZ, R119.reuse ;  /* 0x000000ffff5a7224 */ /* 0x100fe200078e0077 */
[----:B---3--:R-:W-:Y:S01]  /*2030*/  FSEL R21, R21, -INF , P1 ;  /* 0xff80000015157808 */ /* 0x008fe20000800000 */
[--C-:B------:R-:W-:Y:S01]  /*2040*/  IMAD.MOV.U32 R88, RZ, RZ, R119.reuse ;  /* 0x000000ffff587224 */ /* 0x100fe200078e0077 */
[----:B------:R-:W-:Y:S01]  /*2050*/  FMNMX.FTZ R4, R73, R4, !PT ;  /* 0x0000000449047209 */ /* 0x000fe20007810000 */
[--C-:B------:R-:W-:Y:S01]  /*2060*/  IMAD.MOV.U32 R84, RZ, RZ, R119.reuse ;  /* 0x000000ffff547224 */ /* 0x100fe200078e0077 */
[----:B------:R-:W-:Y:S01]  /*2070*/  ISETP.GT.AND P1, PT, R3, 0x29, PT ;  /* 0x000000290300780c */ /* 0x000fe20003f24270 */
[----:B------:R-:W2:Y:S01]  /*2080*/  MUFU.TANH R41, R41 ;  /* 0x0000002900297308 */ /* 0x000ea20000002400 */
[----:B0-----:R-:W-:Y:S01]  /*2090*/  FSEL R77, R40, -INF , P4 ;  /* 0xff800000284d7808 */ /* 0x001fe20002000000 */
[--C-:B------:R-:W-:Y:S01]  /*20a0*/  IMAD.MOV.U32 R82, RZ, RZ, R119.reuse ;  /* 0x000000ffff527224 */ /* 0x100fe200078e0077 */
[----:B------:R-:W-:Y:S01]  /*20b0*/  FMNMX.FTZ R4, R75, R4, !PT ;  /* 0x000000044b047209 */ /* 0x000fe20007810000 */
[--C-:B------:R-:W-:Y:S01]  /*20c0*/  IMAD.MOV.U32 R78, RZ, RZ, R119.reuse ;  /* 0x000000ffff4e7224 */ /* 0x100fe200078e0077 */
[----:B------:R-:W-:Y:S01]  /*20d0*/  MOV R92, R119 ;  /* 0x00000077005c7202 */ /* 0x000fe20000000f00 */
[--C-:B------:R-:W-:Y:S01]  /*20e0*/  IMAD.MOV.U32 R76, RZ, RZ, R119.reuse ;  /* 0x000000ffff4c7224 */ /* 0x100fe200078e0077 */
[----:B------:R-:W-:Y:S01]  /*20f0*/  FMNMX.FTZ R4, R77, R4, !PT ;  /* 0x000000044d047209 */ /* 0x000fe20007810000 */
[----:B------:R-:W0:Y:S01]  /*2100*/  MUFU.TANH R44, R44 ;  /* 0x0000002c002c7308 */ /* 0x000e220000002400 */
[----:B-1----:R-:W-:Y:S01]  /*2110*/  FSEL R15, R15, -INF , P2 ;  /* 0xff8000000f0f7808 */ /* 0x002fe20001000000 */
[----:B------:R-:W-:Y:S01]  /*2120*/  IMAD.MOV.U32 R72, RZ, RZ, R119 ;  /* 0x000000ffff487224 */ /* 0x000fe200078e0077 */
[----:B------:R-:W-:-:S02]  /*2130*/  ISETP.GT.AND P2, PT, R3, 0x28, PT ;  /* 0x000000280300780c */ /* 0x000fc40003f44270 */
[-C--:B------:R-:W-:Y:S02]  /*2140*/  MOV R86, R119.reuse ;  /* 0x0000007700567202 */ /* 0x080fe40000000f00 */
[-C--:B------:R-:W-:Y:S01]  /*2150*/  MOV R80, R119.reuse ;  /* 0x0000007700507202 */ /* 0x080fe20000000f00 */
[----:B------:R-:W1:Y:S01]  /*2160*/  MUFU.TANH R38, R38 ;  /* 0x0000002600267308 */ /* 0x000e620000002400 */
[----:B--2---:R-:W-:Y:S02]  /*2170*/  FSEL R79, R41, -INF , P3 ;  /* 0xff800000294f7808 */ /* 0x004fe40001800000 */
[----:B------:R-:W-:Y:S02]  /*2180*/  MOV R74, R119 ;  /* 0x00000077004a7202 */ /* 0x000fe40000000f00 */
[----:B------:R-:W-:-:S03]  /*2190*/  FMNMX.FTZ R4, R79, R4, !PT ;  /* 0x000000044f047209 */ /* 0x000fc60007810000 */
[----:B------:R-:W2:Y:S01]  /*21a0*/  MUFU.TANH R45, R45 ;  /* 0x0000002d002d7308 */ /* 0x000ea20000002400 */
[----:B0-----:R-:W-:Y:S02]  /*21b0*/  FSEL R81, R44, -INF , P2 ;  /* 0xff8000002c517808 */ /* 0x001fe40001000000 */
[----:B------:R-:W-:Y:S02]  /*21c0*/  MOV R44, R119 ;  /* 0x00000077002c7202 */ /* 0x000fe40000000f00 */
[----:B------:R-:W-:-:S03]  /*21d0*/  FMNMX.FTZ R4, R81, R4, !PT ;  /* 0x0000000451047209 */ /* 0x000fc60007810000 */
[----:B------:R-:W0:Y:S01]  /*21e0*/  MUFU.TANH R39, R39 ;  /* 0x0000002700277308 */ /* 0x000e220000002400 */
[----:B-1----:R-:W-:Y:S02]  /*21f0*/  FSEL R37, R38, -INF , P6 ;  /* 0xff80000026257808 */ /* 0x002fe40003000000 */
[----:B------:R-:W-:-:S05]  /*2200*/  ISETP.GT.AND P6, PT, R3, 0x30, PT ;  /* 0x000000300300780c */ /* 0x000fca0003fc4270 */
[----:B------:R-:W1:Y:S01]  /*2210*/  MUFU.TANH R48, R48 ;  /* 0x0000003000307308 */ /* 0x000e620000002400 */
[----:B--2---:R-:W-:-:S04]  /*2220*/  FSEL R83, R45, -INF , P1 ;  /* 0xff8000002d537808 */ /* 0x004fc80000800000 */
[----:B------:R-:W-:-:S03]  /*2230*/  FMNMX.FTZ R4, R83, R4, !PT ;  /* 0x0000000453047209 */ /* 0x000fc60007810000 */
[----:B------:R-:W2:Y:S01]  /*2240*/  MUFU.TANH R42, R42 ;  /* 0x0000002a002a7308 */ /* 0x000ea20000002400 */
[----:B0-----:R-:W-:Y:S02]  /*2250*/  FSEL R39, R39, -INF , P5 ;  /* 0xff80000027277808 */ /* 0x001fe40002800000 */
[----:B------:R-:W-:-:S05]  /*2260*/  ISETP.GT.AND P5, PT, R3, 0x31, PT ;  /* 0x000000310300780c */ /* 0x000fca0003fa4270 */
[----:B------:R-:W0:Y:S01]  /*2270*/  MUFU.TANH R49, R49 ;  /* 0x0000003100317308 */ /* 0x000e220000002400 */
[----:B-1----:R-:W-:Y:S01]  /*2280*/  FSEL R85, R48, -INF , P6 ;  /* 0xff80000030557808 */ /* 0x002fe20003000000 */
[----:B------:R-:W-:-:S03]  /*2290*/  IMAD.MOV.U32 R48, RZ, RZ, R119 ;  /* 0x000000ffff307224 */ /* 0x000fc600078e0077 */
[----:B------:R-:W-:-:S03]  /*22a0*/  FMNMX.FTZ R4, R85, R4, !PT ;  /* 0x0000000455047209 */ /* 0x000fc60007810000 */
[----:B------:R-:W1:Y:S01]  /*22b0*/  MUFU.TANH R43, R43 ;  /* 0x0000002b002b7308 */ /* 0x000e620000002400 */
[----:B--2---:R-:W-:Y:S01]  /*22c0*/  FSEL R41, R42, -INF , P4 ;  /* 0xff8000002a297808 */ /* 0x004fe20002000000 */
[----:B------:R-:W-:Y:S01]  /*22d0*/  IMAD.MOV.U32 R42, RZ, RZ, R119 ;  /* 0x000000ffff2a7224 */ /* 0x000fe200078e0077 */
[----:B------:R-:W-:-:S05]  /*22e0*/  ISETP.GT.AND P4, PT, R3, 0x38, PT ;  /* 0x000000380300780c */ /* 0x000fca0003f84270 */
[----:B------:R-:W2:Y:S01]  /*22f0*/  MUFU.TANH R52, R52 ;  /* 0x0000003400347308 */ /* 0x000ea20000002400 */
[----:B0-----:R-:W-:-:S04]  /*2300*/  FSEL R87, R49, -INF , P5 ;  /* 0xff80000031577808 */ /* 0x001fc80002800000 */
[----:B------:R-:W-:-:S03]  /*2310*/  FMNMX.FTZ R4, R87, R4, !PT ;  /* 0x0000000457047209 */ /* 0x000fc60007810000 */
[----:B------:R-:W0:Y:S01]  /*2320*/  MUFU.TANH R46, R46 ;  /* 0x0000002e002e7308 */ /* 0x000e220000002400 */
[----:B-1----:R-:W-:Y:S02]  /*2330*/  FSEL R43, R43, -INF , P3 ;  /* 0xff8000002b2b7808 */ /* 0x002fe40001800000 */
[----:B------:R-:W-:-:S05]  /*2340*/  ISETP.GT.AND P3, PT, R3, 0x39, PT ;  /* 0x000000390300780c */ /* 0x000fca0003f64270 */
[----:B------:R-:W1:Y:S01]  /*2350*/  MUFU.TANH R53, R53 ;  /* 0x0000003500357308 */ /* 0x000e620000002400 */
[----:B--2---:R-:W-:Y:S01]  /*2360*/  FSEL R89, R52, -INF , P4 ;  /* 0xff80000034597808 */ /* 0x004fe20002000000 */
[----:B------:R-:W-:-:S03]  /*2370*/  IMAD.MOV.U32 R52, RZ, RZ, R119 ;  /* 0x000000ffff347224 */ /* 0x000fc600078e0077 */
[----:B------:R-:W-:-:S03]  /*2380*/  FMNMX.FTZ R4, R89, R4, !PT ;  /* 0x0000000459047209 */ /* 0x000fc60007810000 */
[----:B------:R-:W2:Y:S01]  /*2390*/  MUFU.TANH R47, R47 ;  /* 0x0000002f002f7308 */ /* 0x000ea20000002400 */
[----:B0-----:R-:W-:Y:S01]  /*23a0*/  FSEL R45, R46, -INF , P2 ;  /* 0xff8000002e2d7808 */ /* 0x001fe20001000000 */
[----:B------:R-:W-:Y:S01]  /*23b0*/  IMAD.MOV.U32 R46, RZ, RZ, R119 ;  /* 0x000000ffff2e7224 */ /* 0x000fe200078e0077 */
[----:B------:R-:W-:-:S05]  /*23c0*/  ISETP.GT.AND P2, PT, R3, 0x40, PT ;  /* 0x000000400300780c */ /* 0x000fca0003f44270 */
[----:B------:R-:W0:Y:S01]  /*23d0*/  MUFU.TANH R56, R56 ;  /* 0x0000003800387308 */ /* 0x000e220000002400 */
[----:B-1----:R-:W-:-:S04]  /*23e0*/  FSEL R91, R53, -INF , P3 ;  /* 0xff800000355b7808 */ /* 0x002fc80001800000 */
[----:B------:R-:W-:-:S03]  /*23f0*/  FMNMX.FTZ R4, R91, R4, !PT ;  /* 0x000000045b047209 */ /* 0x000fc60007810000 */
[----:B------:R-:W1:Y:S01]  /*2400*/  MUFU.TANH R50, R50 ;  /* 0x0000003200327308 */ /* 0x000e620000002400 */
[----:B--2---:R-:W-:Y:S02]  /*2410*/  FSEL R47, R47, -INF , P1 ;  /* 0xff8000002f2f7808 */ /* 0x004fe40000800000 */
[----:B------:R-:W-:-:S05]  /*2420*/  ISETP.GT.AND P1, PT, R3, 0x41, PT ;  /* 0x000000410300780c */ /* 0x000fca0003f24270 */
[----:B------:R-:W2:Y:S01]  /*2430*/  MUFU.TANH R57, R57 ;  /* 0x0000003900397308 */ /* 0x000ea20000002400 */
[----:B0-----:R-:W-:Y:S02]  /*2440*/  FSEL R93, R56, -INF , P2 ;  /* 0xff800000385d7808 */ /* 0x001fe40001000000 */
[----:B------:R-:W-:Y:S02]  /*2450*/  MOV R56, R119 ;  /* 0x0000007700387202 */ /* 0x000fe40000000f00 */
[----:B------:R-:W-:-:S03]  /*2460*/  FMNMX.FTZ R4, R93, R4, !PT ;  /* 0x000000045d047209 */ /* 0x000fc60007810000 */
[----:B------:R-:W0:Y:S01]  /*2470*/  MUFU.TANH R51, R51 ;  /* 0x0000003300337308 */ /* 0x000e220000002400 */
[----:B-1----:R-:W-:Y:S02]  /*2480*/  FSEL R49, R50, -INF , P6 ;  /* 0xff80000032317808 */ /* 0x002fe40003000000 */
[----:B------:R-:W-:Y:S02]  /*2490*/  ISETP.GT.AND P6, PT, R3, 0x48, PT ;  /* 0x000000480300780c */ /* 0x000fe40003fc4270 */
[----:B------:R-:W-:-:S03]  /*24a0*/  MOV R50, R119 ;  /* 0x0000007700327202 */ /* 0x000fc60000000f00 */
        /* <DEDUP_REMOVED lines=34> */
[----:B------:R-:W-:Y:S01]  /*26d0*/  MUFU.TANH R62, R62 ;  /* 0x0000003e003e7308 */ /* 0x000fe20000002400 */
[----:B0-----:R-:W-:Y:S02]  /*26e0*/  FSEL R59, R68, -INF , P2 ;  /* 0xff800000443b7808 */ /* 0x001fe40001000000 */
[----:B------:R-:W-:Y:S02]  /*26f0*/  MOV R68, R119 ;  /* 0x0000007700447202 */ /* 0x000fe40000000f00 */
[----:B------:R-:W-:-:S03]  /*2700*/  FMNMX.FTZ R4, R59, R4, !PT ;  /* 0x000000043b047209 */ /* 0x000fc60007810000 */
[----:B------:R-:W0:Y:S01]  /*2710*/  MUFU.TANH R63, R63 ;  /* 0x0000003f003f7308 */ /* 0x000e220000002400 */
[----:B-1----:R-:W-:-:S04]  /*2720*/  FSEL R69, R69, -INF , P1 ;  /* 0xff80000045457808 */ /* 0x002fc80000800000 */
[----:B------:R-:W-:Y:S01]  /*2730*/  FMNMX.FTZ R12, R69, R4, !PT ;  /* 0x00000004450c7209 */ /* 0x000fe20007810000 */
[----:B------:R-:W-:Y:S02]  /*2740*/  IMAD.U32 R4, RZ, RZ, UR5 ;  /* 0x00000005ff047e24 */ /* 0x000fe4000f8e00ff */
[----:B------:R-:W-:Y:S02]  /*2750*/  MUFU.TANH R66, R66 ;  /* 0x0000004200427308 */ /* 0x000fe40000002400 */
[----:B------:R-:W1:Y:S06]  /*2760*/  SHFL.BFLY PT, R3, R12, 0x2, 0x1f ;  /* 0x0c401f000c037f89 */ /* 0x000e6c00000e0000 */
[----:B------:R-:W2:Y:S01]  /*2770*/  MUFU.TANH R67, R67 ;  /* 0x0000004300437308 */ /* 0x000ea20000002400 */
[----:B0-----:R-:W-:-:S07]  /*2780*/  FSEL R63, R63, -INF , P5 ;  /* 0xff8000003f3f7808 */ /* 0x001fce0002800000 */
[----:B------:R-:W-:Y:S08]  /*2790*/  MUFU.TANH R70, R70 ;  /* 0x0000004600467308 */ /* 0x000ff00000002400 */
[----:B------:R-:W0:Y:S01]  /*27a0*/  MUFU.TANH R71, R71 ;  /* 0x0000004700477308 */ /* 0x000e220000002400 */
[----:B--2---:R-:W-:Y:S02]  /*27b0*/  FSEL R67, R67, -INF , P3 ;  /* 0xff80000043437808 */ /* 0x004fe40001800000 */
[----:B-1----:R-:W-:-:S02]  /*27c0*/  FMNMX.FTZ R20, R12, R3, !PT ;  /* 0x000000030c147209 */ /* 0x002fc40007810000 */
[----:B------:R-:W-:-:S03]  /*27d0*/  FMNMX.FTZ R12, R5, R2, !PT ;  /* 0x00000002050c7209 */ /* 0x000fc60007810000 */
[----:B------:R-:W1:Y:S01]  /*27e0*/  SHFL.BFLY PT, R3, R20, 0x1, 0x1f ;  /* 0x0c201f0014037f89 */ /* 0x000e6200000e0000 */
[----:B------:R-:W-:-:S04]  /*27f0*/  FMNMX.FTZ R12, R11, R12, !PT ;  /* 0x0000000c0b0c7209 */ /* 0x000fc80007810000 */
[----:B------:R-:W-:-:S04]  /*2800*/  FMNMX.FTZ R12, R13, R12, !PT ;  /* 0x0000000c0d0c7209 */ /* 0x000fc80007810000 */
[----:B------:R-:W-:Y:S02]  /*2810*/  FMNMX.FTZ R12, R15, R12, !PT ;  /* 0x0000000c0f0c7209 */ /* 0x000fe40007810000 */
[----:B0-----:R-:W-:Y:S02]  /*2820*/  FSEL R71, R71, -INF , P1 ;  /* 0xff80000047477808 */ /* 0x001fe40000800000 */
[----:B------:R-:W-:-:S04]  /*2830*/  FMNMX.FTZ R12, R21, R12, !PT ;  /* 0x0000000c150c7209 */ /* 0x000fc80007810000 */
[----:B------:R-:W-:-:S04]  /*2840*/  FMNMX.FTZ R12, R37, R12, !PT ;  /* 0x0000000c250c7209 */ /* 0x000fc80007810000 */
[----:B------:R-:W-:Y:S02]  /*2850*/  FMNMX.FTZ R12, R39, R12, !PT ;  /* 0x0000000c270c7209 */ /* 0x000fe40007810000 */
[----:B-1----:R-:W-:Y:S02]  /*2860*/  FMNMX.FTZ R3, R20, R3, !PT ;  /* 0x0000000314037209 */ /* 0x002fe40007810000 */
[----:B------:R-:W-:Y:S02]  /*2870*/  FMNMX.FTZ R12, R41, R12, !PT ;  /* 0x0000000c290c7209 */ /* 0x000fe40007810000 */
[C---:B------:R-:W-:Y:S01]  /*2880*/  FSETP.NEU.FTZ.AND P0, PT, R3.reuse, -INF , PT ;  /* 0xff8000000300780b */ /* 0x040fe20003f1d000 */
[----:B------:R-:W-:Y:S01]  /*2890*/  FMUL.FTZ R24, R3, R4 ;  /* 0x0000000403187220 */ /* 0x000fe20000410000 */
[----:B------:R-:W-:-:S04]  /*28a0*/  FMNMX.FTZ R12, R43, R12, !PT ;  /* 0x0000000c2b0c7209 */ /* 0x000fc80007810000 */
[----:B------:R-:W-:Y:S02]  /*28b0*/  FMNMX.FTZ R12, R45, R12, !PT ;  /* 0x0000000c2d0c7209 */ /* 0x000fe40007810000 */
[----:B------:R-:W-:Y:S02]  /*28c0*/  FSEL R24, R24, RZ, P0 ;  /* 0x000000ff18187208 */ /* 0x000fe40000000000 */
[----:B------:R-:W-:Y:S02]  /*28d0*/  FMNMX.FTZ R12, R47, R12, !PT ;  /* 0x0000000c2f0c7209 */ /* 0x000fe40007810000 */
[----:B------:R-:W-:Y:S01]  /*28e0*/  ISETP.NE.AND P0, PT, R14, RZ, PT ;  /* 0x000000ff0e00720c */ /* 0x000fe20003f05270 */
[--C-:B------:R-:W-:Y:S01]  /*28f0*/  FFMA.FTZ R27, R27, R4, -R24.reuse ;  /* 0x000000041b1b7223 */ /* 0x100fe20000010818 */
[----:B------:R-:W-:Y:S01]  /*2900*/  FMNMX.FTZ R12, R49, R12, !PT ;  /* 0x0000000c310c7209 */ /* 0x000fe20007810000 */
[-CC-:B------:R-:W-:Y:S01]  /*2910*/  FFMA.FTZ R29, R29, R4.reuse, -R24.reuse ;  /* 0x000000041d1d7223 */ /* 0x180fe20000010818 */
[--C-:B------:R-:W-:Y:S01]  /*2920*/  FFMA.FTZ R31, R31, R4, -R24.reuse ;  /* 0x000000041f1f7223 */ /* 0x100fe20000010818 */
[----:B------:R0:W-:Y:S01]  /*2930*/  MUFU.EX2 R188, R27 ;  /* 0x0000001b00bc7308 */ /* 0x0001e20000000800 */
[----:B------:R-:W-:Y:S01]  /*2940*/  FMNMX.FTZ R12, R51, R12, !PT ;  /* 0x0000000c330c7209 */ /* 0x000fe20007810000 */
[-CC-:B------:R-:W-:Y:S01]  /*2950*/  FFMA.FTZ R33, R33, R4.reuse, -R24.reuse ;  /* 0x0000000421217223 */ /* 0x180fe20000010818 */
[-CC-:B------:R-:W-:Y:S01]  /*2960*/  FFMA.FTZ R10, R10, R4.reuse, -R24.reuse ;  /* 0x000000040a0a7223 */ /* 0x180fe20000010818 */
[--C-:B------:R-:W-:Y:S01]  /*2970*/  FFMA.FTZ R35, R35, R4, -R24.reuse ;  /* 0x0000000423237223 */ /* 0x100fe20000010818 */
[----:B------:R-:W-:Y:S01]  /*2980*/  FMNMX.FTZ R12, R53, R12, !PT ;  /* 0x0000000c350c7209 */ /* 0x000fe20007810000 */
[-CC-:B------:R-:W-:Y:S01]  /*2990*/  FFMA.FTZ R73, R73, R4.reuse, -R24.reuse ;  /* 0x0000000449497223 */ /* 0x180fe20000010818 */
[--C-:B------:R-:W-:Y:S01]  /*29a0*/  FFMA.FTZ R75, R75, R4, -R24.reuse ;  /* 0x000000044b4b7223 */ /* 0x100fe20000010818 */
[----:B------:R1:W-:Y:S01]  /*29b0*/  MUFU.EX2 R103, R29 ;  /* 0x0000001d00677308 */ /* 0x0003e20000000800 */
[----:B------:R-:W-:Y:S01]  /*29c0*/  FMNMX.FTZ R12, R55, R12, !PT ;  /* 0x0000000c370c7209 */ /* 0x000fe20007810000 */
[-CC-:B------:R-:W-:Y:S01]  /*29d0*/  FFMA.FTZ R77, R77, R4.reuse, -R24.reuse ;  /* 0x000000044d4d7223 */ /* 0x180fe20000010818 */
[----:B0-----:R-:W-:Y:S01]  /*29e0*/  FSEL R27, R62, -INF , P6 ;  /* 0xff8000003e1b7808 */ /* 0x001fe20003000000 */
[--C-:B------:R-:W-:Y:S01]  /*29f0*/  FFMA.FTZ R79, R79, R4, -R24.reuse ;  /* 0x000000044f4f7223 */ /* 0x100fe20000010818 */
[----:B------:R-:W-:Y:S01]  /*2a00*/  FMNMX.FTZ R12, R57, R12, !PT ;  /* 0x0000000c390c7209 */ /* 0x000fe20007810000 */
[-CC-:B------:R-:W-:Y:S01]  /*2a10*/  FFMA.FTZ R81, R81, R4.reuse, -R24.reuse ;  /* 0x0000000451517223 */ /* 0x180fe20000010818 */
[--C-:B------:R-:W-:Y:S01]  /*2a20*/  FFMA.FTZ R83, R83, R4, -R24.reuse ;  /* 0x0000000453537223 */ /* 0x100fe20000010818 */
[----:B------:R0:W-:Y:S01]  /*2a30*/  MUFU.EX2 R190, R31 ;  /* 0x0000001f00be7308 */ /* 0x0001e20000000800 */
[----:B------:R-:W-:Y:S01]  /*2a40*/  FMNMX.FTZ R12, R25, R12, !PT ;  /* 0x0000000c190c7209 */ /* 0x000fe20007810000 */
[-CC-:B------:R-:W-:Y:S01]  /*2a50*/  FFMA.FTZ R85, R85, R4.reuse, -R24.reuse ;  /* 0x0000000455557223 */ /* 0x180fe20000010818 */
[----:B-1----:R-:W-:Y:S01]  /*2a60*/  FSEL R29, R66, -INF , P4 ;  /* 0xff800000421d7808 */ /* 0x002fe20002000000 */
        /* <DEDUP_REMOVED lines=12> */
[----:B------:R-:W0:Y:S01]  /*2b30*/  MUFU.EX2 R101, R10 ;  /* 0x0000000a00657308 */ /* 0x000e220000000800 */
[----:B------:R-:W-:Y:S01]  /*2b40*/  FMNMX.FTZ R12, R67, R12, !PT ;  /* 0x0000000c430c7209 */ /* 0x000fe20007810000 */
[-CC-:B------:R-:W-:Y:S01]  /*2b50*/  FFMA.FTZ R99, R99, R4.reuse, -R24.reuse ;  /* 0x0000000463637223 */ /* 0x180fe20000010818 */
[-CC-:B------:R-:W-:Y:S01]  /*2b60*/  FFMA.FTZ R65, R65, R4.reuse, -R24.reuse ;  /* 0x0000000441417223 */ /* 0x180fe20000010818 */
[--C-:B------:R-:W-:Y:S01]  /*2b70*/  FFMA.FTZ R59, R59, R4, -R24.reuse ;  /* 0x000000043b3b7223 */ /* 0x100fe20000010818 */
[----:B------:R-:W-:Y:S01]  /*2b80*/  FMNMX.FTZ R12, R31, R12, !PT ;  /* 0x0000000c1f0c7209 */ /* 0x000fe20007810000 */
[----:B------:R-:W-:Y:S01]  /*2b90*/  FFMA.FTZ R24, R69, R4, -R24 ;  /* 0x0000000445187223 */ /* 0x000fe20000010818 */
[--C-:B------:R-:W-:Y:S01]  /*2ba0*/  IMAD.MOV.U32 R70, RZ, RZ, R119.reuse ;  /* 0x000000ffff467224 */ /* 0x100fe200078e0077 */
[----:B------:R-:W2:Y:S01]  /*2bb0*/  MUFU.EX2 R35, R35 ;  /* 0x0000002300237308 */ /* 0x000ea20000000800 */
[----:B------:R-:W-:Y:S01]  /*2bc0*/  FMNMX.FTZ R12, R71, R12, !PT ;  /* 0x0000000c470c7209 */ /* 0x000fe20007810000 */
[--C-:B------:R-:W-:Y:S01]  /*2bd0*/  IMAD.MOV.U32 R69, RZ, RZ, R119.reuse ;  /* 0x000000ffff457224 */ /* 0x100fe200078e0077 */
[----:B------:R-:W-:Y:S01]  /*2be0*/  MOV R62, R119 ;  /* 0x00000077003e7202 */ /* 0x000fe20000000f00 */
[----:B------:R-:W-:-:S02]  /*2bf0*/  IMAD.MOV.U32 R66, RZ, RZ, R119 ;  /* 0x000000ffff427224 */ /* 0x000fc400078e0077 */
[----:B-1----:R-:W1:Y:S02]  /*2c00*/  SHFL.BFLY PT, R33, R12, 0x2, 0x1f ;  /* 0x0c401f000c217f89 */ /* 0x002e6400000e0000 */
[----:B------:R-:W-:Y:S08]  /*2c10*/  MUFU.EX2 R73, R73 ;  /* 0x0000004900497308 */ /* 0x000ff00000000800 */
[----:B------:R3:W-:Y:S08]  /*2c20*/  MUFU.EX2 R186, R75 ;  /* 0x0000004b00ba7308 */ /* 0x0007f00000000800 */
[----:B------:R-:W-:Y:S01]  /*2c30*/  MUFU.EX2 R77, R77 ;  /* 0x0000004d004d7308 */ /* 0x000fe20000000800 */
[----:B---3--:R-:W-:Y:S01]  /*2c40*/  IMAD.MOV.U32 R75, RZ, RZ, R119 ;  /* 0x000000ffff4b7224 */ /* 0x008fe200078e0077 */
[----:B-1----:R-:W-:-:S06]  /*2c50*/  FMNMX.FTZ R33, R12, R33, !PT ;  /* 0x000000210c217209 */ /* 0x002fcc0007810000 */
[----:B------:R1:W-:Y:S01]  /*2c60*/  MUFU.EX2 R180, R79 ;  /* 0x0000004f00b47308 */ /* 0x0003e20000000800 */
[----:B------:R-:W3:Y:S07]  /*2c70*/  SHFL.BFLY PT, R10, R33, 0x1, 0x1f ;  /* 0x0c201f00210a7f89 */ /* 0x000eee00000e0000 */
[----:B------:R-:W-:Y:S01]  /*2c80*/  MUFU.EX2 R81, R81 ;  /* 0x0000005100517308 */ /* 0x000fe20000000800 */
[----:B-1----:R-:W-:-:S07]  /*2c90*/  IMAD.MOV.U32 R79, RZ, RZ, R119 ;  /* 0x000000ffff4f7224 */ /* 0x002fce00078e0077 */
[----:B------:R1:W-:Y:S08]  /*2ca0*/  MUFU.EX2 R182, R83 ;  /* 0x0000005300b67308 */ /* 0x0003f00000000800 */
[----:B------:R-:W-:Y:S01]  /*2cb0*/  MUFU.EX2 R85, R85 ;  /* 0x0000005500557308 */ /* 0x000fe20000000800 */
[----:B-1----:R-:W-:Y:S02]  /*2cc0*/  MOV R83, R119 ;  /* 0x0000007700537202 */ /* 0x002fe40000000f00 */
[----:B---3--:R-:W-:Y:S01]  /*2cd0*/  FMNMX.FTZ R10, R33, R10, !PT ;  /* 0x0000000a210a7209 */ /* 0x008fe20007810000 */
[----:B------:R-:W-:-:S03]  /*2ce0*/  IMAD.MOV.U32 R33, RZ, RZ, R119 ;  /* 0x000000ffff217224 */ /* 0x000fc600078e0077 */
[C---:B------:R-:W-:Y:S01]  /*2cf0*/  FSETP.NEU.FTZ.AND P1, PT, R10.reuse, -INF , PT ;  /* 0xff8000000a00780b */ /* 0x040fe20003f3d000 */
[-C--:B------:R-:W-:Y:S01]  /*2d00*/  FMUL.FTZ R12, R10, R4.reuse ;  /* 0x000000040a0c7220 */ /* 0x080fe20000410000 */
[----:B------:R-:W-:Y:S04]  /*2d10*/  MUFU.EX2 R176, R87 ;  /* 0x0000005700b07308 */ /* 0x000fe80000000800 */
[----:B------:R-:W-:Y:S02]  /*2d20*/  FSEL R12, R12, RZ, P1 ;  /* 0x000000ff0c0c7208 */ /* 0x000fe40000800000 */
[----:B------:R-:W-:Y:S02]  /*2d30*/  PLOP3.LUT P1, PT, PT, PT, UP0, 0x80, 0x0 ;  /* 0x000000000000781c */ /* 0x000fe40003f2f008 */
[----:B------:R-:W-:Y:S01]  /*2d40*/  MUFU.EX2 R89, R89 ;  /* 0x0000005900597308 */ /* 0x000fe20000000800 */
[-CC-:B------:R-:W-:Y:S01]  /*2d50*/  FFMA.FTZ R2, R2, R4.reuse, -R12.reuse ;  /* 0x0000000402027223 */ /* 0x180fe2000001080c */
[-CC-:B------:R-:W-:Y:S01]  /*2d60*/  FFMA.FTZ R5, R5, R4.reuse, -R12.reuse ;  /* 0x0000000405057223 */ /* 0x180fe2000001080c */
[-CC-:B------:R-:W-:Y:S01]  /*2d70*/  FFMA.FTZ R11, R11, R4.reuse, -R12.reuse ;  /* 0x000000040b0b7223 */ /* 0x180fe2000001080c */
[-CC-:B------:R-:W-:Y:S01]  /*2d80*/  FFMA.FTZ R13, R13, R4.reuse, -R12.reuse ;  /* 0x000000040d0d7223 */ /* 0x180fe2000001080c */
[-CC-:B------:R-:W-:Y:S01]  /*2d90*/  FFMA.FTZ R15, R15, R4.reuse, -R12.reuse ;  /* 0x000000040f0f7223 */ /* 0x180fe2000001080c */
[-CC-:B------:R-:W-:Y:S01]  /*2da0*/  FFMA.FTZ R21, R21, R4.reuse, -R12.reuse ;  /* 0x0000000415157223 */ /* 0x180fe2000001080c */
[-CC-:B------:R-:W-:Y:S01]  /*2db0*/  FFMA.FTZ R37, R37, R4.reuse, -R12.reuse ;  /* 0x0000000425257223 */ /* 0x180fe2000001080c */
[----:B------:R0:W-:Y:S01]  /*2dc0*/  MUFU.EX2 R189, R5 ;  /* 0x0000000500bd7308 */ /* 0x0001e20000000800 */
[-CC-:B------:R-:W-:Y:S01]  /*2dd0*/  FFMA.FTZ R39, R39, R4.reuse, -R12.reuse ;  /* 0x0000000427277223 */ /* 0x180fe2000001080c */
[-CC-:B------:R-:W-:Y:S01]  /*2de0*/  FFMA.FTZ R41, R41, R4.reuse, -R12.reuse ;  /* 0x0000000429297223 */ /* 0x180fe2000001080c */
[-CC-:B------:R-:W-:Y:S01]  /*2df0*/  FFMA.FTZ R43, R43, R4.reuse, -R12.reuse ;  /* 0x000000042b2b7223 */ /* 0x180fe2000001080c */
[-CC-:B------:R-:W-:Y:S01]  /*2e00*/  FFMA.FTZ R45, R45, R4.reuse, -R12.reuse ;  /* 0x000000042d2d7223 */ /* 0x180fe2000001080c */
[-CC-:B------:R-:W-:Y:S01]  /*2e10*/  FFMA.FTZ R47, R47, R4.reuse, -R12.reuse ;  /* 0x000000042f2f7223 */ /* 0x180fe2000001080c */
[-CC-:B------:R-:W-:Y:S01]  /*2e20*/  FFMA.FTZ R49, R49, R4.reuse, -R12.reuse ;  /* 0x0000000431317223 */ /* 0x180fe2000001080c */
[-CC-:B------:R-:W-:Y:S01]  /*2e30*/  FFMA.FTZ R51, R51, R4.reuse, -R12.reuse ;  /* 0x0000000433337223 */ /* 0x180fe2000001080c */
[----:B------:R-:W1:Y:S01]  /*2e40*/  MUFU.EX2 R2, R2 ;  /* 0x0000000200027308 */ /* 0x000e620000000800 */
[----:B0-----:R-:W-:Y:S01]  /*2e50*/  FADD.FTZ R5, R188, R101 ;  /* 0x00000065bc057221 */ /* 0x001fe20000010000 */
[-CC-:B------:R-:W-:Y:S01]  /*2e60*/  FFMA.FTZ R53, R53, R4.reuse, -R12.reuse ;  /* 0x0000000435357223 */ /* 0x180fe2000001080c */
[-CC-:B------:R-:W-:Y:S01]  /*2e70*/  FFMA.FTZ R55, R55, R4.reuse, -R12.reuse ;  /* 0x0000000437377223 */ /* 0x180fe2000001080c */
[-CC-:B------:R-:W-:Y:S01]  /*2e80*/  FFMA.FTZ R57, R57, R4.reuse, -R12.reuse ;  /* 0x0000000439397223 */ /* 0x180fe2000001080c */
[----:B------:R-:W-:Y:S01]  /*2e90*/  FADD.FTZ R34, R190, R5 ;  /* 0x00000005be227221 */ /* 0x000fe20000010000 */
[-CC-:B------:R-:W-:Y:S01]  /*2ea0*/  FFMA.FTZ R25, R25, R4.reuse, -R12.reuse ;  /* 0x0000000419197223 */ /* 0x180fe2000001080c */
[-C--:B------:R-:W-:Y:S01]  /*2eb0*/  FFMA.FTZ R27, R27, R4.reuse, -R12 ;  /* 0x000000041b1b7223 */ /* 0x080fe2000001080c */
[----:B------:R-:W0:Y:S01]  /*2ec0*/  MUFU.EX2 R11, R11 ;  /* 0x0000000b000b7308 */ /* 0x000e220000000800 */
[----:B------:R-:W-:Y:S01]  /*2ed0*/  FADD.FTZ R34, R103, R34 ;  /* 0x0000002267227221 */ /* 0x000fe20000010000 */
[-CC-:B------:R-:W-:Y:S01]  /*2ee0*/  FFMA.FTZ R63, R63, R4.reuse, -R12.reuse ;  /* 0x000000043f3f7223 */ /* 0x180fe2000001080c */
[-CC-:B------:R-:W-:Y:S01]  /*2ef0*/  FFMA.FTZ R29, R29, R4.reuse, -R12.reuse ;  /* 0x000000041d1d7223 */ /* 0x180fe2000001080c */
[-C--:B------:R-:W-:Y:S01]  /*2f00*/  FFMA.FTZ R67, R67, R4.reuse, -R12 ;  /* 0x0000000443437223 */ /* 0x080fe2000001080c */
[----:B--2---:R-:W-:Y:S01]  /*2f10*/  FADD.FTZ R5, R35, R34 ;  /* 0x0000002223057221 */ /* 0x004fe20000010000 */
[-CC-:B------:R-:W-:Y:S01]  /*2f20*/  FFMA.FTZ R31, R31, R4.reuse, -R12.reuse ;  /* 0x000000041f1f7223 */ /* 0x180fe2000001080c */
[----:B------:R-:W-:Y:S01]  /*2f30*/  FFMA.FTZ R71, R71, R4, -R12 ;  /* 0x0000000447477223 */ /* 0x000fe2000001080c */
[----:B------:R2:W3:Y:S01]  /*2f40*/  MUFU.EX2 R14, R13 ;  /* 0x0000000d000e7308 */ /* 0x0004e20000000800 */
[----:B-1----:R-:W-:Y:S01]  /*2f50*/  FADD.FTZ R34, R189, R2 ;  /* 0x00000002bd227221 */ /* 0x002fe20000010000 */
[----:B------:R-:W-:Y:S01]  /*2f60*/  FADD.FTZ R36, R184, R5 ;  /* 0x00000005b8247221 */ /* 0x000fe20000010000 */
[----:B------:R-:W-:Y:S01]  /*2f70*/  F2FP.F16.F32.PACK_AB R189, R2, R189 ;  /* 0x000000bd02bd723e */ /* 0x000fe200000000ff */
[----:B------:R-:W-:Y:S01]  /*2f80*/  IMAD.MOV.U32 R87, RZ, RZ, R119 ;  /* 0x000000ffff577224 */ /* 0x000fe200078e0077 */
[----:B------:R-:W-:-:S02]  /*2f90*/  F2FP.F16.F32.PACK_AB R188, R101, R188 ;  /* 0x000000bc65bc723e */ /* 0x000fc400000000ff */
[----:B------:R-:W-:Y:S01]  /*2fa0*/  F2FP.F16.F32.PACK_AB R190, R103, R190 ;  /* 0x000000be67be723e */ /* 0x000fe200000000ff */
[----:B------:R-:W1:Y:S01]  /*2fb0*/  MUFU.EX2 R15, R15 ;  /* 0x0000000f000f7308 */ /* 0x000e620000000800 */
[----:B0-----:R-:W-:Y:S01]  /*2fc0*/  FADD.FTZ R5, R11, R34 ;  /* 0x000000220b057221 */ /* 0x001fe20000010000 */
[----:B--2---:R-:W-:Y:S01]  /*2fd0*/  FADD.FTZ R13, R73, R36 ;  /* 0x00000024490d7221 */ /* 0x004fe20000010000 */
[----:B------:R-:W-:Y:S01]  /*2fe0*/  F2FP.F16.F32.PACK_AB R184, R184, R35 ;  /* 0x00000023b8b8723e */ /* 0x000fe200000000ff */
[----:B------:R-:W-:Y:S01]  /*2ff0*/  IMAD.MOV.U32 R103, RZ, RZ, R119 ;  /* 0x000000ffff677224 */ /* 0x000fe200078e0077 */
[----:B------:R-:W-:Y:S01]  /*3000*/  MOV R101, R119 ;  /* 0x0000007700657202 */ /* 0x000fe20000000f00 */
[C---:B------:R-:W-:Y:S01]  /*3010*/  FADD.FTZ R38, R186.reuse, R13 ;  /* 0x0000000dba267221 */ /* 0x040fe20000010000 */
[----:B------:R-:W-:Y:S01]  /*3020*/  F2FP.F16.F32.PACK_AB R186, R186, R73 ;  /* 0x00000049baba723e */ /* 0x000fe200000000ff */
[----:B------:R-:W0:Y:S01]  /*3030*/  MUFU.EX2 R20, R21 ;  /* 0x0000001500147308 */ /* 0x000e220000000800 */
[C---:B---3--:R-:W-:Y:S01]  /*3040*/  FADD.FTZ R36, R14.reuse, R5 ;  /* 0x000000050e247221 */ /* 0x048fe20000010000 */
[----:B------:R-:W-:Y:S01]  /*3050*/  FADD.FTZ R13, R77, R38 ;  /* 0x000000264d0d7221 */ /* 0x000fe20000010000 */
[----:B------:R-:W-:Y:S01]  /*3060*/  F2FP.F16.F32.PACK_AB R191, R14, R11 ;  /* 0x0000000b0ebf723e */ /* 0x000fe200000000ff */
[----:B------:R-:W-:Y:S01]  /*3070*/  IMAD.MOV.U32 R73, RZ, RZ, R119 ;  /* 0x000000ffff497224 */ /* 0x000fe200078e0077 */
[----:B------:R-:W-:Y:S01]  /*3080*/  MOV R35, R119 ;  /* 0x0000007700237202 */ /* 0x000fe20000000f00 */
[C---:B------:R-:W-:Y:S01]  /*3090*/  FADD.FTZ R38, R180.reuse, R13 ;  /* 0x0000000db4267221 */ /* 0x040fe20000010000 */
[----:B------:R-:W-:Y:S01]  /*30a0*/  F2FP.F16.F32.PACK_AB R180, R180, R77 ;  /* 0x0000004db4b4723e */ /* 0x000fe200000000ff */
[----:B------:R-:W2:Y:S01]  /*30b0*/  MUFU.EX2 R37, R37 ;  /* 0x0000002500257308 */ /* 0x000ea20000000800 */
[----:B-1----:R-:W-:Y:S01]  /*30c0*/  FADD.FTZ R5, R15, R36 ;  /* 0x000000240f057221 */ /* 0x002fe20000010000 */
[----:B------:R-:W-:Y:S01]  /*30d0*/  FADD.FTZ R13, R81, R38 ;  /* 0x00000026510d7221 */ /* 0x000fe20000010000 */
[----:B------:R-:W-:-:S03]  /*30e0*/  MOV R77, R119 ;  /* 0x00000077004d7202 */ /* 0x000fc60000000f00 */
[C---:B------:R-:W-:Y:S01]  /*30f0*/  FADD.FTZ R40, R182.reuse, R13 ;  /* 0x0000000db6287221 */ /* 0x040fe20000010000 */
[----:B------:R-:W-:Y:S01]  /*3100*/  F2FP.F16.F32.PACK_AB R182, R182, R81 ;  /* 0x00000051b6b6723e */ /* 0x000fe200000000ff */
[----:B------:R1:W3:Y:S01]  /*3110*/  MUFU.EX2 R26, R39 ;  /* 0x00000027001a7308 */ /* 0x0002e20000000800 */
[C---:B0-----:R-:W-:Y:S01]  /*3120*/  FADD.FTZ R36, R20.reuse, R5 ;  /* 0x0000000514247221 */ /* 0x041fe20000010000 */
[----:B------:R-:W-:Y:S01]  /*3130*/  FADD.FTZ R13, R85, R40 ;  /* 0x00000028550d7221 */ /* 0x000fe20000010000 */
[----:B------:R-:W-:Y:S01]  /*3140*/  F2FP.F16.F32.PACK_AB R185, R20, R15 ;  /* 0x0000000f14b9723e */ /* 0x000fe200000000ff */
[----:B------:R-:W-:-:S04]  /*3150*/  IMAD.MOV.U32 R81, RZ, RZ, R119 ;  /* 0x000000ffff517224 */ /* 0x000fc800078e0077 */
[----:B------:R-:W0:Y:S01]  /*3160*/  MUFU.EX2 R41, R41 ;  /* 0x0000002900297308 */ /* 0x000e220000000800 */
[----:B--2---:R-:W-:Y:S01]  /*3170*/  FADD.FTZ R5, R37, R36 ;  /* 0x0000002425057221 */ /* 0x004fe20000010000 */
[----:B-1----:R-:W-:-:S06]  /*3180*/  IMAD.MOV.U32 R39, RZ, RZ, R119 ;  /* 0x000000ffff277224 */ /* 0x002fcc00078e0077 */
[----:B------:R1:W2:Y:S01]  /*3190*/  MUFU.EX2 R28, R43 ;  /* 0x0000002b001c7308 */ /* 0x0002a20000000800 */
[C---:B---3--:R-:W-:Y:S01]  /*31a0*/  FADD.FTZ R38, R26.reuse, R5 ;  /* 0x000000051a267221 */ /* 0x048fe20000010000 */
[----:B------:R-:W-:Y:S01]  /*31b0*/  F2FP.F16.F32.PACK_AB R187, R26, R37 ;  /* 0x000000251abb723e */ /* 0x000fe200000000ff */
[----:B------:R-:W-:Y:S01]  /*31c0*/  IMAD.MOV.U32 R37, RZ, RZ, R119 ;  /* 0x000000ffff257224 */ /* 0x000fe200078e0077 */
[----:B------:R-:W-:-:S04]  /*31d0*/  MOV R26, R119 ;  /* 0x00000077001a7202 */ /* 0x000fc80000000f00 */
[----:B------:R-:W3:Y:S01]  /*31e0*/  MUFU.EX2 R45, R45 ;  /* 0x0000002d002d7308 */ /* 0x000ee20000000800 */
[----:B0-----:R-:W-:Y:S01]  /*31f0*/  FADD.FTZ R5, R41, R38 ;  /* 0x0000002629057221 */ /* 0x001fe20000010000 */
[C---:B------:R-:W-:Y:S01]  /*3200*/  FADD.FTZ R38, R176.reuse, R13 ;  /* 0x0000000db0267221 */ /* 0x040fe20000010000 */
[----:B------:R-:W-:Y:S01]  /*3210*/  F2FP.F16.F32.PACK_AB R176, R176, R85 ;  /* 0x00000055b0b0723e */ /* 0x000fe200000000ff */
[--C-:B------:R-:W-:Y:S02]  /*3220*/  IMAD.MOV.U32 R85, RZ, RZ, R119.reuse ;  /* 0x000000ffff557224 */ /* 0x100fe400078e0077 */
[----:B------:R-:W-:Y:S01]  /*3230*/  FADD.FTZ R13, R89, R38 ;  /* 0x00000026590d7221 */ /* 0x000fe20000010000 */
[----:B-1----:R-:W-:Y:S01]  /*3240*/  IMAD.MOV.U32 R43, RZ, RZ, R119 ;  /* 0x000000ffff2b7224 */ /* 0x002fe200078e0077 */
[----:B------:R0:W1:Y:S01]  /*3250*/  MUFU.EX2 R30, R47 ;  /* 0x0000002f001e7308 */ /* 0x0000620000000800 */
[C---:B--2---:R-:W-:Y:S01]  /*3260*/  FADD.FTZ R0, R28.reuse, R5 ;  /* 0x000000051c007221 */ /* 0x044fe20000010000 */
[----:B------:R-:W-:Y:S01]  /*3270*/  F2FP.F16.F32.PACK_AB R181, R28, R41 ;  /* 0x000000291cb5723e */ /* 0x000fe200000000ff */
[----:B------:R-:W-:Y:S01]  /*3280*/  IMAD.MOV.U32 R28, RZ, RZ, R119 ;  /* 0x000000ffff1c7224 */ /* 0x000fe200078e0077 */
[----:B------:R-:W-:-:S04]  /*3290*/  MOV R41, R119 ;  /* 0x0000007700297202 */ /* 0x000fc80000000f00 */
[----:B------:R2:W4:Y:S01]  /*32a0*/  MUFU.EX2 R178, R91 ;  /* 0x0000005b00b27308 */ /* 0x0005220000000800 */
[----:B---3--:R-:W-:Y:S01]  /*32b0*/  FADD.FTZ R5, R45, R0 ;  /* 0x000000002d057221 */ /* 0x008fe20000010000 */
[----:B0-----:R-:W-:-:S06]  /*32c0*/  MOV R47, R119 ;  /* 0x00000077002f7202 */ /* 0x001fcc0000000f00 */
[----:B------:R-:W0:Y:S01]  /*32d0*/  MUFU.EX2 R49, R49 ;  /* 0x0000003100317308 */ /* 0x000e220000000800 */
[C---:B-1----:R-:W-:Y:S01]  /*32e0*/  FADD.FTZ R38, R30.reuse, R5 ;  /* 0x000000051e267221 */ /* 0x042fe20000010000 */
[----:B------:R-:W-:Y:S01]  /*32f0*/  F2FP.F16.F32.PACK_AB R183, R30, R45 ;  /* 0x0000002d1eb7723e */ /* 0x000fe200000000ff */
[--C-:B--2---:R-:W-:Y:S02]  /*3300*/  IMAD.MOV.U32 R91, RZ, RZ, R119.reuse ;  /* 0x000000ffff5b7224 */ /* 0x104fe400078e0077 */
[--C-:B------:R-:W-:Y:S02]  /*3310*/  IMAD.MOV.U32 R45, RZ, RZ, R119.reuse ;  /* 0x000000ffff2d7224 */ /* 0x100fe400078e0077 */
[----:B------:R-:W-:Y:S01]  /*3320*/  IMAD.MOV.U32 R30, RZ, RZ, R119 ;  /* 0x000000ffff1e7224 */ /* 0x000fe200078e0077 */
[----:B------:R-:W1:Y:S01]  /*3330*/  MUFU.EX2 R93, R93 ;  /* 0x0000005d005d7308 */ /* 0x000e620000000800 */
[C---:B----4-:R-:W-:Y:S01]  /*3340*/  FADD.FTZ R40, R178.reuse, R13 ;  /* 0x0000000db2287221 */ /* 0x050fe20000010000 */
[----:B------:R-:W-:-:S02]  /*3350*/  F2FP.F16.F32.PACK_AB R178, R178, R89 ;  /* 0x00000059b2b2723e */ /* 0x000fc400000000ff */
[----:B------:R-:W-:-:S04]  /*3360*/  MOV R89, R119 ;  /* 0x0000007700597202 */ /* 0x000fc80000000f00 */
[----:B------:R2:W3:Y:S01]  /*3370*/  MUFU.EX2 R32, R51 ;  /* 0x0000003300207308 */ /* 0x0004e20000000800 */
[----:B0-----:R-:W-:-:S07]  /*3380*/  FADD.FTZ R5, R49, R38 ;  /* 0x0000002631057221 */ /* 0x001fce0000010000 */
[----:B------:R0:W4:Y:S01]  /*3390*/  MUFU.EX2 R172, R95 ;  /* 0x0000005f00ac7308 */ /* 0x0001220000000800 */
[----:B-1----:R-:W-:Y:S01]  /*33a0*/  FADD.FTZ R13, R93, R40 ;  /* 0x000000285d0d7221 */ /* 0x002fe20000010000 */
[----:B--2---:R-:W-:-:S06]  /*33b0*/  IMAD.MOV.U32 R51, RZ, RZ, R119 ;  /* 0x000000ffff337224 */ /* 0x004fcc00078e0077 */
[----:B------:R-:W1:Y:S01]  /*33c0*/  MUFU.EX2 R53, R53 ;  /* 0x0000003500357308 */ /* 0x000e620000000800 */
[C---:B---3--:R-:W-:Y:S01]  /*33d0*/  FADD.FTZ R12, R32.reuse, R5 ;  /* 0x00000005200c7221 */ /* 0x048fe20000010000 */
[----:B------:R-:W-:Y:S01]  /*33e0*/  F2FP.F16.F32.PACK_AB R177, R32, R49 ;  /* 0x0000003120b1723e */ /* 0x000fe200000000ff */
[----:B------:R-:W-:Y:S01]  /*33f0*/  IMAD.MOV.U32 R49, RZ, RZ, R119 ;  /* 0x000000ffff317224 */ /* 0x000fe200078e0077 */
[-C--:B0-----:R-:W-:Y:S02]  /*3400*/  MOV R95, R119.reuse ;  /* 0x00000077005f7202 */ /* 0x081fe40000000f00 */
[----:B------:R-:W-:Y:S02]  /*3410*/  MOV R32, R119 ;  /* 0x0000007700207202 */ /* 0x000fe40000000f00 */
[----:B------:R-:W0:Y:S01]  /*3420*/  MUFU.EX2 R97, R97 ;  /* 0x0000006100617308 */ /* 0x000e220000000800 */
[C---:B----4-:R-:W-:Y:S01]  /*3430*/  FADD.FTZ R38, R172.reuse, R13 ;  /* 0x0000000dac267221 */ /* 0x050fe20000010000 */
[----:B------:R-:W-:Y:S01]  /*3440*/  F2FP.F16.F32.PACK_AB R172, R172, R93 ;  /* 0x0000005dacac723e */ /* 0x000fe200000000ff */
[----:B------:R-:W-:-:S05]  /*3450*/  IMAD.MOV.U32 R93, RZ, RZ, R119 ;  /* 0x000000ffff5d7224 */ /* 0x000fca00078e0077 */
[----:B------:R2:W3:Y:S01]  /*3460*/  MUFU.EX2 R34, R55 ;  /* 0x0000003700227308 */ /* 0x0004e20000000800 */
[----:B-1----:R-:W-:-:S07]  /*3470*/  FADD.FTZ R5, R53, R12 ;  /* 0x0000000c35057221 */ /* 0x002fce0000010000 */
[----:B------:R1:W4:Y:S01]  /*3480*/  MUFU.EX2 R174, R61 ;  /* 0x0000003d00ae7308 */ /* 0x0003220000000800 */
[----:B0-----:R-:W-:Y:S01]  /*3490*/  FADD.FTZ R13, R97, R38 ;  /* 0x00000026610d7221 */ /* 0x001fe20000010000 */
[----:B--2---:R-:W-:-:S06]  /*34a0*/  IMAD.MOV.U32 R55, RZ, RZ, R119 ;  /* 0x000000ffff377224 */ /* 0x004fcc00078e0077 */
[----:B------:R-:W0:Y:S01]  /*34b0*/  MUFU.EX2 R57, R57 ;  /* 0x0000003900397308 */ /* 0x000e220000000800 */
[C---:B---3--:R-:W-:Y:S01]  /*34c0*/  FADD.FTZ R38, R34.reuse, R5 ;  /* 0x0000000522267221 */ /* 0x048fe20000010000 */
[----:B------:R-:W-:Y:S01]  /*34d0*/  F2FP.F16.F32.PACK_AB R179, R34, R53 ;  /* 0x0000003522b3723e */ /* 0x000fe200000000ff */
[--C-:B-1----:R-:W-:Y:S01]  /*34e0*/  IMAD.MOV.U32 R61, RZ, RZ, R119.reuse ;  /* 0x000000ffff3d7224 */ /* 0x102fe200078e0077 */
[----:B------:R-:W-:Y:S01]  /*34f0*/  MOV R53, R119 ;  /* 0x0000007700357202 */ /* 0x000fe20000000f00 */
[----:B------:R-:W-:-:S03]  /*3500*/  IMAD.MOV.U32 R34, RZ, RZ, R119 ;  /* 0x000000ffff227224 */ /* 0x000fc600078e0077 */
[----:B------:R-:W1:Y:S01]  /*3510*/  MUFU.EX2 R99, R99 ;  /* 0x0000006300637308 */ /* 0x000e620000000800 */
[C---:B----4-:R-:W-:Y:S01]  /*3520*/  FADD.FTZ R40, R174.reuse, R13 ;  /* 0x0000000dae287221 */ /* 0x050fe20000010000 */
[----:B------:R-:W-:Y:S01]  /*3530*/  F2FP.F16.F32.PACK_AB R174, R174, R97 ;  /* 0x00000061aeae723e */ /* 0x000fe200000000ff */
[----:B------:R-:W-:-:S05]  /*3540*/  IMAD.MOV.U32 R97, RZ, RZ, R119 ;  /* 0x000000ffff617224 */ /* 0x000fca00078e0077 */
        /* <DEDUP_REMOVED lines=8> */
[--C-:B------:R-:W-:Y:S01]  /*35d0*/  IMAD.MOV.U32 R57, RZ, RZ, R119.reuse ;  /* 0x000000ffff397224 */ /* 0x100fe200078e0077 */
[----:B0-----:R-:W-:Y:S01]  /*35e0*/  MOV R65, R119 ;  /* 0x0000007700417202 */ /* 0x001fe20000000f00 */
[----:B------:R-:W-:-:S03]  /*35f0*/  IMAD.MOV.U32 R36, RZ, RZ, R119 ;  /* 0x000000ffff247224 */ /* 0x000fc600078e0077 */
[----:B------:R-:W0:Y:S01]  /*3600*/  MUFU.EX2 R59, R59 ;  /* 0x0000003b003b7308 */ /* 0x000e220000000800 */
[C---:B----4-:R-:W-:Y:S01]  /*3610*/  FADD.FTZ R40, R168.reuse, R13 ;  /* 0x0000000da8287221 */ /* 0x050fe20000010000 */
[----:B------:R-:W-:Y:S01]  /*3620*/  F2FP.F16.F32.PACK_AB R168, R168, R99 ;  /* 0x00000063a8a8723e */ /* 0x000fe200000000ff */
[----:B------:R-:W-:-:S05]  /*3630*/  IMAD.MOV.U32 R99, RZ, RZ, R119 ;  /* 0x000000ffff637224 */ /* 0x000fca00078e0077 */
[----:B------:R2:W3:Y:S01]  /*3640*/  MUFU.EX2 R0, R63 ;  /* 0x0000003f00007308 */ /* 0x0004e20000000800 */
[----:B-1----:R-:W-:-:S07]  /*3650*/  FADD.FTZ R5, R27, R38 ;  /* 0x000000261b057221 */ /* 0x002fce0000010000 */
[----:B------:R-:W1:Y:S01]  /*3660*/  MUFU.EX2 R29, R29 ;  /* 0x0000001d001d7308 */ /* 0x000e620000000800 */
[----:B0-----:R-:W-:Y:S01]  /*3670*/  FADD.FTZ R13, R59, R40 ;  /* 0x000000283b0d7221 */ /* 0x001fe20000010000 */
[----:B--2---:R-:W-:-:S06]  /*3680*/  IMAD.MOV.U32 R63, RZ, RZ, R119 ;  /* 0x000000ffff3f7224 */ /* 0x004fcc00078e0077 */
[----:B------:R0:W2:Y:S01]  /*3690*/  MUFU.EX2 R12, R67 ;  /* 0x00000043000c7308 */ /* 0x0000a20000000800 */
[C---:B---3--:R-:W-:Y:S01]  /*36a0*/  FADD.FTZ R40, R0.reuse, R5 ;  /* 0x0000000500287221 */ /* 0x048fe20000010000 */
[----:B------:R-:W-:Y:S01]  /*36b0*/  F2FP.F16.F32.PACK_AB R175, R0, R27 ;  /* 0x0000001b00af723e */ /* 0x000fe200000000ff */
[----:B------:R-:W-:Y:S02]  /*36c0*/  IMAD.MOV.U32 R0, RZ, RZ, 0x3f800000 ;  /* 0x3f800000ff007424 */ /* 0x000fe400078e00ff */
[----:B------:R-:W-:-:S03]  /*36d0*/  IMAD.MOV.U32 R27, RZ, RZ, R119 ;  /* 0x000000ffff1b7224 */ /* 0x000fc600078e0077 */
[----:B------:R-:W3:Y:S01]  /*36e0*/  MUFU.EX2 R31, R31 ;  /* 0x0000001f001f7308 */ /* 0x000ee20000000800 */
[----:B-1----:R-:W-:Y:S01]  /*36f0*/  FADD.FTZ R11, R29, R40 ;  /* 0x000000281d0b7221 */ /* 0x002fe20000010000 */
[--C-:B0-----:R-:W-:Y:S02]  /*3700*/  IMAD.MOV.U32 R67, RZ, RZ, R119.reuse ;  /* 0x000000ffff437224 */ /* 0x101fe400078e0077 */
[----:B------:R-:W-:-:S04]  /*3710*/  IMAD.MOV.U32 R40, RZ, RZ, R119 ;  /* 0x000000ffff287224 */ /* 0x000fc800078e0077 */
[----:B------:R-:W0:Y:S01]  /*3720*/  MUFU.EX2 R24, R24 ;  /* 0x0000001800187308 */ /* 0x000e220000000800 */
[C---:B--2---:R-:W-:Y:S01]  /*3730*/  FADD.FTZ R2, R12.reuse, R11 ;  /* 0x0000000b0c027221 */ /* 0x044fe20000010000 */
[----:B------:R-:W-:Y:S02]  /*3740*/  F2FP.F16.F32.PACK_AB R169, R12, R29 ;  /* 0x0000001d0ca9723e */ /* 0x000fe400000000ff */
[----:B------:R-:W-:-:S04]  /*3750*/  MOV R29, R119 ;  /* 0x00000077001d7202 */ /* 0x000fc80000000f00 */
[----:B------:R1:W2:Y:S01]  /*3760*/  MUFU.EX2 R38, R71 ;  /* 0x0000004700267308 */ /* 0x0002a20000000800 */
[----:B---3--:R-:W-:Y:S01]  /*3770*/  FADD.FTZ R11, R31, R2 ;  /* 0x000000021f0b7221 */ /* 0x008fe20000010000 */
[C---:B0-----:R-:W-:Y:S01]  /*3780*/  FADD.FTZ R5, R24.reuse, R13 ;  /* 0x0000000d18057221 */ /* 0x041fe20000010000 */
[----:B------:R-:W-:Y:S01]  /*3790*/  F2FP.F16.F32.PACK_AB R170, R24, R59 ;  /* 0x0000003b18aa723e */ /* 0x000fe200000000ff */
[----:B------:R-:W-:Y:S01]  /*37a0*/  IMAD.MOV.U32 R24, RZ, RZ, R119 ;  /* 0x000000ffff187224 */ /* 0x000fe200078e0077 */
[-C--:B-1----:R-:W-:Y:S02]  /*37b0*/  MOV R71, R119.reuse ;  /* 0x0000007700477202 */ /* 0x082fe40000000f00 */
[----:B------:R-:W-:Y:S01]  /*37c0*/  MOV R59, R119 ;  /* 0x00000077003b7202 */ /* 0x000fe20000000f00 */
[C---:B--2---:R-:W-:Y:S01]  /*37d0*/  FADD.FTZ R2, R38.reuse, R11 ;  /* 0x0000000b26027221 */ /* 0x044fe20000010000 */
[----:B------:R-:W-:Y:S01]  /*37e0*/  F2FP.F16.F32.PACK_AB R171, R38, R31 ;  /* 0x0000001f26ab723e */ /* 0x000fe200000000ff */
[----:B------:R-:W-:Y:S01]  /*37f0*/  IMAD.MOV.U32 R11, RZ, RZ, 0x3f800000 ;  /* 0x3f800000ff0b7424 */ /* 0x000fe200078e00ff */
[----:B------:R-:W-:Y:S01]  /*3800*/  MOV R38, R119 ;  /* 0x0000007700267202 */ /* 0x000fe20000000f00 */
[----:B------:R-:W-:Y:S01]  /*3810*/  IMAD.MOV.U32 R31, RZ, RZ, R119 ;  /* 0x000000ffff1f7224 */ /* 0x000fe200078e0077 */
[----:B------:R-:W-:Y:S06]  /*3820*/  @!P1 BRA `(.L_x_14) ;  /* 0x0000002400fc9947 */ /* 0x000fec0003800000 */
[----:B------:R-:W-:Y:S01]  /*3830*/  R2UR UR4, R120 ;  /* 0x00000000780472ca */ /* 0x000fe200000e0000 */
[----:B------:R-:W-:Y:S01]  /*3840*/  IMAD.MOV.U32 R12, RZ, RZ, R3 ;  /* 0x000000ffff0c7224 */ /* 0x000fe200078e0003 */
[----:B------:R-:W-:Y:S01]  /*3850*/  MOV R13, R10 ;  /* 0x0000000a000d7202 */ /* 0x000fe20000000f00 */
[----:B------:R-:W-:Y:S01]  /*3860*/  IMAD.MOV.U32 R0, RZ, RZ, 0x3f800000 ;  /* 0x3f800000ff007424 */ /* 0x000fe200078e00ff */
[----:B------:R-:W-:Y:S02]  /*3870*/  CS2R R118, SRZ ;  /* 0x0000000000767805 */ /* 0x000fe4000001ff00 */
[----:B------:R-:W-:Y:S02]  /*3880*/  CS2R R114, SRZ ;  /* 0x0000000000727805 */ /* 0x000fe4000001ff00 */
[----:B------:R-:W-:Y:S02]  /*3890*/  CS2R R110, SRZ ;  /* 0x00000000006e7805 */ /* 0x000fe4000001ff00 */
[----:B------:R-:W-:-:S02]  /*38a0*/  CS2R R106, SRZ ;  /* 0x00000000006a7805 */ /* 0x000fc4000001ff00 */
[----:B------:R-:W-:Y:S02]  /*38b0*/  CS2R R102, SRZ ;  /* 0x0000000000667805 */ /* 0x000fe4000001ff00 */
[----:B------:R-:W-:Y:S02]  /*38c0*/  CS2R R98, SRZ ;  /* 0x0000000000627805 */ /* 0x000fe4000001ff00 */
        /* <DEDUP_REMOVED lines=41> */
[----:B------:R-:W-:Y:S01]  /*3b60*/  CS2R R24, SRZ ;  /* 0x0000000000187805 */ /* 0x000fe2000001ff00 */
[----:B------:R-:W-:Y:S01]  /*3b70*/  UIADD3 UR4, UR4, -0x2, URZ ;  /* 0xfffffffe04047890 */ /* 0x000fe2000fffe03f */
[----:B------:R-:W-:Y:S01]  /*3b80*/  UMOV UR5, UR39 ;  /* 0x0000002700057c82 */ /* 0x000fe20008000000 */
[----:B------:R-:W-:Y:S01]  /*3b90*/  UMOV UR6, UR38 ;  /* 0x0000002600067c82 */ /* 0x000fe20008000000 */
[----:B------:R-:W-:-:S09]  /*3ba0*/  ULDC UR7, c[0x0][0x9d8] ;  /* 0x0002760000077ab9 */ /* 0x000fd20000000800 */
.L_x_25:
[----:B------:R-:W-:-:S04]  /*3bb0*/  UISETP.NE.AND UP0, UPT, UR6, 0x1, UPT ;  /* 0x000000010600788c */ /* 0x000fc8000bf05270 */
[----:B------:R-:W-:-:S04]  /*3bc0*/  USEL UR39, URZ, 0x1, UP0 ;  /* 0x000000013f277887 */ /* 0x000fc80008000000 */
[----:B------:R-:W-:Y:S01]  /*3bd0*/  ULOP3.LUT UR39, UR5, UR39, URZ, 0x3c, !UPT ;  /* 0x0000002705277292 */ /* 0x000fe2000f8e3c3f */
[----:B------:R-:W-:Y:S11]  /*3be0*/  @!P0 BRA `(.L_x_15) ;  /* 0x0000000000048947 */ /* 0x000ff60003800000 */
[----:B------:R-:W-:Y:S01]  /*3bf0*/  BPT.TRAP 0x1 ;  /* 0x000000040000795c */ /* 0x000fe20000300000 */
.L_x_15:
[----:B------:R-:W0:Y:S01]  /*3c00*/  S2UR UR42, SR_CgaCtaId ;  /* 0x00000000002a79c3 */ /* 0x000e220000008800 */
[----:B------:R-:W-:Y:S01]  /*3c10*/  UIADD3 UR38, UR6, 0x1, URZ ;  /* 0x0000000106267890 */ /* 0x000fe2000fffe03f */
[----:B------:R-:W-:Y:S01]  /*3c20*/  MOV R3, UR39 ;  /* 0x0000002700037c02 */ /* 0x000fe20008000f00 */
[----:B------:R-:W-:Y:S02]  /*3c30*/  UMOV UR8, 0x400 ;  /* 0x0000040000087882 */ /* 0x000fe40000000000 */
[----:B------:R-:W-:Y:S01]  /*3c40*/  UISETP.NE.AND UP0, UPT, UR38, 0x2, UPT ;  /* 0x000000022600788c */ /* 0x000fe2000bf05270 */
[----:B------:R-:W-:-:S03]  /*3c50*/  SHF.L.U32 R3, R3, 0x1f, RZ ;  /* 0x0000001f03037819 */ /* 0x000fc600000006ff */
[----:B------:R-:W-:Y:S02]  /*3c60*/  USEL UR38, UR38, URZ, UP0 ;  /* 0x0000003f26267287 */ /* 0x000fe40008000000 */
[----:B0-----:R-:W-:-:S04]  /*3c70*/  ULEA UR8, UR42, UR8, 0x18 ;  /* 0x000000082a087291 */ /* 0x001fc8000f8ec03f */
[----:B------:R-:W-:-:S09]  /*3c80*/  ULEA UR9, UR38, UR8, 0x3 ;  /* 0x0000000826097291 */ /* 0x000fd2000f8e183f */
[----:B------:R0:W1:Y:S01]  /*3c90*/  SYNCS.PHASECHK.TRANS64.TRYWAIT P1, [UR9+0x30830], R3 ;  /* 0x03083003ff0075a7 */ /* 0x0000620008020149 */
[----:B------:R-:W-:Y:S05]  /*3ca0*/  @!P0 BRA `(.L_x_16) ;  /* 0x0000000000048947 */ /* 0x000fea0003800000 */
[----:B------:R-:W-:Y:S01]  /*3cb0*/  BPT.TRAP 0x1 ;  /* 0x000000040000795c */ /* 0x000fe20000300000 */
.L_x_16:
[----:B-1----:R-:W-:Y:S05]  /*3cc0*/  @P1 BRA `(.L_x_17) ;  /* 0x0000000000081947 */ /* 0x002fea0003800000 */
[----:B------:R-:W1:Y:S02]  /*3cd0*/  SYNCS.PHASECHK.TRANS64.TRYWAIT P1, [UR9+0x30830], R3 ;  /* 0x03083003ff0075a7 */ /* 0x000e640008020149 */
[----:B-1----:R-:W-:Y:S05]  /*3ce0*/  @!P1 BRA `(.L_x_18) ;  /* 0x0000008400f09947 */ /* 0x002fea0003800000 */
.L_x_17:
[----:B------:R-:W-:Y:S01]  /*3cf0*/  R2UR UR32, R8 ;  /* 0x00000000082072ca */ /* 0x000fe200000e0000 */
[----:B------:R-:W-:Y:S01]  /*3d00*/  UIMAD UR10, UR38, 0x900, UR11 ;  /* 0x00000900260a78a4 */ /* 0x000fe2000f8e020b */
[----:B------:R-:W-:Y:S01]  /*3d10*/  R2UR UR33, R9 ;  /* 0x00000000092172ca */ /* 0x000fe200000e0000 */
[----:B------:R-:W-:Y:S01]  /*3d20*/  WARPGROUP.ARRIVE ;  /* 0x00000000000079c5 */ /* 0x000fe20000000000 */
[----:B------:R-:W-:Y:S01]  /*3d30*/  UMOV UR35, 0x40000040 ;  /* 0x4000004000237882 */ /* 0x000fe20000000000 */
[----:B------:R-:W-:Y:S01]  /*3d40*/  UIADD3 UR14, UR10, 0x304, URZ ;  /* 0x000003040a0e7890 */ /* 0x000fe2000fffe03f */
[-C--:B------:R-:W-:Y:S01]  /*3d50*/  FMUL.FTZ R24, R24, R11.reuse ;  /* 0x0000000b18187220 */ /* 0x080fe20000410000 */
[----:B------:R-:W-:Y:S01]  /*3d60*/  UMOV UR15, 0x40000040 ;  /* 0x40000040000f7882 */ /* 0x000fe20000000000 */
[----:B------:R-:W-:Y:S01]  /*3d70*/  UMOV UR34, UR10 ;  /* 0x0000000a00227c82 */ /* 0x000fe20008000000 */
[----:B------:R-:W-:Y:S01]  /*3d80*/  UIADD3 UR18, UR10, 0x306, URZ ;  /* 0x000003060a127890 */ /* 0x000fe2000fffe03f */
[-C--:B------:R-:W-:Y:S01]  /*3d90*/  FMUL.FTZ R25, R25, R11.reuse ;  /* 0x0000000b19197220 */ /* 0x080fe20000410000 */
[----:B------:R-:W-:Y:S01]  /*3da0*/  UMOV UR19, 0x40000040 ;  /* 0x4000004000137882 */ /* 0x000fe20000000000 */
[----:B------:R-:W-:Y:S01]  /*3db0*/  UIADD3 UR22, UR10, 0x600, URZ ;  /* 0x000006000a167890 */ /* 0x000fe2000fffe03f */
[-C--:B------:R-:W-:Y:S01]  /*3dc0*/  FMUL.FTZ R28, R28, R11.reuse ;  /* 0x0000000b1c1c7220 */ /* 0x080fe20000410000 */
[----:B------:R-:W-:Y:S01]  /*3dd0*/  UMOV UR23, 0x40000040 ;  /* 0x4000004000177882 */ /* 0x000fe20000000000 */
[----:B------:R-:W-:Y:S01]  /*3de0*/  HGMMA.64x96x16.F32 R120, gdesc[UR32], RZ, !UPT, gsb0 ;  /* 0x01600000207879f0 */ /* 0x000fe2000c0008ff */
[----:B------:R-:W-:Y:S01]  /*3df0*/  R2UR UR32, R6 ;  /* 0x00000000062072ca */ /* 0x000fe200000e0000 */
[----:B------:R-:W-:Y:S01]  /*3e00*/  UIADD3 UR34, UR10, 0x2, URZ ;  /* 0x000000020a227890 */ /* 0x000fe2000fffe03f */
[----:B------:R-:W-:Y:S01]  /*3e10*/  R2UR UR33, R7 ;  /* 0x00000000072172ca */ /* 0x000fe200000e0000 */
[----:B------:R-:W-:Y:S01]  /*3e20*/  UMOV UR35, 0x40000040 ;  /* 0x4000004000237882 */ /* 0x000fe20000000000 */
[----:B------:R-:W-:Y:S01]  /*3e30*/  UIADD3 UR26, UR10, 0x602, URZ ;  /* 0x000006020a1a7890 */ /* 0x000fe2000fffe03f */
[-C--:B------:R-:W-:Y:S01]  /*3e40*/  FMUL.FTZ R29, R29, R11.reuse ;  /* 0x0000000b1d1d7220 */ /* 0x080fe20000410000 */
[----:B------:R-:W-:Y:S01]  /*3e50*/  UMOV UR27, 0x40000040 ;  /* 0x40000040001b7882 */ /* 0x000fe20000000000 */
[----:B------:R-:W-:Y:S01]  /*3e60*/  UIADD3 UR30, UR10, 0x604, URZ ;  /* 0x000006040a1e7890 */ /* 0x000fe2000fffe03f */
[-C--:B------:R-:W-:Y:S01]  /*3e70*/  FMUL.FTZ R32, R32, R11.reuse ;  /* 0x0000000b20207220 */ /* 0x080fe20000410000 */
[----:B------:R-:W-:Y:S01]  /*3e80*/  UMOV UR31, 0x40000040 ;  /* 0x40000040001f7882 */ /* 0x000fe20000000000 */
[-C--:B------:R-:W-:Y:S01]  /*3e90*/  FMUL.FTZ R33, R33, R11.reuse ;  /* 0x0000000b21217220 */ /* 0x080fe20000410000 */
        /* <DEDUP_REMOVED lines=41> */
[----:B------:R-:W-:Y:S01]  /*4130*/  FMUL.FTZ R117, R117, R11 ;  /* 0x0000000b75757220 */ /* 0x000fe20000410000 */
        /* <DEDUP_REMOVED lines=48> */
[----:B------:R-:W-:-:S02]  /*4440*/  WARPGROUP.DEPBAR.LE gsb0, 0x0 ;  /* 0x00008000000079c5 */ /* 0x000fc40000010000 */
[----:B------:R-:W-:-:S06]  /*4450*/  WARPGROUP.ARRIVE ;  /* 0x00000000000079c5 */ /* 0x000fcc0000000000 */
[----:B------:R-:W-:Y:S01]  /*4460*/  HGMMA.64x96x16.F32 R120, gdesc[UR32], R120, gsb0 ;  /* 0x01600000207879f0 */ /* 0x000fe20008000878 */
[----:B------:R-:W-:Y:S01]  /*4470*/  UIADD3 UR34, UR10, 0x4, URZ ;  /* 0x000000040a227890 */ /* 0x000fe2000fffe03f */
[----:B------:R-:W-:Y:S01]  /*4480*/  UMOV UR32, UR56 ;  /* 0x0000003800207c82 */ /* 0x000fe20008000000 */
[----:B------:R-:W-:Y:S01]  /*4490*/  UMOV UR33, UR57 ;  /* 0x0000003900217c82 */ /* 0x000fe20008000000 */
[----:B------:R-:W-:Y:S01]  /*44a0*/  UMOV UR35, 0x40000040 ;  /* 0x4000004000237882 */ /* 0x000fe20000000000 */
[----:B------:R-:W-:Y:S02]  /*44b0*/  WARPGROUP.DEPBAR.LE gsb0, 0x0 ;  /* 0x00008000000079c5 */ /* 0x000fe40000010000 */
        /* <DEDUP_REMOVED lines=48> */
.L_x_19:
[----:B------:R-:W-:Y:S01]  /*47c0*/  ULEA UR10, UR6, UR8, 0x3 ;  /* 0x00000008060a7291 */ /* 0x000fe2000f8e183f */
[----:B------:R-:W-:-:S05]  /*47d0*/  IMAD.U32 R0, RZ, RZ, UR5 ;  /* 0x00000005ff007e24 */ /* 0x000fca000f8e00ff */
[----:B------:R-:W-:-:S04]  /*47e0*/  SHF.L.U32 R0, R0, 0x1f, RZ ;  /* 0x0000001f00007819 */ /* 0x000fc800000006ff */
[----:B------:R2:W3:Y:S01]  /*47f0*/  SYNCS.PHASECHK.TRANS64.TRYWAIT P1, [UR10+0x30850], R0 ;  /* 0x03085000ff0075a7 */ /* 0x0004e2000802014a */
[----:B------:R-:W-:Y:S05]  /*4800*/  @!P0 BRA `(.L_x_20) ;  /* 0x0000000000048947 */ /* 0x000fea0003800000 */
[----:B------:R-:W-:Y:S01]  /*4810*/  BPT.TRAP 0x1 ;  /* 0x000000040000795c */ /* 0x000fe20000300000 */
.L_x_20:
[----:B---3--:R-:W-:Y:S05]  /*4820*/  @P1 BRA `(.L_x_21) ;  /* 0x0000000000081947 */ /* 0x008fea0003800000 */
[----:B------:R-:W3:Y:S02]  /*4830*/  SYNCS.PHASECHK.TRANS64.TRYWAIT P1, [UR10+0x30850], R0 ;  /* 0x03085000ff0075a7 */ /* 0x000ee4000802014a */
[----:B---3--:R-:W-:Y:S05]  /*4840*/  @!P1 BRA `(.L_x_22) ;  /* 0x0000007c00309947 */ /* 0x008fea0003800000 */
.L_x_21:
[----:B------:R-:W-:Y:S01]  /*4850*/  UIADD3 UR8, UR8, 0x400, URZ ;  /* 0x0000040008087890 */ /* 0x000fe2000fffe03f */
[----:B------:R-:W-:Y:S01]  /*4860*/  WARPGROUP.ARRIVE ;  /* 0x00000000000079c5 */ /* 0x000fe20000000000 */
[----:B------:R-:W-:Y:S02]  /*4870*/  UMOV UR15, 0x40000040 ;  /* 0x40000040000f7882 */ /* 0x000fe40000000000 */
[----:B------:R-:W-:-:S04]  /*4880*/  USHF.R.U32.HI UR8, URZ, 0x4, UR8 ;  /* 0x000000043f087899 */ /* 0x000fc80008011608 */
[----:B------:R-:W-:-:S04]  /*4890*/  ULOP3.LUT UR8, UR8, 0x3fff, URZ, 0xc0, !UPT ;  /* 0x00003fff08087892 */ /* 0x000fc8000f8ec03f */
[----:B------:R-:W-:-:S04]  /*48a0*/  ULOP3.LUT UR5, UR8, 0x3000000, URZ, 0xfc, !UPT ;  /* 0x0300000008057892 */ /* 0x000fc8000f8efc3f */
[----:B------:R-:W-:-:S07]  /*48b0*/  UIMAD UR5, UR6, 0x900, UR5 ;  /* 0x00000900060578a4 */ /* 0x000fce000f8e0205 */
[----:B------:R-:W-:Y:S02]  /*48c0*/  UMOV UR14, UR5 ;  /* 0x00000005000e7c82 */ /* 0x000fe40008000000 */
[----:B------:R-:W-:Y:S01]  /*48d0*/  HGMMA.64x192x16.F32 R24, R188, gdesc[UR12].tnspB, R24, gsb0 ;  /* 0x42e0000cbc187df0 */ /* 0x000fe20008000818 */
[----:B------:R-:W-:Y:S01]  /*48e0*/  UIADD3 UR14, UR5, 0x80, URZ ;  /* 0x00000080050e7890 */ /* 0x000fe2000fffe03f */
[----:B------:R-:W-:Y:S01]  /*48f0*/  UMOV UR15, 0x40000040 ;  /* 0x40000040000f7882 */ /* 0x000fe20000000000 */
[----:B------:R-:W-:Y:S02]  /*4900*/  WARPGROUP.DEPBAR.LE gsb0, 0x0 ;  /* 0x00008000000079c5 */ /* 0x000fe40000010000 */
[----:B------:R-:W-:-:S15]  /*4910*/  WARPGROUP.ARRIVE ;  /* 0x00000000000079c5 */ /* 0x000fde0000000000 */
        /* <DEDUP_REMOVED lines=20> */
[----:B------:R-:W-:Y:S03]  /*4a60*/  HGMMA.64x192x16.F32 R24, R168, gdesc[UR12].tnspB, R24, gsb0 ;  /* 0x42e0000ca8187df0 */ /* 0x000fe60008000818 */
[----:B------:R-:W-:Y:S02]  /*4a70*/  WARPGROUP.DEPBAR.LE gsb0, 0x0 ;  /* 0x00008000000079c5 */ /* 0x000fe40000010000 */
[----:B------:R-:W-:Y:S05]  /*4a80*/  @!P0 BRA `(.L_x_23) ;  /* 0x0000000000048947 */ /* 0x000fea0003800000 */
[----:B------:R-:W-:Y:S01]  /*4a90*/  BPT.TRAP 0x1 ;  /* 0x000000040000795c */ /* 0x000fe20000300000 */
.L_x_23:
[----:B------:R-:W-:Y:S01]  /*4aa0*/  FMUL.FTZ R169, R120, UR7 ;  /* 0x0000000778a97c20 */ /* 0x000fe20008410000 */
[----:B------:R-:W-:Y:S01]  /*4ab0*/  FMUL.FTZ R171, R121, UR7 ;  /* 0x0000000779ab7c20 */ /* 0x000fe20008410000 */
[----:B------:R-:W-:Y:S01]  /*4ac0*/  FMUL.FTZ R14, R122, UR7 ;  /* 0x000000077a0e7c20 */ /* 0x000fe20008410000 */
[----:B------:R-:W-:Y:S01]  /*4ad0*/  FMUL.FTZ R15, R123, UR7 ;  /* 0x000000077b0f7c20 */ /* 0x000fe20008410000 */
[----:B------:R-:W-:Y:S01]  /*4ae0*/  FMUL.FTZ R173, R124, UR7 ;  /* 0x000000077cad7c20 */ /* 0x000fe20008410000 */
[----:B------:R-:W-:Y:S01]  /*4af0*/  FMUL.FTZ R175, R125, UR7 ;  /* 0x000000077daf7c20 */ /* 0x000fe20008410000 */
[----:B------:R-:W0:Y:S01]  /*4b00*/  MUFU.TANH R169, R169 ;  /* 0x000000a900a97308 */ /* 0x000e220000002400 */
[----:B------:R-:W-:Y:S01]  /*4b10*/  FMUL.FTZ R21, R126, UR7 ;  /* 0x000000077e157c20 */ /* 0x000fe20008410000 */
[----:B------:R-:W-:Y:S01]  /*4b20*/  FMUL.FTZ R121, R127, UR7 ;  /* 0x000000077f797c20 */ /* 0x000fe20008410000 */
[----:B------:R-:W-:Y:S01]  /*4b30*/  FMUL.FTZ R177, R128, UR7 ;  /* 0x0000000780b17c20 */ /* 0x000fe20008410000 */
[----:B------:R-:W-:Y:S01]  /*4b40*/  FMUL.FTZ R179, R129, UR7 ;  /* 0x0000000781b37c20 */ /* 0x000fe20008410000 */
[----:B------:R-:W-:Y:S01]  /*4b50*/  FMUL.FTZ R123, R130, UR7 ;  /* 0x00000007827b7c20 */ /* 0x000fe20008410000 */
[----:B------:R-:W-:Y:S01]  /*4b60*/  FMUL.FTZ R125, R131, UR7 ;  /* 0x00000007837d7c20 */ /* 0x000fe20008410000 */
[----:B------:R-:W-:Y:S01]  /*4b70*/  FMUL.FTZ R181, R132, UR7 ;  /* 0x0000000784b57c20 */ /* 0x000fe20008410000 */
[----:B------:R-:W3:Y:S01]  /*4b80*/  MUFU.TANH R171, R171 ;  /* 0x000000ab00ab7308 */ /* 0x000ee20000002400 */
[----:B------:R-:W-:Y:S01]  /*4b90*/  FMUL.FTZ R183, R133, UR7 ;  /* 0x0000000785b77c20 */ /* 0x000fe20008410000 */
[----:B------:R-:W-:Y:S01]  /*4ba0*/  FMUL.FTZ R127, R134, UR7 ;  /* 0x00000007867f7c20 */ /* 0x000fe20008410000 */
[----:B------:R-:W-:Y:S01]  /*4bb0*/  FMUL.FTZ R129, R135, UR7 ;  /* 0x0000000787817c20 */ /* 0x000fe20008410000 */
[----:B------:R-:W-:Y:S01]  /*4bc0*/  FMUL.FTZ R185, R136, UR7 ;  /* 0x0000000788b97c20 */ /* 0x000fe20008410000 */
[----:B------:R-:W-:Y:S01]  /*4bd0*/  FMUL.FTZ R187, R137, UR7 ;  /* 0x0000000789bb7c20 */ /* 0x000fe20008410000 */
[----:B------:R-:W-:Y:S01]  /*4be0*/  FMUL.FTZ R131, R138, UR7 ;  /* 0x000000078a837c20 */ /* 0x000fe20008410000 */
[----:B------:R-:W-:Y:S01]  /*4bf0*/  FMUL.FTZ R133, R139, UR7 ;  /* 0x000000078b857c20 */ /* 0x000fe20008410000 */
[----:B------:R-:W1:Y:S01]  /*4c00*/  MUFU.TANH R14, R14 ;  /* 0x0000000e000e7308 */ /* 0x000e620000002400 */
[----:B0-2---:R-:W-:Y:S01]  /*4c10*/  FMNMX.FTZ R0, R169, R12, !PT ;  /* 0x0000000ca9007209 */ /* 0x005fe20007810000 */
[----:B------:R-:W-:Y:S01]  /*4c20*/  FMUL.FTZ R189, R140, UR7 ;  /* 0x000000078cbd7c20 */ /* 0x000fe20008410000 */
[----:B------:R-:W-:Y:S01]  /*4c30*/  FMUL.FTZ R191, R141, UR7 ;  /* 0x000000078dbf7c20 */ /* 0x000fe20008410000 */
[----:B------:R-:W-:Y:S01]  /*4c40*/  FMUL.FTZ R135, R142, UR7 ;  /* 0x000000078e877c20 */ /* 0x000fe20008410000 */
[----:B------:R-:W-:Y:S01]  /*4c50*/  FMUL.FTZ R137, R143, UR7 ;  /* 0x000000078f897c20 */ /* 0x000fe20008410000 */
[----:B------:R-:W-:Y:S01]  /*4c60*/  FMUL.FTZ R205, R144, UR7 ;  /* 0x0000000790cd7c20 */ /* 0x000fe20008410000 */
[----:B------:R-:W-:Y:S01]  /*4c70*/  FMUL.FTZ R207, R145, UR7 ;  /* 0x0000000791cf7c20 */ /* 0x000fe20008410000 */
[----:B------:R-:W0:Y:S01]  /*4c80*/  MUFU.TANH R15, R15 ;  /* 0x0000000f000f7308 */ /* 0x000e220000002400 */
[----:B---3--:R-:W-:Y:S01]  /*4c90*/  FMNMX.FTZ R0, R171, R0, !PT ;  /* 0x00000000ab007209 */ /* 0x008fe20007810000 */
[----:B------:R-:W-:Y:S01]  /*4ca0*/  FMUL.FTZ R139, R146, UR7 ;  /* 0x00000007928b7c20 */ /* 0x000fe20008410000 */
[----:B------:R-:W-:Y:S01]  /*4cb0*/  FMUL.FTZ R141, R147, UR7 ;  /* 0x00000007938d7c20 */ /* 0x000fe20008410000 */
[----:B------:R-:W-:Y:S01]  /*4cc0*/  FMUL.FTZ R209, R148, UR7 ;  /* 0x0000000794d17c20 */ /* 0x000fe20008410000 */
[----:B------:R-:W-:Y:S01]  /*4cd0*/  FMUL.FTZ R211, R149, UR7 ;  /* 0x0000000795d37c20 */ /* 0x000fe20008410000 */
[----:B------:R-:W-:Y:S01]  /*4ce0*/  FMUL.FTZ R143, R150, UR7 ;  /* 0x00000007968f7c20 */ /* 0x000fe20008410000 */
[----:B------:R-:W-:Y:S01]  /*4cf0*/  FMUL.FTZ R145, R151, UR7 ;  /* 0x0000000797917c20 */ /* 0x000fe20008410000 */
[----:B------:R-:W2:Y:S01]  /*4d00*/  MUFU.TANH R173, R173 ;  /* 0x000000ad00ad7308 */ /* 0x000ea20000002400 */
[----:B-1----:R-:W-:Y:S01]  /*4d10*/  FMNMX.FTZ R4, R14, R13, !PT ;  /* 0x0000000d0e047209 */ /* 0x002fe20007810000 */
[----:B------:R-:W-:Y:S01]  /*4d20*/  FMUL.FTZ R213, R152, UR7 ;  /* 0x0000000798d57c20 */ /* 0x000fe20008410000 */
[----:B------:R-:W-:Y:S01]  /*4d30*/  FMUL.FTZ R215, R153, UR7 ;  /* 0x0000000799d77c20 */ /* 0x000fe20008410000 */
[----:B------:R-:W-:Y:S01]  /*4d40*/  FMUL.FTZ R147, R154, UR7 ;  /* 0x000000079a937c20 */ /* 0x000fe20008410000 */
[----:B------:R-:W-:Y:S01]  /*4d50*/  FMUL.FTZ R149, R155, UR7 ;  /* 0x000000079b957c20 */ /* 0x000fe20008410000 */
[----:B------:R-:W-:Y:S01]  /*4d60*/  FMUL.FTZ R217, R156, UR7 ;  /* 0x000000079cd97c20 */ /* 0x000fe20008410000 */
[----:B------:R-:W-:Y:S01]  /*4d70*/  FMUL.FTZ R157, R157, UR7 ;  /* 0x000000079d9d7c20 */ /* 0x000fe20008410000 */
[----:B------:R-:W1:Y:S01]  /*4d80*/  MUFU.TANH R175, R175 ;  /* 0x000000af00af7308 */ /* 0x000e620000002400 */
[----:B0-----:R-:W-:Y:S01]  /*4d90*/  FMNMX.FTZ R4, R15, R4, !PT ;  /* 0x000000040f047209 */ /* 0x001fe20007810000 */
[----:B------:R-:W-:Y:S01]  /*4da0*/  FMUL.FTZ R151, R158, UR7 ;  /* 0x000000079e977c20 */ /* 0x000fe20008410000 */
[----:B------:R-:W-:Y:S01]  /*4db0*/  FMUL.FTZ R153, R159, UR7 ;  /* 0x000000079f997c20 */ /* 0x000fe20008410000 */
[----:B------:R-:W-:Y:S01]  /*4dc0*/  FMUL.FTZ R219, R160, UR7 ;  /* 0x00000007a0db7c20 */ /* 0x000fe20008410000 */
[----:B------:R-:W-:Y:S01]  /*4dd0*/  FMUL.FTZ R161, R161, UR7 ;  /* 0x00000007a1a17c20 */ /* 0x000fe20008410000 */
[----:B------:R-:W-:Y:S01]  /*4de0*/  FMUL.FTZ R155, R162, UR7 ;  /* 0x00000007a29b7c20 */ /* 0x000fe20008410000 */
[----:B------:R-:W-:Y:S01]  /*4df0*/  FMUL.FTZ R159, R163, UR7 ;  /* 0x00000007a39f7c20 */ /* 0x000fe20008410000 */
[----:B------:R-:W0:Y:S01]  /*4e00*/  MUFU.TANH R21, R21 ;  /* 0x0000001500157308 */ /* 0x000e220000002400 */
[----:B--2---:R-:W-:Y:S01]  /*4e10*/  FMNMX.FTZ R0, R173, R0, !PT ;  /* 0x00000000ad007209 */ /* 0x004fe20007810000 */
[----:B------:R-:W-:Y:S01]  /*4e20*/  FMUL.FTZ R221, R164, UR7 ;  /* 0x00000007a4dd7c20 */ /* 0x000fe20008410000 */
[----:B------:R-:W-:Y:S01]  /*4e30*/  FMUL.FTZ R223, R165, UR7 ;  /* 0x00000007a5df7c20 */ /* 0x000fe20008410000 */
[----:B------:R-:W-:Y:S01]  /*4e40*/  FMUL.FTZ R163, R166, UR7 ;  /* 0x00000007a6a37c20 */ /* 0x000fe20008410000 */
[----:B------:R-:W-:Y:S01]  /*4e50*/  FMUL.FTZ R165, R167, UR7 ;  /* 0x00000007a7a57c20 */ /* 0x000fe20008410000 */
[----:B------:R-:W-:-:S02]  /*4e60*/  UIADD3 UR9, UR9, 0x30840, URZ ;  /* 0x0003084009097890 */ /* 0x000fc4000fffe03f */
[----:B------:R-:W2:Y:S01]  /*4e70*/  MUFU.TANH R121, R121 ;  /* 0x0000007900797308 */ /* 0x000ea20000002400 */
[----:B-1----:R-:W-:Y:S01]  /*4e80*/  FMNMX.FTZ R0, R175, R0, !PT ;  /* 0x00000000af007209 */ /* 0x002fe20007810000 */
[----:B------:R-:W-:-:S06]  /*4e90*/  UPRMT UR9, UR42, 0x654, UR9 ;  /* 0x000006542a097896 */ /* 0x000fcc0008000009 */
[----:B------:R-:W1:Y:S01]  /*4ea0*/  MUFU.TANH R177, R177 ;  /* 0x000000b100b17308 */ /* 0x000e620000002400 */
[----:B0-----:R-:W-:Y:S02]  /*4eb0*/  FMNMX.FTZ R4, R21, R4, !PT ;  /* 0x0000000415047209 */ /* 0x001fe40007810000 */
[----:B------:R-:W-:Y:S05]  /*4ec0*/  SYNCS.ARRIVE.TRANS64.RED.A1T0 RZ, [UR9], RZ ;  /* 0x000000ffffff79a7 */ /* 0x000fea0008100409 */
[----:B------:R-:W0:Y:S01]  /*4ed0*/  MUFU.TANH R179, R179 ;  /* 0x000000b300b37308 */ /* 0x000e220000002400 */
[----:B--2---:R-:W-:-:S07]  /*4ee0*/  FMNMX.FTZ R4, R121, R4, !PT ;  /* 0x0000000479047209 */ /* 0x004fce0007810000 */
[----:B------:R-:W2:Y:S01]  /*4ef0*/  MUFU.TANH R123, R123 ;  /* 0x0000007b007b7308 */ /* 0x000ea20000002400 */
[----:B-1----:R-:W-:-:S07]  /*4f00*/  FMNMX.FTZ R0, R177, R0, !PT ;  /* 0x00000000b1007209 */ /* 0x002fce0007810000 */
[----:B------:R-:W1:Y:S01]  /*4f10*/  MUFU.TANH R125, R125 ;  /* 0x0000007d007d7308 */ /* 0x000e620000002400 */
[----:B0-----:R-:W-:-:S07]  /*4f20*/  FMNMX.FTZ R0, R179, R0, !PT ;  /* 0x00000000b3007209 */ /* 0x001fce0007810000 */
        /* <DEDUP_REMOVED lines=71> */
[----:B0-----:R-:W-:-:S05]  /*53a0*/  FMNMX.FTZ R0, R223, R0, !PT ;  /* 0x00000000df007209 */ /* 0x001fca0007810000 */
[----:B------:R-:W0:Y:S01]  /*53b0*/  SHFL.BFLY PT, R3, R0, 0x2, 0x1f ;  /* 0x0c401f0000037f89 */ /* 0x000e2200000e0000 */
[----:B--2---:R-:W-:-:S04]  /*53c0*/  FMNMX.FTZ R4, R163, R4, !PT ;  /* 0x00000004a3047209 */ /* 0x004fc80007810000 */
[----:B-1----:R-:W-:-:S05]  /*53d0*/  FMNMX.FTZ R11, R165, R4, !PT ;  /* 0x00000004a50b7209 */ /* 0x002fca0007810000 */
[----:B------:R-:W1:Y:S01]  /*53e0*/  SHFL.BFLY PT, R4, R11, 0x2, 0x1f ;  /* 0x0c401f000b047f89 */ /* 0x000e6200000e0000 */
[----:B0-----:R-:W-:-:S05]  /*53f0*/  FMNMX.FTZ R20, R0, R3, !PT ;  /* 0x0000000300147209 */ /* 0x001fca0007810000 */
[----:B------:R-:W0:Y:S01]  /*5400*/  SHFL.BFLY PT, R3, R20, 0x1, 0x1f ;  /* 0x0c201f0014037f89 */ /* 0x000e2200000e0000 */
[----:B-1----:R-:W-:Y:S02]  /*5410*/  FMNMX.FTZ R120, R11, R4, !PT ;  /* 0x000000040b787209 */ /* 0x002fe40007810000 */
[----:B------:R-:W1:Y:S03]  /*5420*/  LDC R4, c[0x0][0x988] ;  /* 0x00026200ff047b82 */ /* 0x000e660000000800 */
[----:B------:R-:W2:Y:S01]  /*5430*/  SHFL.BFLY PT, R167, R120, 0x1, 0x1f ;  /* 0x0c201f0078a77f89 */ /* 0x000ea200000e0000 */
[----:B0-----:R-:W-:Y:S02]  /*5440*/  FMNMX.FTZ R3, R20, R3, !PT ;  /* 0x0000000314037209 */ /* 0x001fe40007810000 */
[----:B--2---:R-:W-:-:S03]  /*5450*/  FMNMX.FTZ R10, R120, R167, !PT ;  /* 0x000000a7780a7209 */ /* 0x004fc60007810000 */
[C---:B------:R-:W-:Y:S01]  /*5460*/  FADD.FTZ R167, -R3.reuse, R12 ;  /* 0x0000000c03a77221 */ /* 0x040fe20000010100 */
[----:B-1----:R-:W-:-:S03]  /*5470*/  FMUL.FTZ R12, R3, R4 ;  /* 0x00000004030c7220 */ /* 0x002fc60000410000 */
[-C--:B------:R-:W-:Y:S01]  /*5480*/  FMUL.FTZ R167, R167, R4.reuse ;  /* 0x00000004a7a77220 */ /* 0x080fe20000410000 */
[C---:B------:R-:W-:Y:S01]  /*5490*/  FADD.FTZ R13, -R10.reuse, R13 ;  /* 0x0000000d0a0d7221 */ /* 0x040fe20000010100 */
[-CC-:B------:R-:W-:Y:S01]  /*54a0*/  FFMA.FTZ R175, R175, R4.reuse, -R12.reuse ;  /* 0x00000004afaf7223 */ /* 0x180fe2000001080c */
[-CC-:B------:R-:W-:Y:S01]  /*54b0*/  FFMA.FTZ R188, R169, R4.reuse, -R12.reuse ;  /* 0x00000004a9bc7223 */ /* 0x180fe2000001080c */
[----:B------:R-:W-:Y:S01]  /*54c0*/  MUFU.EX2 R11, R167 ;  /* 0x000000a7000b7308 */ /* 0x000fe20000000800 */
[-C--:B------:R-:W-:Y:S01]  /*54d0*/  FMUL.FTZ R0, R13, R4.reuse ;  /* 0x000000040d007220 */ /* 0x080fe20000410000 */
        /* <DEDUP_REMOVED lines=14> */
[-CC-:B------:R-:W-:Y:S01]  /*55c0*/  FFMA.FTZ R172, R213, R4.reuse, -R12.reuse ;  /* 0x00000004d5ac7223 */ /* 0x180fe2000001080c */
[-CC-:B0-----:R-:W-:Y:S01]  /*55d0*/  FFMA.FTZ R175, R191, R4.reuse, -R12.reuse ;  /* 0x00000004bfaf7223 */ /* 0x181fe2000001080c */
[-CC-:B------:R-:W-:Y:S01]  /*55e0*/  FFMA.FTZ R205, R215, R4.reuse, -R12.reuse ;  /* 0x00000004d7cd7223 */ /* 0x180fe2000001080c */
[-CC-:B------:R-:W-:Y:S01]  /*55f0*/  FFMA.FTZ R174, R217, R4.reuse, -R12.reuse ;  /* 0x00000004d9ae7223 */ /* 0x180fe2000001080c */
[-CC-:B------:R-:W-:Y:S01]  /*5600*/  FFMA.FTZ R157, R157, R4.reuse, -R12.reuse ;  /* 0x000000049d9d7223 */ /* 0x180fe2000001080c */
[-CC-:B------:R-:W-:Y:S01]  /*5610*/  FFMA.FTZ R168, R219, R4.reuse, -R12.reuse ;  /* 0x00000004dba87223 */ /* 0x180fe2000001080c */
[-CC-:B------:R-:W-:Y:S01]  /*5620*/  FFMA.FTZ R161, R161, R4.reuse, -R12.reuse ;  /* 0x00000004a1a17223 */ /* 0x180fe2000001080c */
[-CC-:B------:R-:W-:Y:S01]  /*5630*/  FFMA.FTZ R170, R221, R4.reuse, -R12.reuse ;  /* 0x00000004ddaa7223 */ /* 0x180fe2000001080c */
[-C--:B------:R-:W-:Y:S01]  /*5640*/  FFMA.FTZ R207, R223, R4.reuse, -R12 ;  /* 0x00000004dfcf7223 */ /* 0x080fe2000001080c */
[-C--:B------:R-:W-:Y:S01]  /*5650*/  FMUL.FTZ R12, R10, R4.reuse ;  /* 0x000000040a0c7220 */ /* 0x080fe20000410000 */
[----:B------:R-:W0:Y:S03]  /*5660*/  MUFU.EX2 R188, R188 ;  /* 0x000000bc00bc7308 */ /* 0x000e260000000800 */
[-CC-:B------:R-:W-:Y:S01]  /*5670*/  FFMA.FTZ R189, R14, R4.reuse, -R12.reuse ;  /* 0x000000040ebd7223 */ /* 0x180fe2000001080c */
[-CC-:B------:R-:W-:Y:S01]  /*5680*/  FFMA.FTZ R14, R15, R4.reuse, -R12.reuse ;  /* 0x000000040f0e7223 */ /* 0x180fe2000001080c */
[-CC-:B------:R-:W-:Y:S01]  /*5690*/  FFMA.FTZ R191, R21, R4.reuse, -R12.reuse ;  /* 0x0000000415bf7223 */ /* 0x180fe2000001080c */
[-CC-:B------:R-:W-:Y:S01]  /*56a0*/  FFMA.FTZ R20, R121, R4.reuse, -R12.reuse ;  /* 0x0000000479147223 */ /* 0x180fe2000001080c */
[-CC-:B------:R-:W-:Y:S01]  /*56b0*/  FFMA.FTZ R185, R123, R4.reuse, -R12.reuse ;  /* 0x000000047bb97223 */ /* 0x180fe2000001080c */
[----:B------:R-:W-:Y:S01]  /*56c0*/  MUFU.EX2 R0, R0 ;  /* 0x0000000000007308 */ /* 0x000fe20000000800 */
[-CC-:B------:R-:W-:Y:S01]  /*56d0*/  FFMA.FTZ R120, R125, R4.reuse, -R12.reuse ;  /* 0x000000047d787223 */ /* 0x180fe2000001080c */
[-CC-:B------:R-:W-:Y:S01]  /*56e0*/  FFMA.FTZ R187, R127, R4.reuse, -R12.reuse ;  /* 0x000000047fbb7223 */ /* 0x180fe2000001080c */
[-CC-:B------:R-:W-:Y:S01]  /*56f0*/  FFMA.FTZ R122, R129, R4.reuse, -R12.reuse ;  /* 0x00000004817a7223 */ /* 0x180fe2000001080c */
[-CC-:B------:R-:W-:Y:S01]  /*5700*/  FFMA.FTZ R181, R131, R4.reuse, -R12.reuse ;  /* 0x0000000483b57223 */ /* 0x180fe2000001080c */
[-CC-:B------:R-:W-:Y:S01]  /*5710*/  FFMA.FTZ R124, R133, R4.reuse, -R12.reuse ;  /* 0x00000004857c7223 */ /* 0x180fe2000001080c */
[-CC-:B------:R-:W-:Y:S01]  /*5720*/  FFMA.FTZ R183, R135, R4.reuse, -R12.reuse ;  /* 0x0000000487b77223 */ /* 0x180fe2000001080c */
[-C--:B------:R-:W-:Y:S01]  /*5730*/  FFMA.FTZ R126, R137, R4.reuse, -R12 ;  /* 0x00000004897e7223 */ /* 0x080fe2000001080c */
[----:B------:R-:W1:Y:S01]  /*5740*/  MUFU.EX2 R189, R189 ;  /* 0x000000bd00bd7308 */ /* 0x000e620000000800 */
[----:B0-----:R-:W-:Y:S01]  /*5750*/  FFMA.FTZ R130, R11, R5, R188 ;  /* 0x000000050b827223 */ /* 0x001fe200000100bc */
[-CC-:B------:R-:W-:Y:S01]  /*5760*/  FFMA.FTZ R15, R139, R4.reuse, -R12.reuse ;  /* 0x000000048b0f7223 */ /* 0x180fe2000001080c */
[-CC-:B------:R-:W-:Y:S01]  /*5770*/  FFMA.FTZ R128, R141, R4.reuse, -R12.reuse ;  /* 0x000000048d807223 */ /* 0x180fe2000001080c */
[-CC-:B------:R-:W-:Y:S01]  /*5780*/  FFMA.FTZ R21, R143, R4.reuse, -R12.reuse ;  /* 0x000000048f157223 */ /* 0x180fe2000001080c */
[-CC-:B------:R-:W-:Y:S01]  /*5790*/  FFMA.FTZ R153, R153, R4.reuse, -R12.reuse ;  /* 0x0000000499997223 */ /* 0x180fe2000001080c */
[-CC-:B------:R-:W-:Y:S01]  /*57a0*/  FFMA.FTZ R155, R155, R4.reuse, -R12.reuse ;  /* 0x000000049b9b7223 */ /* 0x180fe2000001080c */
[-CC-:B------:R-:W-:Y:S01]  /*57b0*/  FFMA.FTZ R159, R159, R4.reuse, -R12.reuse ;  /* 0x000000049f9f7223 */ /* 0x180fe2000001080c */
[----:B------:R-:W0:Y:S01]  /*57c0*/  MUFU.EX2 R13, R13 ;  /* 0x0000000d000d7308 */ /* 0x000e220000000800 */
[----:B------:R-:W-:-:S07]  /*57d0*/  FFMA.FTZ R163, R163, R4, -R12 ;  /* 0x00000004a3a37223 */ /* 0x000fce000001080c */
[----:B------:R-:W2:Y:S01]  /*57e0*/  MUFU.EX2 R14, R14 ;  /* 0x0000000e000e7308 */ /* 0x000ea20000000800 */
[----:B-1----:R-:W-:-:S07]  /*57f0*/  FFMA.FTZ R5, R0, R2, R189 ;  /* 0x0000000200057223 */ /* 0x002fce00000100bd */
[----:B------:R-:W1:Y:S01]  /*5800*/  MUFU.EX2 R190, R190 ;  /* 0x000000be00be7308 */ /* 0x000e620000000800 */
[----:B0-----:R-:W-:Y:S01]  /*5810*/  FADD.FTZ R121, R13, R130 ;  /* 0x000000820d797221 */ /* 0x001fe20000010000 */
[----:B------:R-:W-:-:S06]  /*5820*/  FFMA.FTZ R130, R145, R4, -R12 ;  /* 0x0000000491827223 */ /* 0x000fcc000001080c */
[----:B------:R-:W0:Y:S01]  /*5830*/  MUFU.EX2 R191, R191 ;  /* 0x000000bf00bf7308 */ /* 0x000e220000000800 */
[----:B--2---:R-:W-:-:S07]  /*5840*/  FADD.FTZ R2, R14, R5 ;  /* 0x000000050e027221 */ /* 0x004fce0000010000 */
[----:B------:R-:W2:Y:S01]  /*5850*/  MUFU.EX2 R20, R20 ;  /* 0x0000001400147308 */ /* 0x000ea20000000800 */
[----:B-1----:R-:W-:Y:S01]  /*5860*/  FADD.FTZ R132, R190, R121 ;  /* 0x00000079be847221 */ /* 0x002fe20000010000 */
[----:B------:R-:W-:-:S03]  /*5870*/  FFMA.FTZ R121, R147, R4, -R12 ;  /* 0x0000000493797223 */ /* 0x000fc6000001080c */
[----:B------:R-:W-:-:S03]  /*5880*/  FADD.FTZ R123, R167, R132 ;  /* 0x00000084a77b7221 */ /* 0x000fc60000010000 */
[----:B------:R-:W1:Y:S01]  /*5890*/  MUFU.EX2 R184, R184 ;  /* 0x000000b800b87308 */ /* 0x000e620000000800 */
[----:B0-----:R-:W-:-:S07]  /*58a0*/  FADD.FTZ R5, R191, R2 ;  /* 0x00000002bf057221 */ /* 0x001fce0000010000 */
[----:B------:R-:W0:Y:S01]  /*58b0*/  MUFU.EX2 R185, R185 ;  /* 0x000000b900b97308 */ /* 0x000e220000000800 */
[----:B--2---:R-:W-:-:S07]  /*58c0*/  FADD.FTZ R2, R20, R5 ;  /* 0x0000000514027221 */ /* 0x004fce0000010000 */
[----:B------:R-:W2:Y:S01]  /*58d0*/  MUFU.EX2 R169, R169 ;  /* 0x000000a900a97308 */ /* 0x000ea20000000800 */
[----:B-1----:R-:W-:-:S07]  /*58e0*/  FADD.FTZ R132, R184, R123 ;  /* 0x0000007bb8847221 */ /* 0x002fce0000010000 */
[----:B------:R-:W1:Y:S01]  /*58f0*/  MUFU.EX2 R120, R120 ;  /* 0x0000007800787308 */ /* 0x000e620000000800 */
[----:B0-----:R-:W-:-:S07]  /*5900*/  FADD.FTZ R5, R185, R2 ;  /* 0x00000002b9057221 */ /* 0x001fce0000010000 */
[----:B------:R-:W0:Y:S01]  /*5910*/  MUFU.EX2 R186, R186 ;  /* 0x000000ba00ba7308 */ /* 0x000e220000000800 */
[----:B--2---:R-:W-:Y:S01]  /*5920*/  FADD.FTZ R123, R169, R132 ;  /* 0x00000084a97b7221 */ /* 0x004fe20000010000 */
[----:B------:R-:W-:-:S06]  /*5930*/  FFMA.FTZ R132, R149, R4, -R12 ;  /* 0x0000000495847223 */ /* 0x000fcc000001080c */
[----:B------:R-:W2:Y:S01]  /*5940*/  MUFU.EX2 R187, R187 ;  /* 0x000000bb00bb7308 */ /* 0x000ea20000000800 */
[----:B-1----:R-:W-:-:S07]  /*5950*/  FADD.FTZ R2, R120, R5 ;  /* 0x0000000578027221 */ /* 0x002fce0000010000 */
[----:B------:R-:W1:Y:S01]  /*5960*/  MUFU.EX2 R171, R171 ;  /* 0x000000ab00ab7308 */ /* 0x000e620000000800 */
[----:B0-----:R-:W-:Y:S01]  /*5970*/  FADD.FTZ R134, R186, R123 ;  /* 0x0000007bba867221 */ /* 0x001fe20000010000 */
[-CC-:B------:R-:W-:Y:S01]  /*5980*/  FFMA.FTZ R123, R151, R4.reuse, -R12.reuse ;  /* 0x00000004977b7223 */ /* 0x180fe2000001080c */
[----:B------:R-:W-:-:S05]  /*5990*/  FFMA.FTZ R12, R165, R4, -R12 ;  /* 0x00000004a50c7223 */ /* 0x000fca000001080c */
[----:B------:R-:W0:Y:S01]  /*59a0*/  MUFU.EX2 R122, R122 ;  /* 0x0000007a007a7308 */ /* 0x000e220000000800 */
[----:B--2---:R-:W-:-:S07]  /*59b0*/  FADD.FTZ R5, R187, R2 ;  /* 0x00000002bb057221 */ /* 0x004fce0000010000 */
[----:B------:R-:W2:Y:S01]  /*59c0*/  MUFU.EX2 R180, R180 ;  /* 0x000000b400b47308 */ /* 0x000ea20000000800 */
[----:B-1----:R-:W-:-:S07]  /*59d0*/  FADD.FTZ R125, R171, R134 ;  /* 0x00000086ab7d7221 */ /* 0x002fce0000010000 */
        /* <DEDUP_REMOVED lines=61> */
[----:B0-----:R-:W-:Y:S01]  /*5db0*/  FADD.FTZ R2, R163, R2 ;  /* 0x00000002a3027221 */ /* 0x001fe20000010000 */
[----:B--2---:R-:W-:-:S03]  /*5dc0*/  FADD.FTZ R5, R207, R134 ;  /* 0x00000086cf057221 */ /* 0x004fc60000010000 */
[----:B-1----:R-:W-:Y:S01]  /*5dd0*/  FADD.FTZ R2, R12, R2 ;  /* 0x000000020c027221 */ /* 0x002fe20000010000 */
[----:B------:R-:W-:Y:S06]  /*5de0*/  @!P0 BRA `(.L_x_24) ;  /* 0x0000000000048947 */ /* 0x000fec0003800000 */
[----:B------:R-:W-:Y:S01]  /*5df0*/  BPT.TRAP 0x1 ;  /* 0x000000040000795c */ /* 0x000fe20000300000 */
.L_x_24:
[----:B------:R-:W-:Y:S01]  /*5e00*/  UIADD3 UR10, UR10, 0x30860, URZ ;  /* 0x000308600a0a7890 */ /* 0x000fe2000fffe03f */
[----:B------:R-:W-:Y:S01]  /*5e10*/  ISETP.LT.AND P1, PT, RZ, UR4, PT ;  /* 0x00000004ff007c0c */ /* 0x000fe2000bf21270 */
[----:B------:R-:W-:Y:S01]  /*5e20*/  UIADD3 UR4, UR4, -0x1, URZ ;  /* 0xffffffff04047890 */ /* 0x000fe2000fffe03f */
[----:B------:R-:W-:Y:S01]  /*5e30*/  F2FP.F16.F32.PACK_AB R186, R171, R186 ;  /* 0x000000baabba723e */ /* 0x000fe200000000ff */
[----:B------:R-:W-:Y:S01]  /*5e40*/  UPRMT UR10, UR42, 0x654, UR10 ;  /* 0x000006542a0a7896 */ /* 0x000fe2000800000a */
[----:B------:R-:W-:Y:S01]  /*5e50*/  F2FP.F16.F32.PACK_AB R188, R13, R188 ;  /* 0x000000bc0dbc723e */ /* 0x000fe200000000ff */
[----:B------:R-:W-:Y:S01]  /*5e60*/  UMOV UR5, UR39 ;  /* 0x0000002700057c82 */ /* 0x000fe20008000000 */
[----:B------:R-:W-:Y:S01]  /*5e70*/  UMOV UR6, UR38 ;  /* 0x0000002600067c82 */ /* 0x000fe20008000000 */
[----:B------:R-:W-:Y:S01]  /*5e80*/  F2FP.F16.F32.PACK_AB R184, R169, R184 ;  /* 0x000000b8a9b8723e */ /* 0x000fe200000000ff */
[----:B------:R-:W-:Y:S01]  /*5e90*/  IMAD.MOV.U32 R13, RZ, RZ, R10 ;  /* 0x000000ffff0d7224 */ /* 0x000fe200078e000a */
[----:B------:R-:W-:-:S02]  /*5ea0*/  F2FP.F16.F32.PACK_AB R180, R173, R180 ;  /* 0x000000b4adb4723e */ /* 0x000fc400000000ff */
[----:B------:R-:W-:Y:S01]  /*5eb0*/  F2FP.F16.F32.PACK_AB R182, R175, R182 ;  /* 0x000000b6afb6723e */ /* 0x000fe200000000ff */
[----:B------:R-:W-:Y:S01]  /*5ec0*/  SYNCS.ARRIVE.TRANS64.RED.A1T0 RZ, [UR10], RZ ;  /* 0x000000ffffff79a7 */ /* 0x000fe2000810040a */
[----:B------:R-:W-:Y:S02]  /*5ed0*/  F2FP.F16.F32.PACK_AB R176, R177, R176 ;  /* 0x000000b0b1b0723e */ /* 0x000fe400000000ff */
[----:B------:R-:W-:Y:S02]  /*5ee0*/  F2FP.F16.F32.PACK_AB R178, R179, R178 ;  /* 0x000000b2b3b2723e */ /* 0x000fe400000000ff */
[----:B------:R-:W-:Y:S02]  /*5ef0*/  F2FP.F16.F32.PACK_AB R171, R12, R163 ;  /* 0x000000a30cab723e */ /* 0x000fe400000000ff */
[----:B------:R-:W-:Y:S02]  /*5f00*/  F2FP.F16.F32.PACK_AB R189, R14, R189 ;  /* 0x000000bd0ebd723e */ /* 0x000fe400000000ff */
[----:B------:R-:W-:-:S02]  /*5f10*/  F2FP.F16.F32.PACK_AB R190, R167, R190 ;  /* 0x000000bea7be723e */ /* 0x000fc400000000ff */
[----:B------:R-:W-:Y:S02]  /*5f20*/  F2FP.F16.F32.PACK_AB R191, R20, R191 ;  /* 0x000000bf14bf723e */ /* 0x000fe400000000ff */
        /* <DEDUP_REMOVED lines=13> */
[----:B------:R-:W-:Y:S01]  /*6000*/  MOV R12, R3 ;  /* 0x00000003000c7202 */ /* 0x000fe20000000f00 */
[----:B------:R-:W-:Y:S06]  /*6010*/  @P1 BRA `(.L_x_25) ;  /* 0xffffffd800e41947 */ /* 0x000fec000383ffff */
.L_x_14:
[----:B------:R-:W-:Y:S06]  /*6020*/  BAR.ARV 0x8, 0x180 ;  /* 0x0206000000007b1d */ /* 0x000fec0000002000 */
        /* <DEDUP_REMOVED lines=96> */
[----:B------:R-:W-:Y:S06]  /*6630*/  @!P0 BRA `(.L_x_26) ;  /* 0x0000000000048947 */ /* 0x000fec0003800000 */
[----:B------:R-:W-:Y:S01]  /*6640*/  BPT.TRAP 0x1 ;  /* 0x000000040000795c */ /* 0x000fe20000300000 */
.L_x_26:
[----:B------:R-:W0:Y:S01]  /*6650*/  S2UR UR13, SR_CgaCtaId ;  /* 0x00000000000d79c3 */ /* 0x000e220000008800 */
[----:B------:R-:W-:Y:S01]  /*6660*/  UMOV UR4, 0x400 ;  /* 0x0000040000047882 */ /* 0x000fe20000000000 */
[----:B------:R-:W-:-:S05]  /*6670*/  IMAD.U32 R0, RZ, RZ, UR39 ;  /* 0x00000027ff007e24 */ /* 0x000fca000f8e00ff */
[----:B------:R-:W-:Y:S01]  /*6680*/  SHF.L.U32 R0, R0, 0x1f, RZ ;  /* 0x0000001f00007819 */ /* 0x000fe200000006ff */
[----:B0-----:R-:W-:-:S04]  /*6690*/  ULEA UR4, UR13, UR4, 0x18 ;  /* 0x000000040d047291 */ /* 0x001fc8000f8ec03f */
[----:B------:R-:W-:-:S09]  /*66a0*/  ULEA UR10, UR38, UR4, 0x3 ;  /* 0x00000004260a7291 */ /* 0x000fd2000f8e183f */
[----:B------:R0:W1:Y:S01]  /*66b0*/  SYNCS.PHASECHK.TRANS64.TRYWAIT P1, [UR10+0x30850], R0 ;  /* 0x03085000ff0075a7 */ /* 0x000062000802014a */
[----:B------:R-:W-:Y:S05]  /*66c0*/  @!P0 BRA `(.L_x_27) ;  /* 0x0000000000048947 */ /* 0x000fea0003800000 */
[----:B------:R-:W-:Y:S01]  /*66d0*/  BPT.TRAP 0x1 ;  /* 0x000000040000795c */ /* 0x000fe20000300000 */
.L_x_27:
[----:B-1----:R-:W-:Y:S05]  /*66e0*/  @P1 BRA `(.L_x_28) ;  /* 0x0000000000081947 */ /* 0x002fea0003800000 */
[----:B------:R-:W1:Y:S02]  /*66f0*/  SYNCS.PHASECHK.TRANS64.TRYWAIT P1, [UR10+0x30850], R0 ;  /* 0x03085000ff0075a7 */ /* 0x000e64000802014a */
[----:B-1----:R-:W-:Y:S05]  /*6700*/  @!P1 BRA `(.L_x_29) ;  /* 0x0000005c00989947 */ /* 0x002fea0003800000 */
.L_x_28:
[----:B------:R-:W-:Y:S01]  /*6710*/  UIADD3 UR5, UR4, 0x400, URZ ;  /* 0x0000040004057890 */ /* 0x000fe2000fffe03f */
[----:B------:R-:W-:Y:S01]  /*6720*/  WARPGROUP.ARRIVE ;  /* 0x00000000000079c5 */ /* 0x000fe20000000000 */
[----:B------:R-:W-:Y:S01]  /*6730*/  UMOV UR7, 0x40000040 ;  /* 0x4000004000077882 */ /* 0x000fe20000000000 */
[----:B------:R-:W-:Y:S01]  /*6740*/  UMOV UR15, 0x40000040 ;  /* 0x40000040000f7882 */ /* 0x000fe20000000000 */
[----:B------:R-:W-:Y:S01]  /*6750*/  USHF.R.U32.HI UR5, URZ, 0x4, UR5 ;  /* 0x000000043f057899 */ /* 0x000fe20008011605 */
[----:B01----:R-:W0:Y:S01]  /*6760*/  SHFL.BFLY PT, R0, R5, 0x2, 0x1f ;  /* 0x0c401f0005007f89 */ /* 0x003e2200000e0000 */
[----:B------:R-:W-:Y:S02]  /*6770*/  CS2R R20, SRZ ;  /* 0x0000000000147805 */ /* 0x000fe4000001ff00 */
[----:B------:R-:W-:Y:S01]  /*6780*/  ULOP3.LUT UR5, UR5, 0x3fff, URZ, 0xc0, !UPT ;  /* 0x00003fff05057892 */ /* 0x000fe2000f8ec03f */
[----:B------:R-:W1:Y:S03]  /*6790*/  SHFL.BFLY PT, R7, R2, 0x2, 0x1f ;  /* 0x0c401f0002077f89 */ /* 0x000e6600000e0000 */
[----:B------:R-:W-:-:S04]  /*67a0*/  ULOP3.LUT UR5, UR5, 0x3000000, URZ, 0xfc, !UPT ;  /* 0x0300000005057892 */ /* 0x000fc8000f8efc3f */
[----:B------:R-:W-:-:S04]  /*67b0*/  UIMAD UR6, UR38, 0x900, UR5 ;  /* 0x00000900260678a4 */ /* 0x000fc8000f8e0205 */
[----:B------:R-:W-:-:S05]  /*67c0*/  UIADD3 UR8, UR6, 0x80, URZ ;  /* 0x0000008006087890 */ /* 0x000fca000fffe03f */
[----:B------:R-:W-:Y:S01]  /*67d0*/  HGMMA.64x192x16.F32 R24, R188, gdesc[UR4].tnspB, R24, gsb0 ;  /* 0x42e00004bc187df0 */ /* 0x000fe20008000818 */
[----:B------:R-:W-:Y:S01]  /*67e0*/  UMOV UR7, 0x40000040 ;  /* 0x4000004000077882 */ /* 0x000fe20000000000 */
[----:B------:R-:W-:Y:S01]  /*67f0*/  UMOV UR14, UR8 ;  /* 0x00000008000e7c82 */ /* 0x000fe20008000000 */
[----:B------:R-:W-:Y:S01]  /*6800*/  UIADD3 UR8, UR6, 0x100, URZ ;  /* 0x0000010006087890 */ /* 0x000fe2000fffe03f */
[----:B0-----:R-:W-:Y:S01]  /*6810*/  FADD.FTZ R0, R0, R5 ;  /* 0x0000000500007221 */ /* 0x001fe20000010000 */
[----:B-1----:R-:W-:Y:S01]  /*6820*/  FADD.FTZ R6, R7, R2 ;  /* 0x0000000207067221 */ /* 0x002fe20000010000 */
[----:B------:R-:W-:-:S03]  /*6830*/  IMAD.MOV.U32 R2, RZ, RZ, -0x800000 ;  /* 0xff800000ff027424 */ /* 0x000fc600078e00ff */
[----:B------:R-:W0:Y:S04]  /*6840*/  SHFL.BFLY PT, R7, R0, 0x1, 0x1f ;  /* 0x0c201f0000077f89 */ /* 0x000e2800000e0000 */
[----:B------:R-:W1:Y:S01]  /*6850*/  SHFL.BFLY PT, R9, R6, 0x1, 0x1f ;  /* 0x0c201f0006097f89 */ /* 0x000e6200000e0000 */
[----:B0-----:R-:W-:Y:S01]  /*6860*/  FADD.FTZ R8, R0, R7 ;  /* 0x0000000700087221 */ /* 0x001fe20000010000 */
[----:B------:R-:W-:Y:S01]  /*6870*/  MOV R0, 0xff800000 ;  /* 0xff80000000007802 */ /* 0x000fe20000000f00 */
[----:B-1----:R-:W-:-:S03]  /*6880*/  FADD.FTZ R9, R6, R9 ;  /* 0x0000000906097221 */ /* 0x002fc60000010000 */
[----:B------:R-:W-:Y:S02]  /*6890*/  FSETP.NE.FTZ.AND P1, PT, R8, RZ, PT ;  /* 0x000000ff0800720b */ /* 0x000fe40003f35000 */
[----:B------:R-:W-:-:S11]  /*68a0*/  FSETP.NE.FTZ.AND P2, PT, R9, RZ, PT ;  /* 0x000000ff0900720b */ /* 0x000fd60003f55000 */
[----:B------:R-:W0:Y:S01]  /*68b0*/  @P1 MUFU.LG2 R7, R8 ;  /* 0x0000000800071308 */ /* 0x000e220000000c00 */
[C---:B------:R-:W-:Y:S01]  /*68c0*/  @P1 FMUL.FTZ R6, R4.reuse, 0.69314718246459960938 ;  /* 0x3f31721804061820 */ /* 0x040fe20000410000 */
[----:B------:R-:W-:-:S06]  /*68d0*/  @P2 FMUL.FTZ R4, R4, 0.69314718246459960938 ;  /* 0x3f31721804042820 */ /* 0x000fcc0000410000 */
[----:B------:R-:W1:Y:S08]  /*68e0*/  @P2 MUFU.LG2 R5, R9 ;  /* 0x0000000900052308 */ /* 0x000e700000000c00 */
[----:B------:R2:W3:Y:S01]  /*68f0*/  @P1 MUFU.RCP R21, R8 ;  /* 0x0000000800151308 */ /* 0x0004e20000001000 */
[----:B0-----:R-:W-:-:S04]  /*6900*/  @P1 FMUL.FTZ R7, R7, 0.69314718246459960938 ;  /* 0x3f31721807071820 */ /* 0x001fc80000410000 */
[----:B------:R-:W-:-:S03]  /*6910*/  @P1 FFMA.FTZ R2, R6, R3, R7 ;  /* 0x0000000306021223 */ /* 0x000fc60000010007 */
[----:B------:R2:W0:Y:S01]  /*6920*/  @P2 MUFU.RCP R20, R9 ;  /* 0x0000000900142308 */ /* 0x0004220000001000 */
[----:B-1----:R-:W-:-:S04]  /*6930*/  @P2 FMUL.FTZ R5, R5, 0.69314718246459960938 ;  /* 0x3f31721805052820 */ /* 0x002fc80000410000 */
[----:B------:R-:W-:Y:S01]  /*6940*/  @P2 FFMA.FTZ R0, R4, R10, R5 ;  /* 0x0000000a04002223 */ /* 0x000fe20000010005 */
[----:B------:R-:W-:Y:S02]  /*6950*/  WARPGROUP.DEPBAR.LE gsb0, 0x0 ;  /* 0x00008000000079c5 */ /* 0x000fe40000010000 */
[----:B------:R-:W-:-:S06]  /*6960*/  WARPGROUP.ARRIVE ;  /* 0x00000000000079c5 */ /* 0x000fcc0000000000 */
[----:B------:R-:W-:Y:S01]  /*6970*/  HGMMA.64x192x16.F32 R24, R184, gdesc[UR12].tnspB, R24, gsb0 ;  /* 0x42e0000cb8187df0 */ /* 0x000fe20008000818 */
[----:B------:R-:W-:Y:S01]  /*6980*/  UMOV UR14, UR8 ;  /* 0x00000008000e7c82 */ /* 0x000fe20008000000 */
[----:B------:R-:W-:Y:S01]  /*6990*/  UMOV UR15, 0x40000040 ;  /* 0x40000040000f7882 */ /* 0x000fe20000000000 */
[----:B------:R-:W-:Y:S01]  /*69a0*/  UIADD3 UR8, UR6, 0x180, URZ ;  /* 0x0000018006087890 */ /* 0x000fe2000fffe03f */
[----:B------:R-:W-:Y:S02]  /*69b0*/  WARPGROUP.DEPBAR.LE gsb0, 0x0 ;  /* 0x00008000000079c5 */ /* 0x000fe40000010000 */
[----:B------:R-:W-:-:S14]  /*69c0*/  WARPGROUP.ARRIVE ;  /* 0x00000000000079c5 */ /* 0x000fdc0000000000 */
[----:B------:R-:W-:Y:S01]  /*69d0*/  HGMMA.64x192x16.F32 R24, R180, gdesc[UR12].tnspB, R24, gsb0 ;  /* 0x42e0000cb4187df0 */ /* 0x000fe20008000818 */
[----:B------:R-:W-:Y:S01]  /*69e0*/  UMOV UR14, UR8 ;  /* 0x00000008000e7c82 */ /* 0x000fe20008000000 */
[----:B------:R-:W-:Y:S01]  /*69f0*/  UMOV UR15, 0x40000040 ;  /* 0x40000040000f7882 */ /* 0x000fe20000000000 */
[----:B------:R-:W-:Y:S02]  /*6a00*/  UIADD3 UR8, UR6, 0x200, URZ ;  /* 0x0000020006087890 */ /* 0x000fe4000fffe03f */
[----:B------:R-:W-:Y:S01]  /*6a10*/  UIADD3 UR6, UR6, 0x280, URZ ;  /* 0x0000028006067890 */ /* 0x000fe2000fffe03f */
[----:B------:R-:W-:Y:S02]  /*6a20*/  WARPGROUP.DEPBAR.LE gsb0, 0x0 ;  /* 0x00008000000079c5 */ /* 0x000fe40000010000 */
[----:B------:R-:W-:-:S12]  /*6a30*/  WARPGROUP.ARRIVE ;  /* 0x00000000000079c5 */ /* 0x000fd80000000000 */
[----:B------:R-:W-:Y:S01]  /*6a40*/  HGMMA.64x192x16.F32 R24, R176, gdesc[UR12].tnspB, R24, gsb0 ;  /* 0x42e0000cb0187df0 */ /* 0x000fe20008000818 */
[----:B------:R-:W-:Y:S01]  /*6a50*/  UMOV UR14, UR8 ;  /* 0x00000008000e7c82 */ /* 0x000fe20008000000 */
[----:B------:R-:W-:Y:S01]  /*6a60*/  UMOV UR15, 0x40000040 ;  /* 0x40000040000f7882 */ /* 0x000fe20000000000 */
[----:B------:R-:W-:Y:S02]  /*6a70*/  WARPGROUP.DEPBAR.LE gsb0, 0x0 ;  /* 0x00008000000079c5 */ /* 0x000fe40000010000 */
[----:B------:R-:W-:-:S15]  /*6a80*/  WARPGROUP.ARRIVE ;  /* 0x00000000000079c5 */ /* 0x000fde0000000000 */
[----:B------:R-:W-:Y:S03]  /*6a90*/  HGMMA.64x192x16.F32 R24, R172, gdesc[UR12].tnspB, R24, gsb0 ;  /* 0x42e0000cac187df0 */ /* 0x000fe60008000818 */
[----:B------:R-:W-:Y:S02]  /*6aa0*/  WARPGROUP.DEPBAR.LE gsb0, 0x0 ;  /* 0x00008000000079c5 */ /* 0x000fe40000010000 */
[----:B------:R-:W-:-:S15]  /*6ab0*/  WARPGROUP.ARRIVE ;  /* 0x00000000000079c5 */ /* 0x000fde0000000000 */
[----:B------:R-:W-:Y:S03]  /*6ac0*/  HGMMA.64x192x16.F32 R24, R168, gdesc[UR4].tnspB, R24, gsb0 ;  /* 0x42e00004a8187df0 */ /* 0x000fe60008000818 */
[----:B------:R-:W-:Y:S02]  /*6ad0*/  WARPGROUP.DEPBAR.LE gsb0, 0x0 ;  /* 0x00008000000079c5 */ /* 0x000fe40000010000 */
[----:B0-23--:R-:W-:Y:S05]  /*6ae0*/  @!P0 BRA `(.L_x_30) ;  /* 0x0000000000048947 */ /* 0x00dfea0003800000 */
[----:B------:R-:W-:Y:S01]  /*6af0*/  BPT.TRAP 0x1 ;  /* 0x000000040000795c */ /* 0x000fe20000300000 */
.L_x_30:
[----:B------:R-:W0:Y:S01]  /*6b00*/  S2UR UR5, SR_SWINHI ;  /* 0x00000000000579c3 */ /* 0x000e220000002f00 */
        /* <DEDUP_REMOVED lines=23> */
[----:B------:R-:W-:Y:S01]  /*6c80*/  UMOV UR6, UR4 ;  /* 0x0000000400067c82 */ /* 0x000fe20008000000 */
[----:B0-----:R-:W-:Y:S01]  /*6c90*/  UMOV UR7, UR5 ;  /* 0x0000000500077c82 */ /* 0x001fe20008000000 */
[----:B------:R-:W-:Y:S01]  /*6ca0*/  FMUL.FTZ R139, R62, R20 ;  /* 0x000000143e8b7220 */ /* 0x000fe20000410000 */
[----:B------:R-:W-:-:S02]  /*6cb0*/  IMAD.U32 R48, RZ, RZ, UR6 ;  /* 0x00000006ff307e24 */ /* 0x000fc4000f8e00ff */
[-C--:B------:R-:W-:Y:S01]  /*6cc0*/  FMUL.FTZ R127, R67, R20.reuse ;  /* 0x00000014437f7220 */ /* 0x080fe20000410000 */
[----:B------:R-:W-:Y:S02]  /*6cd0*/  IMAD.U32 R49, RZ, RZ, UR7 ;  /* 0x00000007ff317e24 */ /* 0x000fe4000f8e00ff */
[-C--:B------:R-:W-:Y:S01]  /*6ce0*/  FMUL.FTZ R140, R66, R20.reuse ;  /* 0x00000014428c7220 */ /* 0x080fe20000410000 */
[-C--:B------:R-:W-:Y:S01]  /*6cf0*/  FMUL.FTZ R128, R71, R20.reuse ;  /* 0x0000001447807220 */ /* 0x080fe20000410000 */
[----:B------:R-:W-:Y:S01]  /*6d00*/  FMUL.FTZ R137, R70, R20 ;  /* 0x0000001446897220 */ /* 0x000fe20000410000 */
[----:B------:R-:W-:-:S04]  /*6d10*/  IMAD.WIDE R90, R199, 0x2, R48 ;  /* 0x00000002c75a7825 */ /* 0x000fc800078e0230 */
[-C--:B------:R-:W-:Y:S01]  /*6d20*/  FMUL.FTZ R126, R75, R20.reuse ;  /* 0x000000144b7e7220 */ /* 0x080fe20000410000 */
[-C--:B------:R-:W-:Y:S01]  /*6d30*/  FMUL.FTZ R135, R74, R20.reuse ;  /* 0x000000144a877220 */ /* 0x080fe20000410000 */
[-C--:B------:R-:W-:Y:S01]  /*6d40*/  FMUL.FTZ R121, R79, R20.reuse ;  /* 0x000000144f797220 */ /* 0x080fe20000410000 */
[-C--:B------:R-:W-:Y:S01]  /*6d50*/  FMUL.FTZ R138, R78, R20.reuse ;  /* 0x000000144e8a7220 */ /* 0x080fe20000410000 */
[----:B------:R-:W-:Y:S01]  /*6d60*/  IADD3 R35, P1, R90, 0x8000, RZ ;  /* 0x000080005a237810 */ /* 0x000fe20007f3e0ff */
        /* <DEDUP_REMOVED lines=18> */
[----:B------:R-:W-:Y:S01]  /*6e90*/  LOP3.LUT R20, R35, 0x380, RZ, 0xc0, !PT ;  /* 0x0000038023147812 */ /* 0x000fe200078ec0ff */
[-C--:B------:R-:W-:Y:S01]  /*6ea0*/  FMUL.FTZ R6, R29, R21.reuse ;  /* 0x000000151d067220 */ /* 0x080fe20000410000 */
[----:B------:R-:W-:Y:S01]  /*6eb0*/  IADD3 R29, P3, R90, 0x20, RZ ;  /* 0x000000205a1d7810 */ /* 0x000fe20007f7e0ff */
[----:B------:R-:W-:Y:S01]  /*6ec0*/  FMUL.FTZ R3, R33, R21 ;  /* 0x0000001521037220 */ /* 0x000fe20000410000 */
[----:B------:R-:W-:Y:S01]  /*6ed0*/  SHF.R.U64 R20, R20, 0x3, RZ ;  /* 0x0000000314147819 */ /* 0x000fe200000012ff */
[--C-:B------:R-:W-:Y:S01]  /*6ee0*/  IMAD.X R87, RZ, RZ, R91.reuse, P1 ;  /* 0x000000ffff577224 */ /* 0x100fe200008e065b */
[----:B------:R-:W-:Y:S01]  /*6ef0*/  IADD3 R38, P6, R90, 0x8040, RZ ;  /* 0x000080405a267810 */ /* 0x000fe20007fde0ff */
[----:B------:R-:W-:Y:S01]  /*6f00*/  UIADD3 UR5, -UR60, URZ, URZ ;  /* 0x0000003f3c057290 */ /* 0x000fe2000fffe13f */
[----:B------:R-:W-:Y:S01]  /*6f10*/  LOP3.LUT R86, R20, R35, RZ, 0x3c, !PT ;  /* 0x0000002314567212 */ /* 0x000fe200078e3cff */
[-C--:B------:R-:W-:Y:S01]  /*6f20*/  FMUL.FTZ R4, R25, R21.reuse ;  /* 0x0000001519047220 */ /* 0x080fe20000410000 */
[----:B------:R-:W-:Y:S01]  /*6f30*/  LOP3.LUT R20, R29, 0x380, RZ, 0xc0, !PT ;  /* 0x000003801d147812 */ /* 0x000fe200078ec0ff */
[----:B------:R-:W-:Y:S01]  /*6f40*/  IMAD.X R79, RZ, RZ, R91, P6 ;  /* 0x000000ffff4f7224 */ /* 0x000fe200030e065b */
[----:B------:R-:W-:Y:S01]  /*6f50*/  R2UR UR15, R195 ;  /* 0x00000000c30f72ca */ /* 0x000fe200000e0000 */
[-C--:B------:R-:W-:Y:S01]  /*6f60*/  FMUL.FTZ R5, R24, R21.reuse ;  /* 0x0000001518057220 */ /* 0x080fe20000410000 */
[----:B------:R-:W-:Y:S01]  /*6f70*/  SHF.R.U64 R20, R20, 0x3, RZ ;  /* 0x0000000314147819 */ /* 0x000fe200000012ff */
[----:B------:R-:W-:Y:S01]  /*6f80*/  FMUL.FTZ R14, R53, R21 ;  /* 0x00000015350e7220 */ /* 0x000fe20000410000 */
[----:B------:R-:W-:Y:S01]  /*6f90*/  IADD3 R33, P6, R90, 0x4000, RZ ;  /* 0x000040005a217810 */ /* 0x000fe20007fde0ff */
[----:B------:R-:W-:Y:S01]  /*6fa0*/  ULDC UR11, c[0x0][0xc44] ;  /* 0x00031100000b7ab9 */ /* 0x000fe20000000800 */
[----:B------:R-:W-:Y:S01]  /*6fb0*/  LOP3.LUT R70, R20, R29, RZ, 0x3c, !PT ;  /* 0x0000001d14467212 */ /* 0x000fe200078e3cff */
[-C--:B------:R-:W-:Y:S01]  /*6fc0*/  FMUL.FTZ R7, R28, R21.reuse ;  /* 0x000000151c077220 */ /* 0x080fe20000410000 */
[----:B------:R-:W-:Y:S01]  /*6fd0*/  LOP3.LUT R20, R33, 0x380, RZ, 0xc0, !PT ;  /* 0x0000038021147812 */ /* 0x000fe200078ec0ff */
[-C--:B------:R-:W-:Y:S01]  /*6fe0*/  FMUL.FTZ R122, R32, R21.reuse ;  /* 0x00000015207a7220 */ /* 0x080fe20000410000 */
[----:B------:R-:W-:Y:S01]  /*6ff0*/  IADD3 R31, P1, R90, 0x40, RZ ;  /* 0x000000405a1f7810 */ /* 0x000fe20007f3e0ff */
[-C--:B------:R-:W-:Y:S01]  /*7000*/  FMUL.FTZ R8, R37, R21.reuse ;  /* 0x0000001525087220 */ /* 0x080fe20000410000 */
[----:B------:R-:W-:Y:S01]  /*7010*/  SHF.R.U64 R20, R20, 0x3, RZ ;  /* 0x0000000314147819 */ /* 0x000fe200000012ff */
        /* <DEDUP_REMOVED lines=38> */
[----:B------:R-:W-:Y:S01]  /*7280*/  LEA R21, R23, R16, 0x6 ;  /* 0x0000001017157211 */ /* 0x000fe200078e30ff */
[----:B------:R-:W-:Y:S01]  /*7290*/  UIMAD UR11, UR11, UR5, UR15 ;  /* 0x000000050b0b72a4 */ /* 0x000fe2000f8e020f */
[----:B------:R-:W-:Y:S01]  /*72a0*/  LOP3.LUT R58, R20, R33, RZ, 0x3c, !PT ;  /* 0x00000021143a7212 */ /* 0x000fe200078e3cff */
[----:B------:R-:W0:Y:S01]  /*72b0*/  LDC R52, c[0x0][0xbe8] ;  /* 0x0002fa00ff347b82 */ /* 0x000e220000000800 */
[----:B------:R-:W-:Y:S01]  /*72c0*/  IADD3 R30, P4, R90, 0x4040, RZ ;  /* 0x000040405a1e7810 */ /* 0x000fe20007f9e0ff */
[----:B------:R-:W-:Y:S01]  /*72d0*/  USHF.R.S32.HI UR12, URZ, 0x1f, UR11 ;  /* 0x0000001f3f0c7899 */ /* 0x000fe2000801140b */
[----:B------:R-:W-:Y:S01]  /*72e0*/  LOP3.LUT R20, R31, 0x380, RZ, 0xc0, !PT ;  /* 0x000003801f147812 */ /* 0x000fe200078ec0ff */
[----:B------:R-:W-:Y:S01]  /*72f0*/  IMAD.WIDE R48, R21, 0x2, R48 ;  /* 0x0000000215307825 */ /* 0x000fe200078e0230 */
[----:B------:R-:W-:Y:S01]  /*7300*/  LOP3.LUT R29, R30, 0x380, RZ, 0xc0, !PT ;  /* 0x000003801e1d7812 */ /* 0x000fe200078ec0ff */
[----:B------:R-:W-:Y:S01]  /*7310*/  ULDC.64 UR8, c[0x0][0xb90] ;  /* 0x0002e40000087ab9 */ /* 0x000fe20000000a00 */
[----:B------:R-:W-:Y:S01]  /*7320*/  SHF.R.U64 R20, R20, 0x3, RZ ;  /* 0x0000000314147819 */ /* 0x000fe200000012ff */
[----:B------:R-:W-:Y:S01]  /*7330*/  UIMAD UR5, UR12, UR8, URZ ;  /* 0x000000080c0572a4 */ /* 0x000fe2000f8e023f */
[--C-:B------:R-:W-:Y:S01]  /*7340*/  IMAD.X R63, RZ, RZ, R91.reuse, P1 ;  /* 0x000000ffff3f7224 */ /* 0x100fe200008e065b */
[----:B------:R-:W-:Y:S01]  /*7350*/  UIMAD.WIDE.U32 UR6, UR11, UR8, URZ ;  /* 0x000000080b0672a5 */ /* 0x000fe2000f8e003f */
[----:B------:R-:W-:Y:S01]  /*7360*/  SHF.R.U64 R29, R29, 0x3, RZ ;  /* 0x000000031d1d7819 */ /* 0x000fe200000012ff */
[----:B------:R-:W-:Y:S01]  /*7370*/  UIMAD UR5, UR11, UR9, UR5 ;  /* 0x000000090b0572a4 */ /* 0x000fe2000f8e0205 */
[----:B------:R-:W-:Y:S01]  /*7380*/  LOP3.LUT R62, R20, R31, RZ, 0x3c, !PT ;  /* 0x0000001f143e7212 */ /* 0x000fe200078e3cff */
[----:B------:R-:W1:Y:S01]  /*7390*/  LDC R157, c[0x0][0xc38] ;  /* 0x00030e00ff9d7b82 */ /* 0x000e620000000800 */
[----:B------:R-:W-:Y:S01]  /*73a0*/  IADD3 R31, P1, R48, 0x4000, RZ ;  /* 0x00004000301f7810 */ /* 0x000fe20007f3e0ff */
[----:B------:R-:W-:Y:S01]  /*73b0*/  IMAD.X R55, RZ, RZ, R91, P4 ;  /* 0x000000ffff377224 */ /* 0x000fe200020e065b */
[----:B------:R-:W-:Y:S01]  /*73c0*/  LOP3.LUT R54, R29, R30, RZ, 0x3c, !PT ;  /* 0x0000001e1d367212 */ /* 0x000fe200078e3cff */
[----:B------:R-:W-:Y:S01]  /*73d0*/  IMAD.U32 R51, RZ, RZ, UR7 ;  /* 0x00000007ff337e24 */ /* 0x000fe2000f8e00ff */
[----:B------:R-:W-:Y:S01]  /*73e0*/  LOP3.LUT R30, R31, 0x380, RZ, 0xc0, !PT ;  /* 0x000003801f1e7812 */ /* 0x000fe200078ec0ff */
[----:B------:R-:W-:Y:S01]  /*73f0*/  ULDC.64 UR8, c[0x0][0xae8] ;  /* 0x0002ba0000087ab9 */ /* 0x000fe20000000a00 */
[----:B------:R-:W-:Y:S01]  /*7400*/  MOV R50, UR6 ;  /* 0x0000000600327c02 */ /* 0x000fe20008000f00 */
[----:B------:R-:W-:Y:S01]  /*7410*/  UIADD3 UR6, UR7, UR5, URZ ;  /* 0x0000000507067290 */ /* 0x000fe2000fffe03f */
[----:B------:R-:W-:Y:S01]  /*7420*/  IADD3 R75, P5, R90, 0x8060, RZ ;  /* 0x000080605a4b7810 */ /* 0x000fe20007fbe0ff */
[----:B------:R-:W-:Y:S01]  /*7430*/  UIADD3 UR5, UR10, 0x30860, URZ ;  /* 0x000308600a057890 */ /* 0x000fe2000fffe03f */
[----:B------:R-:W-:Y:S01]  /*7440*/  SHF.R.U64 R30, R30, 0x3, RZ ;  /* 0x000000031e1e7819 */ /* 0x000fe200000012ff */
[----:B------:R-:W-:Y:S01]  /*7450*/  USHF.R.S32.HI UR10, URZ, 0x1f, UR60 ;  /* 0x0000001f3f0a7899 */ /* 0x000fe2000801143c */
[----:B------:R-:W-:Y:S01]  /*7460*/  LOP3.LUT R74, R75, 0x380, RZ, 0xc0, !PT ;  /* 0x000003804b4a7812 */ /* 0x000fe200078ec0ff */
[----:B------:R-:W-:Y:S01]  /*7470*/  UPRMT UR5, UR13, 0x654, UR5 ;  /* 0x000006540d057896 */ /* 0x000fe20008000005 */
[----:B------:R-:W-:Y:S01]  /*7480*/  LOP3.LUT R30, R30, R31, RZ, 0x3c, !PT ;  /* 0x0000001f1e1e7212 */ /* 0x000fe200078e3cff */
[----:B------:R-:W-:Y:S01]  /*7490*/  IMAD.U32 R51, RZ, RZ, UR6 ;  /* 0x00000006ff337e24 */ /* 0x000fe2000f8e00ff */
[----:B------:R-:W-:Y:S01]  /*74a0*/  LOP3.LUT R21, R90, 0x380, RZ, 0xc0, !PT ;  /* 0x000003805a157812 */ /* 0x000fe200078ec0ff */
[----:B------:R-:W-:Y:S01]  /*74b0*/  ULDC.64 UR6, c[0x0][0xb88] ;  /* 0x0002e20000067ab9 */ /* 0x000fe20000000a00 */
[----:B------:R-:W-:-:S02]  /*74c0*/  IADD3.X R31, RZ, R49, RZ, P1, !PT ;  /* 0x00000031ff1f7210 */ /* 0x000fc40000ffe4ff */
[----:B------:R-:W-:Y:S02]  /*74d0*/  SHF.R.U64 R74, R74, 0x3, RZ ;  /* 0x000000034a4a7819 */ /* 0x000fe400000012ff */
[----:B------:R-:W-:Y:S01]  /*74e0*/  IADD3 R36, P0, R90, 0x8020, RZ ;  /* 0x000080205a247810 */ /* 0x000fe20007f1e0ff */
[----:B------:R-:W-:Y:S01]  /*74f0*/  SYNCS.ARRIVE.TRANS64.RED.A1T0 RZ, [UR5], RZ ;  /* 0x000000ffffff79a7 */ /* 0x000fe20008100405 */
[----:B0-----:R-:W-:Y:S01]  /*7500*/  ISETP.NE.AND P1, PT, R52, 0x1, PT ;  /* 0x000000013400780c */ /* 0x001fe20003f25270 */
[----:B------:R-:W-:Y:S01]  /*7510*/  ULDC UR5, c[0x0][0xa88] ;  /* 0x0002a20000057ab9 */ /* 0x000fe20000000800 */
[----:B------:R-:W-:Y:S02]  /*7520*/  SHF.R.U64 R21, R21, 0x3, RZ ;  /* 0x0000000315157819 */ /* 0x000fe400000012ff */
[----:B------:R-:W-:Y:S01]  /*7530*/  LOP3.LUT R74, R74, R75, RZ, 0x3c, !PT ;  /* 0x0000004b4a4a7212 */ /* 0x000fe200078e3cff */
[----:B------:R-:W-:Y:S01]  /*7540*/  IMAD.X R75, RZ, RZ, R91, P5 ;  /* 0x000000ffff4b7224 */ /* 0x000fe200028e065b */
[----:B------:R-:W-:-:S02]  /*7550*/  LOP3.LUT R34, R36, 0x380, RZ, 0xc0, !PT ;  /* 0x0000038024227812 */ /* 0x000fc400078ec0ff */
[-C--:B------:R-:W-:Y:S02]  /*7560*/  IADD3.X R83, RZ, R91.reuse, RZ, P0, !PT ;  /* 0x0000005bff537210 */ /* 0x080fe400007fe4ff */
[C---:B------:R-:W-:Y:S02]  /*7570*/  IADD3 R32, P2, R90.reuse, 0x4060, RZ ;  /* 0x000040605a207810 */ /* 0x040fe40007f5e0ff */
[C---:B------:R-:W-:Y:S02]  /*7580*/  IADD3 R28, P5, R90.reuse, 0x4020, RZ ;  /* 0x000040205a1c7810 */ /* 0x040fe40007fbe0ff */
[----:B------:R-:W-:Y:S01]  /*7590*/  IADD3 R26, P0, R90, 0x60, RZ ;  /* 0x000000605a1a7810 */ /* 0x000fe20007f1e0ff */
[--C-:B------:R-:W-:Y:S01]  /*75a0*/  IMAD.X R67, RZ, RZ, R91.reuse, P2 ;  /* 0x000000ffff437224 */ /* 0x100fe200010e065b */
[----:B------:R-:W-:Y:S01]  /*75b0*/  LOP3.LUT R90, R21, R90, RZ, 0x3c, !PT ;  /* 0x0000005a155a7212 */ /* 0x000fe200078e3cff */
[--C-:B------:R-:W-:Y:S01]  /*75c0*/  IMAD.X R57, RZ, RZ, R91.reuse, P5 ;  /* 0x000000ffff397224 */ /* 0x100fe200028e065b */
[----:B------:R-:W-:Y:S01]  /*75d0*/  SHF.R.U64 R21, R34, 0x3, RZ ;  /* 0x0000000322157819 */ /* 0x000fe200000012ff */
[----:B------:R-:W-:Y:S01]  /*75e0*/  IMAD.X R27, RZ, RZ, R91, P0 ;  /* 0x000000ffff1b7224 */ /* 0x000fe200000e065b */
[----:B------:R-:W-:-:S02]  /*75f0*/  IADD3.X R71, RZ, R91, RZ, P3, !PT ;  /* 0x0000005bff477210 */ /* 0x000fc40001ffe4ff */
[-C--:B------:R-:W-:Y:S02]  /*7600*/  IADD3.X R59, RZ, R91.reuse, RZ, P6, !PT ;  /* 0x0000005bff3b7210 */ /* 0x080fe400037fe4ff */
[----:B------:R-:W-:Y:S02]  /*7610*/  LOP3.LUT R82, R21, R36, RZ, 0x3c, !PT ;  /* 0x0000002415527212 */ /* 0x000fe400078e3cff */
[----:B------:R-:W-:Y:S02]  /*7620*/  MOV R90, R90 ;  /* 0x0000005a005a7202 */ /* 0x000fe40000000f00 */
[----:B------:R-:W-:Y:S01]  /*7630*/  LOP3.LUT R21, R32, 0x380, RZ, 0xc0, !PT ;  /* 0x0000038020157812 */ /* 0x000fe200078ec0ff */
[----:B------:R-:W0:Y:S01]  /*7640*/  @P1 LDC R91, c[0x0][0xbec] ;  /* 0x0002fb00ff5b1b82 */ /* 0x000e220000000800 */
[----:B------:R-:W-:Y:S02]  /*7650*/  R2UR UR14, R194 ;  /* 0x00000000c20e72ca */ /* 0x000fe400000e0000 */
[----:B------:R-:W-:-:S02]  /*7660*/  F2FP.F16.F32.PACK_AB R6, R6, R7 ;  /* 0x000000070606723e */ /* 0x000fc400000000ff */
[----:B------:R-:W-:Y:S02]  /*7670*/  SHF.R.U64 R21, R21, 0x3, RZ ;  /* 0x0000000315157819 */ /* 0x000fe400000012ff */
[----:B------:R-:W-:Y:S02]  /*7680*/  F2FP.F16.F32.PACK_AB R7, R151, R154 ;  /* 0x0000009a9707723e */ /* 0x000fe400000000ff */
[----:B------:R-:W2:Y:S01]  /*7690*/  @P1 LDC R151, c[0x0][0xbf0] ;  /* 0x0002fc00ff971b82 */ /* 0x000ea20000000800 */
[----:B------:R-:W-:Y:S02]  /*76a0*/  LOP3.LUT R66, R21, R32, RZ, 0x3c, !PT ;  /* 0x0000002015427212 */ /* 0x000fe400078e3cff */
[----:B------:R-:W-:Y:S01]  /*76b0*/  MOV R75, R74 ;  /* 0x0000004a004b7202 */ /* 0x000fe20000000f00 */
[----:B------:R-:W-:Y:S01]  /*76c0*/  IMAD R74, RZ, RZ, -UR15 ;  /* 0x8000000fff4a7e24 */ /* 0x000fe2000f8e02ff */
[----:B------:R-:W-:Y:S02]  /*76d0*/  F2FP.F16.F32.PACK_AB R4, R4, R5 ;  /* 0x000000050404723e */ /* 0x000fe400000000ff */
[----:B------:R-:W-:Y:S01]  /*76e0*/  R2UR UR13, R22 ;  /* 0x00000000160d72ca */ /* 0x000fe200000e0000 */
[----:B-1----:R-:W-:Y:S01]  /*76f0*/  IMAD R74, R157, R74, UR14 ;  /* 0x0000000e9d4a7e24 */ /* 0x002fe2000f8e024a */
[----:B------:R-:W-:Y:S01]  /*7700*/  F2FP.F16.F32.PACK_AB R5, R153, R156 ;  /* 0x0000009c9905723e */ /* 0x000fe200000000ff */
[----:B------:R-:W-:Y:S01]  /*7710*/  BAR.SYNC.DEFER_BLOCKING 0x1, 0x100 ;  /* 0x0044000000007b1d */ /* 0x000fe20000010000 */
[----:B------:R-:W-:-:S02]  /*7720*/  MOV R22, R66 ;  /* 0x0000004200167202 */ /* 0x000fc40000000f00 */
[----:B------:R-:W-:Y:S02]  /*7730*/  LOP3.LUT R21, R28, 0x380, RZ, 0xc0, !PT ;  /* 0x000003801c157812 */ /* 0x000fe400078ec0ff */
[----:B------:R-:W-:-:S03]  /*7740*/  IADD3 R29, P0, R48, 0x5000, RZ ;  /* 0x00005000301d7810 */ /* 0x000fc60007f1e0ff */
[----:B------:R-:W1:Y:S01]  /*7750*/  LDC.64 R66, c[0x0][0xb98] ;  /* 0x0002e600ff427b82 */ /* 0x000e620000000a00 */
[----:B------:R-:W-:Y:S02]  /*7760*/  SHF.R.U64 R21, R21, 0x3, RZ ;  /* 0x0000000315157819 */ /* 0x000fe400000012ff */
[----:B------:R-:W-:Y:S02]  /*7770*/  MOV R54, R54 ;  /* 0x0000003600367202 */ /* 0x000fe40000000f00 */
[----:B------:R-:W-:Y:S02]  /*7780*/  LOP3.LUT R56, R21, R28, RZ, 0x3c, !PT ;  /* 0x0000001c15387212 */ /* 0x000fe400078e3cff */
[----:B------:R-:W-:Y:S02]  /*7790*/  LOP3.LUT R21, R26, 0x380, RZ, 0xc0, !PT ;  /* 0x000003801a157812 */ /* 0x000fe400078ec0ff */
[----:B------:R-:W-:Y:S02]  /*77a0*/  LOP3.LUT R28, R29, 0x380, RZ, 0xc0, !PT ;  /* 0x000003801d1c7812 */ /* 0x000fe400078ec0ff */
[----:B------:R-:W-:-:S02]  /*77b0*/  SHF.R.U64 R21, R21, 0x3, RZ ;  /* 0x0000000315157819 */ /* 0x000fc400000012ff */
[----:B------:R-:W-:Y:S02]  /*77c0*/  SHF.R.U64 R28, R28, 0x3, RZ ;  /* 0x000000031c1c7819 */ /* 0x000fe400000012ff */
[----:B------:R-:W-:Y:S02]  /*77d0*/  LOP3.LUT R26, R21, R26, RZ, 0x3c, !PT ;  /* 0x0000001a151a7212 */ /* 0x000fe400078e3cff */
[----:B------:R-:W-:Y:S01]  /*77e0*/  LOP3.LUT R28, R28, R29, RZ, 0x3c, !PT ;  /* 0x0000001d1c1c7212 */ /* 0x000fe200078e3cff */
[----:B------:R3:W-:Y:S01]  /*77f0*/  STSM.16.M88.4 [R90], R4 ;  /* 0x000000045a007844 */ /* 0x0007e20000000200 */
[----:B------:R-:W-:Y:S01]  /*7800*/  IMAD.X R29, RZ, RZ, R49, P0 ;  /* 0x000000ffff1d7224 */ /* 0x000fe200000e0631 */
[----:B------:R-:W-:Y:S02]  /*7810*/  MOV R70, R70 ;  /* 0x0000004600467202 */ /* 0x000fe40000000f00 */
[----:B------:R-:W-:Y:S02]  /*7820*/  MOV R56, R56 ;  /* 0x0000003800387202 */ /* 0x000fe40000000f00 */
[----:B------:R-:W-:Y:S01]  /*7830*/  IADD3 R155, P0, R48, 0xb000, RZ ;  /* 0x0000b000309b7810 */ /* 0x000fe20007f1e0ff */
[----:B-1----:R-:W-:Y:S01]  /*7840*/  IMAD.WIDE.U32 R50, R66, UR60, R50 ;  /* 0x0000003c42327c25 */ /* 0x002fe2000f8e0032 */
[----:B------:R-:W-:-:S02]  /*7850*/  MOV R62, R62 ;  /* 0x0000003e003e7202 */ /* 0x000fc40000000f00 */
[----:B------:R-:W-:Y:S01]  /*7860*/  F2FP.F16.F32.PACK_AB R10, R10, R13 ;  /* 0x0000000d0a0a723e */ /* 0x000fe200000000ff */
[----:B------:R-:W-:Y:S01]  /*7870*/  IMAD.X R47, RZ, RZ, R49, P0 ;  /* 0x000000ffff2f7224 */ /* 0x000fe200000e0631 */
[----:B------:R-:W-:Y:S01]  /*7880*/  MOV R57, R26 ;  /* 0x0000001a00397202 */ /* 0x000fe20000000f00 */
[----:B------:R-:W-:Y:S01]  /*7890*/  IMAD R26, R66, UR10, RZ ;  /* 0x0000000a421a7c24 */ /* 0x000fe2000f8e02ff */
[----:B------:R-:W-:Y:S02]  /*78a0*/  LOP3.LUT R37, R38, 0x380, RZ, 0xc0, !PT ;  /* 0x0000038026257812 */ /* 0x000fe400078ec0ff */
[----:B---3--:R-:W-:Y:S01]  /*78b0*/  LEA R90, R74, R198, 0x7 ;  /* 0x000000c64a5a7211 */ /* 0x008fe200078e38ff */
[----:B------:R-:W-:Y:S01]  /*78c0*/  IMAD R67, R67, UR60, R26 ;  /* 0x0000003c43437c24 */ /* 0x000fe2000f8e021a */
[----:B------:R-:W-:Y:S02]  /*78d0*/  F2FP.F16.F32.PACK_AB R6, R8, R11 ;  /* 0x0000000b0806723e */ /* 0x000fe400000000ff */
[----:B------:R-:W-:Y:S01]  /*78e0*/  F2FP.F16.F32.PACK_AB R5, R147, R148 ;  /* 0x000000949305723e */ /* 0x000fe200000000ff */
[----:B0-----:R-:W-:Y:S01]  /*78f0*/  @P1 IMAD.HI.U32 R4, R90, R91, RZ ;  /* 0x0000005b5a041227 */ /* 0x001fe200078e00ff */
[----:B------:R-:W-:-:S02]  /*7900*/  F2FP.F16.F32.PACK_AB R7, R146, R149 ;  /* 0x000000959207723e */ /* 0x000fc400000000ff */
[----:B------:R-:W-:Y:S01]  /*7910*/  F2FP.F16.F32.PACK_AB R8, R9, R120 ;  /* 0x000000780908723e */ /* 0x000fe200000000ff */
[----:B------:R-:W-:Y:S01]  /*7920*/  IMAD.MOV.U32 R55, RZ, RZ, R90 ;  /* 0x000000ffff377224 */ /* 0x000fe200078e005a */
[----:B--2---:R-:W-:Y:S02]  /*7930*/  @P1 SHF.R.U32.HI R55, RZ, R151, R4 ;  /* 0x00000097ff371219 */ /* 0x004fe40000011604 */
[----:B------:R-:W-:Y:S02]  /*7940*/  F2FP.F16.F32.PACK_AB R4, R3, R122 ;  /* 0x0000007a0304723e */ /* 0x000fe400000000ff */
[----:B------:R-:W-:Y:S01]  /*7950*/  F2FP.F16.F32.PACK_AB R9, R143, R152 ;  /* 0x000000988f09723e */ /* 0x000fe200000000ff */
[----:B------:R-:W-:Y:S01]  /*7960*/  IMAD.MOV R3, RZ, RZ, -R55 ;  /* 0x000000ffff037224 */ /* 0x000fe200078e0a37 */
[----:B------:R-:W-:Y:S01]  /*7970*/  F2FP.F16.F32.PACK_AB R11, R145, R150 ;  /* 0x00000096910b723e */ /* 0x000fe200000000ff */
[----:B------:R-:W-:Y:S01]  /*7980*/  STSM.16.M88.4 [R70], R4 ;  /* 0x0000000446007844 */ /* 0x000fe20000000200 */
[----:B------:R-:W-:Y:S01]  /*7990*/  SHF.R.U64 R37, R37, 0x3, RZ ;  /* 0x0000000325257819 */ /* 0x000fe200000012ff */
[----:B------:R-:W-:Y:S01]  /*79a0*/  IMAD R3, R52, R3, R90 ;  /* 0x0000000334037224 */ /* 0x000fe200078e025a */
[----:B------:R-:W-:Y:S01]  /*79b0*/  IADD3 R39, P3, R48, 0x7000, RZ ;  /* 0x0000700030277810 */ /* 0x000fe20007f7e0ff */
[----:B------:R0:W-:Y:S01]  /*79c0*/  STSM.16.M88.4 [R62], R8 ;  /* 0x000000083e007844 */ /* 0x0001e20000000200 */
[----:B------:R-:W-:-:S02]  /*79d0*/  IADD3 R50, P0, R55, R50, RZ ;  /* 0x0000003237327210 */ /* 0x000fc40007f1e0ff */
[----:B------:R-:W-:Y:S02]  /*79e0*/  LOP3.LUT R78, R37, R38, RZ, 0x3c, !PT ;  /* 0x00000026254e7212 */ /* 0x000fe400078e3cff */
[----:B------:R-:W-:Y:S02]  /*79f0*/  IADD3 R21, P2, R48, 0x6000, RZ ;  /* 0x0000600030157810 */ /* 0x000fe40007f5e0ff */
[----:B------:R-:W-:Y:S02]  /*7a00*/  LOP3.LUT R38, R39, 0x380, RZ, 0xc0, !PT ;  /* 0x0000038027267812 */ /* 0x000fe400078ec0ff */
[----:B------:R-:W-:Y:S02]  /*7a10*/  F2FP.F16.F32.PACK_AB R12, R12, R15 ;  /* 0x0000000f0c0c723e */ /* 0x000fe400000000ff */
[----:B------:R-:W-:Y:S02]  /*7a20*/  F2FP.F16.F32.PACK_AB R13, R131, R144 ;  /* 0x00000090830d723e */ /* 0x000fe400000000ff */
[----:B------:R-:W-:-:S02]  /*7a30*/  F2FP.F16.F32.PACK_AB R14, R14, R53 ;  /* 0x000000350e0e723e */ /* 0x000fc400000000ff */
[----:B------:R-:W-:Y:S02]  /*7a40*/  F2FP.F16.F32.PACK_AB R15, R132, R141 ;  /* 0x0000008d840f723e */ /* 0x000fe400000000ff */
[----:B0-----:R-:W-:Y:S02]  /*7a50*/  SHF.R.S32.HI R9, RZ, 0x1f, R55 ;  /* 0x0000001fff097819 */ /* 0x001fe40000011437 */
[----:B------:R-:W-:Y:S01]  /*7a60*/  SHF.R.S32.HI R8, RZ, 0x1f, R3 ;  /* 0x0000001fff087819 */ /* 0x000fe20000011403 */
[----:B------:R0:W-:Y:S01]  /*7a70*/  STSM.16.M88.4 [R57], R12 ;  /* 0x0000000c39007844 */ /* 0x0001e20000000200 */
[----:B------:R-:W-:Y:S02]  /*7a80*/  IADD3.X R51, R9, R51, R67, P0, !PT ;  /* 0x0000003309337210 */ /* 0x000fe400007fe443 */
[----:B------:R-:W-:Y:S01]  /*7a90*/  F2FP.F16.F32.PACK_AB R24, R24, R25 ;  /* 0x000000191818723e */ /* 0x000fe200000000ff */
[----:B------:R-:W-:Y:S01]  /*7aa0*/  IMAD R8, R8, UR6, RZ ;  /* 0x0000000608087c24 */ /* 0x000fe2000f8e02ff */
[----:B------:R-:W-:Y:S01]  /*7ab0*/  MOV R58, R58 ;  /* 0x0000003a003a7202 */ /* 0x000fe20000000f00 */
[----:B------:R-:W-:Y:S01]  /*7ac0*/  IMAD.WIDE.U32 R50, R3, UR6, R50 ;  /* 0x0000000603327c25 */ /* 0x000fe2000f8e0032 */
[----:B------:R-:W-:-:S02]  /*7ad0*/  F2FP.F16.F32.PACK_AB R25, R129, R142 ;  /* 0x0000008e8119723e */ /* 0x000fc400000000ff */
[----:B------:R-:W-:Y:S01]  /*7ae0*/  F2FP.F16.F32.PACK_AB R26, R61, R60 ;  /* 0x0000003c3d1a723e */ /* 0x000fe200000000ff */
[----:B------:R-:W-:Y:S01]  /*7af0*/  IMAD R53, R3, UR7, R8 ;  /* 0x0000000703357c24 */ /* 0x000fe2000f8e0208 */
[----:B------:R-:W-:Y:S01]  /*7b00*/  F2FP.F16.F32.PACK_AB R27, R130, R139 ;  /* 0x0000008b821b723e */ /* 0x000fe200000000ff */
[----:B------:R-:W-:Y:S01]  /*7b10*/  ULDC.64 UR6, c[0x0][0xb50] ;  /* 0x0002d40000067ab9 */ /* 0x000fe20000000a00 */
[----:B------:R-:W-:Y:S01]  /*7b20*/  LOP3.LUT R20, R21, 0x380, RZ, 0xc0, !PT ;  /* 0x0000038015147812 */ /* 0x000fe200078ec0ff */
[----:B------:R-:W-:Y:S01]  /*7b30*/  IMAD R3, R52, UR5, RZ ;  /* 0x0000000534037c24 */ /* 0x000fe2000f8e02ff */
[----:B------:R-:W-:Y:S01]  /*7b40*/  F2FP.F16.F32.PACK_AB R4, R65, R64 ;  /* 0x000000404104723e */ /* 0x000fe200000000ff */
[----:B------:R-:W-:Y:S01]  /*7b50*/  STSM.16.M88.4 [R58], R24 ;  /* 0x000000183a007844 */ /* 0x000fe20000000200 */
[----:B------:R-:W-:Y:S02]  /*7b60*/  F2FP.F16.F32.PACK_AB R5, R127, R140 ;  /* 0x0000008c7f05723e */ /* 0x000fe400000000ff */
[----:B------:R-:W-:-:S02]  /*7b70*/  F2FP.F16.F32.PACK_AB R6, R69, R68 ;  /* 0x000000444506723e */ /* 0x000fc400000000ff */
[----:B------:R-:W-:Y:S02]  /*7b80*/  F2FP.F16.F32.PACK_AB R7, R128, R137 ;  /* 0x000000898007723e */ /* 0x000fe400000000ff */
[----:B------:R-:W-:Y:S02]  /*7b90*/  SHF.R.U64 R38, R38, 0x3, RZ ;  /* 0x0000000326267819 */ /* 0x000fe400000012ff */
[----:B------:R-:W-:Y:S01]  /*7ba0*/  LEA R60, R74, R197, 0x7 ;  /* 0x000000c54a3c7211 */ /* 0x000fe200078e38ff */
[----:B------:R1:W-:Y:S01]  /*7bb0*/  STSM.16.M88.4 [R56], R4 ;  /* 0x0000000438007844 */ /* 0x0003e20000000200 */
[----:B------:R-:W-:Y:S02]  /*7bc0*/  SHF.R.U64 R20, R20, 0x3, RZ ;  /* 0x0000000314147819 */ /* 0x000fe400000012ff */
[----:B------:R-:W-:Y:S02]  /*7bd0*/  LOP3.LUT R38, R38, R39, RZ, 0x3c, !PT ;  /* 0x0000002726267212 */ /* 0x000fe400078e3cff */
[----:B------:R-:W-:-:S02]  /*7be0*/  IADD3.X R39, RZ, R49, RZ, P3, !PT ;  /* 0x00000031ff277210 */ /* 0x000fc40001ffe4ff */
[----:B------:R-:W-:Y:S02]  /*7bf0*/  LOP3.LUT P0, RZ, R193, 0x3, RZ, 0xc0, !PT ;  /* 0x00000003c1ff7812 */ /* 0x000fe4000780c0ff */
[----:B0-----:R-:W-:Y:S02]  /*7c00*/  LEA R12, P3, R50, UR6, 0x2 ;  /* 0x00000006320c7c11 */ /* 0x001fe4000f8610ff */
[----:B------:R-:W-:Y:S01]  /*7c10*/  LOP3.LUT R20, R20, R21, RZ, 0x3c, !PT ;  /* 0x0000001514147212 */ /* 0x000fe200078e3cff */
[----:B------:R-:W-:Y:S01]  /*7c20*/  IMAD.X R21, RZ, RZ, R49, P2 ;  /* 0x000000ffff157224 */ /* 0x000fe200010e0631 */
[C---:B------:R-:W-:Y:S02]  /*7c30*/  ISETP.GE.OR P2, PT, R60.reuse, R3, P0 ;  /* 0x000000033c00720c */ /* 0x040fe40000746670 */
[----:B------:R-:W-:Y:S01]  /*7c40*/  F2FP.F16.F32.PACK_AB R8, R73, R72 ;  /* 0x000000484908723e */ /* 0x000fe200000000ff */
[----:B-1----:R-:W-:Y:S01]  /*7c50*/  VIADD R4, R60, 0x8 ;  /* 0x000000083c047836 */ /* 0x002fe20000000000 */
[----:B------:R-:W-:Y:S01]  /*7c60*/  F2FP.F16.F32.PACK_AB R9, R126, R135 ;  /* 0x000000877e09723e */ /* 0x000fe200000000ff */
[----:B------:R-:W-:Y:S01]  /*7c70*/  IMAD.IADD R5, R51, 0x1, R53 ;  /* 0x0000000133057824 */ /* 0x000fe200078e0235 */
[----:B------:R-:W-:-:S02]  /*7c80*/  F2FP.F16.F32.PACK_AB R10, R77, R76 ;  /* 0x0000004c4d0a723e */ /* 0x000fc400000000ff */
[----:B------:R-:W-:Y:S02]  /*7c90*/  F2FP.F16.F32.PACK_AB R11, R121, R138 ;  /* 0x0000008a790b723e */ /* 0x000fe400000000ff */
[----:B------:R-:W-:Y:S02]  /*7ca0*/  ISETP.GE.OR P0, PT, R4, R3, P0 ;  /* 0x000000030400720c */ /* 0x000fe40000706670 */
[----:B------:R-:W-:Y:S01]  /*7cb0*/  LEA.HI.X R13, R50, UR7, R5, 0x2, P3 ;  /* 0x00000007320d7c11 */ /* 0x000fe200098f1405 */
[----:B------:R-:W-:Y:S01]  /*7cc0*/  STSM.16.M88.4 [R54], R8 ;  /* 0x0000000836007844 */ /* 0x000fe20000000200 */
[----:B------:R-:W-:Y:S02]  /*7cd0*/  F2FP.F16.F32.PACK_AB R4, R81, R80 ;  /* 0x000000505104723e */ /* 0x000fe400000000ff */
[----:B------:R-:W-:Y:S01]  /*7ce0*/  F2FP.F16.F32.PACK_AB R5, R123, R136 ;  /* 0x000000887b05723e */ /* 0x000fe200000000ff */
[----:B------:R-:W-:Y:S01]  /*7cf0*/  SHFL.IDX PT, R50, R12, RZ, 0x1c1f ;  /* 0x001c1fff0c327589 */ /* 0x000fe200000e0000 */
[----:B------:R-:W-:-:S02]  /*7d00*/  F2FP.F16.F32.PACK_AB R6, R85, R84 ;  /* 0x000000545506723e */ /* 0x000fc400000000ff */
[----:B------:R-:W-:Y:S01]  /*7d10*/  F2FP.F16.F32.PACK_AB R7, R124, R133 ;  /* 0x000000857c07723e */ /* 0x000fe200000000ff */
[----:B------:R-:W0:Y:S01]  /*7d20*/  SHFL.IDX PT, R51, R13, RZ, 0x1c1f ;  /* 0x001c1fff0d337589 */ /* 0x000e2200000e0000 */
[----:B------:R-:W-:Y:S02]  /*7d30*/  F2FP.F16.F32.PACK_AB R88, R89, R88 ;  /* 0x000000585958723e */ /* 0x000fe400000000ff */
[----:B------:R-:W-:Y:S01]  /*7d40*/  F2FP.F16.F32.PACK_AB R96, R97, R96 ;  /* 0x000000606160723e */ /* 0x000fe200000000ff */
[----:B------:R-:W-:Y:S01]  /*7d50*/  STSM.16.M88.4 [R22], R4 ;  /* 0x0000000416007844 */ /* 0x000fe20000000200 */
[----:B------:R-:W-:Y:S02]  /*7d60*/  MOV R86, R86 ;  /* 0x0000005600567202 */ /* 0x000fe40000000f00 */
[----:B------:R-:W-:Y:S01]  /*7d70*/  F2FP.F16.F32.PACK_AB R89, R125, R134 ;  /* 0x000000867d59723e */ /* 0x000fe200000000ff */
[----:B------:R-:W-:Y:S01]  /*7d80*/  SHFL.IDX PT, R54, R12, 0x1, 0x1c1f ;  /* 0x003c1f000c367f89 */ /* 0x000fe200000e0000 */
[----:B------:R-:W-:-:S02]  /*7d90*/  F2FP.F16.F32.PACK_AB R90, R93, R92 ;  /* 0x0000005c5d5a723e */ /* 0x000fc400000000ff */
[----:B------:R-:W-:Y:S01]  /*7da0*/  F2FP.F16.F32.PACK_AB R91, R95, R94 ;  /* 0x0000005e5f5b723e */ /* 0x000fe200000000ff */
[----:B------:R-:W1:Y:S01]  /*7db0*/  SHFL.IDX PT, R55, R13, 0x1, 0x1c1f ;  /* 0x003c1f000d377f89 */ /* 0x000e6200000e0000 */
[----:B------:R-:W-:Y:S02]  /*7dc0*/  F2FP.F16.F32.PACK_AB R97, R99, R98 ;  /* 0x000000626361723e */ /* 0x000fe400000000ff */
[----:B------:R-:W-:Y:S01]  /*7dd0*/  F2FP.F16.F32.PACK_AB R104, R105, R104 ;  /* 0x000000686968723e */ /* 0x000fe200000000ff */
[----:B------:R-:W-:Y:S01]  /*7de0*/  STSM.16.M88.4 [R86], R88 ;  /* 0x0000005856007844 */ /* 0x000fe20000000200 */
[----:B------:R-:W-:Y:S02]  /*7df0*/  MOV R82, R82 ;  /* 0x0000005200527202 */ /* 0x000fe40000000f00 */
[----:B------:R-:W-:Y:S02]  /*7e00*/  F2FP.F16.F32.PACK_AB R98, R101, R100 ;  /* 0x000000646562723e */ /* 0x000fe400000000ff */
[----:B------:R-:W-:-:S02]  /*7e10*/  F2FP.F16.F32.PACK_AB R99, R103, R102 ;  /* 0x000000666763723e */ /* 0x000fc400000000ff */
[----:B------:R-:W-:Y:S02]  /*7e20*/  F2FP.F16.F32.PACK_AB R105, R107, R106 ;  /* 0x0000006a6b69723e */ /* 0x000fe400000000ff */
[----:B------:R-:W-:Y:S01]  /*7e30*/  F2FP.F16.F32.PACK_AB R112, R113, R112 ;  /* 0x000000707170723e */ /* 0x000fe200000000ff */
[----:B------:R-:W-:Y:S01]  /*7e40*/  STSM.16.M88.4 [R82], R96 ;  /* 0x0000006052007844 */ /* 0x000fe20000000200 */
[----:B------:R-:W-:Y:S02]  /*7e50*/  MOV R78, R78 ;  /* 0x0000004e004e7202 */ /* 0x000fe40000000f00 */
[----:B------:R-:W-:Y:S02]  /*7e60*/  F2FP.F16.F32.PACK_AB R106, R109, R108 ;  /* 0x0000006c6d6a723e */ /* 0x000fe400000000ff */
[----:B------:R-:W-:Y:S02]  /*7e70*/  F2FP.F16.F32.PACK_AB R107, R111, R110 ;  /* 0x0000006e6f6b723e */ /* 0x000fe400000000ff */
[----:B------:R-:W-:-:S02]  /*7e80*/  F2FP.F16.F32.PACK_AB R113, R115, R114 ;  /* 0x000000727371723e */ /* 0x000fc400000000ff */
[----:B------:R-:W-:Y:S01]  /*7e90*/  F2FP.F16.F32.PACK_AB R114, R117, R116 ;  /* 0x000000747572723e */ /* 0x000fe200000000ff */
[----:B------:R-:W-:Y:S01]  /*7ea0*/  STSM.16.M88.4 [R78], R104 ;  /* 0x000000684e007844 */ /* 0x000fe20000000200 */
[----:B------:R-:W-:Y:S02]  /*7eb0*/  F2FP.F16.F32.PACK_AB R115, R119, R118 ;  /* 0x000000767773723e */ /* 0x000fe400000000ff */
[C---:B------:R-:W-:Y:S02]  /*7ec0*/  IADD3 R35, P5, R48.reuse, 0x2000, RZ ;  /* 0x0000200030237810 */ /* 0x040fe40007fbe0ff */
[----:B------:R-:W-:Y:S01]  /*7ed0*/  IADD3 R33, P6, R48, 0x3000, RZ ;  /* 0x0000300030217810 */ /* 0x000fe20007fde0ff */
[----:B------:R-:W-:Y:S01]  /*7ee0*/  STSM.16.M88.4 [R75], R112 ;  /* 0x000000704b007844 */ /* 0x000fe20000000200 */
[----:B------:R-:W-:Y:S02]  /*7ef0*/  LOP3.LUT R34, R35, 0x380, RZ, 0xc0, !PT ;  /* 0x0000038023227812 */ /* 0x000fe400078ec0ff */
[----:B------:R-:W-:Y:S01]  /*7f00*/  LOP3.LUT R32, R33, 0x380, RZ, 0xc0, !PT ;  /* 0x0000038021207812 */ /* 0x000fe200078ec0ff */
[----:B------:R-:W-:Y:S01]  /*7f10*/  BAR.SYNC.DEFER_BLOCKING 0x1, 0x100 ;  /* 0x0044000000007b1d */ /* 0x000fe20000010000 */
[----:B------:R-:W-:-:S02]  /*7f20*/  SHF.R.U64 R34, R34, 0x3, RZ ;  /* 0x0000000322227819 */ /* 0x000fc400000012ff */
[----:B------:R-:W-:Y:S02]  /*7f30*/  SHF.R.U64 R32, R32, 0x3, RZ ;  /* 0x0000000320207819 */ /* 0x000fe400000012ff */
[----:B------:R-:W-:Y:S01]  /*7f40*/  LOP3.LUT R34, R34, R35, RZ, 0x3c, !PT ;  /* 0x0000002322227212 */ /* 0x000fe200078e3cff */
[--C-:B------:R-:W-:Y:S01]  /*7f50*/  IMAD.X R35, RZ, RZ, R49.reuse, P5 ;  /* 0x000000ffff237224 */ /* 0x100fe200028e0631 */
[----:B------:R-:W-:Y:S01]  /*7f60*/  LOP3.LUT R32, R32, R33, RZ, 0x3c, !PT ;  /* 0x0000002120207212 */ /* 0x000fe200078e3cff */
[----:B------:R-:W-:Y:S01]  /*7f70*/  IMAD.X R33, RZ, RZ, R49, P6 ;  /* 0x000000ffff217224 */ /* 0x000fe200030e0631 */
[C---:B------:R-:W-:Y:S02]  /*7f80*/  IADD3 R37, P4, R48.reuse, 0x1000, RZ ;  /* 0x0000100030257810 */ /* 0x040fe40007f9e0ff */
[----:B------:R-:W-:Y:S02]  /*7f90*/  IADD3 R43, P5, R48, 0x9000, RZ ;  /* 0x00009000302b7810 */ /* 0x000fe40007fbe0ff */
[----:B------:R-:W-:-:S02]  /*7fa0*/  LOP3.LUT R36, R37, 0x380, RZ, 0xc0, !PT ;  /* 0x0000038025247812 */ /* 0x000fc400078ec0ff */
[----:B------:R-:W-:Y:S02]  /*7fb0*/  LOP3.LUT R42, R43, 0x380, RZ, 0xc0, !PT ;  /* 0x000003802b2a7812 */ /* 0x000fe400078ec0ff */
[----:B------:R-:W-:Y:S01]  /*7fc0*/  SHF.R.U64 R36, R36, 0x3, RZ ;  /* 0x0000000324247819 */ /* 0x000fe200000012ff */
[----:B------:R-:W-:Y:S01]  /*7fd0*/  UIMAD UR5, UR12, UR8, URZ ;  /* 0x000000080c0572a4 */ /* 0x000fe2000f8e023f */
[----:B------:R-:W-:Y:S02]  /*7fe0*/  SHF.R.U64 R42, R42, 0x3, RZ ;  /* 0x000000032a2a7819 */ /* 0x000fe400000012ff */
[----:B------:R-:W-:Y:S02]  /*7ff0*/  LOP3.LUT R36, R36, R37, RZ, 0x3c, !PT ;  /* 0x0000002524247212 */ /* 0x000fe400078e3cff */
[----:B------:R-:W-:Y:S01]  /*8000*/  IADD3.X R37, RZ, R49, RZ, P4, !PT ;  /* 0x00000031ff257210 */ /* 0x000fe200027fe4ff */
[----:B0-----:R-:W-:Y:S01]  /*8010*/  @!P2 ST.E desc[UR36][R50.64], R2 ;  /* 0x000000023200a985 */ /* 0x001fe2000c101924 */
[C---:B------:R-:W-:Y:S01]  /*8020*/  IADD3 R41, P4, R48.reuse, 0x8000, RZ ;  /* 0x0000800030297810 */ /* 0x040fe20007f9e0ff */
[----:B------:R-:W-:Y:S01]  /*8030*/  UIMAD.WIDE.U32 UR6, UR11, UR8, URZ ;  /* 0x000000080b0672a5 */ /* 0x000fe2000f8e003f */
[----:B------:R-:W-:Y:S01]  /*8040*/  IADD3 R45, P6, R48, 0xa000, RZ ;  /* 0x0000a000302d7810 */ /* 0x000fe20007fde0ff */
[----:B-1----:R0:W-:Y:S01]  /*8050*/  @!P0 ST.E desc[UR36][R54.64], R0 ;  /* 0x0000000036008985 */ /* 0x0021e2000c101924 */
[----:B------:R-:W-:Y:S01]  /*8060*/  UIMAD UR5, UR11, UR9, UR5 ;  /* 0x000000090b0572a4 */ /* 0x000fe2000f8e0205 */
[----:B------:R-:W-:-:S02]  /*8070*/  LOP3.LUT R42, R42, R43, RZ, 0x3c, !PT ;  /* 0x0000002b2a2a7212 */ /* 0x000fc400078e3cff */
[----:B------:R1:W5:Y:S01]  /*8080*/  LD.E.128 R8, desc[UR36][R34.64] ;  /* 0x0000002422087980 */ /* 0x000362000c101d00 */
[----:B------:R-:W-:Y:S01]  /*8090*/  LOP3.LUT R40, R41, 0x380, RZ, 0xc0, !PT ;  /* 0x0000038029287812 */ /* 0x000fe200078ec0ff */
[----:B------:R-:W-:Y:S01]  /*80a0*/  ULDC.64 UR8, c[0x0][0xaf0] ;  /* 0x0002bc0000087ab9 */ /* 0x000fe20000000a00 */
[----:B------:R-:W-:Y:S01]  /*80b0*/  LOP3.LUT R44, R45, 0x380, RZ, 0xc0, !PT ;  /* 0x000003802d2c7812 */ /* 0x000fe200078ec0ff */
[----:B------:R2:W5:Y:S01]  /*80c0*/  LD.E.128 R4, desc[UR36][R32.64] ;  /* 0x0000002420047980 */ /* 0x000562000c101d00 */
[----:B------:R-:W-:Y:S02]  /*80d0*/  LOP3.LUT R43, R48, 0x380, RZ, 0xc0, !PT ;  /* 0x00000380302b7812 */ /* 0x000fe400078ec0ff */
[----:B------:R-:W-:Y:S01]  /*80e0*/  LOP3.LUT R46, R155, 0x380, RZ, 0xc0, !PT ;  /* 0x000003809b2e7812 */ /* 0x000fe200078ec0ff */
[----:B0-----:R-:W0:Y:S01]  /*80f0*/  @P1 LDC R0, c[0x0][0xbec] ;  /* 0x0002fb00ff001b82 */ /* 0x001e220000000800 */
[----:B------:R3:W5:Y:S01]  /*8100*/  LD.E.128 R84, desc[UR36][R30.64] ;  /* 0x000000241e547980 */ /* 0x000762000c101d00 */
[----:B------:R-:W-:Y:S01]  /*8110*/  UIADD3 UR7, UR7, UR5, URZ ;  /* 0x0000000507077290 */ /* 0x000fe2000fffe03f */
[----:B------:R-:W-:-:S02]  /*8120*/  SHF.R.U64 R40, R40, 0x3, RZ ;  /* 0x0000000328287819 */ /* 0x000fc400000012ff */
[----:B------:R4:W5:Y:S03]  /*8130*/  LD.E.128 R56, desc[UR36][R20.64] ;  /* 0x0000002414387980 */ /* 0x000966000c101d00 */
[----:B-1----:R-:W1:Y:S01]  /*8140*/  @P1 LDC R35, c[0x0][0xbf0] ;  /* 0x0002fc00ff231b82 */ /* 0x002e620000000800 */
[----:B--2---:R-:W-:Y:S01]  /*8150*/  LEA R33, R19, R23, 0x5 ;  /* 0x0000001713217211 */ /* 0x004fe200078e28ff */
[----:B------:R2:W5:Y:S01]  /*8160*/  LD.E.128 R64, desc[UR36][R28.64] ;  /* 0x000000241c407980 */ /* 0x000562000c101d00 */
[----:B------:R-:W-:Y:S02]  /*8170*/  SHF.R.U64 R44, R44, 0x3, RZ ;  /* 0x000000032c2c7819 */ /* 0x000fe400000012ff */
[----:B------:R-:W-:Y:S01]  /*8180*/  SHF.R.U64 R43, R43, 0x3, RZ ;  /* 0x000000032b2b7819 */ /* 0x000fe200000012ff */
[----:B------:R0:W5:Y:S01]  /*8190*/  LD.E.128 R24, desc[UR36][R36.64] ;  /* 0x0000002424187980 */ /* 0x000162000c101d00 */
[----:B------:R-:W-:Y:S01]  /*81a0*/  SHF.R.U64 R46, R46, 0x3, RZ ;  /* 0x000000032e2e7819 */ /* 0x000fe200000012ff */
[----:B---3--:R-:W3:Y:S01]  /*81b0*/  LDC.64 R30, c[0x0][0xae0] ;  /* 0x0002b800ff1e7b82 */ /* 0x008ee20000000a00 */
[----:B------:R-:W-:Y:S01]  /*81c0*/  IMAD R33, R74, 0x80, R33 ;  /* 0x000000804a217824 */ /* 0x000fe200078e0221 */
[----:B------:R-:W-:Y:S01]  /*81d0*/  UIMAD UR5, UR10, UR8, URZ ;  /* 0x000000080a0572a4 */ /* 0x000fe2000f8e023f */
[----:B------:R-:W-:Y:S01]  /*81e0*/  LOP3.LUT R40, R40, R41, RZ, 0x3c, !PT ;  /* 0x0000002928287212 */ /* 0x000fe200078e3cff */
[----:B------:R-:W-:Y:S01]  /*81f0*/  IMAD.X R41, RZ, RZ, R49, P4 ;  /* 0x000000ffff297224 */ /* 0x000fe200020e0631 */
[----:B------:R-:W-:Y:S01]  /*8200*/  LOP3.LUT R44, R44, R45, RZ, 0x3c, !PT ;  /* 0x0000002d2c2c7212 */ /* 0x000fe200078e3cff */
[----:B------:R0:W5:Y:S01]  /*8210*/  LD.E.128 R12, desc[UR36][R38.64] ;  /* 0x00000024260c7980 */ /* 0x000162000c101d00 */
[----:B------:R-:W-:Y:S01]  /*8220*/  LOP3.LUT R48, R43, R48, RZ, 0x3c, !PT ;  /* 0x000000302b307212 */ /* 0x000fe200078e3cff */
[----:B0-----:R-:W-:Y:S01]  /*8230*/  @P1 IMAD.HI.U32 R0, R33, R0, RZ ;  /* 0x0000000021001227 */ /* 0x001fe200078e00ff */
[----:B------:R-:W-:-:S03]  /*8240*/  LOP3.LUT R46, R46, R155, RZ, 0x3c, !PT ;  /* 0x0000009b2e2e7212 */ /* 0x000fc600078e3cff */
[----:B----4-:R-:W-:Y:S01]  /*8250*/  IMAD.MOV.U32 R20, RZ, RZ, R33 ;  /* 0x000000ffff147224 */ /* 0x010fe200078e0021 */
[----:B------:R-:W-:Y:S01]  /*8260*/  UIMAD UR5, UR60, UR9, UR5 ;  /* 0x000000093c0572a4 */ /* 0x000fe2000f8e0205 */
[----:B------:R-:W-:Y:S01]  /*8270*/  IMAD.X R43, RZ, RZ, R49, P5 ;  /* 0x000000ffff2b7224 */ /* 0x000fe200028e0631 */
[----:B------:R-:W-:Y:S01]  /*8280*/  IADD3.X R45, RZ, R49, RZ, P6, !PT ;  /* 0x00000031ff2d7210 */ /* 0x000fe200037fe4ff */
[----:B------:R0:W5:Y:S01]  /*8290*/  LD.E.128 R60, desc[UR36][R48.64] ;  /* 0x00000024303c7980 */ /* 0x000162000c101d00 */
[----:B-1----:R-:W-:Y:S01]  /*82a0*/  @P1 SHF.R.U32.HI R20, RZ, R35, R0 ;  /* 0x00000023ff141219 */ /* 0x002fe20000011600 */
[----:B------:R-:W-:Y:S02]  /*82b0*/  UIMAD.WIDE.U32 UR60, UR60, UR8, UR6 ;  /* 0x000000083c3c72a5 */ /* 0x000fe4000f8e0006 */
[----:B------:R0:W5:Y:S01]  /*82c0*/  LD.E.128 R80, desc[UR36][R40.64] ;  /* 0x0000002428507980 */ /* 0x000162000c101d00 */
[----:B--2---:R-:W-:Y:S02]  /*82d0*/  IADD3 R29, -R20, RZ, RZ ;  /* 0x000000ff141d7210 */ /* 0x004fe40007ffe1ff */
[----:B------:R-:W-:Y:S01]  /*82e0*/  SHF.R.S32.HI R21, RZ, 0x1f, R20 ;  /* 0x0000001fff157819 */ /* 0x000fe20000011414 */
[----:B------:R-:W-:Y:S01]  /*82f0*/  UIADD3 UR61, UR61, UR5, URZ ;  /* 0x000000053d3d7290 */ /* 0x000fe2000fffe03f */
[----:B------:R0:W5:Y:S01]  /*8300*/  LD.E.128 R76, desc[UR36][R42.64] ;  /* 0x000000242a4c7980 */ /* 0x000162000c101d00 */
[----:B------:R-:W-:Y:S01]  /*8310*/  IMAD R29, R52, R29, R33 ;  /* 0x0000001d341d7224 */ /* 0x000fe200078e0221 */
[----:B------:R-:W-:Y:S01]  /*8320*/  ULDC.64 UR6, c[0x0][0xad8] ;  /* 0x0002b60000067ab9 */ /* 0x000fe20000000a00 */
[----:B---3--:R-:W-:Y:S01]  /*8330*/  IMAD R21, R21, R30, RZ ;  /* 0x0000001e15157224 */ /* 0x008fe200078e02ff */
[----:B------:R0:W5:Y:S02]  /*8340*/  LD.E.128 R68, desc[UR36][R44.64] ;  /* 0x000000242c447980 */ /* 0x000164000c101d00 */
[----:B------:R-:W-:-:S02]  /*8350*/  SHF.R.S32.HI R0, RZ, 0x1f, R29 ;  /* 0x0000001fff007819 */ /* 0x000fc4000001141d */
[----:B------:R0:W5:Y:S01]  /*8360*/  LD.E.128 R48, desc[UR36][R46.64] ;  /* 0x000000242e307980 */ /* 0x000162000c101d00 */
[C---:B------:R-:W-:Y:S01]  /*8370*/  IMAD R31, R20.reuse, R31, R21 ;  /* 0x0000001f141f7224 */ /* 0x040fe200078e0215 */
[----:B------:R-:W-:Y:S01]  /*8380*/  @!PT LDS RZ, [RZ] ;  /* 0x00000000fffff984 */ /* 0x000fe20000000800 */
[----:B------:R-:W-:Y:S01]  /*8390*/  @!PT LDS RZ, [RZ] ;  /* 0x00000000fffff984 */ /* 0x000fe20000000800 */
[----:B------:R-:W-:Y:S01]  /*83a0*/  @!PT LDS RZ, [RZ] ;  /* 0x00000000fffff984 */ /* 0x000fe20000000800 */
[----:B------:R-:W-:Y:S01]  /*83b0*/  @!PT LDS RZ, [RZ] ;  /* 0x00000000fffff984 */ /* 0x000fe20000000800 */
[----:B------:R1:W-:Y:S06]  /*83c0*/  MEMBAR.ALL.CTA ;  /* 0x0000000000007992 */ /* 0x0003ec0000008000 */
[----:B-1----:R-:W1:Y:S01]  /*83d0*/  FENCE.VIEW.ASYNC.S ;  /* 0x00000000000073c6 */ /* 0x002e620000000000 */
[----:B------:R-:W-:-:S04]  /*83e0*/  IMAD.WIDE.U32 R20, R20, R30, UR60 ;  /* 0x0000003c14147e25 */ /* 0x000fc8000f8e001e */
[----:B------:R-:W-:Y:S02]  /*83f0*/  IMAD.IADD R21, R21, 0x1, R31 ;  /* 0x0000000115157824 */ /* 0x000fe400078e021f */
[----:B------:R-:W-:Y:S02]  /*8400*/  IMAD R2, R0, UR6, RZ ;  /* 0x0000000600027c24 */ /* 0x000fe4000f8e02ff */
[----:B------:R-:W-:Y:S01]  /*8410*/  IMAD R74, R74, 0x80, R23 ;  /* 0x000000804a4a7824 */ /* 0x000fe200078e0217 */
[----:B------:R-:W-:Y:S01]  /*8420*/  UIADD3 UR4, UR4, 0x30820, URZ ;  /* 0x0003082004047890 */ /* 0x000fe2000fffe03f */
[C---:B------:R-:W-:Y:S02]  /*8430*/  IMAD R31, R29.reuse, UR7, R2 ;  /* 0x000000071d1f7c24 */ /* 0x040fe4000f8e0202 */
[----:B------:R-:W-:Y:S01]  /*8440*/  IMAD.WIDE.U32 R20, R29, UR6, R20 ;  /* 0x000000061d147c25 */ /* 0x000fe2000f8e0014 */
[----:B------:R-:W-:Y:S01]  /*8450*/  UIADD3 UR38, UR38, 0x1, URZ ;  /* 0x0000000126267890 */ /* 0x000fe2000fffe03f */
[-C--:B------:R-:W-:Y:S01]  /*8460*/  ISETP.GE.AND P2, PT, R74, R3.reuse, PT ;  /* 0x000000034a00720c */ /* 0x080fe20003f46270 */
[----:B------:R-:W-:Y:S01]  /*8470*/  ULDC.64 UR6, c[0x0][0xa80] ;  /* 0x0002a00000067ab9 */ /* 0x000fe20000000a00 */
[----:B------:R-:W-:Y:S01]  /*8480*/  IMAD.IADD R21, R21, 0x1, R31 ;  /* 0x0000000115157824 */ /* 0x000fe200078e021f */
[----:B------:R-:W-:Y:S01]  /*8490*/  UPRMT UR4, URZ, 0x654, UR4 ;  /* 0x000006543f047896 */ /* 0x000fe20008000004 */
[----:B------:R-:W-:Y:S01]  /*84a0*/  LEA R2, P3, R20, UR6, 0x1 ;  /* 0x0000000614027c11 */ /* 0x000fe2000f8608ff */
[----:B------:R-:W-:Y:S01]  /*84b0*/  ULDC UR5, c[0x0][0xc] ;  /* 0x0000030000057ab9 */ /* 0x000fe20000000800 */
[----:B------:R-:W-:Y:S01]  /*84c0*/  UISETP.NE.AND UP0, UPT, UR38, 0x2, UPT ;  /* 0x000000022600788c */ /* 0x000fe2000bf05270 */
[----:B------:R-:W-:Y:S01]  /*84d0*/  IADD3 R0, R74, 0x20, RZ ;  /* 0x000000204a007810 */ /* 0x000fe20007ffe0ff */
[----:B------:R-:W-:Y:S01]  /*84e0*/  UIADD3 UR13, UR5, UR13, URZ ;  /* 0x0000000d050d7290 */ /* 0x000fe2000fffe03f */
[----:B------:R-:W-:Y:S01]  /*84f0*/  LEA.HI.X R34, R20, UR7, R21, 0x1, P3 ;  /* 0x0000000714227c11 */ /* 0x000fe200098f0c15 */
[----:B------:R-:W-:Y:S01]  /*8500*/  USEL UR6, URZ, 0x1, UP0 ;  /* 0x000000013f067887 */ /* 0x000fe20008000000 */
[-C--:B------:R-:W-:Y:S01]  /*8510*/  ISETP.GE.AND P0, PT, R0, R3.reuse, PT ;  /* 0x000000030000720c */ /* 0x080fe20003f06270 */
[----:B------:R-:W-:Y:S01]  /*8520*/  VIADD R0, R74, 0x40 ;  /* 0x000000404a007836 */ /* 0x000fe20000000000 */
[----:B------:R-:W-:Y:S01]  /*8530*/  USEL UR38, UR38, URZ, UP0 ;  /* 0x0000003f26267287 */ /* 0x000fe20008000000 */
[----:B-1----:R0:W1:Y:S01]  /*8540*/  SHFL.IDX PT, R28, R2, RZ, 0x181f ;  /* 0x00181fff021c7589 */ /* 0x00206200000e0000 */
[----:B------:R-:W-:Y:S01]  /*8550*/  ULOP3.LUT UR39, UR39, UR6, URZ, 0x3c, !UPT ;  /* 0x0000000627277292 */ /* 0x000fe2000f8e3c3f */
[----:B------:R-:W-:Y:S01]  /*8560*/  MOV R22, UR13 ;  /* 0x0000000d00167c02 */ /* 0x000fe20008000f00 */
[----:B------:R-:W-:Y:S01]  /*8570*/  SYNCS.ARRIVE.TRANS64.RED.A1T0 RZ, [UR4], RZ ;  /* 0x000000ffffff79a7 */ /* 0x000fe20008100404 */
[----:B------:R0:W2:Y:S01]  /*8580*/  SHFL.IDX PT, R29, R34, RZ, 0x181f ;  /* 0x00181fff221d7589 */ /* 0x0000a200000e0000 */
[----:B------:R-:W-:Y:S01]  /*8590*/  BSSY B0, `(.L_x_31) ;  /* 0x000000f000007945 */ /* 0x000fe20003800000 */
[----:B------:R-:W-:-:S03]  /*85a0*/  ISETP.GE.AND P1, PT, R0, R3, PT ;  /* 0x000000030000720c */ /* 0x000fc60003f26270 */
[----:B------:R-:W-:Y:S10]  /*85b0*/  @P2 BRA `(.L_x_32) ;  /* 0x0000000000302947 */ /* 0x000ff40003800000 */
[----:B------:R-:W-:Y:S02]  /*85c0*/  ULDC UR4, c[0x0][0xac8] ;  /* 0x0002b20000047ab9 */ /* 0x000fe40000000800 */
[----:B------:R-:W-:Y:S02]  /*85d0*/  ISETP.GE.AND P3, PT, R18, UR4, PT ;  /* 0x0000000412007c0c */ /* 0x000fe4000bf66270 */
[----:B------:R-:W-:Y:S02]  /*85e0*/  ISETP.GE.AND P4, PT, R17, UR4, PT ;  /* 0x0000000411007c0c */ /* 0x000fe4000bf86270 */
[----:B------:R-:W-:-:S09]  /*85f0*/  ISETP.GE.AND P2, PT, R16, UR4, PT ;  /* 0x0000000410007c0c */ /* 0x000fd2000bf46270 */
[-C--:B-1----:R-:W-:Y:S02]  /*8600*/  @!P3 LEA R30, P5, R18, R28.reuse, 0x1 ;  /* 0x0000001c121eb211 */ /* 0x082fe400078a08ff */
[C---:B------:R-:W-:Y:S02]  /*8610*/  @!P4 LEA R32, P6, R17.reuse, R28, 0x1 ;  /* 0x0000001c1120c211 */ /* 0x040fe400078c08ff */
[----:B--2---:R-:W-:Y:S01]  /*8620*/  @!P2 IMAD.WIDE R20, R16, 0x2, R28 ;  /* 0x000000021014a825 */ /* 0x004fe200078e021c */
[-C--:B------:R-:W-:Y:S02]  /*8630*/  @!P3 LEA.HI.X R31, R18, R29.reuse, R203, 0x1, P5 ;  /* 0x0000001d121fb211 */ /* 0x080fe400028f0ccb */
[----:B------:R-:W-:Y:S02]  /*8640*/  @!P4 LEA.HI.X R33, R17, R29, R202, 0x1, P6 ;  /* 0x0000001d1121c211 */ /* 0x000fe400030f0cca */
[----:B-----5:R3:W-:Y:S04]  /*8650*/  @!P2 ST.E.128 desc[UR36][R20.64], R60 ;  /* 0x0000003c1400a985 */ /* 0x0207e8000c101d24 */
[----:B------:R3:W-:Y:S04]  /*8660*/  @!P3 ST.E.128 desc[UR36][R30.64], R84 ;  /* 0x000000541e00b985 */ /* 0x0007e8000c101d24 */
[----:B------:R3:W-:Y:S02]  /*8670*/  @!P4 ST.E.128 desc[UR36][R32.64], R80 ;  /* 0x000000502000c985 */ /* 0x0007e4000c101d24 */
.L_x_32:
[----:B------:R-:W-:Y:S05]  /*8680*/  BSYNC B0 ;  /* 0x0000000000007941 */ /* 0x000fea0003800000 */
.L_x_31:
[----:B--2---:R2:W4:Y:S01]  /*8690*/  SHFL.IDX PT, R29, R34, 0x1, 0x181f ;  /* 0x00381f00221d7f89 */ /* 0x00452200000e0000 */
[----:B------:R-:W-:Y:S03]  /*86a0*/  BSSY B0, `(.L_x_33) ;  /* 0x000000f000007945 */ /* 0x000fe60003800000 */
[----:B-1----:R2:W1:Y:S01]  /*86b0*/  SHFL.IDX PT, R28, R2, 0x1, 0x181f ;  /* 0x00381f00021c7f89 */ /* 0x00246200000e0000 */
[----:B------:R-:W-:Y:S05]  /*86c0*/  @P0 BRA `(.L_x_34) ;  /* 0x0000000000300947 */ /* 0x000fea0003800000 */
[----:B------:R-:W-:Y:S02]  /*86d0*/  ULDC UR4, c[0x0][0xac8] ;  /* 0x0002b20000047ab9 */ /* 0x000fe40000000800 */
[----:B------:R-:W-:Y:S02]  /*86e0*/  ISETP.GE.AND P4, PT, R18, UR4, PT ;  /* 0x0000000412007c0c */ /* 0x000fe4000bf86270 */
[----:B------:R-:W-:Y:S02]  /*86f0*/  ISETP.GE.AND P5, PT, R17, UR4, PT ;  /* 0x0000000411007c0c */ /* 0x000fe4000bfa6270 */
[----:B------:R-:W-:-:S09]  /*8700*/  ISETP.GE.AND P3, PT, R16, UR4, PT ;  /* 0x0000000410007c0c */ /* 0x000fd2000bf66270 */
[-C--:B-1-3--:R-:W-:Y:S02]  /*8710*/  @!P4 LEA R30, P0, R18, R28.reuse, 0x1 ;  /* 0x0000001c121ec211 */ /* 0x08afe400078008ff */
[C---:B------:R-:W-:Y:S02]  /*8720*/  @!P5 LEA R32, P2, R17.reuse, R28, 0x1 ;  /* 0x0000001c1120d211 */ /* 0x040fe400078408ff */
[----:B----4-:R-:W-:Y:S01]  /*8730*/  @!P3 IMAD.WIDE R20, R16, 0x2, R28 ;  /* 0x000000021014b825 */ /* 0x010fe200078e021c */
[-C--:B------:R-:W-:Y:S02]  /*8740*/  @!P4 LEA.HI.X R31, R18, R29.reuse, R203, 0x1, P0 ;  /* 0x0000001d121fc211 */ /* 0x080fe400000f0ccb */
[----:B------:R-:W-:Y:S02]  /*8750*/  @!P5 LEA.HI.X R33, R17, R29, R202, 0x1, P2 ;  /* 0x0000001d1121d211 */ /* 0x000fe400010f0cca */
[----:B-----5:R1:W-:Y:S04]  /*8760*/  @!P3 ST.E.128 desc[UR36][R20.64], R24 ;  /* 0x000000181400b985 */ /* 0x0203e8000c101d24 */
[----:B------:R1:W-:Y:S04]  /*8770*/  @!P4 ST.E.128 desc[UR36][R30.64], R64 ;  /* 0x000000401e00c985 */ /* 0x0003e8000c101d24 */
[----:B------:R1:W-:Y:S02]  /*8780*/  @!P5 ST.E.128 desc[UR36][R32.64], R76 ;  /* 0x0000004c2000d985 */ /* 0x0003e4000c101d24 */
.L_x_34:
[----:B------:R-:W-:Y:S05]  /*8790*/  BSYNC B0 ;  /* 0x0000000000007941 */ /* 0x000fea0003800000 */
.L_x_33:
[----:B-1---5:R1:W0:Y:S01]  /*87a0*/  SHFL.IDX PT, R25, R34, 0x2, 0x181f ;  /* 0x00581f0022197f89 */ /* 0x02222200000e0000 */
[----:B------:R-:W-:Y:S03]  /*87b0*/  BSSY B0, `(.L_x_35) ;  /* 0x000000f000007945 */ /* 0x000fe60003800000 */
[----:B------:R1:W0:Y:S01]  /*87c0*/  SHFL.IDX PT, R24, R2, 0x2, 0x181f ;  /* 0x00581f0002187f89 */ /* 0x00022200000e0000 */
[----:B------:R-:W-:Y:S05]  /*87d0*/  @P1 BRA `(.L_x_36) ;  /* 0x0000000000301947 */ /* 0x000fea0003800000 */
[----:B------:R-:W-:Y:S02]  /*87e0*/  ULDC UR4, c[0x0][0xac8] ;  /* 0x0002b20000047ab9 */ /* 0x000fe40000000800 */
[----:B------:R-:W-:Y:S02]  /*87f0*/  ISETP.GE.AND P3, PT, R18, UR4, PT ;  /* 0x0000000412007c0c */ /* 0x000fe4000bf66270 */
[----:B------:R-:W-:Y:S02]  /*8800*/  ISETP.GE.AND P4, PT, R17, UR4, PT ;  /* 0x0000000411007c0c */ /* 0x000fe4000bf86270 */
[----:B------:R-:W-:-:S09]  /*8810*/  ISETP.GE.AND P2, PT, R16, UR4, PT ;  /* 0x0000000410007c0c */ /* 0x000fd2000bf46270 */
[-C--:B0-----:R-:W-:Y:S02]  /*8820*/  @!P3 LEA R26, P0, R18, R24.reuse, 0x1 ;  /* 0x00000018121ab211 */ /* 0x081fe400078008ff */
[C---:B------:R-:W-:Y:S02]  /*8830*/  @!P4 LEA R28, P1, R17.reuse, R24, 0x1 ;  /* 0x00000018111cc211 */ /* 0x040fe400078208ff */
[----:B---3--:R-:W-:Y:S01]  /*8840*/  @!P2 IMAD.WIDE R20, R16, 0x2, R24 ;  /* 0x000000021014a825 */ /* 0x008fe200078e0218 */
[-C--:B------:R-:W-:Y:S02]  /*8850*/  @!P3 LEA.HI.X R27, R18, R25.reuse, R203, 0x1, P0 ;  /* 0x00000019121bb211 */ /* 0x080fe400000f0ccb */
[----:B----4-:R-:W-:Y:S02]  /*8860*/  @!P4 LEA.HI.X R29, R17, R25, R202, 0x1, P1 ;  /* 0x00000019111dc211 */ /* 0x010fe400008f0cca */
[----:B------:R0:W-:Y:S04]  /*8870*/  @!P2 ST.E.128 desc[UR36][R20.64], R8 ;  /* 0x000000081400a985 */ /* 0x0001e8000c101d24 */
[----:B------:R0:W-:Y:S04]  /*8880*/  @!P3 ST.E.128 desc[UR36][R26.64], R56 ;  /* 0x000000381a00b985 */ /* 0x0001e8000c101d24 */
[----:B------:R0:W-:Y:S02]  /*8890*/  @!P4 ST.E.128 desc[UR36][R28.64], R68 ;  /* 0x000000441c00c985 */ /* 0x0001e4000c101d24 */
.L_x_36:
[----:B------:R-:W-:Y:S05]  /*88a0*/  BSYNC B0 ;  /* 0x0000000000007941 */ /* 0x000fea0003800000 */
.L_x_35:
[----:B------:R-:W-:Y:S01]  /*88b0*/  R2UR UR4, R192 ;  /* 0x00000000c00472ca */ /* 0x000fe200000e0000 */
[----:B------:R-:W-:Y:S01]  /*88c0*/  VIADD R0, R74, 0x60 ;  /* 0x000000604a007836 */ /* 0x000fe20000000000 */
[----:B0-----:R0:W0:Y:S01]  /*88d0*/  SHFL.IDX PT, R9, R34, 0x3, 0x181f ;  /* 0x00781f0022097f89 */ /* 0x00102200000e0000 */
[----:B------:R-:W-:Y:S03]  /*88e0*/  BSSY B0, `(.L_x_37) ;  /* 0x0000012000007945 */ /* 0x000fe60003800000 */
[----:B------:R-:W-:Y:S01]  /*88f0*/  ISETP.GE.AND P0, PT, R0, R3, PT ;  /* 0x000000030000720c */ /* 0x000fe20003f06270 */
[----:B------:R0:W0:Y:S06]  /*8900*/  SHFL.IDX PT, R8, R2, 0x3, 0x181f ;  /* 0x00781f0002087f89 */ /* 0x00002c00000e0000 */
[----:B------:R-:W-:-:S06]  /*8910*/  UIADD3 UR4, UR4, 0x1, URZ ;  /* 0x0000000104047890 */ /* 0x000fcc000fffe03f */
[----:B------:R-:W-:Y:S01]  /*8920*/  IMAD.U32 R192, RZ, RZ, UR4 ;  /* 0x00000004ffc07e24 */ /* 0x000fe2000f8e00ff */
[----:B------:R-:W-:Y:S06]  /*8930*/  @P0 BRA `(.L_x_38) ;  /* 0x0000000000300947 */ /* 0x000fec0003800000 */
[----:B------:R-:W-:Y:S02]  /*8940*/  ULDC UR4, c[0x0][0xac8] ;  /* 0x0002b20000047ab9 */ /* 0x000fe40000000800 */
[----:B------:R-:W-:Y:S02]  /*8950*/  ISETP.GE.AND P3, PT, R18, UR4, PT ;  /* 0x0000000412007c0c */ /* 0x000fe4000bf66270 */
[----:B------:R-:W-:Y:S02]  /*8960*/  ISETP.GE.AND P4, PT, R17, UR4, PT ;  /* 0x0000000411007c0c */ /* 0x000fe4000bf86270 */
[----:B------:R-:W-:-:S09]  /*8970*/  ISETP.GE.AND P2, PT, R16, UR4, PT ;  /* 0x0000000410007c0c */ /* 0x000fd2000bf46270 */
[-C--:B0-----:R-:W-:Y:S02]  /*8980*/  @!P3 LEA R10, P0, R18, R8.reuse, 0x1 ;  /* 0x00000008120ab211 */ /* 0x081fe400078008ff */
[C---:B---3--:R-:W-:Y:S02]  /*8990*/  @!P4 LEA R20, P1, R17.reuse, R8, 0x1 ;  /* 0x000000081114c211 */ /* 0x048fe400078208ff */
[----:B-12---:R-:W-:Y:S01]  /*89a0*/  @!P2 IMAD.WIDE R2, R16, 0x2, R8 ;  /* 0x000000021002a825 */ /* 0x006fe200078e0208 */
[-C--:B------:R-:W-:Y:S02]  /*89b0*/  @!P3 LEA.HI.X R11, R18, R9.reuse, R203, 0x1, P0 ;  /* 0x00000009120bb211 */ /* 0x080fe400000f0ccb */
[----:B------:R-:W-:Y:S02]  /*89c0*/  @!P4 LEA.HI.X R21, R17, R9, R202, 0x1, P1 ;  /* 0x000000091115c211 */ /* 0x000fe400008f0cca */
[----:B------:R0:W-:Y:S04]  /*89d0*/  @!P2 ST.E.128 desc[UR36][R2.64], R4 ;  /* 0x000000040200a985 */ /* 0x0001e8000c101d24 */
[----:B------:R0:W-:Y:S04]  /*89e0*/  @!P3 ST.E.128 desc[UR36][R10.64], R12 ;  /* 0x0000000c0a00b985 */ /* 0x0001e8000c101d24 */
[----:B------:R0:W-:Y:S02]  /*89f0*/  @!P4 ST.E.128 desc[UR36][R20.64], R48 ;  /* 0x000000301400c985 */ /* 0x0001e4000c101d24 */
.L_x_38:
[----:B------:R-:W-:Y:S05]  /*8a00*/  BSYNC B0 ;  /* 0x0000000000007941 */ /* 0x000fea0003800000 */
.L_x_37:
[----:B------:R-:W5:Y:S01]  /*8a10*/  LDC R0, c[0x0][0xc34] ;  /* 0x00030d00ff007b82 */ /* 0x000f620000000800 */
[----:B------:R-:W-:-:S13]  /*8a20*/  R2UR UR4, R22 ;  /* 0x00000000160472ca */ /* 0x000fda00000e0000 */
[----:B-----5:R-:W-:-:S13]  /*8a30*/  ISETP.LE.AND P0, PT, R0, UR4, PT ;  /* 0x0000000400007c0c */ /* 0x020fda000bf03270 */
[----:B------:R-:W-:Y:S05]  /*8a40*/  @!P0 BRA `(.L_x_39) ;  /* 0xffffff8000b48947 */ /* 0x000fea000383ffff */
[----:B------:R-:W-:Y:S05]  /*8a50*/  EXIT ;  /* 0x000000000000794d */ /* 0x000fea0003800000 */
.L_x_5:
[----:B------:R-:W-:-:S08]  /*8a60*/  NOP ;  /* 0x0000000000007918 */ /* 0x000fd00000000000 */
[----:B0-----:R-:W0:-:S00]  /*8a70*/  USETMAXREG.DEALLOC.CTAPOOL 0x28 ;  /* 0x00000028000079c8 */ /* 0x001e0000080e0500 */
[----:B------:R-:W1:Y:S01]  /*8a80*/  S2UR UR9, SR_CTAID.X ;  /* 0x00000000000979c3 */ /* 0x000e620000002500 */
[----:B0-----:R-:W-:Y:S01]  /*8a90*/  MOV R0, 0x1 ;  /* 0x0000000100007802 */ /* 0x001fe20000000f00 */
[----:B------:R-:W-:Y:S02]  /*8aa0*/  IMAD.MOV.U32 R22, RZ, RZ, RZ ;  /* 0x000000ffff167224 */ /* 0x000fe400078e00ff */
[----:B------:R-:W-:-:S04]  /*8ab0*/  IMAD.MOV.U32 R25, RZ, RZ, 0x1 ;  /* 0x00000001ff197424 */ /* 0x000fc800078e00ff */
[----:B------:R-:W1:Y:S02]  /*8ac0*/  LDC R2, c[0x0][0xc34] ;  /* 0x00030d00ff027b82 */ /* 0x000e640000000800 */
[----:B-1----:R-:W-:-:S13]  /*8ad0*/  ISETP.LE.AND P0, PT, R2, UR9, PT ;  /* 0x0000000902007c0c */ /* 0x002fda000bf03270 */
[----:B------:R-:W-:Y:S05]  /*8ae0*/  @P0 BRA `(.L_x_40) ;  /* 0x0000003400680947 */ /* 0x000fea0003800000 */
[----:B------:R-:W2:Y:S01]  /*8af0*/  LDL R4, [R1+0x4] ;  /* 0x0000040001047983 */ /* 0x000ea20000100800 */
[----:B------:R-:W-:Y:S01]  /*8b00*/  SHF.L.U32 R27, R3, 0x3, RZ ;  /* 0x00000003031b7819 */ /* 0x000fe200000006ff */
[----:B------:R-:W-:Y:S01]  /*8b10*/  ULDC.64 UR6, c[0x0][0x2f0] ;  /* 0x0000bc0000067ab9 */ /* 0x000fe20000000a00 */
[----:B------:R-:W-:Y:S01]  /*8b20*/  ULDC UR8, c[0x0][0x2b8] ;  /* 0x0000ae0000087ab9 */ /* 0x000fe20000000800 */
[----:B------:R-:W-:Y:S01]  /*8b30*/  LOP3.LUT R16, R16, 0xfffffffd, RZ, 0xc0, !PT ;  /* 0xfffffffd10107812 */ /* 0x000fe200078ec0ff */
[----:B------:R-:W-:Y:S01]  /*8b40*/  ULDC.64 UR4, c[0x0][0x418] ;  /* 0x0001060000047ab9 */ /* 0x000fe20000000a00 */
[C---:B------:R-:W-:Y:S01]  /*8b50*/  LOP3.LUT R0, R27.reuse, 0x1f8, RZ, 0xc0, !PT ;  /* 0x000001f81b007812 */ /* 0x040fe200078ec0ff */
[----:B------:R-:W-:Y:S01]  /*8b60*/  UISETP.NE.U32.AND UP0, UPT, UR4, URZ, UPT ;  /* 0x0000003f0400728c */ /* 0x000fe2000bf05070 */
[----:B------:R-:W-:Y:S01]  /*8b70*/  LOP3.LUT R37, R27, 0x38, RZ, 0xc0, !PT ;  /* 0x000000381b257812 */ /* 0x000fe200078ec0ff */
[----:B------:R0:W-:Y:S01]  /*8b80*/  STL [R1], RZ ;  /* 0x000000ff01007387 */ /* 0x0001e20000100800 */
[----:B------:R-:W-:Y:S01]  /*8b90*/  LOP3.LUT R0, R0, 0x38, R3, 0x78, !PT ;  /* 0x0000003800007812 */ /* 0x000fe200078e7803 */
[----:B------:R-:W-:Y:S01]  /*8ba0*/  UISETP.NE.AND.EX UP0, UPT, UR5, URZ, UPT, UP0 ;  /* 0x0000003f0500728c */ /* 0x000fe2000bf05300 */
[C---:B------:R-:W-:Y:S01]  /*8bb0*/  LOP3.LUT R2, R37.reuse, 0x80, RZ, 0xfc, !PT ;  /* 0x0000008025027812 */ /* 0x040fe200078efcff */
[----:B------:R-:W-:Y:S01]  /*8bc0*/  ULDC UR4, c[0x0][0x424] ;  /* 0x0001090000047ab9 */ /* 0x000fe20000000800 */
[----:B------:R-:W-:Y:S01]  /*8bd0*/  LOP3.LUT R27, R0, 0x200, R27, 0xf8, !PT ;  /* 0x00000200001b7812 */ /* 0x000fe200078ef81b */
[----:B------:R-:W-:Y:S01]  /*8be0*/  USEL UR4, UR4, 0x1, UP0 ;  /* 0x0000000104047887 */ /* 0x000fe20008000000 */
[----:B------:R-:W-:Y:S01]  /*8bf0*/  LOP3.LUT R0, R37, 0x40, RZ, 0xfc, !PT ;  /* 0x0000004025007812 */ /* 0x000fe200078efcff */
[----:B------:R-:W-:Y:S01]  /*8c00*/  UMOV UR39, 0x400 ;  /* 0x0000040000277882 */ /* 0x000fe20000000000 */
[----:B------:R-:W-:Y:S01]  /*8c10*/  SHF.R.U32.HI R34, RZ, 0x3, R3 ;  /* 0x00000003ff227819 */ /* 0x000fe20000011603 */
[----:B------:R-:W-:Y:S01]  /*8c20*/  UIMAD UR38, UR4, UR6, URZ ;  /* 0x00000006042672a4 */ /* 0x000fe2000f8e023f */
[C---:B------:R-:W-:Y:S01]  /*8c30*/  ISETP.GE.AND P2, PT, R0.reuse, UR7, PT ;  /* 0x0000000700007c0c */ /* 0x040fe2000bf46270 */
[----:B------:R-:W-:Y:S01]  /*8c40*/  IMAD.SHL.U32 R3, R3, 0x10, RZ ;  /* 0x0000001003037824 */ /* 0x000fe200078e00ff */
[C---:B------:R-:W-:Y:S01]  /*8c50*/  ISETP.GE.AND P1, PT, R0.reuse, UR8, PT ;  /* 0x0000000800007c0c */ /* 0x040fe2000bf26270 */
[----:B------:R-:W-:Y:S01]  /*8c60*/  UIADD3 UR4, UR38, 0x5f, URZ ;  /* 0x0000005f26047890 */ /* 0x000fe2000fffe03f */
[----:B------:R-:W-:Y:S01]  /*8c70*/  ISETP.GE.AND P0, PT, R0, UR7, PT ;  /* 0x0000000700007c0c */ /* 0x000fe2000bf06270 */
[----:B------:R-:W1:Y:S01]  /*8c80*/  S2UR UR6, SR_CgaCtaId ;  /* 0x00000000000679c3 */ /* 0x000e620000008800 */
[----:B------:R-:W-:Y:S01]  /*8c90*/  LOP3.LUT R34, R34, 0xf, RZ, 0xc0, !PT ;  /* 0x0000000f22227812 */ /* 0x000fe200078ec0ff */
[----:B------:R-:W-:Y:S01]  /*8ca0*/  UIMAD.WIDE UR4, UR4, 0x2aaaaaab, URZ ;  /* 0x2aaaaaab040478a5 */ /* 0x000fe2000f8e023f */
[----:B------:R-:W-:Y:S01]  /*8cb0*/  MOV R36, UR9 ;  /* 0x0000000900247c02 */ /* 0x000fe20008000f00 */
[----:B------:R-:W-:Y:S01]  /*8cc0*/  IMAD.MOV.U32 R25, RZ, RZ, 0x1 ;  /* 0x00000001ff197424 */ /* 0x000fe200078e00ff */
[----:B------:R-:W-:Y:S01]  /*8cd0*/  LOP3.LUT R26, R34, 0x70, R3, 0xf8, !PT ;  /* 0x00000070221a7812 */ /* 0x000fe200078ef803 */
[----:B------:R-:W-:Y:S01]  /*8ce0*/  USHF.R.U32.HI UR4, URZ, 0x1f, UR5 ;  /* 0x0000001f3f047899 */ /* 0x000fe20008011605 */
[----:B------:R-:W-:Y:S01]  /*8cf0*/  IMAD.MOV.U32 R22, RZ, RZ, RZ ;  /* 0x000000ffff167224 */ /* 0x000fe200078e00ff */
[----:B------:R-:W-:Y:S01]  /*8d00*/  @P2 LOP3.LUT R16, R16, 0x2, RZ, 0xfc, !PT ;  /* 0x0000000210102812 */ /* 0x000fe200078efcff */
[----:B------:R-:W-:Y:S01]  /*8d10*/  ULDC UR40, c[0x0][0x448] ;  /* 0x0001120000287ab9 */ /* 0x000fe20000000800 */
[----:B------:R-:W-:Y:S01]  /*8d20*/  ULEA.HI.SX32 UR5, UR5, UR4, 0x1c ;  /* 0x0000000405057291 */ /* 0x000fe2000f8fe23f */
[----:B------:R-:W-:Y:S01]  /*8d30*/  ISETP.GE.AND P2, PT, R37, UR7, PT ;  /* 0x0000000725007c0c */ /* 0x000fe2000bf46270 */
[----:B------:R-:W-:Y:S01]  /*8d40*/  ULDC UR44, c[0x0][0xc] ;  /* 0x00000300002c7ab9 */ /* 0x000fe20000000800 */
[----:B------:R-:W-:Y:S01]  /*8d50*/  LOP3.LUT R16, R16, 0xfffffbff, RZ, 0xc0, !PT ;  /* 0xfffffbff10107812 */ /* 0x000fe200078ec0ff */
[----:B------:R-:W-:Y:S01]  /*8d60*/  UIADD3 UR43, UR5, -0x1, URZ ;  /* 0xffffffff052b7890 */ /* 0x000fe2000fffe03f */
[----:B------:R-:W-:-:S02]  /*8d70*/  ULDC UR4, c[0x0][0x288] ;  /* 0x0000a20000047ab9 */ /* 0x000fc40000000800 */
[----:B------:R-:W-:Y:S01]  /*8d80*/  @P1 LOP3.LUT R16, R16, 0x400, RZ, 0xfc, !PT ;  /* 0x0000040010101812 */ /* 0x000fe200078efcff */
[----:B------:R-:W-:Y:S01]  /*8d90*/  UIMAD UR40, UR40, UR4, URZ ;  /* 0x00000004282872a4 */ /* 0x000fe2000f8e023f */
[----:B------:R-:W-:Y:S01]  /*8da0*/  ISETP.GE.AND P1, PT, R2, UR8, PT ;  /* 0x0000000802007c0c */ /* 0x000fe2000bf26270 */
[----:B------:R-:W-:Y:S01]  /*8db0*/  IMAD.U32 R3, RZ, RZ, UR43 ;  /* 0x0000002bff037e24 */ /* 0x000fe2000f8e00ff */
[----:B------:R-:W-:Y:S01]  /*8dc0*/  LOP3.LUT R16, R16, 0xffffffef, RZ, 0xc0, !PT ;  /* 0xffffffef10107812 */ /* 0x000fe200078ec0ff */
[----:B------:R-:W-:Y:S02]  /*8dd0*/  UIADD3 UR41, UR5, -0x2, URZ ;  /* 0xfffffffe05297890 */ /* 0x000fe4000fffe03f */
[----:B-1----:R-:W-:Y:S01]  /*8de0*/  ULEA UR39, UR6, UR39, 0x18 ;  /* 0x0000002706277291 */ /* 0x002fe2000f8ec03f */
[----:B------:R-:W-:Y:S01]  /*8df0*/  @P0 LOP3.LUT R16, R16, 0x10, RZ, 0xfc, !PT ;  /* 0x0000001010100812 */ /* 0x000fe200078efcff */
[----:B------:R-:W-:Y:S01]  /*8e00*/  UIMAD UR6, UR43, -0x60, UR38 ;  /* 0xffffffa02b0678a4 */ /* 0x000fe2000f8e0226 */
[----:B------:R-:W-:-:S02]  /*8e10*/  ISETP.GE.AND P0, PT, R2, UR7, PT ;  /* 0x0000000702007c0c */ /* 0x000fc4000bf06270 */
[----:B------:R-:W-:Y:S02]  /*8e20*/  LOP3.LUT R16, R16, 0xfffffffe, RZ, 0xc0, !PT ;  /* 0xfffffffe10107812 */ /* 0x000fe400078ec0ff */
[----:B------:R-:W-:Y:S02]  /*8e30*/  LEA R0, R27, UR39, 0x1 ;  /* 0x000000271b007c11 */ /* 0x000fe4000f8e08ff */
[----:B------:R-:W-:-:S07]  /*8e40*/  IADD3 R33, -R34, UR6, RZ ;  /* 0x0000000622217c10 */ /* 0x000fce000fffe1ff */
[----:B------:R-:W-:Y:S02]  /*8e50*/  @P0 LOP3.LUT R16, R16, 0x1, RZ, 0xfc, !PT ;  /* 0x0000000110100812 */ /* 0x000fe400078efcff */
[----:B------:R-:W-:Y:S02]  /*8e60*/  ISETP.GE.AND P0, PT, R2, UR7, PT ;  /* 0x0000000702007c0c */ /* 0x000fe4000bf06270 */
[----:B------:R-:W-:-:S04]  /*8e70*/  LOP3.LUT R16, R16, 0xfffffdff, RZ, 0xc0, !PT ;  /* 0xfffffdff10107812 */ /* 0x000fc800078ec0ff */
[----:B------:R-:W-:Y:S02]  /*8e80*/  @P1 LOP3.LUT R16, R16, 0x200, RZ, 0xfc, !PT ;  /* 0x0000020010101812 */ /* 0x000fe400078efcff */
[----:B------:R-:W-:Y:S02]  /*8e90*/  ISETP.GE.AND P1, PT, R37, UR7, PT ;  /* 0x0000000725007c0c */ /* 0x000fe4000bf26270 */
[----:B------:R-:W-:-:S04]  /*8ea0*/  LOP3.LUT R16, R16, 0xfffffff7, RZ, 0xc0, !PT ;  /* 0xfffffff710107812 */ /* 0x000fc800078ec0ff */
[----:B------:R-:W-:-:S04]  /*8eb0*/  @P0 LOP3.LUT R16, R16, 0x8, RZ, 0xfc, !PT ;  /* 0x0000000810100812 */ /* 0x000fc800078efcff */
[----:B------:R-:W-:Y:S02]  /*8ec0*/  LOP3.LUT R16, R16, 0xfffffeff, RZ, 0xc0, !PT ;  /* 0xfffffeff10107812 */ /* 0x000fe400078ec0ff */
[----:B--2---:R-:W-:Y:S01]  /*8ed0*/  R2UR UR10, R4 ;  /* 0x00000000040a72ca */ /* 0x004fe200000e0000 */
[----:B------:R-:W-:-:S05]  /*8ee0*/  IMAD R4, R3, 0x60, R26 ;  /* 0x0000006003047824 */ /* 0x000fca00078e021a */
[----:B------:R-:W-:-:S04]  /*8ef0*/  ISETP.GE.AND P0, PT, R4, UR38, PT ;  /* 0x0000002604007c0c */ /* 0x000fc8000bf06270 */
[----:B------:R-:W-:-:S03]  /*8f00*/  ISETP.LT.U32.AND P0, PT, R26, 0x60, !P0 ;  /* 0x000000601a00780c */ /* 0x000fc60004701070 */
[----:B------:R-:W-:-:S10]  /*8f10*/  ULOP3.LUT UR42, UR10, 0x2, URZ, 0xfc, !UPT ;  /* 0x000000020a2a7892 */ /* 0x000fd4000f8efc3f */
[----:B------:R-:W-:Y:S02]  /*8f20*/  @P0 LOP3.LUT R16, R16, 0x100, RZ, 0xfc, !PT ;  /* 0x0000010010100812 */ /* 0x000fe400078efcff */
[----:B------:R-:W-:Y:S02]  /*8f30*/  ISETP.GE.AND P0, PT, R37, UR8, PT ;  /* 0x0000000825007c0c */ /* 0x000fe4000bf06270 */
[----:B------:R-:W-:-:S04]  /*8f40*/  LOP3.LUT R16, R16, 0xfffffffb, RZ, 0xc0, !PT ;  /* 0xfffffffb10107812 */ /* 0x000fc800078ec0ff */
[----:B------:R-:W-:-:S04]  /*8f50*/  @P2 LOP3.LUT R16, R16, 0x4, RZ, 0xfc, !PT ;  /* 0x0000000410102812 */ /* 0x000fc800078efcff */
[----:B------:R-:W-:-:S04]  /*8f60*/  LOP3.LUT R16, R16, 0xfffff7ff, RZ, 0xc0, !PT ;  /* 0xfffff7ff10107812 */ /* 0x000fc800078ec0ff */
[----:B------:R-:W-:-:S04]  /*8f70*/  LOP3.LUT R16, R16, 0xffffffdf, RZ, 0xc0, !PT ;  /* 0xffffffdf10107812 */ /* 0x000fc800078ec0ff */
[----:B------:R-:W-:-:S04]  /*8f80*/  @P1 LOP3.LUT R16, R16, 0x20, RZ, 0xfc, !PT ;  /* 0x0000002010101812 */ /* 0x000fc800078efcff */
[----:B0-----:R-:W-:-:S07]  /*8f90*/  @P0 LOP3.LUT R16, R16, 0x800, RZ, 0xfc, !PT ;  /* 0x0000080010100812 */ /* 0x001fce00078efcff */
.L_x_75:
[----:B0-----:R-:W0:Y:S01]  /*8fa0*/  LDC R0, c[0x0][0xc38] ;  /* 0x00030e00ff007b82 */ /* 0x001e220000000800 */
[----:B------:R-:W-:Y:S01]  /*8fb0*/  MOV R24, R36 ;  /* 0x0000002400187202 */ /* 0x000fe20000000f00 */
[----:B------:R-:W-:Y:S05]  /*8fc0*/  YIELD ;  /* 0x0000000000007946 */ /* 0x000fea0003800000 */
[----:B------:R-:W-:Y:S01]  /*8fd0*/  ULDC.64 UR4, c[0x0][0xa28] ;  /* 0x00028a0000047ab9 */ /* 0x000fe20000000a00 */
[----:B------:R-:W-:Y:S01]  /*8fe0*/  IMAD.MOV.U32 R31, RZ, RZ, RZ ;  /* 0x000000ffff1f7224 */ /* 0x000fe200078e00ff */
[----:B0-----:R-:W-:-:S13]  /*8ff0*/  ISETP.NE.AND P0, PT, R0, 0x1, PT ;  /* 0x000000010000780c */ /* 0x001fda0003f05270 */
[----:B------:R-:W0:Y:S08]  /*9000*/  @P0 LDC R3, c[0x0][0xc3c] ;  /* 0x00030f00ff030b82 */ /* 0x000e300000000800 */
[----:B------:R-:W1:Y:S01]  /*9010*/  @P0 LDC R5, c[0x0][0xc40] ;  /* 0x00031000ff050b82 */ /* 0x000e620000000800 */
[----:B0-----:R-:W-:-:S05]  /*9020*/  @P0 IMAD.HI.U32 R0, R36, R3, RZ ;  /* 0x0000000324000227 */ /* 0x001fca00078e00ff */
[----:B-1----:R-:W-:Y:S02]  /*9030*/  @P0 SHF.R.U32.HI R24, RZ, R5, R0 ;  /* 0x00000005ff180219 */ /* 0x002fe40000011600 */
[----:B------:R-:W0:Y:S03]  /*9040*/  LDC R0, c[0x0][0xc44] ;  /* 0x00031100ff007b82 */ /* 0x000e260000000800 */
[----:B------:R-:W-:Y:S01]  /*9050*/  IMAD.MOV.U32 R23, RZ, RZ, R24 ;  /* 0x000000ffff177224 */ /* 0x000fe200078e0018 */
[----:B0-----:R-:W-:-:S13]  /*9060*/  ISETP.NE.AND P0, PT, R0, 0x1, PT ;  /* 0x000000010000780c */ /* 0x001fda0003f05270 */
[----:B------:R-:W0:Y:S02]  /*9070*/  @P0 LDC.64 R2, c[0x0][0xc48] ;  /* 0x00031200ff020b82 */ /* 0x000e240000000a00 */
[----:B0-----:R-:W-:-:S05]  /*9080*/  @P0 IMAD.HI.U32 R0, R24, R2, RZ ;  /* 0x0000000218000227 */ /* 0x001fca00078e00ff */
[----:B------:R-:W-:Y:S02]  /*9090*/  @P0 SHF.R.U32.HI R23, RZ, R3, R0 ;  /* 0x00000003ff170219 */ /* 0x000fe40000011600 */
[----:B------:R-:W-:-:S04]  /*90a0*/  ISETP.NE.U32.AND P0, PT, RZ, UR4, PT ;  /* 0x00000004ff007c0c */ /* 0x000fc8000bf05070 */
[----:B------:R-:W-:-:S13]  /*90b0*/  ISETP.NE.AND.EX P0, PT, RZ, UR5, PT, P0 ;  /* 0x00000005ff007c0c */ /* 0x000fda000bf05300 */
[----:B------:R-:W0:Y:S01]  /*90c0*/  @P0 LDC.64 R2, c[0x0][0xa28] ;  /* 0x00028a00ff020b82 */ /* 0x000e220000000a00 */
[----:B------:R-:W-:-:S04]  /*90d0*/  UIADD3 UR4, UR39, 0x1e400, URZ ;  /* 0x0001e40027047890 */ /* 0x000fc8000fffe03f */
[----:B------:R-:W-:Y:S01]  /*90e0*/  ULOP3.LUT UP0, URZ, UR4, 0x3ff, URZ, 0xc0, !UPT ;  /* 0x000003ff043f7892 */ /* 0x000fe2000f80c03f */
[----:B0-----:R-:W-:-:S05]  /*90f0*/  @P0 IMAD.WIDE R2, R23, 0x4, R2 ;  /* 0x0000000417020825 */ /* 0x001fca00078e0202 */
[----:B------:R0:W5:Y:S01]  /*9100*/  @P0 LDG.E R31, desc[UR36][R2.64] ;  /* 0x00000024021f0981 */ /* 0x000162000c1e1900 */
[----:B------:R-:W-:-:S13]  /*9110*/  PLOP3.LUT P0, PT, PT, PT, UP0, 0x80, 0x0 ;  /* 0x000000000000781c */ /* 0x000fda0003f0f008 */
[----:B0-----:R-:W-:Y:S05]  /*9120*/  @!P0 BRA `(.L_x_41) ;  /* 0x0000000000408947 */ /* 0x001fea0003800000 */
[----:B------:R-:W-:Y:S01]  /*9130*/  MOV R2, 0x0 ;  /* 0x0000000000027802 */ /* 0x000fe20000000f00 */
[----:B------:R-:W-:Y:S01]  /*9140*/  ULDC.64 UR4, c[0x4][0x88] ;  /* 0x0100220000047ab9 */ /* 0x000fe20000000a00 */
[----:B------:R-:W-:Y:S01]  /*9150*/  ULDC.64 UR6, c[0x4][0x90] ;  /* 0x0100240000067ab9 */ /* 0x000fe20000000a00 */
[----:B------:R-:W-:Y:S01]  /*9160*/  MOV R4, UR4 ;  /* 0x0000000400047c02 */ /* 0x000fe20008000f00 */
[----:B------:R-:W-:Y:S01]  /*9170*/  IMAD.U32 R5, RZ, RZ, UR5 ;  /* 0x00000005ff057e24 */ /* 0x000fe2000f8e00ff */
[----:B------:R-:W-:Y:S01]  /*9180*/  ULDC.64 UR4, c[0x4][0x8] ;  /* 0x0100020000047ab9 */ /* 0x000fe20000000a00 */
[----:B------:R-:W0:Y:S01]  /*9190*/  LDC.64 R2, c[0x4][R2] ;  /* 0x0100000002027b82 */ /* 0x000e220000000a00 */
[----:B------:R-:W-:Y:S01]  /*91a0*/  IMAD.U32 R6, RZ, RZ, UR6 ;  /* 0x00000006ff067e24 */ /* 0x000fe2000f8e00ff */
[----:B------:R-:W-:Y:S01]  /*91b0*/  MOV R7, UR7 ;  /* 0x0000000700077c02 */ /* 0x000fe20008000f00 */
[----:B------:R-:W-:Y:S01]  /*91c0*/  IMAD.U32 R10, RZ, RZ, UR4 ;  /* 0x00000004ff0a7e24 */ /* 0x000fe2000f8e00ff */
[----:B------:R-:W-:Y:S01]  /*91d0*/  MOV R8, 0x70 ;  /* 0x0000007000087802 */ /* 0x000fe20000000f00 */
[----:B------:R-:W-:-:S02]  /*91e0*/  IMAD.U32 R11, RZ, RZ, UR5 ;  /* 0x00000005ff0b7e24 */ /* 0x000fc4000f8e00ff */
[----:B------:R-:W-:Y:S02]  /*91f0*/  IMAD.MOV.U32 R12, RZ, RZ, 0x1 ;  /* 0x00000001ff0c7424 */ /* 0x000fe400078e00ff */
[----:B------:R-:W-:-:S07]  /*9200*/  IMAD.MOV.U32 R13, RZ, RZ, RZ ;  /* 0x000000ffff0d7224 */ /* 0x000fce00078e00ff */
[----:B------:R-:W-:-:S07]  /*9210*/  LEPC R20, `(.L_x_41) ;  /* 0x000000001014794e */ /* 0x000fce0000000000 */
[----:B0----5:R-:W-:Y:S05]  /*9220*/  CALL.ABS.NOINC R2 ;  /* 0x0000000002007343 */ /* 0x021fea0003c00000 */
.L_x_41:
[----:B------:R-:W-:-:S04]  /*9230*/  UIADD3 UR4, UR39, 0x400, URZ ;  /* 0x0000040027047890 */ /* 0x000fc8000fffe03f */
[----:B------:R-:W-:-:S06]  /*9240*/  ULOP3.LUT UP0, URZ, UR4, 0x3ff, URZ, 0xc0, !UPT ;  /* 0x000003ff043f7892 */ /* 0x000fcc000f80c03f */
[----:B------:R-:W-:-:S13]  /*9250*/  PLOP3.LUT P0, PT, PT, PT, UP0, 0x80, 0x0 ;  /* 0x000000000000781c */ /* 0x000fda0003f0f008 */
[----:B------:R-:W-:Y:S05]  /*9260*/  @!P0 BRA `(.L_x_42) ;  /* 0x00000000007c8947 */ /* 0x000fea0003800000 */
[----:B------:R-:W-:Y:S01]  /*9270*/  MOV R17, 0x0 ;  /* 0x0000000000117802 */ /* 0x000fe20000000f00 */
[----:B------:R-:W-:Y:S01]  /*9280*/  ULDC.64 UR6, c[0x4][0x88] ;  /* 0x0100220000067ab9 */ /* 0x000fe20000000a00 */
[----:B------:R-:W-:Y:S01]  /*9290*/  ULDC.64 UR8, c[0x4][0x90] ;  /* 0x0100240000087ab9 */ /* 0x000fe20000000a00 */
[----:B------:R-:W-:Y:S01]  /*92a0*/  ULDC.64 UR4, c[0x4][0x10] ;  /* 0x0100040000047ab9 */ /* 0x000fe20000000a00 */
[----:B------:R0:W1:Y:S01]  /*92b0*/  LDC.64 R2, c[0x4][R17] ;  /* 0x0100000011027b82 */ /* 0x0000620000000a00 */
[----:B------:R-:W-:Y:S01]  /*92c0*/  MOV R4, UR6 ;  /* 0x0000000600047c02 */ /* 0x000fe20008000f00 */
[----:B------:R-:W-:Y:S01]  /*92d0*/  IMAD.U32 R5, RZ, RZ, UR7 ;  /* 0x00000007ff057e24 */ /* 0x000fe2000f8e00ff */
[----:B------:R-:W-:Y:S01]  /*92e0*/  MOV R7, UR9 ;  /* 0x0000000900077c02 */ /* 0x000fe20008000f00 */
[----:B------:R-:W-:Y:S01]  /*92f0*/  IMAD.U32 R6, RZ, RZ, UR8 ;  /* 0x00000008ff067e24 */ /* 0x000fe2000f8e00ff */
[----:B------:R-:W-:Y:S01]  /*9300*/  MOV R8, 0x70 ;  /* 0x0000007000087802 */ /* 0x000fe20000000f00 */
[----:B------:R-:W-:-:S02]  /*9310*/  IMAD.U32 R10, RZ, RZ, UR4 ;  /* 0x00000004ff0a7e24 */ /* 0x000fc4000f8e00ff */
[----:B------:R-:W-:Y:S02]  /*9320*/  IMAD.U32 R11, RZ, RZ, UR5 ;  /* 0x00000005ff0b7e24 */ /* 0x000fe4000f8e00ff */
[----:B------:R-:W-:Y:S02]  /*9330*/  IMAD.MOV.U32 R12, RZ, RZ, 0x1 ;  /* 0x00000001ff0c7424 */ /* 0x000fe400078e00ff */
[----:B0-----:R-:W-:-:S07]  /*9340*/  IMAD.MOV.U32 R13, RZ, RZ, RZ ;  /* 0x000000ffff0d7224 */ /* 0x001fce00078e00ff */
[----:B------:R-:W-:-:S07]  /*9350*/  LEPC R20, `(.L_x_43) ;  /* 0x000000001014794e */ /* 0x000fce0000000000 */
[----:B-1---5:R-:W-:Y:S05]  /*9360*/  CALL.ABS.NOINC R2 ;  /* 0x0000000002007343 */ /* 0x022fea0003c00000 */
.L_x_43:
[----:B------:R0:W1:Y:S01]  /*9370*/  LDC.64 R2, c[0x4][R17] ;  /* 0x0100000011027b82 */ /* 0x0000620000000a00 */
[----:B------:R-:W-:Y:S01]  /*9380*/  ULDC.64 UR4, c[0x4][0x88] ;  /* 0x0100220000047ab9 */ /* 0x000fe20000000a00 */
[----:B------:R-:W-:Y:S01]  /*9390*/  ULDC.64 UR6, c[0x4][0x90] ;  /* 0x0100240000067ab9 */ /* 0x000fe20000000a00 */
[----:B------:R-:W-:Y:S01]  /*93a0*/  MOV R4, UR4 ;  /* 0x0000000400047c02 */ /* 0x000fe20008000f00 */
        /* <DEDUP_REMOVED lines=11> */
.L_x_42:
[----:B------:R-:W-:Y:S01]  /*9460*/  ULDC.64 UR4, c[0x0][0x9f8] ;  /* 0x00027e0000047ab9 */ /* 0x000fe20000000a00 */
[----:B------:R-:W-:Y:S01]  /*9470*/  MOV R30, R23 ;  /* 0x00000017001e7202 */ /* 0x000fe20000000f00 */
[----:B------:R-:W0:Y:S01]  /*9480*/  LDC R8, c[0x0][0x430] ;  /* 0x00010c00ff087b82 */ /* 0x000e220000000800 */
[----:B------:R-:W-:Y:S01]  /*9490*/  ISETP.NE.U32.AND P0, PT, RZ, UR4, PT ;  /* 0x00000004ff007c0c */ /* 0x000fe2000bf05070 */
[----:B------:R-:W-:Y:S01]  /*94a0*/  IMAD.MOV R19, RZ, RZ, -R23 ;  /* 0x000000ffff137224 */ /* 0x000fe200078e0a17 */
[----:B------:R-:W-:Y:S02]  /*94b0*/  ULDC UR4, c[0x0][0xc44] ;  /* 0x0003110000047ab9 */ /* 0x000fe40000000800 */
[----:B------:R-:W-:-:S13]  /*94c0*/  ISETP.NE.AND.EX P0, PT, RZ, UR5, PT, P0 ;  /* 0x00000005ff007c0c */ /* 0x000fda000bf05300 */
[----:B------:R-:W1:Y:S02]  /*94d0*/  @P0 LDC.64 R2, c[0x0][0x9f8] ;  /* 0x00027e00ff020b82 */ /* 0x000e640000000a00 */
[----:B-1----:R-:W-:-:S05]  /*94e0*/  @P0 IMAD.WIDE R2, R23, 0x4, R2 ;  /* 0x0000000417020825 */ /* 0x002fca00078e0202 */
[----:B------:R1:W5:Y:S01]  /*94f0*/  @P0 LDG.E R30, desc[UR36][R2.64] ;  /* 0x00000024021e0981 */ /* 0x000362000c1e1900 */
[----:B------:R-:W-:Y:S01]  /*9500*/  UMOV UR5, 0xffffffff ;  /* 0xffffffff00057882 */ /* 0x000fe20000000000 */
[----:B------:R-:W-:Y:S02]  /*9510*/  IMAD R19, R19, UR4, R24 ;  /* 0x0000000413137c24 */ /* 0x000fe4000f8e0218 */
[----:B0-----:R-:W-:Y:S05]  /*9520*/  BRA.DIV UR5, `(.L_x_44) ;  /* 0x0000003205287947 */ /* 0x001fea000b800000 */
.L_x_92:
[----:B------:R-:W-:Y:S01]  /*9530*/  ISETP.NE.AND P0, PT, R8, 0x1, PT ;  /* 0x000000010800780c */ /* 0x000fe20003f05270 */
[----:B------:R-:W-:Y:S01]  /*9540*/  IMAD.U32 R0, RZ, RZ, UR43 ;  /* 0x0000002bff007e24 */ /* 0x000fe2000f8e00ff */
[----:B------:R-:W-:Y:S02]  /*9550*/  LOP3.LUT P1, RZ, R16, 0x100, RZ, 0xc0, !PT ;  /* 0x0000010010ff7812 */ /* 0x000fe4000782c0ff */
[----:B-----5:R-:W-:Y:S01]  /*9560*/  SHF.R.S32.HI R32, RZ, 0x1f, R30 ;  /* 0x0000001fff207819 */ /* 0x020fe2000001141e */
[----:B------:R-:W-:Y:S01]  /*9570*/  IMAD R0, R0, 0x60, R26 ;  /* 0x0000006000007824 */ /* 0x000fe200078e021a */
[----:B------:R-:W-:-:S04]  /*9580*/  LOP3.LUT R16, R16, 0xffffff7f, RZ, 0xc0, !PT ;  /* 0xffffff7f10107812 */ /* 0x000fc800078ec0ff */
[----:B------:R-:W-:-:S03]  /*9590*/  IADD3 R0, R0, R31, RZ ;  /* 0x0000001f00007210 */ /* 0x000fc60007ffe0ff */
[----:B-1----:R-:W0:Y:S01]  /*95a0*/  @P0 LDC R3, c[0x0][0x434] ;  /* 0x00010d00ff030b82 */ /* 0x002e220000000800 */
[----:B------:R-:W-:Y:S01]  /*95b0*/  @P0 LOP3.LUT R16, R16, 0x80, RZ, 0xfc, !PT ;  /* 0x0000008010100812 */ /* 0x000fe200078efcff */
[----:B------:R-:W-:-:S06]  /*95c0*/  IMAD.MOV.U32 R9, RZ, RZ, R0 ;  /* 0x000000ffff097224 */ /* 0x000fcc00078e0000 */
[----:B------:R-:W1:Y:S08]  /*95d0*/  @P0 LDC R5, c[0x0][0x438] ;  /* 0x00010e00ff050b82 */ /* 0x000e700000000800 */
[----:B------:R-:W2:Y:S01]  /*95e0*/  @P1 LDC.64 R6, c[0x0][0x428] ;  /* 0x00010a00ff061b82 */ /* 0x000ea20000000a00 */
[----:B0-----:R-:W-:-:S05]  /*95f0*/  @P0 IMAD.HI.U32 R2, R0, R3, RZ ;  /* 0x0000000300020227 */ /* 0x001fca00078e00ff */
[----:B-1----:R-:W-:Y:S02]  /*9600*/  @P0 SHF.R.U32.HI R9, RZ, R5, R2 ;  /* 0x00000005ff090219 */ /* 0x002fe40000011602 */
[----:B------:R-:W0:Y:S02]  /*9610*/  @P1 LDC.64 R4, c[0x0][0x418] ;  /* 0x00010600ff041b82 */ /* 0x000e240000000a00 */
[----:B------:R-:W-:Y:S01]  /*9620*/  @P1 SHF.R.S32.HI R3, RZ, 0x1f, R9 ;  /* 0x0000001fff031819 */ /* 0x000fe20000011409 */
[----:B--2---:R-:W-:-:S04]  /*9630*/  @P1 IMAD R2, R32, R6, RZ ;  /* 0x0000000620021224 */ /* 0x004fc800078e02ff */
[----:B------:R-:W-:Y:S02]  /*9640*/  @P1 IMAD R7, R30, R7, R2 ;  /* 0x000000071e071224 */ /* 0x000fe400078e0202 */
[----:B------:R-:W-:-:S04]  /*9650*/  @P1 IMAD.MOV.U32 R2, RZ, RZ, R9 ;  /* 0x000000ffff021224 */ /* 0x000fc800078e0009 */
[----:B------:R-:W-:-:S04]  /*9660*/  @P1 IMAD.WIDE.U32 R2, R30, R6, R2 ;  /* 0x000000061e021225 */ /* 0x000fc800078e0002 */
[----:B------:R-:W-:Y:S01]  /*9670*/  IMAD.MOV.U32 R6, RZ, RZ, RZ ;  /* 0x000000ffff067224 */ /* 0x000fe200078e00ff */
[----:B------:R-:W-:Y:S02]  /*9680*/  @P1 IADD3 R3, R3, R7, RZ ;  /* 0x0000000703031210 */ /* 0x000fe40007ffe0ff */
[----:B0-----:R-:W-:-:S04]  /*9690*/  @P1 LEA R4, P0, R2, R4, 0x2 ;  /* 0x0000000402041211 */ /* 0x001fc800078010ff */
[----:B------:R-:W-:Y:S01]  /*96a0*/  @P1 LEA.HI.X R5, R2, R5, R3, 0x2, P0 ;  /* 0x0000000502051211 */ /* 0x000fe200000f1403 */
[----:B------:R-:W-:-:S04]  /*96b0*/  IMAD.MOV R3, RZ, RZ, -R9 ;  /* 0x000000ffff037224 */ /* 0x000fc800078e0a09 */
[----:B------:R0:W5:Y:S01]  /*96c0*/  @P1 LDG.E R6, desc[UR36][R4.64] ;  /* 0x0000002404061981 */ /* 0x000162000c1e1900 */
[----:B------:R-:W-:Y:S02]  /*96d0*/  LOP3.LUT R16, R16, 0xffffffbf, RZ, 0xc0, !PT ;  /* 0xffffffbf10107812 */ /* 0x000fe400078ec0ff */
[----:B------:R-:W-:Y:S01]  /*96e0*/  SHF.R.S32.HI R29, RZ, 0x1f, R19 ;  /* 0x0000001fff1d7819 */ /* 0x000fe20000011413 */
[----:B0-----:R-:W-:Y:S01]  /*96f0*/  IMAD R5, R8, R3, R0 ;  /* 0x0000000308057224 */ /* 0x001fe200078e0200 */
[----:B------:R-:W-:-:S04]  /*9700*/  MOV R0, UR42 ;  /* 0x0000002a00007c02 */ /* 0x000fc80008000f00 */
[----:B------:R-:W-:-:S13]  /*9710*/  ISETP.NE.AND P0, PT, R0, 0x3, PT ;  /* 0x000000030000780c */ /* 0x000fda0003f05270 */
[----:B------:R-:W-:Y:S01]  /*9720*/  @P0 LOP3.LUT R16, R16, 0x40, RZ, 0xfc, !PT ;  /* 0x0000004010100812 */ /* 0x000fe200078efcff */
[----:B------:R-:W-:Y:S06]  /*9730*/  @!P0 BRA `(.L_x_45) ;  /* 0x0000000000048947 */ /* 0x000fec0003800000 */
[----:B------:R-:W-:Y:S01]  /*9740*/  BPT.TRAP 0x1 ;  /* 0x000000040000795c */ /* 0x000fe20000300000 */
.L_x_45:
[----:B------:R-:W-:Y:S01]  /*9750*/  SHF.R.S32.HI R7, RZ, 0x1f, R5 ;  /* 0x0000001fff077819 */ /* 0x000fe20000011405 */
[----:B------:R-:W-:Y:S01]  /*9760*/  ULDC.64 UR4, c[0x0][0x328] ;  /* 0x0000ca0000047ab9 */ /* 0x000fe20000000a00 */
[----:B-----5:R-:W-:Y:S01]  /*9770*/  SHF.R.S32.HI R4, RZ, 0x1f, R6 ;  /* 0x0000001fff047819 */ /* 0x020fe20000011406 */
[----:B------:R-:W-:Y:S01]  /*9780*/  IMAD.WIDE.U32 R2, R5, UR4, RZ ;  /* 0x0000000405027c25 */ /* 0x000fe2000f8e00ff */
[----:B------:R-:W-:Y:S03]  /*9790*/  BSSY B0, `(.L_x_46) ;  /* 0x0000015000007945 */ /* 0x000fe60003800000 */
[----:B------:R-:W-:-:S04]  /*97a0*/  IMAD R0, R7, UR4, RZ ;  /* 0x0000000407007c24 */ /* 0x000fc8000f8e02ff */
[----:B------:R-:W-:Y:S01]  /*97b0*/  IMAD R9, R5, UR5, R0 ;  /* 0x0000000505097c24 */ /* 0x000fe2000f8e0200 */
[----:B------:R-:W-:-:S03]  /*97c0*/  ULDC.64 UR4, c[0x0][0x338] ;  /* 0x0000ce0000047ab9 */ /* 0x000fc60000000a00 */
[----:B------:R-:W-:Y:S02]  /*97d0*/  IMAD.IADD R3, R3, 0x1, R9 ;  /* 0x0000000103037824 */ /* 0x000fe400078e0209 */
[----:B------:R-:W-:Y:S02]  /*97e0*/  IMAD R9, R4, UR4, RZ ;  /* 0x0000000404097c24 */ /* 0x000fe4000f8e02ff */
[----:B------:R-:W-:-:S04]  /*97f0*/  IMAD.WIDE.U32 R2, R6, UR4, R2 ;  /* 0x0000000406027c25 */ /* 0x000fc8000f8e0002 */
[----:B------:R-:W-:Y:S01]  /*9800*/  IMAD R9, R6, UR5, R9 ;  /* 0x0000000506097c24 */ /* 0x000fe2000f8e0209 */
[----:B------:R-:W-:Y:S02]  /*9810*/  ULDC.64 UR4, c[0x0][0x330] ;  /* 0x0000cc0000047ab9 */ /* 0x000fe40000000a00 */
[----:B------:R-:W-:Y:S02]  /*9820*/  IMAD R0, R29, UR4, RZ ;  /* 0x000000041d007c24 */ /* 0x000fe4000f8e02ff */
[----:B------:R-:W-:Y:S02]  /*9830*/  IMAD.IADD R3, R3, 0x1, R9 ;  /* 0x0000000103037824 */ /* 0x000fe400078e0209 */
[C---:B------:R-:W-:Y:S01]  /*9840*/  IMAD R9, R19.reuse, UR5, R0 ;  /* 0x0000000513097c24 */ /* 0x040fe2000f8e0200 */
[----:B------:R-:W-:Y:S01]  /*9850*/  LEA R0, R22, UR39, 0x3 ;  /* 0x0000002716007c11 */ /* 0x000fe2000f8e18ff */
[----:B------:R-:W-:Y:S01]  /*9860*/  IMAD.WIDE.U32 R2, R19, UR4, R2 ;  /* 0x0000000413027c25 */ /* 0x000fe2000f8e0002 */
[----:B------:R-:W-:-:S02]  /*9870*/  ULDC.64 UR4, c[0x0][0x318] ;  /* 0x0000c60000047ab9 */ /* 0x000fc40000000a00 */
[----:B------:R-:W-:Y:S02]  /*9880*/  LEA R17, P0, R2, UR4, 0x1 ;  /* 0x0000000402117c11 */ /* 0x000fe4000f8008ff */
[----:B------:R-:W-:-:S04]  /*9890*/  IADD3 R3, R3, R9, RZ ;  /* 0x0000000903037210 */ /* 0x000fc80007ffe0ff */
[----:B------:R-:W-:Y:S02]  /*98a0*/  LEA.HI.X R18, R2, UR5, R3, 0x1, P0 ;  /* 0x0000000502127c11 */ /* 0x000fe400080f0c03 */
[----:B------:R-:W-:-:S04]  /*98b0*/  SHF.L.U32 R3, R25, 0x1f, RZ ;  /* 0x0000001f19037819 */ /* 0x000fc800000006ff */
[----:B------:R-:W0:Y:S02]  /*98c0*/  SYNCS.PHASECHK.TRANS64.TRYWAIT P0, [R0+URZ+0x30840], R3 ;  /* 0x03084003000075a7 */ /* 0x000e24000800017f */
[----:B0-----:R-:W-:Y:S05]  /*98d0*/  @!P0 BRA `(.L_x_47) ;  /* 0x0000002c00708947 */ /* 0x001fea0003800000 */
.L_x_93:
[----:B------:R-:W-:Y:S05]  /*98e0*/  BSYNC B0 ;  /* 0x0000000000007941 */ /* 0x000fea0003800000 */
.L_x_46:
[----:B------:R-:W-:Y:S01]  /*98f0*/  ULDC.64 UR4, c[0x0][0x300] ;  /* 0x0000c00000047ab9 */ /* 0x000fe20000000a00 */
[C---:B------:R-:W-:Y:S01]  /*9900*/  LOP3.LUT P4, RZ, R16.reuse, 0x4, RZ, 0xc0, !PT ;  /* 0x0000000410ff7812 */ /* 0x040fe2000788c0ff */
[----:B------:R-:W-:Y:S01]  /*9910*/  IMAD R2, R7, UR4, RZ ;  /* 0x0000000407027c24 */ /* 0x000fe2000f8e02ff */
[C---:B------:R-:W-:Y:S02]  /*9920*/  LOP3.LUT P3, RZ, R16.reuse, 0x2, RZ, 0xc0, !PT ;  /* 0x0000000210ff7812 */ /* 0x040fe4000786c0ff */
[----:B------:R-:W-:Y:S01]  /*9930*/  LOP3.LUT P2, RZ, R16, 0x1, RZ, 0xc0, !PT ;  /* 0x0000000110ff7812 */ /* 0x000fe2000784c0ff */
[C---:B------:R-:W-:Y:S02]  /*9940*/  IMAD R7, R5.reuse, UR5, R2 ;  /* 0x0000000505077c24 */ /* 0x040fe4000f8e0202 */
[----:B0-----:R-:W-:Y:S01]  /*9950*/  IMAD.WIDE.U32 R2, R5, UR4, RZ ;  /* 0x0000000405027c25 */ /* 0x001fe2000f8e00ff */
        /* <DEDUP_REMOVED lines=8> */
[C---:B------:R-:W-:Y:S02]  /*99e0*/  IMAD R5, R19.reuse, UR5, R4 ;  /* 0x0000000513057c24 */ /* 0x040fe4000f8e0204 */
[----:B------:R-:W-:Y:S01]  /*99f0*/  IMAD.WIDE.U32 R2, R19, UR4, R2 ;  /* 0x0000000413027c25 */ /* 0x000fe2000f8e0002 */
[----:B------:R-:W-:-:S04]  /*9a00*/  ULDC.64 UR4, c[0x0][0x2e8] ;  /* 0x0000ba0000047ab9 */ /* 0x000fc80000000a00 */
[----:B------:R-:W-:Y:S01]  /*9a10*/  IADD3 R3, R3, R5, RZ ;  /* 0x0000000503037210 */ /* 0x000fe20007ffe0ff */
[----:B------:R-:W-:Y:S01]  /*9a20*/  IMAD R5, R22, 0x4800, R27 ;  /* 0x0000480016057824 */ /* 0x000fe200078e021b */
[----:B------:R-:W-:Y:S01]  /*9a30*/  LEA R4, P0, R2, UR4, 0x1 ;  /* 0x0000000402047c11 */ /* 0x000fe2000f8008ff */
[----:B------:R-:W-:-:S03]  /*9a40*/  UMOV UR4, 0xffffffff ;  /* 0xffffffff00047882 */ /* 0x000fc60000000000 */
[----:B------:R-:W-:Y:S01]  /*9a50*/  LEA.HI.X R6, R2, UR5, R3, 0x1, P0 ;  /* 0x0000000502067c11 */ /* 0x000fe200080f0c03 */
[----:B------:R-:W-:Y:S08]  /*9a60*/  BRA.DIV UR4, `(.L_x_48) ;  /* 0x0000002e04207947 */ /* 0x000ff0000b800000 */
[----:B------:R-:W0:Y:S01]  /*9a70*/  SHFL.IDX PT, R14, R4, RZ, 0x181f ;  /* 0x00181fff040e7589 */ /* 0x000e2200000e0000 */
[----:B------:R-:W-:-:S03]  /*9a80*/  ISETP.GE.AND P0, PT, R33, 0x1, PT ;  /* 0x000000012100780c */ /* 0x000fc60003f06270 */
[----:B------:R-:W1:Y:S04]  /*9a90*/  SHFL.IDX PT, R2, R6, RZ, 0x181f ;  /* 0x00181fff06027589 */ /* 0x000e6800000e0000 */
[----:B------:R-:W-:Y:S06]  /*9aa0*/  SHFL.IDX PT, R8, R6, 0x1, 0x181f ;  /* 0x00381f0006087f89 */ /* 0x000fec00000e0000 */
[----:B------:R-:W-:-:S02]  /*9ab0*/  @P0 LEA R7, R5, UR39, 0x1 ;  /* 0x0000002705070c11 */ /* 0x000fc4000f8e08ff */
[----:B0-----:R-:W-:-:S05]  /*9ac0*/  @P0 LEA R14, P1, R37, R14, 0x1 ;  /* 0x0000000e250e0211 */ /* 0x001fca00078208ff */
[----:B-1----:R-:W-:Y:S02]  /*9ad0*/  @P0 IMAD.X R3, RZ, RZ, R2, P1 ;  /* 0x000000ffff030224 */ /* 0x002fe400008e0602 */
[----:B------:R-:W-:Y:S02]  /*9ae0*/  @P0 IMAD.MOV.U32 R2, RZ, RZ, R14 ;  /* 0x000000ffff020224 */ /* 0x000fe400078e000e */
[----:B------:R-:W0:Y:S04]  /*9af0*/  SHFL.IDX PT, R14, R4, 0x1, 0x181f ;  /* 0x00381f00040e7f89 */ /* 0x000e2800000e0000 */
[----:B------:R-:W-:Y:S04]  /*9b00*/  @P0 LDGSTS.E.BYPASS.LTC128B.128 [R7+0x1e400], desc[UR36][R2.64], !P4 ;  /* 0x1e40000002070fae */ /* 0x000fe8000e101d64 */
[----:B------:R-:W-:Y:S04]  /*9b10*/  @P0 LDGSTS.E.BYPASS.LTC128B.128 [R7+0x21400], desc[UR36][R2.64+0x80], !P3 ;  /* 0x2140008002070fae */ /* 0x000fe8000d901d64 */
[----:B------:R1:W-:Y:S01]  /*9b20*/  @P0 LDGSTS.E.BYPASS.LTC128B.128 [R7+0x24400], desc[UR36][R2.64+0x100], !P2 ;  /* 0x2440010002070fae */ /* 0x0003e2000d101d64 */
[----:B------:R-:W-:-:S03]  /*9b30*/  ISETP.GE.AND P0, PT, R33, 0x11, PT ;  /* 0x000000112100780c */ /* 0x000fc60003f06270 */
[----:B-1----:R-:W-:Y:S10]  /*9b40*/  SHFL.IDX PT, R7, R6, 0x2, 0x181f ;  /* 0x00581f0006077f89 */ /* 0x002ff400000e0000 */
[----:B0-----:R-:W-:-:S02]  /*9b50*/  @P0 LEA R14, P1, R37, R14, 0x1 ;  /* 0x0000000e250e0211 */ /* 0x001fc400078208ff */
[----:B------:R-:W-:Y:S02]  /*9b60*/  @P0 LEA R21, R5, UR39, 0x1 ;  /* 0x0000002705150c11 */ /* 0x000fe4000f8e08ff */
[----:B------:R-:W-:Y:S01]  /*9b70*/  @P0 IADD3.X R9, RZ, R8, RZ, P1, !PT ;  /* 0x00000008ff090210 */ /* 0x000fe20000ffe4ff */
[----:B------:R-:W-:Y:S02]  /*9b80*/  @P0 IMAD.MOV.U32 R2, RZ, RZ, R14 ;  /* 0x000000ffff020224 */ /* 0x000fe400078e000e */
[----:B------:R-:W0:Y:S02]  /*9b90*/  SHFL.IDX PT, R14, R4, 0x2, 0x181f ;  /* 0x00581f00040e7f89 */ /* 0x000e2400000e0000 */
[----:B------:R-:W-:-:S05]  /*9ba0*/  @P0 IMAD.MOV.U32 R3, RZ, RZ, R9 ;  /* 0x000000ffff030224 */ /* 0x000fca00078e0009 */
[----:B------:R-:W-:Y:S04]  /*9bb0*/  @P0 LDGSTS.E.BYPASS.LTC128B.128 [R21+0x1ec00], desc[UR36][R2.64], !P4 ;  /* 0x1ec0000002150fae */ /* 0x000fe8000e101d64 */
[----:B------:R-:W-:Y:S04]  /*9bc0*/  @P0 LDGSTS.E.BYPASS.LTC128B.128 [R21+0x21c00], desc[UR36][R2.64+0x80], !P3 ;  /* 0x21c0008002150fae */ /* 0x000fe8000d901d64 */
[----:B------:R1:W-:Y:S01]  /*9bd0*/  @P0 LDGSTS.E.BYPASS.LTC128B.128 [R21+0x24c00], desc[UR36][R2.64+0x100], !P2 ;  /* 0x24c0010002150fae */ /* 0x0003e2000d101d64 */
[----:B------:R-:W-:-:S13]  /*9be0*/  ISETP.GE.AND P0, PT, R33, 0x21, PT ;  /* 0x000000212100780c */ /* 0x000fda0003f06270 */
[----:B0-----:R-:W-:Y:S02]  /*9bf0*/  @P0 LEA R14, P1, R37, R14, 0x1 ;  /* 0x0000000e250e0211 */ /* 0x001fe400078208ff */
[----:B------:R-:W-:Y:S02]  /*9c00*/  @P0 LEA R9, R5, UR39, 0x1 ;  /* 0x0000002705090c11 */ /* 0x000fe4000f8e08ff */
[----:B------:R-:W-:Y:S01]  /*9c10*/  @P0 IADD3.X R7, RZ, R7, RZ, P1, !PT ;  /* 0x00000007ff070210 */ /* 0x000fe20000ffe4ff */
[----:B-1----:R-:W-:Y:S02]  /*9c20*/  @P0 IMAD.MOV.U32 R2, RZ, RZ, R14 ;  /* 0x000000ffff020224 */ /* 0x002fe400078e000e */
[----:B------:R-:W0:Y:S02]  /*9c30*/  SHFL.IDX PT, R14, R4, 0x3, 0x181f ;  /* 0x00781f00040e7f89 */ /* 0x000e2400000e0000 */
[----:B------:R-:W-:Y:S02]  /*9c40*/  @P0 IMAD.MOV.U32 R3, RZ, RZ, R7 ;  /* 0x000000ffff030224 */ /* 0x000fe400078e0007 */
[----:B------:R-:W1:Y:S04]  /*9c50*/  SHFL.IDX PT, R7, R6, 0x3, 0x181f ;  /* 0x00781f0006077f89 */ /* 0x000e6800000e0000 */
[----:B------:R-:W-:Y:S04]  /*9c60*/  @P0 LDGSTS.E.BYPASS.LTC128B.128 [R9+0x1f400], desc[UR36][R2.64], !P4 ;  /* 0x1f40000002090fae */ /* 0x000fe8000e101d64 */
[----:B------:R-:W-:Y:S04]  /*9c70*/  @P0 LDGSTS.E.BYPASS.LTC128B.128 [R9+0x22400], desc[UR36][R2.64+0x80], !P3 ;  /* 0x2240008002090fae */ /* 0x000fe8000d901d64 */
[----:B------:R2:W-:Y:S01]  /*9c80*/  @P0 LDGSTS.E.BYPASS.LTC128B.128 [R9+0x25400], desc[UR36][R2.64+0x100], !P2 ;  /* 0x2540010002090fae */ /* 0x0005e2000d101d64 */
[----:B------:R-:W-:-:S13]  /*9c90*/  ISETP.GE.AND P0, PT, R33, 0x31, PT ;  /* 0x000000312100780c */ /* 0x000fda0003f06270 */
[----:B0-----:R-:W-:Y:S02]  /*9ca0*/  @P0 LEA R14, P1, R37, R14, 0x1 ;  /* 0x0000000e250e0211 */ /* 0x001fe400078208ff */
[----:B------:R-:W-:Y:S02]  /*9cb0*/  @P0 LEA R21, R5, UR39, 0x1 ;  /* 0x0000002705150c11 */ /* 0x000fe4000f8e08ff */
[----:B-1----:R-:W-:Y:S01]  /*9cc0*/  @P0 IADD3.X R7, RZ, R7, RZ, P1, !PT ;  /* 0x00000007ff070210 */ /* 0x002fe20000ffe4ff */
[----:B--2---:R-:W-:Y:S02]  /*9cd0*/  @P0 IMAD.MOV.U32 R2, RZ, RZ, R14 ;  /* 0x000000ffff020224 */ /* 0x004fe400078e000e */
        /* <DEDUP_REMOVED lines=11> */
[----:B------:R0:W1:Y:S02]  /*9d90*/  SHFL.IDX PT, R14, R4, 0x5, 0x181f ;  /* 0x00b81f00040e7f89 */ /* 0x00006400000e0000 */
[----:B------:R-:W-:Y:S02]  /*9da0*/  @P0 IMAD.MOV.U32 R3, RZ, RZ, R7 ;  /* 0x000000ffff030224 */ /* 0x000fe400078e0007 */
[----:B------:R0:W2:Y:S04]  /*9db0*/  SHFL.IDX PT, R7, R6, 0x5, 0x181f ;  /* 0x00b81f0006077f89 */ /* 0x0000a800000e0000 */
[----:B------:R0:W-:Y:S04]  /*9dc0*/  @P0 LDGSTS.E.BYPASS.LTC128B.128 [R9+0x20400], desc[UR36][R2.64], !P4 ;  /* 0x2040000002090fae */ /* 0x0001e8000e101d64 */
[----:B------:R0:W-:Y:S04]  /*9dd0*/  @P0 LDGSTS.E.BYPASS.LTC128B.128 [R9+0x23400], desc[UR36][R2.64+0x80], !P3 ;  /* 0x2340008002090fae */ /* 0x0001e8000d901d64 */
[----:B------:R0:W-:Y:S02]  /*9de0*/  @P0 LDGSTS.E.BYPASS.LTC128B.128 [R9+0x26400], desc[UR36][R2.64+0x100], !P2 ;  /* 0x2640010002090fae */ /* 0x0001e4000d101d64 */
.L_x_107:
[----:B------:R-:W-:-:S13]  /*9df0*/  ISETP.GE.AND P0, PT, R33, 0x51, PT ;  /* 0x000000512100780c */ /* 0x000fda0003f06270 */
[----:B01----:R-:W-:Y:S02]  /*9e00*/  @P0 LEA R2, P1, R37, R14, 0x1 ;  /* 0x0000000e25020211 */ /* 0x003fe400078208ff */
[----:B------:R-:W-:Y:S02]  /*9e10*/  @P0 LEA R5, R5, UR39, 0x1 ;  /* 0x0000002705050c11 */ /* 0x000fe4000f8e08ff */
[----:B--2---:R-:W-:-:S05]  /*9e20*/  @P0 IADD3.X R3, RZ, R7, RZ, P1, !PT ;  /* 0x00000007ff030210 */ /* 0x004fca0000ffe4ff */
[----:B------:R-:W-:Y:S01]  /*9e30*/  @!PT LDS RZ, [RZ] ;  /* 0x00000000fffff984 */ /* 0x000fe20000000800 */
[----:B------:R-:W-:Y:S01]  /*9e40*/  @!PT LDS RZ, [RZ] ;  /* 0x00000000fffff984 */ /* 0x000fe20000000800 */
[----:B------:R-:W-:Y:S01]  /*9e50*/  @!PT LDS RZ, [RZ] ;  /* 0x00000000fffff984 */ /* 0x000fe20000000800 */
[----:B------:R0:W-:Y:S04]  /*9e60*/  @P0 LDGSTS.E.BYPASS.LTC128B.128 [R5+0x20c00], desc[UR36][R2.64], !P4 ;  /* 0x20c0000002050fae */ /* 0x0001e8000e101d64 */
[----:B------:R0:W-:Y:S04]  /*9e70*/  @P0 LDGSTS.E.BYPASS.LTC128B.128 [R5+0x23c00], desc[UR36][R2.64+0x80], !P3 ;  /* 0x23c0008002050fae */ /* 0x0001e8000d901d64 */
[----:B------:R0:W-:Y:S01]  /*9e80*/  @P0 LDGSTS.E.BYPASS.LTC128B.128 [R5+0x26c00], desc[UR36][R2.64+0x100], !P2 ;  /* 0x26c0010002050fae */ /* 0x0001e2000d101d64 */
[----:B------:R-:W-:Y:S01]  /*9e90*/  PLOP3.LUT P0, PT, PT, PT, PT, 0x80, 0x0 ;  /* 0x000000000000781c */ /* 0x000fe20003f0f070 */
[----:B------:R-:W-:-:S12]  /*9ea0*/  NOP ;  /* 0x0000000000007918 */ /* 0x000fd80000000000 */
.L_x_49:
[----:B------:R-:W-:Y:S02]  /*9eb0*/  PLOP3.LUT P1, PT, P1, P0, PT, 0xa2, 0x0 ;  /* 0x000000000000781c */ /* 0x000fe40000f21472 */
[----:B------:R-:W-:-:S08]  /*9ec0*/  @P0 R2UR P1, UR4, R0 ;  /* 0x00000000000402ca */ /* 0x000fd00000020000 */
[----:B------:R-:W-:-:S05]  /*9ed0*/  @P0 PLOP3.LUT P0, PT, P1, PT, PT, 0x80, 0x0 ;  /* 0x000000000000081c */ /* 0x000fca0000f0f070 */
[----:B------:R-:W-:Y:S01]  /*9ee0*/  @!P1 SYNCS.ARRIVE.TRANS64.RED.A0T1 RZ, [UR4+0x30830], RZ ;  /* 0x030830ffffff99a7 */ /* 0x000fe20008200404 */
[----:B------:R-:W-:Y:S07]  /*9ef0*/  @!P1 ARRIVES.LDGSTSBAR.64.TRANSCNT [UR4+0x30830] ;  /* 0x03083000ff0099b0 */ /* 0x000fee0008000a84 */
[----:B------:R-:W-:Y:S05]  /*9f00*/  @P0 BRA.U.ANY `(.L_x_49) ;  /* 0xfffffffd00e80947 */ /* 0x000fea000393ffff */
[----:B------:R-:W-:Y:S01]  /*9f10*/  NOP ;  /* 0x0000000000007918 */ /* 0x000fe20000000000 */
[----:B------:R-:W-:-:S13]  /*9f20*/  LOP3.LUT P2, RZ, R16, 0x40, RZ, 0xc0, !PT ;  /* 0x0000004010ff7812 */ /* 0x000fda000784c0ff */
[----:B------:R-:W-:Y:S05]  /*9f30*/  @!P2 BRA `(.L_x_50) ;  /* 0x000000000004a947 */ /* 0x000fea0003800000 */
[----:B------:R-:W-:Y:S01]  /*9f40*/  BPT.TRAP 0x1 ;  /* 0x000000040000795c */ /* 0x000fe20000300000 */
.L_x_50:
[----:B------:R1:W-:Y:S02]  /*9f50*/  SYNCS.ARRIVE.TRANS64.A1T0 RZ, [R0+URZ+0x30830], RZ ;  /* 0x030830ff00ff79a7 */ /* 0x0003e4000810003f */
[----:B------:R-:W-:Y:S05]  /*9f60*/  WARPSYNC.ALL ;  /* 0x0000000000007948 */ /* 0x000fea0003800000 */
[----:B------:R-:W-:-:S04]  /*9f70*/  UIADD3 UR4, UR39, 0x12400, URZ ;  /* 0x0001240027047890 */ /* 0x000fc8000fffe03f */
[----:B------:R-:W-:Y:S01]  /*9f80*/  ULOP3.LUT UP0, URZ, UR4, 0x3ff, URZ, 0xc0, !UPT ;  /* 0x000003ff043f7892 */ /* 0x000fe2000f80c03f */
[----:B------:R-:W-:Y:S05]  /*9f90*/  BAR.SYNC.DEFER_BLOCKING 0x8, 0x180 ;  /* 0x0206000000007b1d */ /* 0x000fea0000010000 */
[----:B------:R-:W-:-:S13]  /*9fa0*/  PLOP3.LUT P0, PT, PT, PT, UP0, 0x80, 0x0 ;  /* 0x000000000000781c */ /* 0x000fda0003f0f008 */
[----:B------:R-:W-:Y:S05]  /*9fb0*/  @!P0 BRA `(.L_x_51) ;  /* 0x0000000000408947 */ /* 0x000fea0003800000 */
[----:B0-----:R-:W-:Y:S01]  /*9fc0*/  MOV R2, 0x0 ;  /* 0x0000000000027802 */ /* 0x001fe20000000f00 */
[----:B------:R-:W-:Y:S01]  /*9fd0*/  ULDC.64 UR6, c[0x4][0x88] ;  /* 0x0100220000067ab9 */ /* 0x000fe20000000a00 */
[----:B------:R-:W-:Y:S01]  /*9fe0*/  ULDC.64 UR8, c[0x4][0x90] ;  /* 0x0100240000087ab9 */ /* 0x000fe20000000a00 */
[----:B------:R-:W-:Y:S01]  /*9ff0*/  ULDC.64 UR4, c[0x4][0x20] ;  /* 0x0100080000047ab9 */ /* 0x000fe20000000a00 */
[----:B------:R-:W-:Y:S01]  /*a000*/  IMAD.U32 R4, RZ, RZ, UR6 ;  /* 0x00000006ff047e24 */ /* 0x000fe2000f8e00ff */
[----:B------:R-:W-:Y:S01]  /*a010*/  MOV R6, UR8 ;  /* 0x0000000800067c02 */ /* 0x000fe20008000f00 */
[----:B------:R-:W0:Y:S01]  /*a020*/  LDC.64 R2, c[0x4][R2] ;  /* 0x0100000002027b82 */ /* 0x000e220000000a00 */
[----:B------:R-:W-:Y:S01]  /*a030*/  IMAD.U32 R5, RZ, RZ, UR7 ;  /* 0x00000007ff057e24 */ /* 0x000fe2000f8e00ff */
[----:B------:R-:W-:Y:S01]  /*a040*/  MOV R11, UR5 ;  /* 0x00000005000b7c02 */ /* 0x000fe20008000f00 */
[----:B------:R-:W-:Y:S01]  /*a050*/  IMAD.U32 R7, RZ, RZ, UR9 ;  /* 0x00000009ff077e24 */ /* 0x000fe2000f8e00ff */
[----:B------:R-:W-:Y:S01]  /*a060*/  MOV R13, RZ ;  /* 0x000000ff000d7202 */ /* 0x000fe20000000f00 */
[----:B------:R-:W-:-:S02]  /*a070*/  IMAD.U32 R10, RZ, RZ, UR4 ;  /* 0x00000004ff0a7e24 */ /* 0x000fc4000f8e00ff */
[----:B------:R-:W-:Y:S02]  /*a080*/  IMAD.MOV.U32 R8, RZ, RZ, 0x70 ;  /* 0x00000070ff087424 */ /* 0x000fe400078e00ff */
[----:B------:R-:W-:-:S07]  /*a090*/  IMAD.MOV.U32 R12, RZ, RZ, 0x1 ;  /* 0x00000001ff0c7424 */ /* 0x000fce00078e00ff */
[----:B------:R-:W-:-:S07]  /*a0a0*/  LEPC R20, `(.L_x_51) ;  /* 0x000000001014794e */ /* 0x000fce0000000000 */
[----:B01----:R-:W-:Y:S05]  /*a0b0*/  CALL.ABS.NOINC R2 ;  /* 0x0000000002007343 */ /* 0x003fea0003c00000 */
.L_x_51:
[----:B-1----:R-:W1:Y:S01]  /*a0c0*/  LDC R0, c[0x0][0x448] ;  /* 0x00011200ff007b82 */ /* 0x002e620000000800 */
[----:B0-----:R-:W-:Y:S01]  /*a0d0*/  IMAD.MOV R3, RZ, RZ, -R24 ;  /* 0x000000ffff037224 */ /* 0x001fe200078e0a18 */
[----:B------:R-:W-:Y:S01]  /*a0e0*/  ULDC UR4, c[0x0][0xc38] ;  /* 0x00030e0000047ab9 */ /* 0x000fe20000000800 */
[----:B------:R-:W-:Y:S02]  /*a0f0*/  SHF.R.S32.HI R6, RZ, 0x1f, R23 ;  /* 0x0000001fff067819 */ /* 0x000fe40000011417 */
[----:B------:R-:W-:Y:S01]  /*a100*/  IMAD R4, R3, UR4, R36 ;  /* 0x0000000403047c24 */ /* 0x000fe2000f8e0224 */
[----:B------:R-:W-:Y:S01]  /*a110*/  ULDC.64 UR4, c[0x0][0x2d8] ;  /* 0x0000b60000047ab9 */ /* 0x000fe20000000a00 */
[----:B------:R-:W-:Y:S02]  /*a120*/  LOP3.LUT P3, RZ, R16, 0x800, RZ, 0xc0, !PT ;  /* 0x0000080010ff7812 */ /* 0x000fe4000786c0ff */
[----:B------:R-:W-:Y:S01]  /*a130*/  IMAD.SHL.U32 R4, R4, 0x80, RZ ;  /* 0x0000008004047824 */ /* 0x000fe200078e00ff */
[----:B------:R-:W-:-:S02]  /*a140*/  LOP3.LUT P4, RZ, R16, 0x400, RZ, 0xc0, !PT ;  /* 0x0000040010ff7812 */ /* 0x000fc4000788c0ff */
[----:B------:R-:W-:Y:S02]  /*a150*/  LOP3.LUT P5, RZ, R16, 0x200, RZ, 0xc0, !PT ;  /* 0x0000020010ff7812 */ /* 0x000fe400078ac0ff */
[----:B------:R-:W-:Y:S02]  /*a160*/  LOP3.LUT R7, R26, R4, RZ, 0xfc, !PT ;  /* 0x000000041a077212 */ /* 0x000fe400078efcff */
[----:B------:R-:W-:Y:S02]  /*a170*/  LEA R20, R27, UR39, 0x1 ;  /* 0x000000271b147c11 */ /* 0x000fe4000f8e08ff */
[----:B------:R-:W-:Y:S02]  /*a180*/  MOV R5, R7 ;  /* 0x0000000700057202 */ /* 0x000fe40000000f00 */
[----:B-1----:R-:W-:-:S13]  /*a190*/  ISETP.NE.AND P0, PT, R0, 0x1, PT ;  /* 0x000000010000780c */ /* 0x002fda0003f05270 */
[----:B------:R-:W0:Y:S08]  /*a1a0*/  @P0 LDC R2, c[0x0][0x44c] ;  /* 0x00011300ff020b82 */ /* 0x000e300000000800 */
[----:B------:R-:W1:Y:S01]  /*a1b0*/  @P0 LDC R9, c[0x0][0x450] ;  /* 0x00011400ff090b82 */ /* 0x000e620000000800 */
[----:B0-----:R-:W-:-:S05]  /*a1c0*/  @P0 IMAD.HI.U32 R2, R7, R2, RZ ;  /* 0x0000000207020227 */ /* 0x001fca00078e00ff */
[----:B-1----:R-:W-:Y:S01]  /*a1d0*/  @P0 SHF.R.U32.HI R5, RZ, R9, R2 ;  /* 0x00000009ff050219 */ /* 0x002fe20000011602 */
[----:B------:R-:W-:-:S04]  /*a1e0*/  IMAD R2, R29, UR4, RZ ;  /* 0x000000041d027c24 */ /* 0x000fc8000f8e02ff */
[C---:B------:R-:W-:Y:S02]  /*a1f0*/  IMAD R9, R19.reuse, UR5, R2 ;  /* 0x0000000513097c24 */ /* 0x040fe4000f8e0202 */
[----:B------:R-:W-:Y:S01]  /*a200*/  IMAD.WIDE.U32 R2, R19, UR4, RZ ;  /* 0x0000000413027c25 */ /* 0x000fe2000f8e00ff */
[----:B------:R-:W-:-:S03]  /*a210*/  ULDC.64 UR4, c[0x0][0x2e0] ;  /* 0x0000b80000047ab9 */ /* 0x000fc60000000a00 */
[----:B------:R-:W-:Y:S02]  /*a220*/  IMAD R6, R6, UR4, RZ ;  /* 0x0000000406067c24 */ /* 0x000fe4000f8e02ff */
[----:B------:R-:W-:Y:S02]  /*a230*/  IMAD.IADD R3, R3, 0x1, R9 ;  /* 0x0000000103037824 */ /* 0x000fe400078e0209 */
[C---:B------:R-:W-:Y:S02]  /*a240*/  IMAD R9, R23.reuse, UR5, R6 ;  /* 0x0000000517097c24 */ /* 0x040fe4000f8e0206 */
[----:B------:R-:W-:Y:S02]  /*a250*/  IMAD.MOV R6, RZ, RZ, -R5 ;  /* 0x000000ffff067224 */ /* 0x000fe400078e0a05 */
[----:B------:R-:W-:Y:S01]  /*a260*/  IMAD.WIDE.U32 R2, R23, UR4, R2 ;  /* 0x0000000417027c25 */ /* 0x000fe2000f8e0002 */
[----:B------:R-:W-:-:S03]  /*a270*/  ULDC.64 UR4, c[0x0][0x2d0] ;  /* 0x0000b40000047ab9 */ /* 0x000fc60000000a00 */
[----:B------:R-:W-:Y:S01]  /*a280*/  IMAD R7, R0, R6, R7 ;  /* 0x0000000600077224 */ /* 0x000fe200078e0207 */
[----:B------:R-:W-:Y:S02]  /*a290*/  SHF.R.S32.HI R0, RZ, 0x1f, R5 ;  /* 0x0000001fff007819 */ /* 0x000fe40000011405 */
[----:B------:R-:W-:-:S03]  /*a2a0*/  IADD3 R3, R3, R9, RZ ;  /* 0x0000000903037210 */ /* 0x000fc60007ffe0ff */
[----:B------:R-:W-:Y:S02]  /*a2b0*/  IMAD R0, R0, UR4, RZ ;  /* 0x0000000400007c24 */ /* 0x000fe4000f8e02ff */
[----:B------:R-:W-:-:S04]  /*a2c0*/  IMAD.WIDE.U32 R2, R5, UR4, R2 ;  /* 0x0000000405027c25 */ /* 0x000fc8000f8e0002 */
[----:B------:R-:W-:Y:S01]  /*a2d0*/  IMAD R5, R5, UR5, R0 ;  /* 0x0000000505057c24 */ /* 0x000fe2000f8e0200 */
[----:B------:R-:W-:Y:S01]  /*a2e0*/  SHF.R.S32.HI R0, RZ, 0x1f, R7 ;  /* 0x0000001fff007819 */ /* 0x000fe20000011407 */
[----:B------:R-:W-:Y:S02]  /*a2f0*/  ULDC.64 UR4, c[0x0][0x2c8] ;  /* 0x0000b20000047ab9 */ /* 0x000fe40000000a00 */
[----:B------:R-:W-:Y:S02]  /*a300*/  IMAD.IADD R3, R3, 0x1, R5 ;  /* 0x0000000103037824 */ /* 0x000fe400078e0205 */
[----:B------:R-:W-:Y:S02]  /*a310*/  IMAD R0, R0, UR4, RZ ;  /* 0x0000000400007c24 */ /* 0x000fe4000f8e02ff */
[----:B------:R-:W-:-:S04]  /*a320*/  IMAD.WIDE.U32 R2, R7, UR4, R2 ;  /* 0x0000000407027c25 */ /* 0x000fc8000f8e0002 */
[----:B------:R-:W-:Y:S01]  /*a330*/  IMAD R5, R7, UR5, R0 ;  /* 0x0000000507057c24 */ /* 0x000fe2000f8e0200 */
[----:B------:R-:W-:Y:S02]  /*a340*/  ULDC.64 UR4, c[0x0][0x280] ;  /* 0x0000a00000047ab9 */ /* 0x000fe40000000a00 */
[----:B------:R-:W-:Y:S01]  /*a350*/  LEA R0, P0, R2, UR4, 0x1 ;  /* 0x0000000402007c11 */ /* 0x000fe2000f8008ff */
[----:B------:R-:W-:Y:S01]  /*a360*/  IMAD.IADD R5, R3, 0x1, R5 ;  /* 0x0000000103057824 */ /* 0x000fe200078e0205 */
[----:B------:R-:W-:-:S04]  /*a370*/  UMOV UR4, 0xffffffff ;  /* 0xffffffff00047882 */ /* 0x000fc80000000000 */
[----:B------:R-:W-:Y:S01]  /*a380*/  LEA.HI.X R5, R2, UR5, R5, 0x1, P0 ;  /* 0x0000000502057c11 */ /* 0x000fe200080f0c05 */
[----:B------:R-:W-:Y:S06]  /*a390*/  BRA.DIV UR4, `(.L_x_52) ;  /* 0x0000002a04d07947 */ /* 0x000fec000b800000 */
[----:B------:R-:W0:Y:S01]  /*a3a0*/  SHFL.IDX PT, R14, R0, RZ, 0x181f ;  /* 0x00181fff000e7589 */ /* 0x000e2200000e0000 */
[----:B------:R-:W-:-:S03]  /*a3b0*/  IADD3 R4, R34, R4, RZ ;  /* 0x0000000422047210 */ /* 0x000fc60007ffe0ff */
[----:B------:R-:W1:Y:S01]  /*a3c0*/  SHFL.IDX PT, R2, R5, RZ, 0x181f ;  /* 0x00181fff05027589 */ /* 0x000e6200000e0000 */
[C---:B------:R-:W-:Y:S02]  /*a3d0*/  ISETP.GE.AND P0, PT, R4.reuse, UR40, PT ;  /* 0x0000002804007c0c */ /* 0x040fe4000bf06270 */
[----:B------:R-:W-:Y:S01]  /*a3e0*/  IADD3 R7, R4, 0x10, RZ ;  /* 0x0000001004077810 */ /* 0x000fe20007ffe0ff */
[----:B------:R-:W-:Y:S10]  /*a3f0*/  SHFL.IDX PT, R6, R5, 0x1, 0x181f ;  /* 0x00381f0005067f89 */ /* 0x000ff400000e0000 */
[----:B0-----:R-:W-:-:S05]  /*a400*/  @!P0 LEA R14, P1, R37, R14, 0x1 ;  /* 0x0000000e250e8211 */ /* 0x001fca00078208ff */
[----:B-1----:R-:W-:Y:S02]  /*a410*/  @!P0 IMAD.X R3, RZ, RZ, R2, P1 ;  /* 0x000000ffff038224 */ /* 0x002fe400008e0602 */
[----:B------:R-:W-:Y:S02]  /*a420*/  @!P0 IMAD.MOV.U32 R2, RZ, RZ, R14 ;  /* 0x000000ffff028224 */ /* 0x000fe400078e000e */
[----:B------:R-:W0:Y:S04]  /*a430*/  SHFL.IDX PT, R14, R0, 0x1, 0x181f ;  /* 0x00381f00000e7f89 */ /* 0x000e2800000e0000 */
[----:B------:R-:W-:Y:S04]  /*a440*/  @!P0 LDGSTS.E.BYPASS.LTC128B.128 [R20+0x12400], desc[UR36][R2.64], !P3 ;  /* 0x1240000002148fae */ /* 0x000fe8000d901d64 */
[----:B------:R-:W-:Y:S04]  /*a450*/  @!P0 LDGSTS.E.BYPASS.LTC128B.128 [R20+0x16400], desc[UR36][R2.64+0x80], !P4 ;  /* 0x1640008002148fae */ /* 0x000fe8000e101d64 */
[----:B------:R1:W-:Y:S01]  /*a460*/  @!P0 LDGSTS.E.BYPASS.LTC128B.128 [R20+0x1a400], desc[UR36][R2.64+0x100], !P5 ;  /* 0x1a40010002148fae */ /* 0x0003e2000e901d64 */
[----:B------:R-:W-:-:S13]  /*a470*/  ISETP.GE.AND P0, PT, R7, UR40, PT ;  /* 0x0000002807007c0c */ /* 0x000fda000bf06270 */
[----:B0-----:R-:W-:-:S05]  /*a480*/  @!P0 LEA R14, P1, R37, R14, 0x1 ;  /* 0x0000000e250e8211 */ /* 0x001fca00078208ff */
[----:B------:R-:W-:Y:S02]  /*a490*/  @!P0 IMAD.X R7, RZ, RZ, R6, P1 ;  /* 0x000000ffff078224 */ /* 0x000fe400008e0606 */
[----:B-1----:R-:W-:Y:S01]  /*a4a0*/  @!P0 IMAD.MOV.U32 R2, RZ, RZ, R14 ;  /* 0x000000ffff028224 */ /* 0x002fe200078e000e */
[----:B------:R-:W-:Y:S02]  /*a4b0*/  SHFL.IDX PT, R6, R5, 0x2, 0x181f ;  /* 0x00581f0005067f89 */ /* 0x000fe400000e0000 */
[----:B------:R-:W-:Y:S01]  /*a4c0*/  @!P0 MOV R3, R7 ;  /* 0x0000000700038202 */ /* 0x000fe20000000f00 */
[----:B------:R-:W-:Y:S01]  /*a4d0*/  VIADD R7, R4, 0x20 ;  /* 0x0000002004077836 */ /* 0x000fe20000000000 */
[----:B------:R-:W0:Y:S04]  /*a4e0*/  SHFL.IDX PT, R14, R0, 0x2, 0x181f ;  /* 0x00581f00000e7f89 */ /* 0x000e2800000e0000 */
[----:B------:R-:W-:Y:S04]  /*a4f0*/  @!P0 LDGSTS.E.BYPASS.LTC128B.128 [R20+0x12c00], desc[UR36][R2.64], !P3 ;  /* 0x12c0000002148fae */ /* 0x000fe8000d901d64 */
[----:B------:R-:W-:Y:S04]  /*a500*/  @!P0 LDGSTS.E.BYPASS.LTC128B.128 [R20+0x16c00], desc[UR36][R2.64+0x80], !P4 ;  /* 0x16c0008002148fae */ /* 0x000fe8000e101d64 */
[----:B------:R1:W-:Y:S01]  /*a510*/  @!P0 LDGSTS.E.BYPASS.LTC128B.128 [R20+0x1ac00], desc[UR36][R2.64+0x100], !P5 ;  /* 0x1ac0010002148fae */ /* 0x0003e2000e901d64 */
[----:B------:R-:W-:-:S13]  /*a520*/  ISETP.GE.AND P0, PT, R7, UR40, PT ;  /* 0x0000002807007c0c */ /* 0x000fda000bf06270 */
[----:B0-----:R-:W-:-:S04]  /*a530*/  @!P0 LEA R14, P1, R37, R14, 0x1 ;  /* 0x0000000e250e8211 */ /* 0x001fc800078208ff */
[----:B-1----:R-:W-:Y:S01]  /*a540*/  @!P0 MOV R2, R14 ;  /* 0x0000000e00028202 */ /* 0x002fe20000000f00 */
[----:B------:R-:W-:Y:S01]  /*a550*/  @!P0 IMAD.X R7, RZ, RZ, R6, P1 ;  /* 0x000000ffff078224 */ /* 0x000fe200008e0606 */
[----:B------:R-:W0:Y:S03]  /*a560*/  SHFL.IDX PT, R14, R0, 0x3, 0x181f ;  /* 0x00781f00000e7f89 */ /* 0x000e2600000e0000 */
[----:B------:R-:W-:Y:S01]  /*a570*/  @!P0 IMAD.MOV.U32 R3, RZ, RZ, R7 ;  /* 0x000000ffff038224 */ /* 0x000fe200078e0007 */
[----:B------:R-:W1:Y:S01]  /*a580*/  SHFL.IDX PT, R6, R5, 0x3, 0x181f ;  /* 0x00781f0005067f89 */ /* 0x000e6200000e0000 */
[----:B------:R-:W-:-:S03]  /*a590*/  VIADD R7, R4, 0x30 ;  /* 0x0000003004077836 */ /* 0x000fc60000000000 */
[----:B------:R-:W-:Y:S04]  /*a5a0*/  @!P0 LDGSTS.E.BYPASS.LTC128B.128 [R20+0x13400], desc[UR36][R2.64], !P3 ;  /* 0x1340000002148fae */ /* 0x000fe8000d901d64 */
[----:B------:R-:W-:Y:S04]  /*a5b0*/  @!P0 LDGSTS.E.BYPASS.LTC128B.128 [R20+0x17400], desc[UR36][R2.64+0x80], !P4 ;  /* 0x1740008002148fae */ /* 0x000fe8000e101d64 */
[----:B------:R2:W-:Y:S01]  /*a5c0*/  @!P0 LDGSTS.E.BYPASS.LTC128B.128 [R20+0x1b400], desc[UR36][R2.64+0x100], !P5 ;  /* 0x1b40010002148fae */ /* 0x0005e2000e901d64 */
[----:B------:R-:W-:-:S13]  /*a5d0*/  ISETP.GE.AND P0, PT, R7, UR40, PT ;  /* 0x0000002807007c0c */ /* 0x000fda000bf06270 */
[----:B0-----:R-:W-:-:S04]  /*a5e0*/  @!P0 LEA R14, P1, R37, R14, 0x1 ;  /* 0x0000000e250e8211 */ /* 0x001fc800078208ff */
[----:B-1----:R-:W-:Y:S01]  /*a5f0*/  @!P0 IADD3.X R7, RZ, R6, RZ, P1, !PT ;  /* 0x00000006ff078210 */ /* 0x002fe20000ffe4ff */
[----:B--2---:R-:W-:Y:S01]  /*a600*/  @!P0 IMAD.MOV.U32 R2, RZ, RZ, R14 ;  /* 0x000000ffff028224 */ /* 0x004fe200078e000e */
[----:B------:R-:W-:Y:S03]  /*a610*/  SHFL.IDX PT, R6, R5, 0x4, 0x181f ;  /* 0x00981f0005067f89 */ /* 0x000fe600000e0000 */
[----:B------:R-:W-:Y:S01]  /*a620*/  @!P0 IMAD.MOV.U32 R3, RZ, RZ, R7 ;  /* 0x000000ffff038224 */ /* 0x000fe200078e0007 */
[----:B------:R-:W0:Y:S01]  /*a630*/  SHFL.IDX PT, R14, R0, 0x4, 0x181f ;  /* 0x00981f00000e7f89 */ /* 0x000e2200000e0000 */
[----:B------:R-:W-:-:S03]  /*a640*/  IADD3 R7, R4, 0x40, RZ ;  /* 0x0000004004077810 */ /* 0x000fc60007ffe0ff */
        /* <DEDUP_REMOVED lines=29> */
[----:B------:R0:W1:Y:S03]  /*a820*/  SHFL.IDX PT, R6, R5, 0x7, 0x181f ;  /* 0x00f81f0005067f89 */ /* 0x00006600000e0000 */
[----:B------:R-:W-:Y:S01]  /*a830*/  @!P0 IMAD.MOV.U32 R3, RZ, RZ, R7 ;  /* 0x000000ffff038224 */ /* 0x000fe200078e0007 */
[----:B------:R0:W2:Y:S04]  /*a840*/  SHFL.IDX PT, R14, R0, 0x7, 0x181f ;  /* 0x00f81f00000e7f89 */ /* 0x0000a800000e0000 */
[----:B------:R0:W-:Y:S04]  /*a850*/  @!P0 LDGSTS.E.BYPASS.LTC128B.128 [R20+0x15400], desc[UR36][R2.64], !P3 ;  /* 0x1540000002148fae */ /* 0x0001e8000d901d64 */
[----:B------:R0:W-:Y:S04]  /*a860*/  @!P0 LDGSTS.E.BYPASS.LTC128B.128 [R20+0x19400], desc[UR36][R2.64+0x80], !P4 ;  /* 0x1940008002148fae */ /* 0x0001e8000e101d64 */
[----:B------:R0:W-:Y:S02]  /*a870*/  @!P0 LDGSTS.E.BYPASS.LTC128B.128 [R20+0x1d400], desc[UR36][R2.64+0x100], !P5 ;  /* 0x1d40010002148fae */ /* 0x0001e4000e901d64 */
.L_x_124:
[----:B0-----:R-:W3:Y:S01]  /*a880*/  LDL R0, [R1] ;  /* 0x0000000001007983 */ /* 0x001ee20000100800 */
[----:B------:R-:W-:-:S04]  /*a890*/  IADD3 R4, R4, 0x70, RZ ;  /* 0x0000007004047810 */ /* 0x000fc80007ffe0ff */
[----:B------:R-:W-:-:S13]  /*a8a0*/  ISETP.GE.AND P0, PT, R4, UR40, PT ;  /* 0x0000002804007c0c */ /* 0x000fda000bf06270 */
[----:B--2---:R-:W-:-:S05]  /*a8b0*/  @!P0 LEA R2, P1, R37, R14, 0x1 ;  /* 0x0000000e25028211 */ /* 0x004fca00078208ff */
[----:B-1----:R-:W-:-:S05]  /*a8c0*/  @!P0 IMAD.X R3, RZ, RZ, R6, P1 ;  /* 0x000000ffff038224 */ /* 0x002fca00008e0606 */
[----:B------:R-:W-:Y:S01]  /*a8d0*/  @!PT LDS RZ, [RZ] ;  /* 0x00000000fffff984 */ /* 0x000fe20000000800 */
[----:B------:R-:W-:Y:S01]  /*a8e0*/  @!PT LDS RZ, [RZ] ;  /* 0x00000000fffff984 */ /* 0x000fe20000000800 */
[----:B------:R-:W-:Y:S01]  /*a8f0*/  @!PT LDS RZ, [RZ] ;  /* 0x00000000fffff984 */ /* 0x000fe20000000800 */
[----:B------:R0:W-:Y:S04]  /*a900*/  @!P0 LDGSTS.E.BYPASS.LTC128B.128 [R20+0x15c00], desc[UR36][R2.64], !P3 ;  /* 0x15c0000002148fae */ /* 0x0001e8000d901d64 */
[----:B------:R0:W-:Y:S04]  /*a910*/  @!P0 LDGSTS.E.BYPASS.LTC128B.128 [R20+0x19c00], desc[UR36][R2.64+0x80], !P4 ;  /* 0x19c0008002148fae */ /* 0x0001e8000e101d64 */
[----:B------:R0:W-:Y:S01]  /*a920*/  @!P0 LDGSTS.E.BYPASS.LTC128B.128 [R20+0x1dc00], desc[UR36][R2.64+0x100], !P5 ;  /* 0x1dc0010002148fae */ /* 0x0001e2000e901d64 */
[----:B------:R-:W-:Y:S01]  /*a930*/  NOP ;  /* 0x0000000000007918 */ /* 0x000fe20000000000 */
[----:B------:R-:W-:Y:S02]  /*a940*/  SYNCS.ARRIVE.TRANS64.RED.A0T1 RZ, [UR39+0x30800], RZ ;  /* 0x030800ffffff79a7 */ /* 0x000fe40008200427 */
[----:B------:R-:W-:Y:S01]  /*a950*/  ARRIVES.LDGSTSBAR.64.TRANSCNT [UR39+0x30800] ;  /* 0x03080000ff0079b0 */ /* 0x000fe20008000aa7 */
[----:B---3--:R-:W-:-:S04]  /*a960*/  LOP3.LUT R0, R0, 0x1, RZ, 0xc, !PT ;  /* 0x0000000100007812 */ /* 0x008fc800078e0cff */
[----:B------:R-:W-:Y:S01]  /*a970*/  SHF.L.U32 R0, R0, 0x1f, RZ ;  /* 0x0000001f00007819 */ /* 0x000fe200000006ff */
[----:B------:R-:W-:Y:S01]  /*a980*/  NOP ;  /* 0x0000000000007918 */ /* 0x000fe20000000000 */
[----:B------:R-:W-:Y:S01]  /*a990*/  SYNCS.ARRIVE.TRANS64.A1T0 RZ, [UR39+0x30800], RZ ;  /* 0x030800ffffff79a7 */ /* 0x000fe20008100027 */
[----:B------:R-:W-:Y:S01]  /*a9a0*/  BSSY B0, `(.L_x_53) ;  /* 0x0000003000007945 */ /* 0x000fe20003800000 */
[----:B------:R-:W1:Y:S03]  /*a9b0*/  SYNCS.PHASECHK.TRANS64.TRYWAIT P0, [UR39+0x30820], R0 ;  /* 0x03082000ff0075a7 */ /* 0x000e660008000167 */
[----:B01----:R-:W-:Y:S05]  /*a9c0*/  @!P0 BRA `(.L_x_54) ;  /* 0x0000002c00dc8947 */ /* 0x003fea0003800000 */
.L_x_125:
[----:B------:R-:W-:Y:S05]  /*a9d0*/  BSYNC B0 ;  /* 0x0000000000007941 */ /* 0x000fea0003800000 */
.L_x_53:
[----:B------:R-:W-:Y:S01]  /*a9e0*/  UISETP.GE.AND UP0, UPT, UR38, 0x61, UPT ;  /* 0x000000612600788c */ /* 0x000fe2000bf06270 */
[----:B------:R-:W-:-:S05]  /*a9f0*/  IMAD.U32 R20, RZ, RZ, UR43 ;  /* 0x0000002bff147e24 */ /* 0x000fca000f8e00ff */
[----:B------:R-:W-:-:S13]  /*aa00*/  PLOP3.LUT P0, PT, PT, PT, UP0, 0x40, 0x0 ;  /* 0x000000000000781c */ /* 0x000fda0003f0e808 */
[----:B------:R-:W-:Y:S05]  /*aa10*/  @P0 BRA `(.L_x_55) ;  /* 0x0000000c00e80947 */ /* 0x000fea0003800000 */
[----:B------:R-:W-:Y:S01]  /*aa20*/  BSSY B0, `(.L_x_55) ;  /* 0x00000f9000007945 */ /* 0x000fe20003800000 */
[----:B------:R-:W-:Y:S01]  /*aa30*/  MOV R21, R25 ;  /* 0x0000001900157202 */ /* 0x000fe20000000f00 */
[----:B------:R-:W-:Y:S01]  /*aa40*/  IMAD.MOV.U32 R7, RZ, RZ, R22 ;  /* 0x000000ffff077224 */ /* 0x000fe200078e0016 */
[----:B------:R-:W-:Y:S01]  /*aa50*/  MOV R28, UR43 ;  /* 0x0000002b001c7c02 */ /* 0x000fe20008000f00 */
[----:B------:R-:W-:-:S07]  /*aa60*/  IMAD.U32 R6, RZ, RZ, UR41 ;  /* 0x00000029ff067e24 */ /* 0x000fce000f8e00ff */
.L_x_68:
[----:B0-----:R-:W0:Y:S01]  /*aa70*/  LDC R0, c[0x0][0x430] ;  /* 0x00010c00ff007b82 */ /* 0x001e220000000800 */
[----:B------:R-:W-:Y:S01]  /*aa80*/  ISETP.GT.U32.AND P0, PT, R26, 0x5f, PT ;  /* 0x0000005f1a00780c */ /* 0x000fe20003f04070 */
[----:B------:R-:W-:Y:S01]  /*aa90*/  IMAD R3, R6, 0x60, R31 ;  /* 0x0000006006037824 */ /* 0x000fe200078e021f */
[----:B------:R-:W-:Y:S01]  /*aaa0*/  LOP3.LUT P2, RZ, R16, 0x40, RZ, 0xc0, !PT ;  /* 0x0000004010ff7812 */ /* 0x000fe2000784c0ff */
[----:B------:R-:W-:Y:S02]  /*aab0*/  ULDC UR4, c[0x0][0x430] ;  /* 0x00010c0000047ab9 */ /* 0x000fe40000000800 */
[----:B------:R-:W-:-:S04]  /*aac0*/  IMAD.IADD R10, R26, 0x1, R3 ;  /* 0x000000011a0a7824 */ /* 0x000fc800078e0203 */
[----:B------:R-:W-:-:S04]  /*aad0*/  IMAD.MOV.U32 R11, RZ, RZ, R10 ;  /* 0x000000ffff0b7224 */ /* 0x000fc800078e000a */
[----:B------:R-:W1:Y:S01]  /*aae0*/  @!P0 LDC.64 R8, c[0x0][0x428] ;  /* 0x00010a00ff088b82 */ /* 0x000e620000000a00 */
[----:B0-----:R-:W-:-:S13]  /*aaf0*/  ISETP.NE.AND P1, PT, R0, 0x1, PT ;  /* 0x000000010000780c */ /* 0x001fda0003f25270 */
[----:B------:R-:W0:Y:S08]  /*ab00*/  @P1 LDC R5, c[0x0][0x434] ;  /* 0x00010d00ff051b82 */ /* 0x000e300000000800 */
[----:B------:R-:W2:Y:S01]  /*ab10*/  @P1 LDC R3, c[0x0][0x438] ;  /* 0x00010e00ff031b82 */ /* 0x000ea20000000800 */
[----:B0-----:R-:W-:-:S07]  /*ab20*/  @P1 IMAD.HI.U32 R0, R10, R5, RZ ;  /* 0x000000050a001227 */ /* 0x001fce00078e00ff */
[----:B------:R-:W0:Y:S01]  /*ab30*/  @!P0 LDC.64 R4, c[0x0][0x418] ;  /* 0x00010600ff048b82 */ /* 0x000e220000000a00 */
[----:B--2---:R-:W-:Y:S01]  /*ab40*/  @P1 SHF.R.U32.HI R11, RZ, R3, R0 ;  /* 0x00000003ff0b1219 */ /* 0x004fe20000011600 */
[----:B-1----:R-:W-:-:S03]  /*ab50*/  @!P0 IMAD R0, R32, R8, RZ ;  /* 0x0000000820008224 */ /* 0x002fc600078e02ff */
[----:B------:R-:W-:Y:S01]  /*ab60*/  @!P0 SHF.R.S32.HI R3, RZ, 0x1f, R11 ;  /* 0x0000001fff038819 */ /* 0x000fe2000001140b */
[----:B------:R-:W-:Y:S01]  /*ab70*/  @!P0 IMAD R9, R30, R9, R0 ;  /* 0x000000091e098224 */ /* 0x000fe200078e0200 */
[----:B------:R-:W-:-:S05]  /*ab80*/  @!P0 MOV R2, R11 ;  /* 0x0000000b00028202 */ /* 0x000fca0000000f00 */
[----:B------:R-:W-:-:S04]  /*ab90*/  @!P0 IMAD.WIDE.U32 R2, R30, R8, R2 ;  /* 0x000000081e028225 */ /* 0x000fc800078e0002 */
[----:B------:R-:W-:Y:S01]  /*aba0*/  @!P0 IMAD.IADD R0, R9, 0x1, R3 ;  /* 0x0000000109008824 */ /* 0x000fe200078e0203 */
[----:B0-----:R-:W-:-:S04]  /*abb0*/  @!P0 LEA R4, P1, R2, R4, 0x2 ;  /* 0x0000000402048211 */ /* 0x001fc800078210ff */
[----:B------:R-:W-:Y:S01]  /*abc0*/  @!P0 LEA.HI.X R5, R2, R5, R0, 0x2, P1 ;  /* 0x0000000502058211 */ /* 0x000fe200008f1400 */
[----:B------:R-:W-:Y:S01]  /*abd0*/  IMAD.MOV.U32 R0, RZ, RZ, RZ ;  /* 0x000000ffff007224 */ /* 0x000fe200078e00ff */
[----:B------:R-:W-:Y:S01]  /*abe0*/  IADD3 R22, R7, 0x1, RZ ;  /* 0x0000000107167810 */ /* 0x000fe20007ffe0ff */
[----:B------:R-:W-:-:S04]  /*abf0*/  IMAD.MOV R3, RZ, RZ, -R11 ;  /* 0x000000ffff037224 */ /* 0x000fc800078e0a0b */
[----:B------:R0:W5:Y:S01]  /*ac00*/  @!P0 LDG.E R0, desc[UR36][R4.64] ;  /* 0x0000002404008981 */ /* 0x000162000c1e1900 */
[----:B------:R-:W-:Y:S01]  /*ac10*/  ISETP.NE.AND P0, PT, R22, 0x2, PT ;  /* 0x000000021600780c */ /* 0x000fe20003f05270 */
[----:B------:R-:W-:-:S03]  /*ac20*/  IMAD.MOV.U32 R20, RZ, RZ, R6 ;  /* 0x000000ffff147224 */ /* 0x000fc600078e0006 */
[----:B------:R-:W-:Y:S02]  /*ac30*/  SEL R2, RZ, 0x1, P0 ;  /* 0x00000001ff027807 */ /* 0x000fe40000000000 */
[----:B------:R-:W-:Y:S02]  /*ac40*/  SEL R22, R22, RZ, P0 ;  /* 0x000000ff16167207 */ /* 0x000fe40000000000 */
[----:B------:R-:W-:Y:S01]  /*ac50*/  LOP3.LUT R25, R21, R2, RZ, 0x3c, !PT ;  /* 0x0000000215197212 */ /* 0x000fe200078e3cff */
[----:B0-----:R-:W-:Y:S01]  /*ac60*/  IMAD R5, R3, UR4, R10 ;  /* 0x0000000403057c24 */ /* 0x001fe2000f8e020a */
[----:B------:R-:W-:Y:S06]  /*ac70*/  @!P2 BRA `(.L_x_56) ;  /* 0x000000000004a947 */ /* 0x000fec0003800000 */
[----:B------:R-:W-:Y:S01]  /*ac80*/  BPT.TRAP 0x1 ;  /* 0x000000040000795c */ /* 0x000fe20000300000 */
.L_x_56:
[----:B------:R-:W-:Y:S01]  /*ac90*/  LEA R6, R22, UR39, 0x3 ;  /* 0x0000002716067c11 */ /* 0x000fe2000f8e18ff */
[----:B------:R-:W-:Y:S01]  /*aca0*/  BSSY B1, `(.L_x_57) ;  /* 0x0000004000017945 */ /* 0x000fe20003800000 */
[----:B------:R-:W-:-:S04]  /*acb0*/  SHF.L.U32 R3, R25, 0x1f, RZ ;  /* 0x0000001f19037819 */ /* 0x000fc800000006ff */
[----:B------:R-:W0:Y:S02]  /*acc0*/  SYNCS.PHASECHK.TRANS64.TRYWAIT P0, [R6+URZ+0x30840], R3 ;  /* 0x03084003060075a7 */ /* 0x000e24000800017f */
[----:B0-----:R-:W-:Y:S05]  /*acd0*/  @!P0 BRA `(.L_x_58) ;  /* 0x0000002c00308947 */ /* 0x001fea0003800000 */
.L_x_126:
[----:B------:R-:W-:Y:S05]  /*ace0*/  BSYNC B1 ;  /* 0x0000000000017941 */ /* 0x000fea0003800000 */
.L_x_57:
[----:B------:R-:W-:Y:S01]  /*acf0*/  SHF.R.S32.HI R23, RZ, 0x1f, R5 ;  /* 0x0000001fff177819 */ /* 0x000fe20000011405 */
[----:B------:R-:W-:Y:S01]  /*ad00*/  ULDC.64 UR4, c[0x0][0x300] ;  /* 0x0000c00000047ab9 */ /* 0x000fe20000000a00 */
[----:B-----5:R-:W-:Y:S02]  /*ad10*/  SHF.R.S32.HI R24, RZ, 0x1f, R0 ;  /* 0x0000001fff187819 */ /* 0x020fe40000011400 */
[C---:B------:R-:W-:Y:S01]  /*ad20*/  LOP3.LUT P3, RZ, R16.reuse, 0x4, RZ, 0xc0, !PT ;  /* 0x0000000410ff7812 */ /* 0x040fe2000786c0ff */
[----:B------:R-:W-:Y:S01]  /*ad30*/  IMAD R2, R23, UR4, RZ ;  /* 0x0000000417027c24 */ /* 0x000fe2000f8e02ff */
[C---:B------:R-:W-:Y:S02]  /*ad40*/  LOP3.LUT P2, RZ, R16.reuse, 0x2, RZ, 0xc0, !PT ;  /* 0x0000000210ff7812 */ /* 0x040fe4000784c0ff */
[----:B------:R-:W-:Y:S01]  /*ad50*/  LOP3.LUT P1, RZ, R16, 0x1, RZ, 0xc0, !PT ;  /* 0x0000000110ff7812 */ /* 0x000fe2000782c0ff */
[C---:B------:R-:W-:Y:S02]  /*ad60*/  IMAD R9, R5.reuse, UR5, R2 ;  /* 0x0000000505097c24 */ /* 0x040fe4000f8e0202 */
[----:B0-----:R-:W-:Y:S01]  /*ad70*/  IMAD.WIDE.U32 R2, R5, UR4, RZ ;  /* 0x0000000405027c25 */ /* 0x001fe2000f8e00ff */
[----:B------:R-:W-:-:S04]  /*ad80*/  ULDC.64 UR4, c[0x0][0x310] ;  /* 0x0000c40000047ab9 */ /* 0x000fc80000000a00 */
[----:B------:R-:W-:Y:S01]  /*ad90*/  IADD3 R3, R3, R9, RZ ;  /* 0x0000000903037210 */ /* 0x000fe20007ffe0ff */
[----:B------:R-:W-:-:S04]  /*ada0*/  IMAD R9, R24, UR4, RZ ;  /* 0x0000000418097c24 */ /* 0x000fc8000f8e02ff */
[C---:B------:R-:W-:Y:S02]  /*adb0*/  IMAD R9, R0.reuse, UR5, R9 ;  /* 0x0000000500097c24 */ /* 0x040fe4000f8e0209 */
[----:B------:R-:W-:Y:S01]  /*adc0*/  IMAD.WIDE.U32 R2, R0, UR4, R2 ;  /* 0x0000000400027c25 */ /* 0x000fe2000f8e0002 */
[----:B------:R-:W-:-:S03]  /*add0*/  ULDC.64 UR4, c[0x0][0x308] ;  /* 0x0000c20000047ab9 */ /* 0x000fc60000000a00 */
[----:B------:R-:W-:Y:S02]  /*ade0*/  IMAD.IADD R3, R3, 0x1, R9 ;  /* 0x0000000103037824 */ /* 0x000fe400078e0209 */
[----:B------:R-:W-:Y:S02]  /*adf0*/  IMAD R4, R29, UR4, RZ ;  /* 0x000000041d047c24 */ /* 0x000fe4000f8e02ff */
[----:B------:R-:W-:-:S04]  /*ae00*/  IMAD.WIDE.U32 R2, R19, UR4, R2 ;  /* 0x0000000413027c25 */ /* 0x000fc8000f8e0002 */
[----:B------:R-:W-:Y:S01]  /*ae10*/  IMAD R9, R19, UR5, R4 ;  /* 0x0000000513097c24 */ /* 0x000fe2000f8e0204 */
[----:B------:R-:W-:Y:S02]  /*ae20*/  ULDC.64 UR4, c[0x0][0x2e8] ;  /* 0x0000ba0000047ab9 */ /* 0x000fe40000000a00 */
[----:B------:R-:W-:Y:S01]  /*ae30*/  LEA R8, P0, R2, UR4, 0x1 ;  /* 0x0000000402087c11 */ /* 0x000fe2000f8008ff */
[----:B------:R-:W-:Y:S01]  /*ae40*/  IMAD.IADD R3, R9, 0x1, R3 ;  /* 0x0000000109037824 */ /* 0x000fe200078e0203 */
[----:B------:R-:W-:Y:S01]  /*ae50*/  UMOV UR4, 0xffffffff ;  /* 0xffffffff00047882 */ /* 0x000fe20000000000 */
[----:B------:R-:W-:-:S03]  /*ae60*/  IMAD R9, R22, 0x4800, R27 ;  /* 0x0000480016097824 */ /* 0x000fc600078e021b */
[----:B------:R-:W-:Y:S01]  /*ae70*/  LEA.HI.X R10, R2, UR5, R3, 0x1, P0 ;  /* 0x00000005020a7c11 */ /* 0x000fe200080f0c03 */
[----:B------:R-:W-:Y:S06]  /*ae80*/  BRA.DIV UR4, `(.L_x_59) ;  /* 0x0000002a04d87947 */ /* 0x000fec000b800000 */
[----:B------:R-:W0:Y:S01]  /*ae90*/  SHFL.IDX PT, R14, R8, RZ, 0x181f ;  /* 0x00181fff080e7589 */ /* 0x000e2200000e0000 */
[----:B------:R-:W-:Y:S02]  /*aea0*/  SHF.L.U32 R4, R37, 0x1, RZ ;  /* 0x0000000125047819 */ /* 0x000fe400000006ff */
[----:B------:R-:W-:Y:S01]  /*aeb0*/  LEA R9, R9, UR39, 0x1 ;  /* 0x0000002709097c11 */ /* 0x000fe2000f8e08ff */
[----:B------:R-:W1:Y:S04]  /*aec0*/  SHFL.IDX PT, R3, R10, RZ, 0x181f ;  /* 0x00181fff0a037589 */ /* 0x000e6800000e0000 */
[----:B------:R-:W-:Y:S01]  /*aed0*/  SHFL.IDX PT, R35, R10, 0x2, 0x181f ;  /* 0x00581f000a237f89 */ /* 0x000fe200000e0000 */
[----:B0-----:R-:W-:-:S03]  /*aee0*/  IADD3 R2, P0, R14, R4, RZ ;  /* 0x000000040e027210 */ /* 0x001fc60007f1e0ff */
[----:B------:R-:W0:Y:S02]  /*aef0*/  SHFL.IDX PT, R14, R8, 0x1, 0x181f ;  /* 0x00381f00080e7f89 */ /* 0x000e2400000e0000 */
[----:B-1----:R-:W-:-:S05]  /*af00*/  IMAD.X R3, RZ, RZ, R3, P0 ;  /* 0x000000ffff037224 */ /* 0x002fca00000e0603 */
[----:B------:R-:W-:Y:S04]  /*af10*/  LDGSTS.E.BYPASS.LTC128B.128 [R9+0x1e400], desc[UR36][R2.64], !P3 ;  /* 0x1e40000002097fae */ /* 0x000fe8000d901d64 */
[----:B------:R-:W-:Y:S04]  /*af20*/  LDGSTS.E.BYPASS.LTC128B.128 [R9+0x21400], desc[UR36][R2.64+0x80], !P2 ;  /* 0x2140008002097fae */ /* 0x000fe8000d101d64 */
[----:B------:R1:W-:Y:S04]  /*af30*/  LDGSTS.E.BYPASS.LTC128B.128 [R9+0x24400], desc[UR36][R2.64+0x100], !P1 ;  /* 0x2440010002097fae */ /* 0x0003e8000c901d64 */
[----:B-1----:R-:W1:Y:S01]  /*af40*/  SHFL.IDX PT, R3, R10, 0x1, 0x181f ;  /* 0x00381f000a037f89 */ /* 0x002e6200000e0000 */
[----:B0-----:R-:W-:-:S03]  /*af50*/  IADD3 R2, P0, R14, R4, RZ ;  /* 0x000000040e027210 */ /* 0x001fc60007f1e0ff */
[----:B------:R-:W0:Y:S02]  /*af60*/  SHFL.IDX PT, R14, R8, 0x2, 0x181f ;  /* 0x00581f00080e7f89 */ /* 0x000e2400000e0000 */
[----:B-1----:R-:W-:-:S05]  /*af70*/  IMAD.X R3, RZ, RZ, R3, P0 ;  /* 0x000000ffff037224 */ /* 0x002fca00000e0603 */
[----:B------:R-:W-:Y:S04]  /*af80*/  LDGSTS.E.BYPASS.LTC128B.128 [R9+0x1ec00], desc[UR36][R2.64], !P3 ;  /* 0x1ec0000002097fae */ /* 0x000fe8000d901d64 */
[----:B------:R-:W-:Y:S04]  /*af90*/  LDGSTS.E.BYPASS.LTC128B.128 [R9+0x21c00], desc[UR36][R2.64+0x80], !P2 ;  /* 0x21c0008002097fae */ /* 0x000fe8000d101d64 */
[----:B------:R0:W-:Y:S02]  /*afa0*/  LDGSTS.E.BYPASS.LTC128B.128 [R9+0x24c00], desc[UR36][R2.64+0x100], !P1 ;  /* 0x24c0010002097fae */ /* 0x0001e4000c901d64 */
[----:B0-----:R-:W-:-:S02]  /*afb0*/  IADD3 R2, P0, R14, R4, RZ ;  /* 0x000000040e027210 */ /* 0x001fc40007f1e0ff */
[----:B------:R-:W0:Y:S02]  /*afc0*/  SHFL.IDX PT, R14, R8, 0x3, 0x181f ;  /* 0x00781f00080e7f89 */ /* 0x000e2400000e0000 */
[----:B------:R-:W-:Y:S02]  /*afd0*/  IADD3.X R3, RZ, R35, RZ, P0, !PT ;  /* 0x00000023ff037210 */ /* 0x000fe400007fe4ff */
[----:B------:R-:W1:Y:S04]  /*afe0*/  SHFL.IDX PT, R35, R10, 0x3, 0x181f ;  /* 0x00781f000a237f89 */ /* 0x000e6800000e0000 */
[----:B------:R-:W-:Y:S04]  /*aff0*/  LDGSTS.E.BYPASS.LTC128B.128 [R9+0x1f400], desc[UR36][R2.64], !P3 ;  /* 0x1f40000002097fae */ /* 0x000fe8000d901d64 */
[----:B------:R-:W-:Y:S04]  /*b000*/  LDGSTS.E.BYPASS.LTC128B.128 [R9+0x22400], desc[UR36][R2.64+0x80], !P2 ;  /* 0x2240008002097fae */ /* 0x000fe8000d101d64 */
[----:B------:R0:W-:Y:S02]  /*b010*/  LDGSTS.E.BYPASS.LTC128B.128 [R9+0x25400], desc[UR36][R2.64+0x100], !P1 ;  /* 0x2540010002097fae */ /* 0x0001e4000c901d64 */
[----:B0-----:R-:W-:-:S02]  /*b020*/  IADD3 R2, P0, R14, R4, RZ ;  /* 0x000000040e027210 */ /* 0x001fc40007f1e0ff */
[----:B------:R-:W0:Y:S03]  /*b030*/  SHFL.IDX PT, R14, R8, 0x4, 0x181f ;  /* 0x00981f00080e7f89 */ /* 0x000e2600000e0000 */
[----:B-1----:R-:W-:Y:S02]  /*b040*/  IMAD.X R3, RZ, RZ, R35, P0 ;  /* 0x000000ffff037224 */ /* 0x002fe400000e0623 */
[----:B------:R-:W1:Y:S04]  /*b050*/  SHFL.IDX PT, R35, R10, 0x4, 0x181f ;  /* 0x00981f000a237f89 */ /* 0x000e6800000e0000 */
[----:B------:R-:W-:Y:S04]  /*b060*/  LDGSTS.E.BYPASS.LTC128B.128 [R9+0x1fc00], desc[UR36][R2.64], !P3 ;  /* 0x1fc0000002097fae */ /* 0x000fe8000d901d64 */
[----:B------:R-:W-:Y:S04]  /*b070*/  LDGSTS.E.BYPASS.LTC128B.128 [R9+0x22c00], desc[UR36][R2.64+0x80], !P2 ;  /* 0x22c0008002097fae */ /* 0x000fe8000d101d64 */
[----:B------:R0:W-:Y:S02]  /*b080*/  LDGSTS.E.BYPASS.LTC128B.128 [R9+0x25c00], desc[UR36][R2.64+0x100], !P1 ;  /* 0x25c0010002097fae */ /* 0x0001e4000c901d64 */
[----:B0-----:R-:W-:-:S02]  /*b090*/  IADD3 R2, P0, R14, R4, RZ ;  /* 0x000000040e027210 */ /* 0x001fc40007f1e0ff */
[----:B------:R0:W2:Y:S03]  /*b0a0*/  SHFL.IDX PT, R14, R8, 0x5, 0x181f ;  /* 0x00b81f00080e7f89 */ /* 0x0000a600000e0000 */
[----:B-1----:R-:W-:Y:S02]  /*b0b0*/  IMAD.X R3, RZ, RZ, R35, P0 ;  /* 0x000000ffff037224 */ /* 0x002fe400000e0623 */
[----:B------:R0:W1:Y:S04]  /*b0c0*/  SHFL.IDX PT, R35, R10, 0x5, 0x181f ;  /* 0x00b81f000a237f89 */ /* 0x00006800000e0000 */
[----:B------:R0:W-:Y:S04]  /*b0d0*/  LDGSTS.E.BYPASS.LTC128B.128 [R9+0x20400], desc[UR36][R2.64], !P3 ;  /* 0x2040000002097fae */ /* 0x0001e8000d901d64 */
[----:B------:R0:W-:Y:S04]  /*b0e0*/  LDGSTS.E.BYPASS.LTC128B.128 [R9+0x23400], desc[UR36][R2.64+0x80], !P2 ;  /* 0x2340008002097fae */ /* 0x0001e8000d101d64 */
[----:B------:R0:W-:Y:S02]  /*b0f0*/  LDGSTS.E.BYPASS.LTC128B.128 [R9+0x26400], desc[UR36][R2.64+0x100], !P1 ;  /* 0x2640010002097fae */ /* 0x0001e4000c901d64 */
.L_x_140:
[----:B0-2---:R-:W-:-:S04]  /*b100*/  IADD3 R2, P0, R14, R4, RZ ;  /* 0x000000040e027210 */ /* 0x005fc80007f1e0ff */
[----:B-1----:R-:W-:Y:S02]  /*b110*/  IADD3.X R3, RZ, R35, RZ, P0, !PT ;  /* 0x00000023ff037210 */ /* 0x002fe400007fe4ff */
[----:B------:R-:W-:-:S03]  /*b120*/  PLOP3.LUT P0, PT, PT, PT, PT, 0x80, 0x0 ;  /* 0x000000000000781c */ /* 0x000fc60003f0f070 */
[----:B------:R-:W-:Y:S01]  /*b130*/  @!PT LDS RZ, [RZ] ;  /* 0x00000000fffff984 */ /* 0x000fe20000000800 */
[----:B------:R-:W-:Y:S01]  /*b140*/  @!PT LDS RZ, [RZ] ;  /* 0x00000000fffff984 */ /* 0x000fe20000000800 */
[----:B------:R-:W-:Y:S01]  /*b150*/  @!PT LDS RZ, [RZ] ;  /* 0x00000000fffff984 */ /* 0x000fe20000000800 */
[----:B------:R0:W-:Y:S04]  /*b160*/  LDGSTS.E.BYPASS.LTC128B.128 [R9+0x20c00], desc[UR36][R2.64], !P3 ;  /* 0x20c0000002097fae */ /* 0x0001e8000d901d64 */
[----:B------:R0:W-:Y:S04]  /*b170*/  LDGSTS.E.BYPASS.LTC128B.128 [R9+0x23c00], desc[UR36][R2.64+0x80], !P2 ;  /* 0x23c0008002097fae */ /* 0x0001e8000d101d64 */
[----:B------:R0:W-:Y:S01]  /*b180*/  LDGSTS.E.BYPASS.LTC128B.128 [R9+0x26c00], desc[UR36][R2.64+0x100], !P1 ;  /* 0x26c0010002097fae */ /* 0x0001e2000c901d64 */
[----:B------:R-:W-:Y:S01]  /*b190*/  NOP ;  /* 0x0000000000007918 */ /* 0x000fe20000000000 */
.L_x_60:
        /* <DEDUP_REMOVED lines=10> */
.L_x_61:
[----:B------:R1:W-:Y:S01]  /*b240*/  SYNCS.ARRIVE.TRANS64.A1T0 RZ, [R6+URZ+0x30830], RZ ;  /* 0x030830ff06ff79a7 */ /* 0x0003e2000810003f */
[----:B------:R-:W-:Y:S05]  /*b250*/  @!P2 BRA `(.L_x_62) ;  /* 0x000000000004a947 */ /* 0x000fea0003800000 */
[----:B------:R-:W-:Y:S01]  /*b260*/  BPT.TRAP 0x1 ;  /* 0x000000040000795c */ /* 0x000fe20000300000 */
.L_x_62:
[----:B0-----:R-:W-:Y:S01]  /*b270*/  SHF.L.U32 R9, R21, 0x1f, RZ ;  /* 0x0000001f15097819 */ /* 0x001fe200000006ff */
[----:B------:R-:W-:Y:S01]  /*b280*/  IMAD.MOV.U32 R3, RZ, RZ, -0x60 ;  /* 0xffffffa0ff037424 */ /* 0x000fe200078e00ff */
[----:B-1----:R-:W-:Y:S01]  /*b290*/  LEA R6, R7, UR39, 0x3 ;  /* 0x0000002707067c11 */ /* 0x002fe2000f8e18ff */
[----:B------:R-:W-:Y:S02]  /*b2a0*/  BSSY B1, `(.L_x_63) ;  /* 0x0000004000017945 */ /* 0x000fe40003800000 */
[----:B------:R-:W-:Y:S01]  /*b2b0*/  IMAD R3, R28, R3, UR38 ;  /* 0x000000261c037e24 */ /* 0x000fe2000f8e0203 */
[----:B------:R-:W0:Y:S02]  /*b2c0*/  SYNCS.PHASECHK.TRANS64.TRYWAIT P0, [R6+URZ+0x30860], R9 ;  /* 0x03086009060075a7 */ /* 0x000e24000800017f */
[----:B0-----:R-:W-:Y:S05]  /*b2d0*/  @!P0 BRA `(.L_x_64) ;  /* 0x0000002c007c8947 */ /* 0x001fea0003800000 */
.L_x_141:
[----:B------:R-:W-:Y:S05]  /*b2e0*/  BSYNC B1 ;  /* 0x0000000000017941 */ /* 0x000fea0003800000 */
.L_x_63:
[----:B------:R-:W-:Y:S01]  /*b2f0*/  UMOV UR4, 0xffffffff ;  /* 0xffffffff00047882 */ /* 0x000fe20000000000 */
[C---:B------:R-:W-:Y:S01]  /*b300*/  LOP3.LUT P3, RZ, R16.reuse, 0x20, RZ, 0xc0, !PT ;  /* 0x0000002010ff7812 */ /* 0x040fe2000786c0ff */
[----:B------:R-:W-:Y:S01]  /*b310*/  IMAD R7, R7, 0x4800, R27 ;  /* 0x0000480007077824 */ /* 0x000fe200078e021b */
[C---:B------:R-:W-:Y:S01]  /*b320*/  LOP3.LUT P2, RZ, R16.reuse, 0x10, RZ, 0xc0, !PT ;  /* 0x0000001010ff7812 */ /* 0x040fe2000784c0ff */
[----:B------:R-:W-:Y:S01]  /*b330*/  IMAD.IADD R8, R3, 0x1, -R34 ;  /* 0x0000000103087824 */ /* 0x000fe200078e0a22 */
[----:B------:R-:W-:Y:S01]  /*b340*/  LOP3.LUT P1, RZ, R16, 0x8, RZ, 0xc0, !PT ;  /* 0x0000000810ff7812 */ /* 0x000fe2000782c0ff */
[----:B------:R-:W-:-:S12]  /*b350*/  BRA.DIV UR4, `(.L_x_65) ;  /* 0x0000002e04707947 */ /* 0x000fd8000b800000 */
[----:B------:R-:W1:Y:S01]  /*b360*/  SHFL.IDX PT, R14, R17, RZ, 0x181f ;  /* 0x00181fff110e7589 */ /* 0x000e6200000e0000 */
[----:B------:R-:W-:-:S03]  /*b370*/  LEA R7, R7, UR39, 0x1 ;  /* 0x0000002707077c11 */ /* 0x000fc6000f8e08ff */
[----:B------:R-:W2:Y:S01]  /*b380*/  SHFL.IDX PT, R3, R18, RZ, 0x181f ;  /* 0x00181fff12037589 */ /* 0x000ea200000e0000 */
[----:B-1----:R-:W-:-:S03]  /*b390*/  IADD3 R2, P0, R14, R4, RZ ;  /* 0x000000040e027210 */ /* 0x002fc60007f1e0ff */
[----:B------:R-:W1:Y:S01]  /*b3a0*/  SHFL.IDX PT, R14, R17, 0x1, 0x181f ;  /* 0x00381f00110e7f89 */ /* 0x000e6200000e0000 */
[----:B--2---:R-:W-:Y:S02]  /*b3b0*/  IADD3.X R3, RZ, R3, RZ, P0, !PT ;  /* 0x00000003ff037210 */ /* 0x004fe400007fe4ff */
[----:B------:R-:W-:-:S13]  /*b3c0*/  ISETP.LT.OR P0, PT, R8, 0x1, P3 ;  /* 0x000000010800780c */ /* 0x000fda0001f01670 */
[----:B------:R-:W-:Y:S01]  /*b3d0*/  LDGSTS.E.BYPASS.LTC128B.128 [R7+0x400], desc[UR36][R2.64], !P0 ;  /* 0x0040000002077fae */ /* 0x000fe2000c101d64 */
[----:B------:R-:W-:-:S13]  /*b3e0*/  ISETP.LT.OR P0, PT, R8, 0x1, P2 ;  /* 0x000000010800780c */ /* 0x000fda0001701670 */
[----:B------:R-:W-:Y:S01]  /*b3f0*/  LDGSTS.E.BYPASS.LTC128B.128 [R7+0x3400], desc[UR36][R2.64+0x80], !P0 ;  /* 0x0340008002077fae */ /* 0x000fe2000c101d64 */
[----:B------:R-:W-:-:S13]  /*b400*/  ISETP.LT.OR P0, PT, R8, 0x1, P1 ;  /* 0x000000010800780c */ /* 0x000fda0000f01670 */
[----:B------:R2:W-:Y:S04]  /*b410*/  LDGSTS.E.BYPASS.LTC128B.128 [R7+0x6400], desc[UR36][R2.64+0x100], !P0 ;  /* 0x0640010002077fae */ /* 0x0005e8000c101d64 */
[----:B--2---:R-:W2:Y:S01]  /*b420*/  SHFL.IDX PT, R3, R18, 0x1, 0x181f ;  /* 0x00381f0012037f89 */ /* 0x004ea200000e0000 */
[----:B-1----:R-:W-:-:S03]  /*b430*/  IADD3 R2, P0, R14, R4, RZ ;  /* 0x000000040e027210 */ /* 0x002fc60007f1e0ff */
[----:B------:R-:W1:Y:S02]  /*b440*/  SHFL.IDX PT, R14, R17, 0x2, 0x181f ;  /* 0x00581f00110e7f89 */ /* 0x000e6400000e0000 */
[----:B--2---:R-:W-:Y:S01]  /*b450*/  IMAD.X R3, RZ, RZ, R3, P0 ;  /* 0x000000ffff037224 */ /* 0x004fe200000e0603 */
        /* <DEDUP_REMOVED lines=28> */
[----:B------:R-:W1:Y:S04]  /*b620*/  SHFL.IDX PT, R18, R18, 0x5, 0x181f ;  /* 0x00b81f0012127f89 */ /* 0x000e6800000e0000 */
[----:B------:R3:W4:Y:S01]  /*b630*/  SHFL.IDX PT, R14, R17, 0x5, 0x181f ;  /* 0x00b81f00110e7f89 */ /* 0x00072200000e0000 */
[----:B--2---:R-:W-:Y:S01]  /*b640*/  IMAD.X R3, RZ, RZ, R3, P0 ;  /* 0x000000ffff037224 */ /* 0x004fe200000e0603 */
[----:B------:R-:W-:-:S13]  /*b650*/  ISETP.LT.OR P0, PT, R8, 0x41, P3 ;  /* 0x000000410800780c */ /* 0x000fda0001f01670 */
[----:B------:R3:W-:Y:S01]  /*b660*/  LDGSTS.E.BYPASS.LTC128B.128 [R7+0x2400], desc[UR36][R2.64], !P0 ;  /* 0x0240000002077fae */ /* 0x0007e2000c101d64 */
[----:B------:R-:W-:-:S13]  /*b670*/  ISETP.LT.OR P0, PT, R8, 0x41, P2 ;  /* 0x000000410800780c */ /* 0x000fda0001701670 */
[----:B------:R3:W-:Y:S01]  /*b680*/  LDGSTS.E.BYPASS.LTC128B.128 [R7+0x5400], desc[UR36][R2.64+0x80], !P0 ;  /* 0x0540008002077fae */ /* 0x0007e2000c101d64 */
[----:B------:R-:W-:-:S13]  /*b690*/  ISETP.LT.OR P0, PT, R8, 0x41, P1 ;  /* 0x000000410800780c */ /* 0x000fda0000f01670 */
[----:B-1--4-:R3:W-:Y:S02]  /*b6a0*/  LDGSTS.E.BYPASS.LTC128B.128 [R7+0x8400], desc[UR36][R2.64+0x100], !P0 ;  /* 0x0840010002077fae */ /* 0x0127e4000c101d64 */
.L_x_155:
[----:B0--3--:R-:W-:Y:S01]  /*b6b0*/  IADD3 R2, P0, R14, R4, RZ ;  /* 0x000000040e027210 */ /* 0x009fe20007f1e0ff */
[----:B------:R-:W-:Y:S02]  /*b6c0*/  ULDC.64 UR4, c[0x0][0x328] ;  /* 0x0000ca0000047ab9 */ /* 0x000fe40000000a00 */
[----:B------:R-:W-:Y:S02]  /*b6d0*/  IMAD R4, R23, UR4, RZ ;  /* 0x0000000417047c24 */ /* 0x000fe4000f8e02ff */
[----:B------:R-:W-:Y:S01]  /*b6e0*/  IMAD.X R3, RZ, RZ, R18, P0 ;  /* 0x000000ffff037224 */ /* 0x000fe200000e0612 */
[----:B------:R-:W-:Y:S01]  /*b6f0*/  ISETP.LT.OR P0, PT, R8, 0x51, P3 ;  /* 0x000000510800780c */ /* 0x000fe20001f01670 */
[----:B------:R-:W-:-:S12]  /*b700*/  IMAD R9, R5, UR5, R4 ;  /* 0x0000000505097c24 */ /* 0x000fd8000f8e0204 */
[----:B------:R-:W-:Y:S01]  /*b710*/  @!PT LDS RZ, [RZ] ;  /* 0x00000000fffff984 */ /* 0x000fe20000000800 */
[----:B------:R-:W-:Y:S01]  /*b720*/  @!PT LDS RZ, [RZ] ;  /* 0x00000000fffff984 */ /* 0x000fe20000000800 */
[----:B------:R-:W-:Y:S01]  /*b730*/  @!PT LDS RZ, [RZ] ;  /* 0x00000000fffff984 */ /* 0x000fe20000000800 */
[----:B------:R-:W-:Y:S01]  /*b740*/  LDGSTS.E.BYPASS.LTC128B.128 [R7+0x2c00], desc[UR36][R2.64], !P0 ;  /* 0x02c0000002077fae */ /* 0x000fe2000c101d64 */
[----:B------:R-:W-:-:S13]  /*b750*/  ISETP.LT.OR P0, PT, R8, 0x51, P2 ;  /* 0x000000510800780c */ /* 0x000fda0001701670 */
[----:B------:R-:W-:Y:S01]  /*b760*/  LDGSTS.E.BYPASS.LTC128B.128 [R7+0x5c00], desc[UR36][R2.64+0x80], !P0 ;  /* 0x05c0008002077fae */ /* 0x000fe2000c101d64 */
[----:B------:R-:W-:-:S13]  /*b770*/  ISETP.LT.OR P0, PT, R8, 0x51, P1 ;  /* 0x000000510800780c */ /* 0x000fda0000f01670 */
[----:B------:R0:W-:Y:S02]  /*b780*/  LDGSTS.E.BYPASS.LTC128B.128 [R7+0x8c00], desc[UR36][R2.64+0x100], !P0 ;  /* 0x08c0010002077fae */ /* 0x0001e4000c101d64 */
[----:B0-----:R-:W-:Y:S01]  /*b790*/  IMAD.WIDE.U32 R2, R5, UR4, RZ ;  /* 0x0000000405027c25 */ /* 0x001fe2000f8e00ff */
[----:B------:R-:W-:-:S03]  /*b7a0*/  ULDC.64 UR4, c[0x0][0x338] ;  /* 0x0000ce0000047ab9 */ /* 0x000fc60000000a00 */
[----:B------:R-:W-:Y:S01]  /*b7b0*/  IMAD R5, R24, UR4, RZ ;  /* 0x0000000418057c24 */ /* 0x000fe2000f8e02ff */
[----:B------:R-:W-:-:S03]  /*b7c0*/  IADD3 R3, R3, R9, RZ ;  /* 0x0000000903037210 */ /* 0x000fc60007ffe0ff */
[C---:B------:R-:W-:Y:S02]  /*b7d0*/  IMAD R5, R0.reuse, UR5, R5 ;  /* 0x0000000500057c24 */ /* 0x040fe4000f8e0205 */
[----:B------:R-:W-:Y:S01]  /*b7e0*/  IMAD.WIDE.U32 R2, R0, UR4, R2 ;  /* 0x0000000400027c25 */ /* 0x000fe2000f8e0002 */
[----:B------:R-:W-:-:S03]  /*b7f0*/  ULDC.64 UR4, c[0x0][0x330] ;  /* 0x0000cc0000047ab9 */ /* 0x000fc60000000a00 */
[----:B------:R-:W-:Y:S02]  /*b800*/  IMAD R0, R29, UR4, RZ ;  /* 0x000000041d007c24 */ /* 0x000fe4000f8e02ff */
[----:B------:R-:W-:Y:S02]  /*b810*/  IMAD.IADD R3, R3, 0x1, R5 ;  /* 0x0000000103037824 */ /* 0x000fe400078e0205 */
[C---:B------:R-:W-:Y:S01]  /*b820*/  IMAD R5, R19.reuse, UR5, R0 ;  /* 0x0000000513057c24 */ /* 0x040fe2000f8e0200 */
[----:B------:R-:W-:Y:S01]  /*b830*/  NOP ;  /* 0x0000000000007918 */ /* 0x000fe20000000000 */
[----:B------:R-:W-:Y:S01]  /*b840*/  IMAD.WIDE.U32 R2, R19, UR4, R2 ;  /* 0x0000000413027c25 */ /* 0x000fe2000f8e0002 */
[----:B------:R-:W-:-:S03]  /*b850*/  ULDC.64 UR4, c[0x0][0x318] ;  /* 0x0000c60000047ab9 */ /* 0x000fc60000000a00 */
[----:B------:R-:W-:Y:S01]  /*b860*/  IMAD.IADD R3, R5, 0x1, R3 ;  /* 0x0000000105037824 */ /* 0x000fe200078e0203 */
[----:B------:R-:W-:-:S04]  /*b870*/  LEA R17, P0, R2, UR4, 0x1 ;  /* 0x0000000402117c11 */ /* 0x000fc8000f8008ff */
[----:B------:R-:W-:Y:S02]  /*b880*/  LEA.HI.X R18, R2, UR5, R3, 0x1, P0 ;  /* 0x0000000502127c11 */ /* 0x000fe400080f0c03 */
[----:B------:R-:W-:-:S13]  /*b890*/  PLOP3.LUT P0, PT, PT, PT, PT, 0x80, 0x0 ;  /* 0x000000000000781c */ /* 0x000fda0003f0f070 */
.L_x_66:
        /* <DEDUP_REMOVED lines=10> */
.L_x_67:
[C---:B------:R-:W-:Y:S01]  /*b940*/  ISETP.GT.AND P0, PT, R20.reuse, RZ, PT ;  /* 0x000000ff1400720c */ /* 0x040fe20003f04270 */
[----:B------:R0:W-:Y:S01]  /*b950*/  SYNCS.ARRIVE.TRANS64.A1T0 RZ, [R6+URZ+0x30850], RZ ;  /* 0x030850ff06ff79a7 */ /* 0x0001e2000810003f */
[----:B------:R-:W-:Y:S01]  /*b960*/  IMAD.MOV.U32 R21, RZ, RZ, R25 ;  /* 0x000000ffff157224 */ /* 0x000fe200078e0019 */
[----:B------:R-:W-:Y:S01]  /*b970*/  MOV R28, R20 ;  /* 0x00000014001c7202 */ /* 0x000fe20000000f00 */
[----:B------:R-:W-:Y:S01]  /*b980*/  IMAD.MOV.U32 R7, RZ, RZ, R22 ;  /* 0x000000ffff077224 */ /* 0x000fe200078e0016 */
[----:B0-----:R-:W-:-:S08]  /*b990*/  IADD3 R6, R20, -0x1, RZ ;  /* 0xffffffff14067810 */ /* 0x001fd00007ffe0ff */
[----:B------:R-:W-:Y:S05]  /*b9a0*/  @P0 BRA `(.L_x_68) ;  /* 0xfffffff000300947 */ /* 0x000fea000383ffff */
[----:B------:R-:W-:Y:S05]  /*b9b0*/  BSYNC B0 ;  /* 0x0000000000007941 */ /* 0x000fea0003800000 */
.L_x_55:
[----:B------:R-:W-:-:S13]  /*b9c0*/  LOP3.LUT P0, RZ, R16, 0x40, RZ, 0xc0, !PT ;  /* 0x0000004010ff7812 */ /* 0x000fda000780c0ff */
[----:B------:R-:W-:Y:S05]  /*b9d0*/  @!P0 BRA `(.L_x_69) ;  /* 0x0000000000048947 */ /* 0x000fea0003800000 */
[----:B------:R-:W-:Y:S01]  /*b9e0*/  BPT.TRAP 0x1 ;  /* 0x000000040000795c */ /* 0x000fe20000300000 */
.L_x_69:
[----:B------:R-:W-:Y:S01]  /*b9f0*/  LEA R4, R22, UR39, 0x3 ;  /* 0x0000002716047c11 */ /* 0x000fe2000f8e18ff */
[----:B------:R-:W-:Y:S01]  /*ba00*/  IMAD.MOV.U32 R5, RZ, RZ, -0x60 ;  /* 0xffffffa0ff057424 */ /* 0x000fe200078e00ff */
[----:B0-----:R-:W-:Y:S01]  /*ba10*/  SHF.L.U32 R3, R25, 0x1f, RZ ;  /* 0x0000001f19037819 */ /* 0x001fe200000006ff */
[----:B------:R-:W-:Y:S02]  /*ba20*/  BSSY B0, `(.L_x_70) ;  /* 0x0000004000007945 */ /* 0x000fe40003800000 */
[----:B------:R-:W-:Y:S01]  /*ba30*/  IMAD R5, R20, R5, UR38 ;  /* 0x0000002614057e24 */ /* 0x000fe2000f8e0205 */
[----:B------:R-:W0:Y:S02]  /*ba40*/  SYNCS.PHASECHK.TRANS64.TRYWAIT P0, [R4+URZ+0x30860], R3 ;  /* 0x03086003040075a7 */ /* 0x000e24000800017f */
[----:B0-----:R-:W-:Y:S05]  /*ba50*/  @!P0 BRA `(.L_x_71) ;  /* 0x0000002c00ac8947 */ /* 0x001fea0003800000 */
.L_x_156:
[----:B------:R-:W-:Y:S05]  /*ba60*/  BSYNC B0 ;  /* 0x0000000000007941 */ /* 0x000fea0003800000 */
.L_x_70:
[----:B------:R-:W-:Y:S01]  /*ba70*/  UMOV UR4, 0xffffffff ;  /* 0xffffffff00047882 */ /* 0x000fe20000000000 */
[----:B------:R-:W-:Y:S01]  /*ba80*/  LOP3.LUT P3, RZ, R16, 0x20, RZ, 0xc0, !PT ;  /* 0x0000002010ff7812 */ /* 0x000fe2000786c0ff */
[----:B------:R-:W-:Y:S01]  /*ba90*/  IMAD R7, R22, 0x4800, R27 ;  /* 0x0000480016077824 */ /* 0x000fe200078e021b */
[C---:B------:R-:W-:Y:S01]  /*baa0*/  LOP3.LUT P2, RZ, R16.reuse, 0x10, RZ, 0xc0, !PT ;  /* 0x0000001010ff7812 */ /* 0x040fe2000784c0ff */
[----:B------:R-:W-:Y:S01]  /*bab0*/  IMAD.IADD R5, R5, 0x1, -R34 ;  /* 0x0000000105057824 */ /* 0x000fe200078e0a22 */
[----:B------:R-:W-:Y:S01]  /*bac0*/  LOP3.LUT P1, RZ, R16, 0x8, RZ, 0xc0, !PT ;  /* 0x0000000810ff7812 */ /* 0x000fe2000782c0ff */
[----:B------:R-:W-:-:S12]  /*bad0*/  BRA.DIV UR4, `(.L_x_72) ;  /* 0x0000002e04a07947 */ /* 0x000fd8000b800000 */
[----:B------:R-:W1:Y:S01]  /*bae0*/  SHFL.IDX PT, R14, R17, RZ, 0x181f ;  /* 0x00181fff110e7589 */ /* 0x000e6200000e0000 */
[----:B------:R-:W-:-:S03]  /*baf0*/  SHF.L.U32 R6, R37, 0x1, RZ ;  /* 0x0000000125067819 */ /* 0x000fc600000006ff */
[----:B------:R-:W0:Y:S01]  /*bb00*/  SHFL.IDX PT, R0, R18, RZ, 0x181f ;  /* 0x00181fff12007589 */ /* 0x000e2200000e0000 */
[----:B-1----:R-:W-:-:S03]  /*bb10*/  IADD3 R2, P0, R14, R6, RZ ;  /* 0x000000060e027210 */ /* 0x002fc60007f1e0ff */
[----:B------:R-:W1:Y:S02]  /*bb20*/  SHFL.IDX PT, R14, R17, 0x1, 0x181f ;  /* 0x00381f00110e7f89 */ /* 0x000e6400000e0000 */
[----:B0-----:R-:W-:Y:S01]  /*bb30*/  IMAD.X R3, RZ, RZ, R0, P0 ;  /* 0x000000ffff037224 */ /* 0x001fe200000e0600 */
[----:B------:R-:W-:Y:S02]  /*bb40*/  ISETP.LT.OR P0, PT, R5, 0x1, P3 ;  /* 0x000000010500780c */ /* 0x000fe40001f01670 */
[----:B------:R-:W-:Y:S02]  /*bb50*/  LEA R0, R7, UR39, 0x1 ;  /* 0x0000002707007c11 */ /* 0x000fe4000f8e08ff */
[----:B------:R-:W0:Y:S09]  /*bb60*/  SHFL.IDX PT, R7, R18, 0x1, 0x181f ;  /* 0x00381f0012077f89 */ /* 0x000e3200000e0000 */
[----:B------:R-:W-:Y:S01]  /*bb70*/  LDGSTS.E.BYPASS.LTC128B.128 [R0+0x400], desc[UR36][R2.64], !P0 ;  /* 0x0040000002007fae */ /* 0x000fe2000c101d64 */
[----:B------:R-:W-:-:S13]  /*bb80*/  ISETP.LT.OR P0, PT, R5, 0x1, P2 ;  /* 0x000000010500780c */ /* 0x000fda0001701670 */
[----:B------:R-:W-:Y:S01]  /*bb90*/  LDGSTS.E.BYPASS.LTC128B.128 [R0+0x3400], desc[UR36][R2.64+0x80], !P0 ;  /* 0x0340008002007fae */ /* 0x000fe2000c101d64 */
[----:B------:R-:W-:-:S13]  /*bba0*/  ISETP.LT.OR P0, PT, R5, 0x1, P1 ;  /* 0x000000010500780c */ /* 0x000fda0000f01670 */
[----:B------:R1:W-:Y:S02]  /*bbb0*/  LDGSTS.E.BYPASS.LTC128B.128 [R0+0x6400], desc[UR36][R2.64+0x100], !P0 ;  /* 0x0640010002007fae */ /* 0x0003e4000c101d64 */
[----:B-1----:R-:W-:Y:S02]  /*bbc0*/  IADD3 R2, P0, R14, R6, RZ ;  /* 0x000000060e027210 */ /* 0x002fe40007f1e0ff */
[----:B------:R-:W1:Y:S03]  /*bbd0*/  SHFL.IDX PT, R14, R17, 0x2, 0x181f ;  /* 0x00581f00110e7f89 */ /* 0x000e6600000e0000 */
[----:B0-----:R-:W-:Y:S01]  /*bbe0*/  IMAD.X R3, RZ, RZ, R7, P0 ;  /* 0x000000ffff037224 */ /* 0x001fe200000e0607 */
[----:B------:R-:W-:Y:S01]  /*bbf0*/  ISETP.LT.OR P0, PT, R5, 0x11, P3 ;  /* 0x000000110500780c */ /* 0x000fe20001f01670 */
[----:B------:R-:W0:-:S12]  /*bc00*/  SHFL.IDX PT, R7, R18, 0x2, 0x181f ;  /* 0x00581f0012077f89 */ /* 0x000e1800000e0000 */
[----:B------:R-:W-:Y:S01]  /*bc10*/  LDGSTS.E.BYPASS.LTC128B.128 [R0+0xc00], desc[UR36][R2.64], !P0 ;  /* 0x00c0000002007fae */ /* 0x000fe2000c101d64 */
[----:B------:R-:W-:-:S13]  /*bc20*/  ISETP.LT.OR P0, PT, R5, 0x11, P2 ;  /* 0x000000110500780c */ /* 0x000fda0001701670 */
[----:B------:R-:W-:Y:S01]  /*bc30*/  LDGSTS.E.BYPASS.LTC128B.128 [R0+0x3c00], desc[UR36][R2.64+0x80], !P0 ;  /* 0x03c0008002007fae */ /* 0x000fe2000c101d64 */
[----:B------:R-:W-:-:S13]  /*bc40*/  ISETP.LT.OR P0, PT, R5, 0x11, P1 ;  /* 0x000000110500780c */ /* 0x000fda0000f01670 */
[----:B------:R1:W-:Y:S02]  /*bc50*/  LDGSTS.E.BYPASS.LTC128B.128 [R0+0x6c00], desc[UR36][R2.64+0x100], !P0 ;  /* 0x06c0010002007fae */ /* 0x0003e4000c101d64 */
[----:B-1----:R-:W-:Y:S02]  /*bc60*/  IADD3 R2, P0, R14, R6, RZ ;  /* 0x000000060e027210 */ /* 0x002fe40007f1e0ff */
[----:B------:R-:W1:Y:S02]  /*bc70*/  SHFL.IDX PT, R14, R17, 0x3, 0x181f ;  /* 0x00781f00110e7f89 */ /* 0x000e6400000e0000 */
[----:B0-----:R-:W-:Y:S02]  /*bc80*/  IADD3.X R3, RZ, R7, RZ, P0, !PT ;  /* 0x00000007ff037210 */ /* 0x001fe400007fe4ff */
        /* <DEDUP_REMOVED lines=18> */
[----:B------:R1:W2:Y:S03]  /*bdb0*/  SHFL.IDX PT, R14, R17, 0x5, 0x181f ;  /* 0x00b81f00110e7f89 */ /* 0x0002a600000e0000 */
[----:B0-----:R-:W-:Y:S01]  /*bdc0*/  IMAD.X R3, RZ, RZ, R7, P0 ;  /* 0x000000ffff037224 */ /* 0x001fe200000e0607 */
[----:B------:R-:W-:Y:S01]  /*bdd0*/  ISETP.LT.OR P0, PT, R5, 0x41, P3 ;  /* 0x000000410500780c */ /* 0x000fe20001f01670 */
[----:B------:R1:W3:-:S12]  /*bde0*/  SHFL.IDX PT, R7, R18, 0x5, 0x181f ;  /* 0x00b81f0012077f89 */ /* 0x0002d800000e0000 */
[----:B------:R1:W-:Y:S01]  /*bdf0*/  LDGSTS.E.BYPASS.LTC128B.128 [R0+0x2400], desc[UR36][R2.64], !P0 ;  /* 0x0240000002007fae */ /* 0x0003e2000c101d64 */
[----:B------:R-:W-:-:S13]  /*be00*/  ISETP.LT.OR P0, PT, R5, 0x41, P2 ;  /* 0x000000410500780c */ /* 0x000fda0001701670 */
[----:B------:R1:W-:Y:S01]  /*be10*/  LDGSTS.E.BYPASS.LTC128B.128 [R0+0x5400], desc[UR36][R2.64+0x80], !P0 ;  /* 0x0540008002007fae */ /* 0x0003e2000c101d64 */
[----:B------:R-:W-:-:S13]  /*be20*/  ISETP.LT.OR P0, PT, R5, 0x41, P1 ;  /* 0x000000410500780c */ /* 0x000fda0000f01670 */
[----:B--23--:R1:W-:Y:S02]  /*be30*/  LDGSTS.E.BYPASS.LTC128B.128 [R0+0x8400], desc[UR36][R2.64+0x100], !P0 ;  /* 0x0840010002007fae */ /* 0x00c3e4000c101d64 */
.L_x_170:
[----:B01----:R-:W-:-:S04]  /*be40*/  IADD3 R2, P0, R14, R6, RZ ;  /* 0x000000060e027210 */ /* 0x003fc80007f1e0ff */
[----:B------:R-:W-:Y:S02]  /*be50*/  IADD3.X R3, RZ, R7, RZ, P0, !PT ;  /* 0x00000007ff037210 */ /* 0x000fe400007fe4ff */
[----:B------:R-:W-:-:S13]  /*be60*/  ISETP.LT.OR P0, PT, R5, 0x51, P3 ;  /* 0x000000510500780c */ /* 0x000fda0001f01670 */
[----:B------:R-:W-:Y:S01]  /*be70*/  @!PT LDS RZ, [RZ] ;  /* 0x00000000fffff984 */ /* 0x000fe20000000800 */
[----:B------:R-:W-:Y:S01]  /*be80*/  @!PT LDS RZ, [RZ] ;  /* 0x00000000fffff984 */ /* 0x000fe20000000800 */
[----:B------:R-:W-:Y:S01]  /*be90*/  @!PT LDS RZ, [RZ] ;  /* 0x00000000fffff984 */ /* 0x000fe20000000800 */
[----:B------:R0:W-:Y:S01]  /*bea0*/  LDGSTS.E.BYPASS.LTC128B.128 [R0+0x2c00], desc[UR36][R2.64], !P0 ;  /* 0x02c0000002007fae */ /* 0x0001e2000c101d64 */
[----:B------:R-:W-:-:S13]  /*beb0*/  ISETP.LT.OR P0, PT, R5, 0x51, P2 ;  /* 0x000000510500780c */ /* 0x000fda0001701670 */
[----:B------:R0:W-:Y:S01]  /*bec0*/  LDGSTS.E.BYPASS.LTC128B.128 [R0+0x5c00], desc[UR36][R2.64+0x80], !P0 ;  /* 0x05c0008002007fae */ /* 0x0001e2000c101d64 */
[----:B------:R-:W-:-:S13]  /*bed0*/  ISETP.LT.OR P0, PT, R5, 0x51, P1 ;  /* 0x000000510500780c */ /* 0x000fda0000f01670 */
[----:B------:R0:W-:Y:S01]  /*bee0*/  LDGSTS.E.BYPASS.LTC128B.128 [R0+0x8c00], desc[UR36][R2.64+0x100], !P0 ;  /* 0x08c0010002007fae */ /* 0x0001e2000c101d64 */
[----:B------:R-:W-:Y:S01]  /*bef0*/  PLOP3.LUT P0, PT, PT, PT, PT, 0x80, 0x0 ;  /* 0x000000000000781c */ /* 0x000fe20003f0f070 */
[----:B------:R-:W-:-:S12]  /*bf00*/  NOP ;  /* 0x0000000000007918 */ /* 0x000fd80000000000 */
.L_x_73:
        /* <DEDUP_REMOVED lines=10> */
.L_x_74:
[----:B0-----:R-:W2:Y:S01]  /*bfb0*/  LDL.LU R2, [R1] ;  /* 0x0000000001027983 */ /* 0x001ea20000300800 */
[----:B------:R-:W-:Y:S01]  /*bfc0*/  VIADD R22, R22, 0x1 ;  /* 0x0000000116167836 */ /* 0x000fe20000000000 */
[----:B------:R-:W-:Y:S01]  /*bfd0*/  ULDC UR4, c[0x0][0xc34] ;  /* 0x00030d0000047ab9 */ /* 0x000fe20000000800 */
[----:B------:R-:W-:Y:S01]  /*bfe0*/  VIADD R36, R36, UR44 ;  /* 0x0000002c24247c36 */ /* 0x000fe20008000000 */
[----:B------:R0:W-:Y:S02]  /*bff0*/  SYNCS.ARRIVE.TRANS64.A1T0 RZ, [R4+URZ+0x30850], RZ ;  /* 0x030850ff04ff79a7 */ /* 0x0001e4000810003f */
[----:B------:R-:W-:-:S04]  /*c000*/  ISETP.NE.AND P0, PT, R22, 0x2, PT ;  /* 0x000000021600780c */ /* 0x000fc80003f05270 */
[----:B------:R-:W-:Y:S02]  /*c010*/  SEL R22, R22, RZ, P0 ;  /* 0x000000ff16167207 */ /* 0x000fe40000000000 */
[----:B------:R-:W-:Y:S02]  /*c020*/  SEL R0, RZ, 0x1, P0 ;  /* 0x00000001ff007807 */ /* 0x000fe40000000000 */
[----:B------:R-:W-:Y:S02]  /*c030*/  ISETP.GE.AND P0, PT, R36, UR4, PT ;  /* 0x0000000424007c0c */ /* 0x000fe4000bf06270 */
[----:B------:R-:W-:Y:S02]  /*c040*/  LOP3.LUT R25, R25, R0, RZ, 0x3c, !PT ;  /* 0x0000000019197212 */ /* 0x000fe400078e3cff */
[----:B--2---:R-:W-:-:S05]  /*c050*/  IADD3 R2, R2, 0x1, RZ ;  /* 0x0000000102027810 */ /* 0x004fca0007ffe0ff */
[----:B------:R0:W-:Y:S04]  /*c060*/  STL [R1], R2 ;  /* 0x0000000201007387 */ /* 0x0001e80000100800 */
[----:B------:R-:W-:Y:S05]  /*c070*/  @!P0 BRA `(.L_x_75) ;  /* 0xffffffcc00c88947 */ /* 0x000fea000383ffff */
[----:B------:R-:W-:-:S07]  /*c080*/  LOP3.LUT R0, R2, 0x1, RZ, 0xc, !PT ;  /* 0x0000000102007812 */ /* 0x000fce00078e0cff */
.L_x_40:
[----:B------:R-:W1:Y:S01]  /*c090*/  S2R R3, SR_CgaCtaId ;  /* 0x0000000000037919 */ /* 0x000e620000008800 */
[----:B0-----:R-:W-:Y:S01]  /*c0a0*/  MOV R2, 0x400 ;  /* 0x0000040000027802 */ /* 0x001fe20000000f00 */
[----:B------:R-:W-:Y:S01]  /*c0b0*/  BSSY B0, `(.L_x_76) ;  /* 0x0000005000007945 */ /* 0x000fe20003800000 */
[----:B------:R-:W-:Y:S02]  /*c0c0*/  SHF.L.U32 R0, R0, 0x1f, RZ ;  /* 0x0000001f00007819 */ /* 0x000fe400000006ff */
[----:B-1----:R-:W-:-:S04]  /*c0d0*/  LEA R5, R3, R2, 0x18 ;  /* 0x0000000203057211 */ /* 0x002fc800078ec0ff */
[----:B------:R-:W0:Y:S02]  /*c0e0*/  SYNCS.PHASECHK.TRANS64.TRYWAIT P0, [R5+URZ+0x30820], R0 ;  /* 0x03082000050075a7 */ /* 0x000e24000800017f */
[----:B0-----:R-:W-:Y:S05]  /*c0f0*/  @!P0 BRA `(.L_x_77) ;  /* 0x0000003000488947 */ /* 0x001fea0003800000 */
.L_x_171:
[----:B------:R-:W-:Y:S05]  /*c100*/  BSYNC B0 ;  /* 0x0000000000007941 */ /* 0x000fea0003800000 */
.L_x_76:
[----:B------:R-:W-:-:S03]  /*c110*/  UMOV UR4, 0xffffffff ;  /* 0xffffffff00047882 */ /* 0x000fc60000000000 */
[----:B------:R-:W-:Y:S05]  /*c120*/  BRA.DIV UR4, `(.L_x_78) ;  /* 0x0000003204507947 */ /* 0x000fea000b800000 */
[----:B0-----:R-:W0:Y:S02]  /*c130*/  S2R R0, SR_TID.X ;  /* 0x0000000000007919 */ /* 0x001e240000002100 */
[----:B0-----:R-:W-:-:S04]  /*c140*/  SHF.R.U32.HI R0, RZ, 0x5, R0 ;  /* 0x00000005ff007819 */ /* 0x001fc80000011600 */
[----:B------:R-:W-:-:S05]  /*c150*/  LOP3.LUT R0, R0, 0x3, RZ, 0xc0, !PT ;  /* 0x0000000300007812 */ /* 0x000fca00078ec0ff */
[----:B------:R0:W1:Y:S02]  /*c160*/  SHFL.IDX PT, R14, R0, RZ, 0x1f ;  /* 0x00001fff000e7589 */ /* 0x00006400000e0000 */
.L_x_174:
[----:B-1----:R-:W-:Y:S01]  /*c170*/  ISETP.NE.AND P0, PT, R14, RZ, PT ;  /* 0x000000ff0e00720c */ /* 0x002fe20003f05270 */
[----:B------:R-:W-:-:S12]  /*c180*/  BSSY B0, `(.L_x_79) ;  /* 0x0000026000007945 */ /* 0x000fd80003800000 */
[----:B------:R-:W-:Y:S05]  /*c190*/  @P0 BRA `(.L_x_80) ;  /* 0x0000000000900947 */ /* 0x000fea0003800000 */
[----:B------:R-:W-:-:S03]  /*c1a0*/  UMOV UR4, 0xffffffff ;  /* 0xffffffff00047882 */ /* 0x000fc60000000000 */
[----:B------:R-:W-:Y:S05]  /*c1b0*/  BRA.DIV UR4, `(.L_x_81) ;  /* 0x0000003204607947 */ /* 0x000fea000b800000 */
[----:B------:R-:W-:-:S13]  /*c1c0*/  ELECT P6, URZ, PT ;  /* 0x00000000003f782f */ /* 0x000fda00038c0000 */
.L_x_177:
[----:B------:R-:W-:Y:S05]  /*c1d0*/  @!P6 BRA `(.L_x_80) ;  /* 0x000000000080e947 */ /* 0x000fea0003800000 */
[----:B0-----:R-:W2:Y:S02]  /*c1e0*/  LDL R0, [R1+0x4] ;  /* 0x0000040001007983 */ /* 0x001ea40000100800 */
[----:B--2---:R-:W-:-:S13]  /*c1f0*/  R2UR UR4, R0 ;  /* 0x00000000000472ca */ /* 0x004fda00000e0000 */
[----:B------:R-:W-:-:S06]  /*c200*/  ULOP3.LUT UR4, UR4, 0x2, URZ, 0xfc, !UPT ;  /* 0x0000000204047892 */ /* 0x000fcc000f8efc3f */
[----:B------:R-:W-:-:S05]  /*c210*/  IMAD.U32 R0, RZ, RZ, UR4 ;  /* 0x00000004ff007e24 */ /* 0x000fca000f8e00ff */
[----:B------:R-:W-:-:S13]  /*c220*/  ISETP.NE.AND P0, PT, R0, 0x3, PT ;  /* 0x000000030000780c */ /* 0x000fda0003f05270 */
[----:B------:R-:W-:Y:S05]  /*c230*/  @!P0 BRA `(.L_x_82) ;  /* 0x0000000000048947 */ /* 0x000fea0003800000 */
[----:B------:R-:W-:Y:S01]  /*c240*/  BPT.TRAP 0x1 ;  /* 0x000000040000795c */ /* 0x000fe20000300000 */
.L_x_82:
[C---:B------:R-:W-:Y:S01]  /*c250*/  IMAD R3, R22.reuse, 0x8, R5 ;  /* 0x0000000816037824 */ /* 0x040fe200078e0205 */
[----:B------:R-:W-:Y:S02]  /*c260*/  SHF.L.U32 R2, R25, 0x1f, RZ ;  /* 0x0000001f19027819 */ /* 0x000fe400000006ff */
[----:B------:R-:W-:Y:S02]  /*c270*/  IADD3 R22, R22, 0x1, RZ ;  /* 0x0000000116167810 */ /* 0x000fe40007ffe0ff */
[----:B------:R-:W0:Y:S02]  /*c280*/  SYNCS.PHASECHK.TRANS64.TRYWAIT P1, [R3+URZ+0x30840], R2 ;  /* 0x03084002030075a7 */ /* 0x000e24000802017f */
[----:B------:R-:W-:-:S04]  /*c290*/  ISETP.NE.AND P2, PT, R22, 0x2, PT ;  /* 0x000000021600780c */ /* 0x000fc80003f45270 */
[----:B------:R-:W-:Y:S01]  /*c2a0*/  SEL R0, RZ, 0x1, P2 ;  /* 0x00000001ff007807 */ /* 0x000fe20001000000 */
[----:B0-----:R-:W-:Y:S08]  /*c2b0*/  @!P1 BRA `(.L_x_83) ;  /* 0x0000003000409947 */ /* 0x001ff00003800000 */
.L_x_178:
[----:B------:R-:W-:Y:S02]  /*c2c0*/  SEL R22, R22, RZ, P2 ;  /* 0x000000ff16167207 */ /* 0x000fe40001000000 */
[----:B------:R-:W-:Y:S01]  /*c2d0*/  LOP3.LUT R0, R25, R0, RZ, 0x3c, !PT ;  /* 0x0000000019007212 */ /* 0x000fe200078e3cff */
[----:B------:R-:W-:Y:S06]  /*c2e0*/  @!P0 BRA `(.L_x_84) ;  /* 0x0000000000048947 */ /* 0x000fec0003800000 */
[----:B------:R-:W-:Y:S01]  /*c2f0*/  BPT.TRAP 0x1 ;  /* 0x000000040000795c */ /* 0x000fe20000300000 */
.L_x_84:
[----:B------:R-:W-:Y:S01]  /*c300*/  IMAD R5, R22, 0x8, R5 ;  /* 0x0000000816057824 */ /* 0x000fe200078e0205 */
[----:B------:R-:W-:-:S04]  /*c310*/  SHF.L.U32 R0, R0, 0x1f, RZ ;  /* 0x0000001f00007819 */ /* 0x000fc800000006ff */
[----:B------:R-:W1:Y:S02]  /*c320*/  SYNCS.PHASECHK.TRANS64.TRYWAIT P1, [R5+URZ+0x30840], R0 ;  /* 0x03084000050075a7 */ /* 0x000e64000802017f */
[----:B-1----:R-:W-:Y:S05]  /*c330*/  @!P1 BRA `(.L_x_85) ;  /* 0x0000003000349947 */ /* 0x002fea0003800000 */
.L_x_179:
[----:B------:R-:W-:Y:S05]  /*c340*/  @!P0 BRA `(.L_x_86) ;  /* 0x0000000000048947 */ /* 0x000fea0003800000 */
[----:B------:R-:W-:Y:S01]  /*c350*/  BPT.TRAP 0x1 ;  /* 0x000000040000795c */ /* 0x000fe20000300000 */
.L_x_86:
[----:B------:R-:W2:Y:S02]  /*c360*/  SYNCS.PHASECHK.TRANS64.TRYWAIT P1, [R3+URZ+0x30860], R2 ;  /* 0x03086002030075a7 */ /* 0x000ea4000802017f */
[----:B--2---:R-:W-:Y:S05]  /*c370*/  @!P1 BRA `(.L_x_87) ;  /* 0x0000003000389947 */ /* 0x004fea0003800000 */
.L_x_180:
[----:B------:R-:W-:Y:S05]  /*c380*/  @!P0 BRA `(.L_x_88) ;  /* 0x0000000000048947 */ /* 0x000fea0003800000 */
[----:B------:R-:W-:Y:S01]  /*c390*/  BPT.TRAP 0x1 ;  /* 0x000000040000795c */ /* 0x000fe20000300000 */
.L_x_88:
[----:B---3--:R3:W4:Y:S02]  /*c3a0*/  SYNCS.PHASECHK.TRANS64.TRYWAIT P0, [R5+URZ+0x30860], R0 ;  /* 0x03086000050075a7 */ /* 0x008724000800017f */
[----:B----4-:R-:W-:Y:S05]  /*c3b0*/  @!P0 NANOSLEEP.SYNCS 0x989680 ;  /* 0x009896800000895d */ /* 0x010fea0003900000 */
[----:B------:R-:W4:Y:S02]  /*c3c0*/  @!P0 SYNCS.PHASECHK.TRANS64 P0, [R5+URZ+0x30860], R0 ;  /* 0x03086000050085a7 */ /* 0x000f24000800007f */
[----:B----4-:R-:W-:Y:S05]  /*c3d0*/  @!P0 BRA `(.L_x_88) ;  /* 0xfffffffc00f08947 */ /* 0x010fea000383ffff */
.L_x_80:
[----:B------:R-:W-:Y:S05]  /*c3e0*/  BSYNC B0 ;  /* 0x0000000000007941 */ /* 0x000fea0003800000 */
.L_x_79:
[----:B------:R-:W-:Y:S05]  /*c3f0*/  EXIT ;  /* 0x000000000000794d */ /* 0x000fea0003800000 */
.L_x_8:
[----:B0-----:R-:W-:-:S04]  /*c400*/  IMAD.U32 R3, RZ, RZ, UR40 ;  /* 0x00000028ff037e24 */ /* 0x001fc8000f8e00ff */
[----:B------:R0:W1:Y:S03]  /*c410*/  SYNCS.PHASECHK.TRANS64.TRYWAIT P1, [R3+URZ+0x30800], R0 ;  /* 0x03080000030075a7 */ /* 0x000066000802017f */
[----:B-1----:R-:W-:Y:S05]  /*c420*/  @!P1 NANOSLEEP.SYNCS 0x989680 ;  /* 0x009896800000995d */ /* 0x002fea0003900000 */
[----:B------:R-:W1:Y:S02]  /*c430*/  @!P1 SYNCS.PHASECHK.TRANS64 P1, [R3+URZ+0x30800], R0 ;  /* 0x03080000030095a7 */ /* 0x000e64000802007f */
[----:B-1----:R-:W-:Y:S05]  /*c440*/  @!P1 BRA `(.L_x_8) ;  /* 0xfffffffc00ec9947 */ /* 0x002fea000383ffff */
[----:B------:R-:W-:Y:S05]  /*c450*/  BRA `(.L_x_89) ;  /* 0xffffff4c00447947 */ /* 0x000fea000383ffff */
.L_x_12:
[----:B-1----:R1:W2:Y:S02]  /*c460*/  SYNCS.PHASECHK.TRANS64.TRYWAIT P1, [R0+URZ+0x30830], R3 ;  /* 0x03083003000075a7 */ /* 0x0022a4000802017f */
[----:B--2---:R-:W-:Y:S05]  /*c470*/  @!P1 NANOSLEEP.SYNCS 0x989680 ;  /* 0x009896800000995d */ /* 0x004fea0003900000 */
[----:B------:R-:W2:Y:S02]  /*c480*/  @!P1 SYNCS.PHASECHK.TRANS64 P1, [R0+URZ+0x30830], R3 ;  /* 0x03083003000095a7 */ /* 0x000ea4000802007f */
[----:B--2---:R-:W-:Y:S05]  /*c490*/  @!P1 BRA `(.L_x_12) ;  /* 0xfffffffc00f09947 */ /* 0x004fea000383ffff */
[----:B------:R-:W-:Y:S05]  /*c4a0*/  BRA `(.L_x_11) ;  /* 0xffffff4c00647947 */ /* 0x000fea000383ffff */
.L_x_18:
[----:B-1----:R-:W-:-:S04]  /*c4b0*/  MOV R4, UR9 ;  /* 0x0000000900047c02 */ /* 0x002fc80008000f00 */
[----:B------:R1:W2:Y:S03]  /*c4c0*/  SYNCS.PHASECHK.TRANS64.TRYWAIT P1, [R4+URZ+0x30830], R3 ;  /* 0x03083003040075a7 */ /* 0x0002a6000802017f */
[----:B--2---:R-:W-:Y:S05]  /*c4d0*/  @!P1 NANOSLEEP.SYNCS 0x989680 ;  /* 0x009896800000995d */ /* 0x004fea0003900000 */
[----:B------:R-:W2:Y:S02]  /*c4e0*/  @!P1 SYNCS.PHASECHK.TRANS64 P1, [R4+URZ+0x30830], R3 ;  /* 0x03083003040095a7 */ /* 0x000ea4000802007f */
[----:B--2---:R-:W-:Y:S05]  /*c4f0*/  @!P1 BRA `(.L_x_18) ;  /* 0xfffffffc00ec9947 */ /* 0x004fea000383ffff */
[----:B------:R-:W-:Y:S05]  /*c500*/  BRA `(.L_x_17) ;  /* 0xffffff7400f87947 */ /* 0x000fea000383ffff */
.L_x_22:
[----:B01----:R-:W-:-:S04]  /*c510*/  IMAD.U32 R3, RZ, RZ, UR10 ;  /* 0x0000000aff037e24 */ /* 0x003fc8000f8e00ff */
[----:B------:R0:W1:Y:S03]  /*c520*/  SYNCS.PHASECHK.TRANS64.TRYWAIT P1, [R3+URZ+0x30850], R0 ;  /* 0x03085000030075a7 */ /* 0x000066000802017f */
[----:B-1----:R-:W-:Y:S05]  /*c530*/  @!P1 NANOSLEEP.SYNCS 0x989680 ;  /* 0x009896800000995d */ /* 0x002fea0003900000 */
[----:B------:R-:W1:Y:S02]  /*c540*/  @!P1 SYNCS.PHASECHK.TRANS64 P1, [R3+URZ+0x30850], R0 ;  /* 0x03085000030095a7 */ /* 0x000e64000802007f */
[----:B-1----:R-:W-:Y:S05]  /*c550*/  @!P1 BRA `(.L_x_22) ;  /* 0xfffffffc00ec9947 */ /* 0x002fea000383ffff */
[----:B------:R-:W-:Y:S05]  /*c560*/  BRA `(.L_x_21) ;  /* 0xffffff8000b87947 */ /* 0x000fea000383ffff */
.L_x_29:
[----:B-1----:R-:W-:-:S04]  /*c570*/  IMAD.U32 R7, RZ, RZ, UR10 ;  /* 0x0000000aff077e24 */ /* 0x002fc8000f8e00ff */
[----:B------:R1:W2:Y:S03]  /*c580*/  SYNCS.PHASECHK.TRANS64.TRYWAIT P1, [R7+URZ+0x30850], R0 ;  /* 0x03085000070075a7 */ /* 0x0002a6000802017f */
[----:B--2---:R-:W-:Y:S05]  /*c590*/  @!P1 NANOSLEEP.SYNCS 0x989680 ;  /* 0x009896800000995d */ /* 0x004fea0003900000 */
[----:B------:R-:W2:Y:S02]  /*c5a0*/  @!P1 SYNCS.PHASECHK.TRANS64 P1, [R7+URZ+0x30850], R0 ;  /* 0x03085000070095a7 */ /* 0x000ea4000802007f */
[----:B--2---:R-:W-:Y:S05]  /*c5b0*/  @!P1 BRA `(.L_x_29) ;  /* 0xfffffffc00ec9947 */ /* 0x004fea000383ffff */
[----:B------:R-:W-:Y:S05]  /*c5c0*/  BRA `(.L_x_28) ;  /* 0xffffffa000507947 */ /* 0x000fea000383ffff */
.L_x_44:
[----:B------:R-:W0:Y:S01]  /*c5d0*/  S2R R17, SR_TID.X ;  /* 0x0000000000117919 */ /* 0x000e220000002100 */
[----:B------:R-:W-:Y:S01]  /*c5e0*/  BSSY B0, `(.L_x_90) ;  /* 0x000000a000007945 */ /* 0x000fe20003800000 */
[----:B------:R-:W-:Y:S01]  /*c5f0*/  IMAD.MOV.U32 R12, RZ, RZ, RZ ;  /* 0x000000ffff0c7224 */ /* 0x000fe200078e00ff */
[----:B------:R-:W-:Y:S01]  /*c600*/  MOV R15, 0xffffffff ;  /* 0xffffffff000f7802 */ /* 0x000fe20000000f00 */
[----:B------:R-:W-:Y:S01]  /*c610*/  IMAD.MOV.U32 R11, RZ, RZ, 0x1f ;  /* 0x0000001fff0b7424 */ /* 0x000fe200078e00ff */
[----:B0-----:R-:W-:-:S04]  /*c620*/  SHF.R.U32.HI R17, RZ, 0x5, R17 ;  /* 0x00000005ff117819 */ /* 0x001fc80000011611 */
[----:B------:R-:W-:-:S04]  /*c630*/  LOP3.LUT R17, R17, 0x3, RZ, 0xc0, !PT ;  /* 0x0000000311117812 */ /* 0x000fc800078ec0ff */
[----:B------:R-:W-:-:S07]  /*c640*/  MOV R13, R17 ;  /* 0x00000011000d7202 */ /* 0x000fce0000000f00 */
[----:B-1---5:R-:W-:Y:S05]  /*c650*/  WARPSYNC.COLLECTIVE R15, `(.L_x_91) ;  /* 0x000000000f087348 */ /* 0x022fea0003c00000 */
[----:B------:R0:W2:Y:S02]  /*c660*/  SHFL.IDX P6, R14, R13, R12, R11 ;  /* 0x0000000c0d0e7389 */ /* 0x0000a400000c000b */
[----:B012--5:R-:W-:Y:S01]  /*c670*/  ENDCOLLECTIVE ;  /* 0x000000000000791b */ /* 0x027fe20003800000 */
.L_x_91:
[----:B------:R-:W-:Y:S05]  /*c680*/  BSYNC B0 ;  /* 0x0000000000007941 */ /* 0x000fea0003800000 */
.L_x_90:
[----:B------:R-:W-:Y:S05]  /*c690*/  BRA `(.L_x_92) ;  /* 0xffffffcc00a47947 */ /* 0x000fea000383ffff */
.L_x_47:
[----:B0-----:R0:W1:Y:S02]  /*c6a0*/  SYNCS.PHASECHK.TRANS64.TRYWAIT P0, [R0+URZ+0x30840], R3 ;  /* 0x03084003000075a7 */ /* 0x001064000800017f */
[----:B-1----:R-:W-:Y:S05]  /*c6b0*/  @!P0 NANOSLEEP.SYNCS 0x989680 ;  /* 0x009896800000895d */ /* 0x002fea0003900000 */
[----:B------:R-:W1:Y:S02]  /*c6c0*/  @!P0 SYNCS.PHASECHK.TRANS64 P0, [R0+URZ+0x30840], R3 ;  /* 0x03084003000085a7 */ /* 0x000e64000800007f */
[----:B-1----:R-:W-:Y:S05]  /*c6d0*/  @!P0 BRA `(.L_x_47) ;  /* 0xfffffffc00f08947 */ /* 0x002fea000383ffff */
[----:B------:R-:W-:Y:S05]  /*c6e0*/  BRA `(.L_x_93) ;  /* 0xffffffd0007c7947 */ /* 0x000fea000383ffff */
.L_x_48:
[----:B------:R-:W-:Y:S01]  /*c6f0*/  BSSY B0, `(.L_x_94) ;  /* 0x0000008000007945 */ /* 0x000fe20003800000 */
[----:B------:R-:W-:Y:S01]  /*c700*/  IMAD.MOV.U32 R13, RZ, RZ, R6 ;  /* 0x000000ffff0d7224 */ /* 0x000fe200078e0006 */
[----:B------:R-:W-:Y:S01]  /*c710*/  MOV R11, 0x181f ;  /* 0x0000181f000b7802 */ /* 0x000fe20000000f00 */
[----:B------:R-:W-:Y:S02]  /*c720*/  IMAD.MOV.U32 R12, RZ, RZ, RZ ;  /* 0x000000ffff0c7224 */ /* 0x000fe400078e00ff */
[----:B------:R-:W-:-:S07]  /*c730*/  IMAD.MOV.U32 R15, RZ, RZ, -0x1 ;  /* 0xffffffffff0f7424 */ /* 0x000fce00078e00ff */
[----:B------:R-:W-:Y:S05]  /*c740*/  WARPSYNC.COLLECTIVE R15, `(.L_x_95) ;  /* 0x000000000f087348 */ /* 0x000fea0003c00000 */
[----:B------:R0:W1:Y:S02]  /*c750*/  SHFL.IDX P6, R14, R13, R12, R11 ;  /* 0x0000000c0d0e7389 */ /* 0x00006400000c000b */
[----:B01----:R-:W-:Y:S01]  /*c760*/  ENDCOLLECTIVE ;  /* 0x000000000000791b */ /* 0x003fe20003800000 */
.L_x_95:
[----:B------:R-:W-:Y:S05]  /*c770*/  BSYNC B0 ;  /* 0x0000000000007941 */ /* 0x000fea0003800000 */
.L_x_94:
[----:B------:R-:W-:Y:S01]  /*c780*/  MOV R13, R4 ;  /* 0x00000004000d7202 */ /* 0x000fe20000000f00 */
[----:B------:R-:W-:Y:S01]  /*c790*/  IMAD.MOV.U32 R12, RZ, RZ, RZ ;  /* 0x000000ffff0c7224 */ /* 0x000fe200078e00ff */
[----:B------:R-:W-:Y:S01]  /*c7a0*/  MOV R15, 0xffffffff ;  /* 0xffffffff000f7802 */ /* 0x000fe20000000f00 */
[----:B------:R-:W-:Y:S01]  /*c7b0*/  IMAD.MOV.U32 R11, RZ, RZ, 0x181f ;  /* 0x0000181fff0b7424 */ /* 0x000fe200078e00ff */
[----:B------:R-:W-:Y:S01]  /*c7c0*/  ISETP.GE.AND P0, PT, R33, 0x1, PT ;  /* 0x000000012100780c */ /* 0x000fe20003f06270 */
[----:B------:R-:W-:-:S12]  /*c7d0*/  IMAD.MOV.U32 R2, RZ, RZ, R14 ;  /* 0x000000ffff027224 */ /* 0x000fd800078e000e */
[----:B------:R-:W-:Y:S05]  /*c7e0*/  WARPSYNC.COLLECTIVE R15, `(.L_x_96) ;  /* 0x000000000f087348 */ /* 0x000fea0003c00000 */
[----:B------:R0:W1:Y:S02]  /*c7f0*/  SHFL.IDX P6, R14, R13, R12, R11 ;  /* 0x0000000c0d0e7389 */ /* 0x00006400000c000b */
[----:B01----:R-:W-:Y:S01]  /*c800*/  ENDCOLLECTIVE ;  /* 0x000000000000791b */ /* 0x003fe20003800000 */
.L_x_96:
[----:B------:R-:W-:Y:S02]  /*c810*/  @P0 LEA R7, R5, UR39, 0x1 ;  /* 0x0000002705070c11 */ /* 0x000fe4000f8e08ff */
[----:B------:R-:W-:Y:S01]  /*c820*/  MOV R13, R6 ;  /* 0x00000006000d7202 */ /* 0x000fe20000000f00 */
[----:B------:R-:W-:Y:S01]  /*c830*/  IMAD.MOV.U32 R12, RZ, RZ, 0x1 ;  /* 0x00000001ff0c7424 */ /* 0x000fe200078e00ff */
[----:B------:R-:W-:-:S05]  /*c840*/  @P0 LEA R14, P1, R37, R14, 0x1 ;  /* 0x0000000e250e0211 */ /* 0x000fca00078208ff */
[----:B------:R-:W-:Y:S02]  /*c850*/  @P0 IMAD.X R3, RZ, RZ, R2, P1 ;  /* 0x000000ffff030224 */ /* 0x000fe400008e0602 */
[----:B------:R-:W-:-:S07]  /*c860*/  @P0 IMAD.MOV.U32 R2, RZ, RZ, R14 ;  /* 0x000000ffff020224 */ /* 0x000fce00078e000e */
[----:B------:R-:W-:Y:S05]  /*c870*/  WARPSYNC.COLLECTIVE R15, `(.L_x_97) ;  /* 0x000000000f087348 */ /* 0x000fea0003c00000 */
[----:B------:R0:W1:Y:S02]  /*c880*/  SHFL.IDX P6, R14, R13, R12, R11 ;  /* 0x0000000c0d0e7389 */ /* 0x00006400000c000b */
[----:B01----:R-:W-:Y:S01]  /*c890*/  ENDCOLLECTIVE ;  /* 0x000000000000791b */ /* 0x003fe20003800000 */
.L_x_97:
[----:B------:R-:W-:Y:S01]  /*c8a0*/  @!PT LDS RZ, [RZ] ;  /* 0x00000000fffff984 */ /* 0x000fe20000000800 */
[----:B------:R-:W-:Y:S01]  /*c8b0*/  @!PT LDS RZ, [RZ] ;  /* 0x00000000fffff984 */ /* 0x000fe20000000800 */
[----:B------:R-:W-:Y:S01]  /*c8c0*/  @!PT LDS RZ, [RZ] ;  /* 0x00000000fffff984 */ /* 0x000fe20000000800 */
[----:B------:R0:W-:Y:S04]  /*c8d0*/  @P0 LDGSTS.E.BYPASS.LTC128B.128 [R7+0x1e400], desc[UR36][R2.64], !P4 ;  /* 0x1e40000002070fae */ /* 0x0001e8000e101d64 */
[----:B------:R0:W-:Y:S04]  /*c8e0*/  @P0 LDGSTS.E.BYPASS.LTC128B.128 [R7+0x21400], desc[UR36][R2.64+0x80], !P3 ;  /* 0x2140008002070fae */ /* 0x0001e8000d901d64 */
[----:B------:R0:W-:Y:S01]  /*c8f0*/  @P0 LDGSTS.E.BYPASS.LTC128B.128 [R7+0x24400], desc[UR36][R2.64+0x100], !P2 ;  /* 0x2440010002070fae */ /* 0x0001e2000d101d64 */
[----:B------:R-:W-:Y:S02]  /*c900*/  ISETP.GE.AND P0, PT, R33, 0x11, PT ;  /* 0x000000112100780c */ /* 0x000fe40003f06270 */
[----:B------:R-:W-:Y:S01]  /*c910*/  MOV R13, R4 ;  /* 0x00000004000d7202 */ /* 0x000fe20000000f00 */
[----:B------:R-:W-:-:S10]  /*c920*/  IMAD.MOV.U32 R8, RZ, RZ, R14 ;  /* 0x000000ffff087224 */ /* 0x000fd400078e000e */
[----:B0-----:R-:W-:Y:S05]  /*c930*/  WARPSYNC.COLLECTIVE R15, `(.L_x_98) ;  /* 0x000000000f087348 */ /* 0x001fea0003c00000 */
[----:B------:R1:W2:Y:S02]  /*c940*/  SHFL.IDX P6, R14, R13, R12, R11 ;  /* 0x0000000c0d0e7389 */ /* 0x0002a400000c000b */
[----:B012---:R-:W-:Y:S01]  /*c950*/  ENDCOLLECTIVE ;  /* 0x000000000000791b */ /* 0x007fe20003800000 */
.L_x_98:
[----:B------:R-:W-:Y:S01]  /*c960*/  @P0 LEA R21, R5, UR39, 0x1 ;  /* 0x0000002705150c11 */ /* 0x000fe2000f8e08ff */
[----:B------:R-:W-:Y:S02]  /*c970*/  IMAD.MOV.U32 R13, RZ, RZ, R6 ;  /* 0x000000ffff0d7224 */ /* 0x000fe400078e0006 */
[----:B------:R-:W-:Y:S01]  /*c980*/  IMAD.MOV.U32 R12, RZ, RZ, 0x2 ;  /* 0x00000002ff0c7424 */ /* 0x000fe200078e00ff */
[----:B------:R-:W-:-:S05]  /*c990*/  @P0 LEA R14, P1, R37, R14, 0x1 ;  /* 0x0000000e250e0211 */ /* 0x000fca00078208ff */
[----:B------:R-:W-:-:S08]  /*c9a0*/  @P0 IMAD.MOV.U32 R2, RZ, RZ, R14 ;  /* 0x000000ffff020224 */ /* 0x000fd000078e000e */
[----:B------:R-:W-:Y:S05]  /*c9b0*/  WARPSYNC.COLLECTIVE R15, `(.L_x_99) ;  /* 0x000000000f087348 */ /* 0x000fea0003c00000 */
[----:B------:R0:W1:Y:S02]  /*c9c0*/  SHFL.IDX P6, R14, R13, R12, R11 ;  /* 0x0000000c0d0e7389 */ /* 0x00006400000c000b */
[----:B01----:R-:W-:Y:S01]  /*c9d0*/  ENDCOLLECTIVE ;  /* 0x000000000000791b */ /* 0x003fe20003800000 */
.L_x_99:
[----:B------:R-:W-:-:S05]  /*c9e0*/  @P0 IMAD.X R9, RZ, RZ, R8, P1 ;  /* 0x000000ffff090224 */ /* 0x000fca00008e0608 */
[----:B------:R-:W-:-:S05]  /*c9f0*/  @P0 MOV R3, R9 ;  /* 0x0000000900030202 */ /* 0x000fca0000000f00 */
[----:B------:R-:W-:Y:S01]  /*ca00*/  @!PT LDS RZ, [RZ] ;  /* 0x00000000fffff984 */ /* 0x000fe20000000800 */
[----:B------:R-:W-:Y:S01]  /*ca10*/  @!PT LDS RZ, [RZ] ;  /* 0x00000000fffff984 */ /* 0x000fe20000000800 */
[----:B------:R-:W-:Y:S01]  /*ca20*/  @!PT LDS RZ, [RZ] ;  /* 0x00000000fffff984 */ /* 0x000fe20000000800 */
[----:B------:R0:W-:Y:S01]  /*ca30*/  @P0 LDGSTS.E.BYPASS.LTC128B.128 [R21+0x1ec00], desc[UR36][R2.64], !P4 ;  /* 0x1ec0000002150fae */ /* 0x0001e2000e101d64 */
[----:B------:R-:W-:-:S03]  /*ca40*/  IMAD.MOV.U32 R13, RZ, RZ, R4 ;  /* 0x000000ffff0d7224 */ /* 0x000fc600078e0004 */
[----:B------:R0:W-:Y:S04]  /*ca50*/  @P0 LDGSTS.E.BYPASS.LTC128B.128 [R21+0x21c00], desc[UR36][R2.64+0x80], !P3 ;  /* 0x21c0008002150fae */ /* 0x0001e8000d901d64 */
[----:B------:R0:W-:Y:S01]  /*ca60*/  @P0 LDGSTS.E.BYPASS.LTC128B.128 [R21+0x24c00], desc[UR36][R2.64+0x100], !P2 ;  /* 0x24c0010002150fae */ /* 0x0001e2000d101d64 */
[----:B------:R-:W-:Y:S02]  /*ca70*/  ISETP.GE.AND P0, PT, R33, 0x21, PT ;  /* 0x000000212100780c */ /* 0x000fe40003f06270 */
[----:B------:R-:W-:-:S11]  /*ca80*/  MOV R7, R14 ;  /* 0x0000000e00077202 */ /* 0x000fd60000000f00 */
[----:B0-----:R-:W-:Y:S05]  /*ca90*/  WARPSYNC.COLLECTIVE R15, `(.L_x_100) ;  /* 0x000000000f087348 */ /* 0x001fea0003c00000 */
[----:B------:R1:W2:Y:S02]  /*caa0*/  SHFL.IDX P6, R14, R13, R12, R11 ;  /* 0x0000000c0d0e7389 */ /* 0x0002a400000c000b */
[----:B012---:R-:W-:Y:S01]  /*cab0*/  ENDCOLLECTIVE ;  /* 0x000000000000791b */ /* 0x007fe20003800000 */
.L_x_100:
[----:B------:R-:W-:Y:S01]  /*cac0*/  @P0 LEA R9, R5, UR39, 0x1 ;  /* 0x0000002705090c11 */ /* 0x000fe2000f8e08ff */
[----:B------:R-:W-:Y:S01]  /*cad0*/  IMAD.MOV.U32 R13, RZ, RZ, R6 ;  /* 0x000000ffff0d7224 */ /* 0x000fe200078e0006 */
[----:B------:R-:W-:Y:S02]  /*cae0*/  MOV R12, 0x3 ;  /* 0x00000003000c7802 */ /* 0x000fe40000000f00 */
[----:B------:R-:W-:-:S04]  /*caf0*/  @P0 LEA R14, P1, R37, R14, 0x1 ;  /* 0x0000000e250e0211 */ /* 0x000fc800078208ff */
[----:B------:R-:W-:Y:S01]  /*cb00*/  @P0 MOV R2, R14 ;  /* 0x0000000e00020202 */ /* 0x000fe20000000f00 */
[----:B------:R-:W-:-:S08]  /*cb10*/  @P0 IMAD.X R7, RZ, RZ, R7, P1 ;  /* 0x000000ffff070224 */ /* 0x000fd000008e0607 */
[----:B------:R-:W-:Y:S05]  /*cb20*/  WARPSYNC.COLLECTIVE R15, `(.L_x_101) ;  /* 0x000000000f087348 */ /* 0x000fea0003c00000 */
[----:B------:R0:W1:Y:S02]  /*cb30*/  SHFL.IDX P6, R14, R13, R12, R11 ;  /* 0x0000000c0d0e7389 */ /* 0x00006400000c000b */
[----:B01----:R-:W-:Y:S01]  /*cb40*/  ENDCOLLECTIVE ;  /* 0x000000000000791b */ /* 0x003fe20003800000 */
.L_x_101:
[----:B------:R-:W-:-:S05]  /*cb50*/  @P0 IMAD.MOV.U32 R3, RZ, RZ, R7 ;  /* 0x000000ffff030224 */ /* 0x000fca00078e0007 */
[----:B------:R-:W-:Y:S01]  /*cb60*/  @!PT LDS RZ, [RZ] ;  /* 0x00000000fffff984 */ /* 0x000fe20000000800 */
[----:B------:R-:W-:Y:S01]  /*cb70*/  @!PT LDS RZ, [RZ] ;  /* 0x00000000fffff984 */ /* 0x000fe20000000800 */
[----:B------:R-:W-:Y:S01]  /*cb80*/  @!PT LDS RZ, [RZ] ;  /* 0x00000000fffff984 */ /* 0x000fe20000000800 */
[----:B------:R0:W-:Y:S04]  /*cb90*/  @P0 LDGSTS.E.BYPASS.LTC128B.128 [R9+0x1f400], desc[UR36][R2.64], !P4 ;  /* 0x1f40000002090fae */ /* 0x0001e8000e101d64 */
[----:B------:R0:W-:Y:S01]  /*cba0*/  @P0 LDGSTS.E.BYPASS.LTC128B.128 [R9+0x22400], desc[UR36][R2.64+0x80], !P3 ;  /* 0x2240008002090fae */ /* 0x0001e2000d901d64 */
[----:B------:R-:W-:-:S03]  /*cbb0*/  IMAD.MOV.U32 R13, RZ, RZ, R4 ;  /* 0x000000ffff0d7224 */ /* 0x000fc600078e0004 */
[----:B------:R0:W-:Y:S01]  /*cbc0*/  @P0 LDGSTS.E.BYPASS.LTC128B.128 [R9+0x25400], desc[UR36][R2.64+0x100], !P2 ;  /* 0x2540010002090fae */ /* 0x0001e2000d101d64 */
[----:B------:R-:W-:Y:S01]  /*cbd0*/  ISETP.GE.AND P0, PT, R33, 0x31, PT ;  /* 0x000000312100780c */ /* 0x000fe20003f06270 */
[----:B------:R-:W-:-:S12]  /*cbe0*/  IMAD.MOV.U32 R7, RZ, RZ, R14 ;  /* 0x000000ffff077224 */ /* 0x000fd800078e000e */
[----:B0-----:R-:W-:Y:S05]  /*cbf0*/  WARPSYNC.COLLECTIVE R15, `(.L_x_102) ;  /* 0x000000000f087348 */ /* 0x001fea0003c00000 */
[----:B------:R1:W2:Y:S02]  /*cc00*/  SHFL.IDX P6, R14, R13, R12, R11 ;  /* 0x0000000c0d0e7389 */ /* 0x0002a400000c000b */
[----:B012---:R-:W-:Y:S01]  /*cc10*/  ENDCOLLECTIVE ;  /* 0x000000000000791b */ /* 0x007fe20003800000 */
.L_x_102:
[----:B------:R-:W-:Y:S02]  /*cc20*/  @P0 LEA R21, R5, UR39, 0x1 ;  /* 0x0000002705150c11 */ /* 0x000fe4000f8e08ff */
[----:B------:R-:W-:Y:S01]  /*cc30*/  MOV R13, R6 ;  /* 0x00000006000d7202 */ /* 0x000fe20000000f00 */
[----:B------:R-:W-:Y:S01]  /*cc40*/  IMAD.MOV.U32 R12, RZ, RZ, 0x4 ;  /* 0x00000004ff0c7424 */ /* 0x000fe200078e00ff */
[----:B------:R-:W-:-:S04]  /*cc50*/  @P0 LEA R14, P1, R37, R14, 0x1 ;  /* 0x0000000e250e0211 */ /* 0x000fc800078208ff */
[----:B------:R-:W-:Y:S01]  /*cc60*/  @P0 IADD3.X R7, RZ, R7, RZ, P1, !PT ;  /* 0x00000007ff070210 */ /* 0x000fe20000ffe4ff */
[----:B------:R-:W-:-:S08]  /*cc70*/  @P0 IMAD.MOV.U32 R2, RZ, RZ, R14 ;  /* 0x000000ffff020224 */ /* 0x000fd000078e000e */
[----:B------:R-:W-:Y:S05]  /*cc80*/  WARPSYNC.COLLECTIVE R15, `(.L_x_103) ;  /* 0x000000000f087348 */ /* 0x000fea0003c00000 */
[----:B------:R0:W1:Y:S02]  /*cc90*/  SHFL.IDX P6, R14, R13, R12, R11 ;  /* 0x0000000c0d0e7389 */ /* 0x00006400000c000b */
[----:B01----:R-:W-:Y:S01]  /*cca0*/  ENDCOLLECTIVE ;  /* 0x000000000000791b */ /* 0x003fe20003800000 */
.L_x_103:
[----:B------:R-:W-:-:S05]  /*ccb0*/  @P0 IMAD.MOV.U32 R3, RZ, RZ, R7 ;  /* 0x000000ffff030224 */ /* 0x000fca00078e0007 */
[----:B------:R-:W-:Y:S01]  /*ccc0*/  @!PT LDS RZ, [RZ] ;  /* 0x00000000fffff984 */ /* 0x000fe20000000800 */
[----:B------:R-:W-:Y:S01]  /*ccd0*/  @!PT LDS RZ, [RZ] ;  /* 0x00000000fffff984 */ /* 0x000fe20000000800 */
[----:B------:R-:W-:Y:S01]  /*cce0*/  @!PT LDS RZ, [RZ] ;  /* 0x00000000fffff984 */ /* 0x000fe20000000800 */
[----:B------:R0:W-:Y:S04]  /*ccf0*/  @P0 LDGSTS.E.BYPASS.LTC128B.128 [R21+0x1fc00], desc[UR36][R2.64], !P4 ;  /* 0x1fc0000002150fae */ /* 0x0001e8000e101d64 */
[----:B------:R0:W-:Y:S01]  /*cd00*/  @P0 LDGSTS.E.BYPASS.LTC128B.128 [R21+0x22c00], desc[UR36][R2.64+0x80], !P3 ;  /* 0x22c0008002150fae */ /* 0x0001e2000d901d64 */
[----:B------:R-:W-:-:S03]  /*cd10*/  MOV R13, R4 ;  /* 0x00000004000d7202 */ /* 0x000fc60000000f00 */
[----:B------:R0:W-:Y:S01]  /*cd20*/  @P0 LDGSTS.E.BYPASS.LTC128B.128 [R21+0x25c00], desc[UR36][R2.64+0x100], !P2 ;  /* 0x25c0010002150fae */ /* 0x0001e2000d101d64 */
[----:B------:R-:W-:Y:S01]  /*cd30*/  ISETP.GE.AND P0, PT, R33, 0x41, PT ;  /* 0x000000412100780c */ /* 0x000fe20003f06270 */
[----:B------:R-:W-:-:S12]  /*cd40*/  IMAD.MOV.U32 R7, RZ, RZ, R14 ;  /* 0x000000ffff077224 */ /* 0x000fd800078e000e */
[----:B0-----:R-:W-:Y:S05]  /*cd50*/  WARPSYNC.COLLECTIVE R15, `(.L_x_104) ;  /* 0x000000000f087348 */ /* 0x001fea0003c00000 */
[----:B------:R1:W2:Y:S02]  /*cd60*/  SHFL.IDX P6, R14, R13, R12, R11 ;  /* 0x0000000c0d0e7389 */ /* 0x0002a400000c000b */
[----:B012---:R-:W-:Y:S01]  /*cd70*/  ENDCOLLECTIVE ;  /* 0x000000000000791b */ /* 0x007fe20003800000 */
.L_x_104:
        /* <DEDUP_REMOVED lines=8> */
.L_x_105:
        /* <DEDUP_REMOVED lines=9> */
[----:B------:R-:W-:-:S07]  /*ce90*/  MOV R7, R14 ;  /* 0x0000000e00077202 */ /* 0x000fce0000000f00 */
[----:B0-----:R-:W-:Y:S05]  /*cea0*/  WARPSYNC.COLLECTIVE R15, `(.L_x_106) ;  /* 0x000000000f087348 */ /* 0x001fea0003c00000 */
[----:B------:R1:W2:Y:S02]  /*ceb0*/  SHFL.IDX P6, R14, R13, R12, R11 ;  /* 0x0000000c0d0e7389 */ /* 0x0002a400000c000b */
[----:B012---:R-:W-:Y:S01]  /*cec0*/  ENDCOLLECTIVE ;  /* 0x000000000000791b */ /* 0x007fe20003800000 */
.L_x_106:
[----:B------:R-:W-:Y:S05]  /*ced0*/  BRA `(.L_x_107) ;  /* 0xffffffcc00c47947 */ /* 0x000fea000383ffff */
.L_x_52:
[----:B------:R-:W-:Y:S01]  /*cee0*/  IMAD.MOV.U32 R13, RZ, RZ, R5 ;  /* 0x000000ffff0d7224 */ /* 0x000fe200078e0005 */
[----:B------:R-:W-:Y:S01]  /*cef0*/  MOV R12, RZ ;  /* 0x000000ff000c7202 */ /* 0x000fe20000000f00 */
[----:B------:R-:W-:Y:S02]  /*cf00*/  IMAD.MOV.U32 R11, RZ, RZ, 0x181f ;  /* 0x0000181fff0b7424 */ /* 0x000fe400078e00ff */
[----:B------:R-:W-:Y:S02]  /*cf10*/  IMAD.MOV.U32 R15, RZ, RZ, -0x1 ;  /* 0xffffffffff0f7424 */ /* 0x000fe400078e00ff */
[----:B------:R-:W-:-:S07]  /*cf20*/  IMAD.IADD R4, R34, 0x1, R4 ;  /* 0x0000000122047824 */ /* 0x000fce00078e0204 */
[----:B------:R-:W-:Y:S05]  /*cf30*/  WARPSYNC.COLLECTIVE R15, `(.L_x_108) ;  /* 0x000000000f087348 */ /* 0x000fea0003c00000 */
[----:B------:R0:W1:Y:S02]  /*cf40*/  SHFL.IDX P6, R14, R13, R12, R11 ;  /* 0x0000000c0d0e7389 */ /* 0x00006400000c000b */
[----:B01----:R-:W-:Y:S01]  /*cf50*/  ENDCOLLECTIVE ;  /* 0x000000000000791b */ /* 0x003fe20003800000 */
.L_x_108:
[C---:B------:R-:W-:Y:S01]  /*cf60*/  VIADD R6, R4.reuse, 0x10 ;  /* 0x0000001004067836 */ /* 0x040fe20000000000 */
[----:B------:R-:W-:Y:S01]  /*cf70*/  ISETP.GE.AND P0, PT, R4, UR40, PT ;  /* 0x0000002804007c0c */ /* 0x000fe2000bf06270 */
[----:B------:R-:W-:Y:S01]  /*cf80*/  IMAD.MOV.U32 R13, RZ, RZ, R0 ;  /* 0x000000ffff0d7224 */ /* 0x000fe200078e0000 */
[----:B------:R-:W-:-:S11]  /*cf90*/  MOV R2, R14 ;  /* 0x0000000e00027202 */ /* 0x000fd60000000f00 */
[----:B------:R-:W-:Y:S05]  /*cfa0*/  WARPSYNC.COLLECTIVE R15, `(.L_x_109) ;  /* 0x000000000f087348 */ /* 0x000fea0003c00000 */
[----:B------:R0:W1:Y:S02]  /*cfb0*/  SHFL.IDX P6, R14, R13, R12, R11 ;  /* 0x0000000c0d0e7389 */ /* 0x00006400000c000b */
[----:B01----:R-:W-:Y:S01]  /*cfc0*/  ENDCOLLECTIVE ;  /* 0x000000000000791b */ /* 0x003fe20003800000 */
.L_x_109:
[----:B------:R-:W-:Y:S01]  /*cfd0*/  MOV R13, R5 ;  /* 0x00000005000d7202 */ /* 0x000fe20000000f00 */
[----:B------:R-:W-:Y:S01]  /*cfe0*/  IMAD.MOV.U32 R12, RZ, RZ, 0x1 ;  /* 0x00000001ff0c7424 */ /* 0x000fe200078e00ff */
[----:B------:R-:W-:-:S04]  /*cff0*/  @!P0 LEA R14, P1, R37, R14, 0x1 ;  /* 0x0000000e250e8211 */ /* 0x000fc800078208ff */
[----:B------:R-:W-:Y:S01]  /*d000*/  @!P0 IADD3.X R3, RZ, R2, RZ, P1, !PT ;  /* 0x00000002ff038210 */ /* 0x000fe20000ffe4ff */
[----:B------:R-:W-:-:S08]  /*d010*/  @!P0 IMAD.MOV.U32 R2, RZ, RZ, R14 ;  /* 0x000000ffff028224 */ /* 0x000fd000078e000e */
[----:B------:R-:W-:Y:S05]  /*d020*/  WARPSYNC.COLLECTIVE R15, `(.L_x_110) ;  /* 0x000000000f087348 */ /* 0x000fea0003c00000 */
[----:B------:R0:W1:Y:S02]  /*d030*/  SHFL.IDX P6, R14, R13, R12, R11 ;  /* 0x0000000c0d0e7389 */ /* 0x00006400000c000b */
[----:B01----:R-:W-:Y:S01]  /*d040*/  ENDCOLLECTIVE ;  /* 0x000000000000791b */ /* 0x003fe20003800000 */
.L_x_110:
[----:B------:R-:W-:Y:S01]  /*d050*/  @!PT LDS RZ, [RZ] ;  /* 0x00000000fffff984 */ /* 0x000fe20000000800 */
[----:B------:R-:W-:Y:S01]  /*d060*/  @!PT LDS RZ, [RZ] ;  /* 0x00000000fffff984 */ /* 0x000fe20000000800 */
[----:B------:R-:W-:Y:S01]  /*d070*/  @!PT LDS RZ, [RZ] ;  /* 0x00000000fffff984 */ /* 0x000fe20000000800 */
[----:B------:R0:W-:Y:S04]  /*d080*/  @!P0 LDGSTS.E.BYPASS.LTC128B.128 [R20+0x12400], desc[UR36][R2.64], !P3 ;  /* 0x1240000002148fae */ /* 0x0001e8000d901d64 */
[----:B------:R0:W-:Y:S04]  /*d090*/  @!P0 LDGSTS.E.BYPASS.LTC128B.128 [R20+0x16400], desc[UR36][R2.64+0x80], !P4 ;  /* 0x1640008002148fae */ /* 0x0001e8000e101d64 */
[----:B------:R0:W-:Y:S01]  /*d0a0*/  @!P0 LDGSTS.E.BYPASS.LTC128B.128 [R20+0x1a400], desc[UR36][R2.64+0x100], !P5 ;  /* 0x1a40010002148fae */ /* 0x0001e2000e901d64 */
[----:B------:R-:W-:Y:S02]  /*d0b0*/  ISETP.GE.AND P0, PT, R6, UR40, PT ;  /* 0x0000002806007c0c */ /* 0x000fe4000bf06270 */
[----:B------:R-:W-:Y:S01]  /*d0c0*/  MOV R13, R0 ;  /* 0x00000000000d7202 */ /* 0x000fe20000000f00 */
[----:B------:R-:W-:-:S10]  /*d0d0*/  IMAD.MOV.U32 R6, RZ, RZ, R14 ;  /* 0x000000ffff067224 */ /* 0x000fd400078e000e */
[----:B0-----:R-:W-:Y:S05]  /*d0e0*/  WARPSYNC.COLLECTIVE R15, `(.L_x_111) ;  /* 0x000000000f087348 */ /* 0x001fea0003c00000 */
[----:B------:R1:W2:Y:S02]  /*d0f0*/  SHFL.IDX P6, R14, R13, R12, R11 ;  /* 0x0000000c0d0e7389 */ /* 0x0002a400000c000b */
[----:B012---:R-:W-:Y:S01]  /*d100*/  ENDCOLLECTIVE ;  /* 0x000000000000791b */ /* 0x007fe20003800000 */
.L_x_111:
[----:B------:R-:W-:Y:S01]  /*d110*/  IMAD.MOV.U32 R13, RZ, RZ, R5 ;  /* 0x000000ffff0d7224 */ /* 0x000fe200078e0005 */
[----:B------:R-:W-:Y:S02]  /*d120*/  MOV R12, 0x2 ;  /* 0x00000002000c7802 */ /* 0x000fe40000000f00 */
[----:B------:R-:W-:-:S05]  /*d130*/  @!P0 LEA R14, P1, R37, R14, 0x1 ;  /* 0x0000000e250e8211 */ /* 0x000fca00078208ff */
[----:B------:R-:W-:-:S08]  /*d140*/  @!P0 IMAD.MOV.U32 R2, RZ, RZ, R14 ;  /* 0x000000ffff028224 */ /* 0x000fd000078e000e */
[----:B------:R-:W-:Y:S05]  /*d150*/  WARPSYNC.COLLECTIVE R15, `(.L_x_112) ;  /* 0x000000000f087348 */ /* 0x000fea0003c00000 */
[----:B------:R0:W1:Y:S02]  /*d160*/  SHFL.IDX P6, R14, R13, R12, R11 ;  /* 0x0000000c0d0e7389 */ /* 0x00006400000c000b */
[----:B01----:R-:W-:Y:S01]  /*d170*/  ENDCOLLECTIVE ;  /* 0x000000000000791b */ /* 0x003fe20003800000 */
.L_x_112:
[----:B------:R-:W-:Y:S02]  /*d180*/  @!P0 IMAD.X R7, RZ, RZ, R6, P1 ;  /* 0x000000ffff078224 */ /* 0x000fe400008e0606 */
[----:B------:R-:W-:-:S03]  /*d190*/  VIADD R6, R4, 0x20 ;  /* 0x0000002004067836 */ /* 0x000fc60000000000 */
[----:B------:R-:W-:-:S05]  /*d1a0*/  @!P0 MOV R3, R7 ;  /* 0x0000000700038202 */ /* 0x000fca0000000f00 */
[----:B------:R-:W-:Y:S01]  /*d1b0*/  @!PT LDS RZ, [RZ] ;  /* 0x00000000fffff984 */ /* 0x000fe20000000800 */
[----:B------:R-:W-:Y:S01]  /*d1c0*/  @!PT LDS RZ, [RZ] ;  /* 0x00000000fffff984 */ /* 0x000fe20000000800 */
[----:B------:R-:W-:Y:S01]  /*d1d0*/  @!PT LDS RZ, [RZ] ;  /* 0x00000000fffff984 */ /* 0x000fe20000000800 */
[----:B------:R0:W-:Y:S01]  /*d1e0*/  @!P0 LDGSTS.E.BYPASS.LTC128B.128 [R20+0x12c00], desc[UR36][R2.64], !P3 ;  /* 0x12c0000002148fae */ /* 0x0001e2000d901d64 */
[----:B------:R-:W-:-:S03]  /*d1f0*/  IMAD.MOV.U32 R13, RZ, RZ, R0 ;  /* 0x000000ffff0d7224 */ /* 0x000fc600078e0000 */
[----:B------:R0:W-:Y:S04]  /*d200*/  @!P0 LDGSTS.E.BYPASS.LTC128B.128 [R20+0x16c00], desc[UR36][R2.64+0x80], !P4 ;  /* 0x16c0008002148fae */ /* 0x0001e8000e101d64 */
[----:B------:R0:W-:Y:S01]  /*d210*/  @!P0 LDGSTS.E.BYPASS.LTC128B.128 [R20+0x1ac00], desc[UR36][R2.64+0x100], !P5 ;  /* 0x1ac0010002148fae */ /* 0x0001e2000e901d64 */
[----:B------:R-:W-:Y:S01]  /*d220*/  ISETP.GE.AND P0, PT, R6, UR40, PT ;  /* 0x0000002806007c0c */ /* 0x000fe2000bf06270 */
[----:B------:R-:W-:-:S12]  /*d230*/  IMAD.MOV.U32 R6, RZ, RZ, R14 ;  /* 0x000000ffff067224 */ /* 0x000fd800078e000e */
[----:B0-----:R-:W-:Y:S05]  /*d240*/  WARPSYNC.COLLECTIVE R15, `(.L_x_113) ;  /* 0x000000000f087348 */ /* 0x001fea0003c00000 */
[----:B------:R1:W2:Y:S02]  /*d250*/  SHFL.IDX P6, R14, R13, R12, R11 ;  /* 0x0000000c0d0e7389 */ /* 0x0002a400000c000b */
[----:B012---:R-:W-:Y:S01]  /*d260*/  ENDCOLLECTIVE ;  /* 0x000000000000791b */ /* 0x007fe20003800000 */
.L_x_113:
[----:B------:R-:W-:Y:S02]  /*d270*/  IMAD.MOV.U32 R13, RZ, RZ, R5 ;  /* 0x000000ffff0d7224 */ /* 0x000fe400078e0005 */
[----:B------:R-:W-:Y:S01]  /*d280*/  IMAD.MOV.U32 R12, RZ, RZ, 0x3 ;  /* 0x00000003ff0c7424 */ /* 0x000fe200078e00ff */
[----:B------:R-:W-:-:S04]  /*d290*/  @!P0 LEA R14, P1, R37, R14, 0x1 ;  /* 0x0000000e250e8211 */ /* 0x000fc800078208ff */
[----:B------:R-:W-:Y:S01]  /*d2a0*/  @!P0 IADD3.X R7, RZ, R6, RZ, P1, !PT ;  /* 0x00000006ff078210 */ /* 0x000fe20000ffe4ff */
[----:B------:R-:W-:Y:S01]  /*d2b0*/  @!P0 IMAD.MOV.U32 R2, RZ, RZ, R14 ;  /* 0x000000ffff028224 */ /* 0x000fe200078e000e */
[----:B------:R-:W-:-:S07]  /*d2c0*/  IADD3 R6, R4, 0x30, RZ ;  /* 0x0000003004067810 */ /* 0x000fce0007ffe0ff */
[----:B------:R-:W-:Y:S05]  /*d2d0*/  WARPSYNC.COLLECTIVE R15, `(.L_x_114) ;  /* 0x000000000f087348 */ /* 0x000fea0003c00000 */
[----:B------:R0:W1:Y:S02]  /*d2e0*/  SHFL.IDX P6, R14, R13, R12, R11 ;  /* 0x0000000c0d0e7389 */ /* 0x00006400000c000b */
[----:B01----:R-:W-:Y:S01]  /*d2f0*/  ENDCOLLECTIVE ;  /* 0x000000000000791b */ /* 0x003fe20003800000 */
.L_x_114:
[----:B------:R-:W-:-:S05]  /*d300*/  @!P0 IMAD.MOV.U32 R3, RZ, RZ, R7 ;  /* 0x000000ffff038224 */ /* 0x000fca00078e0007 */
[----:B------:R-:W-:Y:S01]  /*d310*/  @!PT LDS RZ, [RZ] ;  /* 0x00000000fffff984 */ /* 0x000fe20000000800 */
[----:B------:R-:W-:Y:S01]  /*d320*/  @!PT LDS RZ, [RZ] ;  /* 0x00000000fffff984 */ /* 0x000fe20000000800 */
[----:B------:R-:W-:Y:S01]  /*d330*/  @!PT LDS RZ, [RZ] ;  /* 0x00000000fffff984 */ /* 0x000fe20000000800 */
[----:B------:R0:W-:Y:S04]  /*d340*/  @!P0 LDGSTS.E.BYPASS.LTC128B.128 [R20+0x13400], desc[UR36][R2.64], !P3 ;  /* 0x1340000002148fae */ /* 0x0001e8000d901d64 */
[----:B------:R0:W-:Y:S01]  /*d350*/  @!P0 LDGSTS.E.BYPASS.LTC128B.128 [R20+0x17400], desc[UR36][R2.64+0x80], !P4 ;  /* 0x1740008002148fae */ /* 0x0001e2000e101d64 */
[----:B------:R-:W-:-:S03]  /*d360*/  IMAD.MOV.U32 R13, RZ, RZ, R0 ;  /* 0x000000ffff0d7224 */ /* 0x000fc600078e0000 */
[----:B------:R0:W-:Y:S01]  /*d370*/  @!P0 LDGSTS.E.BYPASS.LTC128B.128 [R20+0x1b400], desc[UR36][R2.64+0x100], !P5 ;  /* 0x1b40010002148fae */ /* 0x0001e2000e901d64 */
[----:B------:R-:W-:Y:S02]  /*d380*/  ISETP.GE.AND P0, PT, R6, UR40, PT ;  /* 0x0000002806007c0c */ /* 0x000fe4000bf06270 */
[----:B------:R-:W-:-:S11]  /*d390*/  MOV R6, R14 ;  /* 0x0000000e00067202 */ /* 0x000fd60000000f00 */
[----:B0-----:R-:W-:Y:S05]  /*d3a0*/  WARPSYNC.COLLECTIVE R15, `(.L_x_115) ;  /* 0x000000000f087348 */ /* 0x001fea0003c00000 */
[----:B------:R1:W2:Y:S02]  /*d3b0*/  SHFL.IDX P6, R14, R13, R12, R11 ;  /* 0x0000000c0d0e7389 */ /* 0x0002a400000c000b */
[----:B012---:R-:W-:Y:S01]  /*d3c0*/  ENDCOLLECTIVE ;  /* 0x000000000000791b */ /* 0x007fe20003800000 */
.L_x_115:
[----:B------:R-:W-:Y:S01]  /*d3d0*/  MOV R13, R5 ;  /* 0x00000005000d7202 */ /* 0x000fe20000000f00 */
[----:B------:R-:W-:Y:S01]  /*d3e0*/  IMAD.MOV.U32 R12, RZ, RZ, 0x4 ;  /* 0x00000004ff0c7424 */ /* 0x000fe200078e00ff */
[----:B------:R-:W-:-:S04]  /*d3f0*/  @!P0 LEA R14, P1, R37, R14, 0x1 ;  /* 0x0000000e250e8211 */ /* 0x000fc800078208ff */
[----:B------:R-:W-:Y:S01]  /*d400*/  @!P0 MOV R2, R14 ;  /* 0x0000000e00028202 */ /* 0x000fe20000000f00 */
[----:B------:R-:W-:-:S08]  /*d410*/  @!P0 IMAD.X R7, RZ, RZ, R6, P1 ;  /* 0x000000ffff078224 */ /* 0x000fd000008e0606 */
[----:B------:R-:W-:Y:S05]  /*d420*/  WARPSYNC.COLLECTIVE R15, `(.L_x_116) ;  /* 0x000000000f087348 */ /* 0x000fea0003c00000 */
[----:B------:R0:W1:Y:S02]  /*d430*/  SHFL.IDX P6, R14, R13, R12, R11 ;  /* 0x0000000c0d0e7389 */ /* 0x00006400000c000b */
[----:B01----:R-:W-:Y:S01]  /*d440*/  ENDCOLLECTIVE ;  /* 0x000000000000791b */ /* 0x003fe20003800000 */
.L_x_116:
[----:B------:R-:W-:Y:S02]  /*d450*/  VIADD R6, R4, 0x40 ;  /* 0x0000004004067836 */ /* 0x000fe40000000000 */
[----:B------:R-:W-:-:S05]  /*d460*/  @!P0 IMAD.MOV.U32 R3, RZ, RZ, R7 ;  /* 0x000000ffff038224 */ /* 0x000fca00078e0007 */
[----:B------:R-:W-:Y:S01]  /*d470*/  @!PT LDS RZ, [RZ] ;  /* 0x00000000fffff984 */ /* 0x000fe20000000800 */
[----:B------:R-:W-:Y:S01]  /*d480*/  @!PT LDS RZ, [RZ] ;  /* 0x00000000fffff984 */ /* 0x000fe20000000800 */
[----:B------:R-:W-:Y:S01]  /*d490*/  @!PT LDS RZ, [RZ] ;  /* 0x00000000fffff984 */ /* 0x000fe20000000800 */
[----:B------:R0:W-:Y:S04]  /*d4a0*/  @!P0 LDGSTS.E.BYPASS.LTC128B.128 [R20+0x13c00], desc[UR36][R2.64], !P3 ;  /* 0x13c0000002148fae */ /* 0x0001e8000d901d64 */
[----:B------:R0:W-:Y:S01]  /*d4b0*/  @!P0 LDGSTS.E.BYPASS.LTC128B.128 [R20+0x17c00], desc[UR36][R2.64+0x80], !P4 ;  /* 0x17c0008002148fae */ /* 0x0001e2000e101d64 */
[----:B------:R-:W-:-:S03]  /*d4c0*/  MOV R13, R0 ;  /* 0x00000000000d7202 */ /* 0x000fc60000000f00 */
[----:B------:R0:W-:Y:S01]  /*d4d0*/  @!P0 LDGSTS.E.BYPASS.LTC128B.128 [R20+0x1bc00], desc[UR36][R2.64+0x100], !P5 ;  /* 0x1bc0010002148fae */ /* 0x0001e2000e901d64 */
[----:B------:R-:W-:Y:S01]  /*d4e0*/  ISETP.GE.AND P0, PT, R6, UR40, PT ;  /* 0x0000002806007c0c */ /* 0x000fe2000bf06270 */
[----:B------:R-:W-:-:S12]  /*d4f0*/  IMAD.MOV.U32 R6, RZ, RZ, R14 ;  /* 0x000000ffff067224 */ /* 0x000fd800078e000e */
[----:B0-----:R-:W-:Y:S05]  /*d500*/  WARPSYNC.COLLECTIVE R15, `(.L_x_117) ;  /* 0x000000000f087348 */ /* 0x001fea0003c00000 */
[----:B------:R1:W2:Y:S02]  /*d510*/  SHFL.IDX P6, R14, R13, R12, R11 ;  /* 0x0000000c0d0e7389 */ /* 0x0002a400000c000b */
[----:B012---:R-:W-:Y:S01]  /*d520*/  ENDCOLLECTIVE ;  /* 0x000000000000791b */ /* 0x007fe20003800000 */
.L_x_117:
[----:B------:R-:W-:Y:S01]  /*d530*/  IMAD.MOV.U32 R13, RZ, RZ, R5 ;  /* 0x000000ffff0d7224 */ /* 0x000fe200078e0005 */
[----:B------:R-:W-:Y:S02]  /*d540*/  MOV R12, 0x5 ;  /* 0x00000005000c7802 */ /* 0x000fe40000000f00 */
[----:B------:R-:W-:-:S05]  /*d550*/  @!P0 LEA R14, P1, R37, R14, 0x1 ;  /* 0x0000000e250e8211 */ /* 0x000fca00078208ff */
[----:B------:R-:W-:-:S08]  /*d560*/  @!P0 IMAD.MOV.U32 R2, RZ, RZ, R14 ;  /* 0x000000ffff028224 */ /* 0x000fd000078e000e */
[----:B------:R-:W-:Y:S05]  /*d570*/  WARPSYNC.COLLECTIVE R15, `(.L_x_118) ;  /* 0x000000000f087348 */ /* 0x000fea0003c00000 */
[----:B------:R0:W1:Y:S02]  /*d580*/  SHFL.IDX P6, R14, R13, R12, R11 ;  /* 0x0000000c0d0e7389 */ /* 0x00006400000c000b */
[----:B01----:R-:W-:Y:S01]  /*d590*/  ENDCOLLECTIVE ;  /* 0x000000000000791b */ /* 0x003fe20003800000 */
.L_x_118:
        /* <DEDUP_REMOVED lines=15> */
.L_x_119:
        /* <DEDUP_REMOVED lines=9> */
.L_x_120:
        /* <DEDUP_REMOVED lines=13> */
.L_x_121:
[----:B------:R-:W-:Y:S01]  /*d7f0*/  IMAD.MOV.U32 R13, RZ, RZ, R5 ;  /* 0x000000ffff0d7224 */ /* 0x000fe200078e0005 */
[----:B------:R-:W-:Y:S02]  /*d800*/  MOV R12, 0x7 ;  /* 0x00000007000c7802 */ /* 0x000fe40000000f00 */
[----:B------:R-:W-:-:S04]  /*d810*/  @!P0 LEA R14, P1, R37, R14, 0x1 ;  /* 0x0000000e250e8211 */ /* 0x000fc800078208ff */
[----:B------:R-:W-:Y:S01]  /*d820*/  @!P0 MOV R2, R14 ;  /* 0x0000000e00028202 */ /* 0x000fe20000000f00 */
[----:B------:R-:W-:-:S08]  /*d830*/  @!P0 IMAD.X R7, RZ, RZ, R6, P1 ;  /* 0x000000ffff078224 */ /* 0x000fd000008e0606 */
[----:B------:R-:W-:Y:S05]  /*d840*/  WARPSYNC.COLLECTIVE R15, `(.L_x_122) ;  /* 0x000000000f087348 */ /* 0x000fea0003c00000 */
[----:B------:R0:W1:Y:S02]  /*d850*/  SHFL.IDX P6, R14, R13, R12, R11 ;  /* 0x0000000c0d0e7389 */ /* 0x00006400000c000b */
[----:B01----:R-:W-:Y:S01]  /*d860*/  ENDCOLLECTIVE ;  /* 0x000000000000791b */ /* 0x003fe20003800000 */
.L_x_122:
        /* <DEDUP_REMOVED lines=8> */
[----:B------:R-:W-:-:S07]  /*d8f0*/  IMAD.MOV.U32 R6, RZ, RZ, R14 ;  /* 0x000000ffff067224 */ /* 0x000fce00078e000e */
[----:B0-----:R-:W-:Y:S05]  /*d900*/  WARPSYNC.COLLECTIVE R15, `(.L_x_123) ;  /* 0x000000000f087348 */ /* 0x001fea0003c00000 */
[----:B------:R1:W2:Y:S02]  /*d910*/  SHFL.IDX P6, R14, R13, R12, R11 ;  /* 0x0000000c0d0e7389 */ /* 0x0002a400000c000b */
[----:B012---:R-:W-:Y:S01]  /*d920*/  ENDCOLLECTIVE ;  /* 0x000000000000791b */ /* 0x007fe20003800000 */
.L_x_123:
[----:B------:R-:W-:Y:S05]  /*d930*/  BRA `(.L_x_124) ;  /* 0xffffffcc00d07947 */ /* 0x000fea000383ffff */
.L_x_54:
[----:B0-----:R-:W-:-:S04]  /*d940*/  MOV R3, UR39 ;  /* 0x0000002700037c02 */ /* 0x001fc80008000f00 */
[----:B------:R0:W1:Y:S03]  /*d950*/  SYNCS.PHASECHK.TRANS64.TRYWAIT P0, [R3+URZ+0x30820], R0 ;  /* 0x03082000030075a7 */ /* 0x000066000800017f */
[----:B-1----:R-:W-:Y:S05]  /*d960*/  @!P0 NANOSLEEP.SYNCS 0x989680 ;  /* 0x009896800000895d */ /* 0x002fea0003900000 */
[----:B------:R-:W1:Y:S02]  /*d970*/  @!P0 SYNCS.PHASECHK.TRANS64 P0, [R3+URZ+0x30820], R0 ;  /* 0x03082000030085a7 */ /* 0x000e64000800007f */
[----:B-1----:R-:W-:Y:S05]  /*d980*/  @!P0 BRA `(.L_x_54) ;  /* 0xfffffffc00ec8947 */ /* 0x002fea000383ffff */
[----:B------:R-:W-:Y:S05]  /*d990*/  BRA `(.L_x_125) ;  /* 0xffffffd0000c7947 */ /* 0x000fea000383ffff */
.L_x_58:
[----:B0-----:R0:W1:Y:S02]  /*d9a0*/  SYNCS.PHASECHK.TRANS64.TRYWAIT P0, [R6+URZ+0x30840], R3 ;  /* 0x03084003060075a7 */ /* 0x001064000800017f */
[----:B-1----:R-:W-:Y:S05]  /*d9b0*/  @!P0 NANOSLEEP.SYNCS 0x989680 ;  /* 0x009896800000895d */ /* 0x002fea0003900000 */
[----:B------:R-:W1:Y:S02]  /*d9c0*/  @!P0 SYNCS.PHASECHK.TRANS64 P0, [R6+URZ+0x30840], R3 ;  /* 0x03084003060085a7 */ /* 0x000e64000800007f */
[----:B-1----:R-:W-:Y:S05]  /*d9d0*/  @!P0 BRA `(.L_x_58) ;  /* 0xfffffffc00f08947 */ /* 0x002fea000383ffff */
[----:B------:R-:W-:Y:S05]  /*d9e0*/  BRA `(.L_x_126) ;  /* 0xffffffd000bc7947 */ /* 0x000fea000383ffff */
.L_x_59:
        /* <DEDUP_REMOVED lines=8> */
.L_x_128:
[----:B------:R-:W-:Y:S05]  /*da70*/  BSYNC B1 ;  /* 0x0000000000017941 */ /* 0x000fea0003800000 */
.L_x_127:
[----:B------:R-:W-:Y:S01]  /*da80*/  MOV R13, R8 ;  /* 0x00000008000d7202 */ /* 0x000fe20000000f00 */
[----:B------:R-:W-:Y:S01]  /*da90*/  IMAD.MOV.U32 R12, RZ, RZ, RZ ;  /* 0x000000ffff0c7224 */ /* 0x000fe200078e00ff */
[----:B------:R-:W-:Y:S01]  /*daa0*/  MOV R15, 0xffffffff ;  /* 0xffffffff000f7802 */ /* 0x000fe20000000f00 */
[----:B------:R-:W-:Y:S01]  /*dab0*/  IMAD.MOV.U32 R11, RZ, RZ, 0x181f ;  /* 0x0000181fff0b7424 */ /* 0x000fe200078e00ff */
[----:B------:R-:W-:Y:S01]  /*dac0*/  LEA R9, R9, UR39, 0x1 ;  /* 0x0000002709097c11 */ /* 0x000fe2000f8e08ff */
[----:B------:R-:W-:Y:S02]  /*dad0*/  IMAD.MOV.U32 R3, RZ, RZ, R14 ;  /* 0x000000ffff037224 */ /* 0x000fe400078e000e */
[----:B------:R-:W-:-:S07]  /*dae0*/  IMAD.SHL.U32 R4, R37, 0x2, RZ ;  /* 0x0000000225047824 */ /* 0x000fce00078e00ff */
[----:B------:R-:W-:Y:S05]  /*daf0*/  WARPSYNC.COLLECTIVE R15, `(.L_x_129) ;  /* 0x000000000f087348 */ /* 0x000fea0003c00000 */
[----:B------:R0:W1:Y:S02]  /*db00*/  SHFL.IDX P6, R14, R13, R12, R11 ;  /* 0x0000000c0d0e7389 */ /* 0x00006400000c000b */
[----:B01----:R-:W-:Y:S01]  /*db10*/  ENDCOLLECTIVE ;  /* 0x000000000000791b */ /* 0x003fe20003800000 */
.L_x_129:
[----:B------:R-:W-:Y:S01]  /*db20*/  MOV R13, R10 ;  /* 0x0000000a000d7202 */ /* 0x000fe20000000f00 */
[----:B------:R-:W-:Y:S01]  /*db30*/  IMAD.MOV.U32 R12, RZ, RZ, 0x1 ;  /* 0x00000001ff0c7424 */ /* 0x000fe200078e00ff */
[----:B------:R-:W-:-:S13]  /*db40*/  IADD3 R2, P0, R14, R4, RZ ;  /* 0x000000040e027210 */ /* 0x000fda0007f1e0ff */
[----:B------:R-:W-:Y:S05]  /*db50*/  WARPSYNC.COLLECTIVE R15, `(.L_x_130) ;  /* 0x000000000f087348 */ /* 0x000fea0003c00000 */
[----:B------:R0:W1:Y:S02]  /*db60*/  SHFL.IDX P6, R14, R13, R12, R11 ;  /* 0x0000000c0d0e7389 */ /* 0x00006400000c000b */
[----:B01----:R-:W-:Y:S01]  /*db70*/  ENDCOLLECTIVE ;  /* 0x000000000000791b */ /* 0x003fe20003800000 */
.L_x_130:
[----:B------:R-:W-:-:S05]  /*db80*/  IMAD.X R3, RZ, RZ, R3, P0 ;  /* 0x000000ffff037224 */ /* 0x000fca00000e0603 */
[----:B------:R-:W-:Y:S01]  /*db90*/  @!PT LDS RZ, [RZ] ;  /* 0x00000000fffff984 */ /* 0x000fe20000000800 */
[----:B------:R-:W-:Y:S01]  /*dba0*/  @!PT LDS RZ, [RZ] ;  /* 0x00000000fffff984 */ /* 0x000fe20000000800 */
[----:B------:R-:W-:Y:S01]  /*dbb0*/  @!PT LDS RZ, [RZ] ;  /* 0x00000000fffff984 */ /* 0x000fe20000000800 */
[----:B------:R-:W-:Y:S04]  /*dbc0*/  LDGSTS.E.BYPASS.LTC128B.128 [R9+0x1e400], desc[UR36][R2.64], !P3 ;  /* 0x1e40000002097fae */ /* 0x000fe8000d901d64 */
[----:B------:R-:W-:Y:S01]  /*dbd0*/  LDGSTS.E.BYPASS.LTC128B.128 [R9+0x21400], desc[UR36][R2.64+0x80], !P2 ;  /* 0x2140008002097fae */ /* 0x000fe2000d101d64 */
[----:B------:R-:W-:-:S03]  /*dbe0*/  MOV R13, R8 ;  /* 0x00000008000d7202 */ /* 0x000fc60000000f00 */
[----:B------:R0:W-:Y:S02]  /*dbf0*/  LDGSTS.E.BYPASS.LTC128B.128 [R9+0x24400], desc[UR36][R2.64+0x100], !P1 ;  /* 0x2440010002097fae */ /* 0x0001e4000c901d64 */
[----:B0-----:R-:W-:-:S07]  /*dc00*/  IMAD.MOV.U32 R3, RZ, RZ, R14 ;  /* 0x000000ffff037224 */ /* 0x001fce00078e000e */
[----:B------:R-:W-:Y:S05]  /*dc10*/  WARPSYNC.COLLECTIVE R15, `(.L_x_131) ;  /* 0x000000000f087348 */ /* 0x000fea0003c00000 */
[----:B------:R0:W1:Y:S02]  /*dc20*/  SHFL.IDX P6, R14, R13, R12, R11 ;  /* 0x0000000c0d0e7389 */ /* 0x00006400000c000b */
[----:B01----:R-:W-:Y:S01]  /*dc30*/  ENDCOLLECTIVE ;  /* 0x000000000000791b */ /* 0x003fe20003800000 */
.L_x_131:
[----:B------:R-:W-:Y:S01]  /*dc40*/  IMAD.MOV.U32 R13, RZ, RZ, R10 ;  /* 0x000000ffff0d7224 */ /* 0x000fe200078e000a */
[----:B------:R-:W-:Y:S02]  /*dc50*/  MOV R12, 0x2 ;  /* 0x00000002000c7802 */ /* 0x000fe40000000f00 */
[----:B------:R-:W-:-:S13]  /*dc60*/  IADD3 R2, P0, R14, R4, RZ ;  /* 0x000000040e027210 */ /* 0x000fda0007f1e0ff */
[----:B------:R-:W-:Y:S05]  /*dc70*/  WARPSYNC.COLLECTIVE R15, `(.L_x_132) ;  /* 0x000000000f087348 */ /* 0x000fea0003c00000 */
[----:B------:R0:W1:Y:S02]  /*dc80*/  SHFL.IDX P6, R14, R13, R12, R11 ;  /* 0x0000000c0d0e7389 */ /* 0x00006400000c000b */
[----:B01----:R-:W-:Y:S01]  /*dc90*/  ENDCOLLECTIVE ;  /* 0x000000000000791b */ /* 0x003fe20003800000 */
.L_x_132:
[----:B------:R-:W-:-:S05]  /*dca0*/  IMAD.X R3, RZ, RZ, R3, P0 ;  /* 0x000000ffff037224 */ /* 0x000fca00000e0603 */
[----:B------:R-:W-:Y:S01]  /*dcb0*/  @!PT LDS RZ, [RZ] ;  /* 0x00000000fffff984 */ /* 0x000fe20000000800 */
[----:B------:R-:W-:Y:S01]  /*dcc0*/  @!PT LDS RZ, [RZ] ;  /* 0x00000000fffff984 */ /* 0x000fe20000000800 */
[----:B------:R-:W-:Y:S01]  /*dcd0*/  @!PT LDS RZ, [RZ] ;  /* 0x00000000fffff984 */ /* 0x000fe20000000800 */
[----:B------:R0:W-:Y:S04]  /*dce0*/  LDGSTS.E.BYPASS.LTC128B.128 [R9+0x1ec00], desc[UR36][R2.64], !P3 ;  /* 0x1ec0000002097fae */ /* 0x0001e8000d901d64 */
[----:B------:R0:W-:Y:S01]  /*dcf0*/  LDGSTS.E.BYPASS.LTC128B.128 [R9+0x21c00], desc[UR36][R2.64+0x80], !P2 ;  /* 0x21c0008002097fae */ /* 0x0001e2000d101d64 */
[----:B------:R-:W-:-:S03]  /*dd00*/  IMAD.MOV.U32 R13, RZ, RZ, R8 ;  /* 0x000000ffff0d7224 */ /* 0x000fc600078e0008 */
[----:B------:R0:W-:Y:S01]  /*dd10*/  LDGSTS.E.BYPASS.LTC128B.128 [R9+0x24c00], desc[UR36][R2.64+0x100], !P1 ;  /* 0x24c0010002097fae */ /* 0x0001e2000c901d64 */
[----:B------:R-:W-:-:S07]  /*dd20*/  IMAD.MOV.U32 R35, RZ, RZ, R14 ;  /* 0x000000ffff237224 */ /* 0x000fce00078e000e */
[----:B0-----:R-:W-:Y:S05]  /*dd30*/  WARPSYNC.COLLECTIVE R15, `(.L_x_133) ;  /* 0x000000000f087348 */ /* 0x001fea0003c00000 */
[----:B------:R1:W2:Y:S02]  /*dd40*/  SHFL.IDX P6, R14, R13, R12, R11 ;  /* 0x0000000c0d0e7389 */ /* 0x0002a400000c000b */
[----:B012---:R-:W-:Y:S01]  /*dd50*/  ENDCOLLECTIVE ;  /* 0x000000000000791b */ /* 0x007fe20003800000 */
.L_x_133:
[----:B------:R-:W-:Y:S02]  /*dd60*/  IMAD.MOV.U32 R13, RZ, RZ, R10 ;  /* 0x000000ffff0d7224 */ /* 0x000fe400078e000a */
[----:B------:R-:W-:Y:S01]  /*dd70*/  IMAD.MOV.U32 R12, RZ, RZ, 0x3 ;  /* 0x00000003ff0c7424 */ /* 0x000fe200078e00ff */
[----:B------:R-:W-:-:S13]  /*dd80*/  IADD3 R2, P0, R14, R4, RZ ;  /* 0x000000040e027210 */ /* 0x000fda0007f1e0ff */
[----:B------:R-:W-:Y:S05]  /*dd90*/  WARPSYNC.COLLECTIVE R15, `(.L_x_134) ;  /* 0x000000000f087348 */ /* 0x000fea0003c00000 */
[----:B------:R0:W1:Y:S02]  /*dda0*/  SHFL.IDX P6, R14, R13, R12, R11 ;  /* 0x0000000c0d0e7389 */ /* 0x00006400000c000b */
[----:B01----:R-:W-:Y:S01]  /*ddb0*/  ENDCOLLECTIVE ;  /* 0x000000000000791b */ /* 0x003fe20003800000 */
.L_x_134:
[----:B------:R-:W-:-:S05]  /*ddc0*/  IADD3.X R3, RZ, R35, RZ, P0, !PT ;  /* 0x00000023ff037210 */ /* 0x000fca00007fe4ff */
[----:B------:R-:W-:Y:S01]  /*ddd0*/  @!PT LDS RZ, [RZ] ;  /* 0x00000000fffff984 */ /* 0x000fe20000000800 */
[----:B------:R-:W-:Y:S01]  /*dde0*/  @!PT LDS RZ, [RZ] ;  /* 0x00000000fffff984 */ /* 0x000fe20000000800 */
[----:B------:R-:W-:Y:S01]  /*ddf0*/  @!PT LDS RZ, [RZ] ;  /* 0x00000000fffff984 */ /* 0x000fe20000000800 */
[----:B------:R0:W-:Y:S04]  /*de00*/  LDGSTS.E.BYPASS.LTC128B.128 [R9+0x1f400], desc[UR36][R2.64], !P3 ;  /* 0x1f40000002097fae */ /* 0x0001e8000d901d64 */
[----:B------:R0:W-:Y:S01]  /*de10*/  LDGSTS.E.BYPASS.LTC128B.128 [R9+0x22400], desc[UR36][R2.64+0x80], !P2 ;  /* 0x2240008002097fae */ /* 0x0001e2000d101d64 */
[----:B------:R-:W-:-:S03]  /*de20*/  IMAD.MOV.U32 R13, RZ, RZ, R8 ;  /* 0x000000ffff0d7224 */ /* 0x000fc600078e0008 */
[----:B------:R0:W-:Y:S01]  /*de30*/  LDGSTS.E.BYPASS.LTC128B.128 [R9+0x25400], desc[UR36][R2.64+0x100], !P1 ;  /* 0x2540010002097fae */ /* 0x0001e2000c901d64 */
[----:B------:R-:W-:-:S07]  /*de40*/  MOV R35, R14 ;  /* 0x0000000e00237202 */ /* 0x000fce0000000f00 */
[----:B0-----:R-:W-:Y:S05]  /*de50*/  WARPSYNC.COLLECTIVE R15, `(.L_x_135) ;  /* 0x000000000f087348 */ /* 0x001fea0003c00000 */
[----:B------:R1:W2:Y:S02]  /*de60*/  SHFL.IDX P6, R14, R13, R12, R11 ;  /* 0x0000000c0d0e7389 */ /* 0x0002a400000c000b */
[----:B012---:R-:W-:Y:S01]  /*de70*/  ENDCOLLECTIVE ;  /* 0x000000000000791b */ /* 0x007fe20003800000 */
.L_x_135:
[----:B------:R-:W-:Y:S01]  /*de80*/  MOV R13, R10 ;  /* 0x0000000a000d7202 */ /* 0x000fe20000000f00 */
[----:B------:R-:W-:Y:S01]  /*de90*/  IMAD.MOV.U32 R12, RZ, RZ, 0x4 ;  /* 0x00000004ff0c7424 */ /* 0x000fe200078e00ff */
[----:B------:R-:W-:-:S13]  /*dea0*/  IADD3 R2, P0, R14, R4, RZ ;  /* 0x000000040e027210 */ /* 0x000fda0007f1e0ff */
[----:B------:R-:W-:Y:S05]  /*deb0*/  WARPSYNC.COLLECTIVE R15, `(.L_x_136) ;  /* 0x000000000f087348 */ /* 0x000fea0003c00000 */
[----:B------:R0:W1:Y:S02]  /*dec0*/  SHFL.IDX P6, R14, R13, R12, R11 ;  /* 0x0000000c0d0e7389 */ /* 0x00006400000c000b */
[----:B01----:R-:W-:Y:S01]  /*ded0*/  ENDCOLLECTIVE ;  /* 0x000000000000791b */ /* 0x003fe20003800000 */
.L_x_136:
[----:B------:R-:W-:-:S05]  /*dee0*/  IMAD.X R3, RZ, RZ, R35, P0 ;  /* 0x000000ffff037224 */ /* 0x000fca00000e0623 */
[----:B------:R-:W-:Y:S01]  /*def0*/  @!PT LDS RZ, [RZ] ;  /* 0x00000000fffff984 */ /* 0x000fe20000000800 */
[----:B------:R-:W-:Y:S01]  /*df00*/  @!PT LDS RZ, [RZ] ;  /* 0x00000000fffff984 */ /* 0x000fe20000000800 */
[----:B------:R-:W-:Y:S01]  /*df10*/  @!PT LDS RZ, [RZ] ;  /* 0x00000000fffff984 */ /* 0x000fe20000000800 */
[----:B------:R0:W-:Y:S04]  /*df20*/  LDGSTS.E.BYPASS.LTC128B.128 [R9+0x1fc00], desc[UR36][R2.64], !P3 ;  /* 0x1fc0000002097fae */ /* 0x0001e8000d901d64 */
[----:B------:R0:W-:Y:S01]  /*df30*/  LDGSTS.E.BYPASS.LTC128B.128 [R9+0x22c00], desc[UR36][R2.64+0x80], !P2 ;  /* 0x22c0008002097fae */ /* 0x0001e2000d101d64 */
[----:B------:R-:W-:-:S03]  /*df40*/  MOV R13, R8 ;  /* 0x00000008000d7202 */ /* 0x000fc60000000f00 */
[----:B------:R0:W-:Y:S01]  /*df50*/  LDGSTS.E.BYPASS.LTC128B.128 [R9+0x25c00], desc[UR36][R2.64+0x100], !P1 ;  /* 0x25c0010002097fae */ /* 0x0001e2000c901d64 */
[----:B------:R-:W-:-:S07]  /*df60*/  IMAD.MOV.U32 R35, RZ, RZ, R14 ;  /* 0x000000ffff237224 */ /* 0x000fce00078e000e */
[----:B0-----:R-:W-:Y:S05]  /*df70*/  WARPSYNC.COLLECTIVE R15, `(.L_x_137) ;  /* 0x000000000f087348 */ /* 0x001fea0003c00000 */
[----:B------:R1:W2:Y:S02]  /*df80*/  SHFL.IDX P6, R14, R13, R12, R11 ;  /* 0x0000000c0d0e7389 */ /* 0x0002a400000c000b */
[----:B012---:R-:W-:Y:S01]  /*df90*/  ENDCOLLECTIVE ;  /* 0x000000000000791b */ /* 0x007fe20003800000 */
.L_x_137:
[----:B------:R-:W-:Y:S01]  /*dfa0*/  IMAD.MOV.U32 R13, RZ, RZ, R10 ;  /* 0x000000ffff0d7224 */ /* 0x000fe200078e000a */
[----:B------:R-:W-:Y:S02]  /*dfb0*/  MOV R12, 0x5 ;  /* 0x00000005000c7802 */ /* 0x000fe40000000f00 */
[----:B------:R-:W-:-:S13]  /*dfc0*/  IADD3 R2, P0, R14, R4, RZ ;  /* 0x000000040e027210 */ /* 0x000fda0007f1e0ff */
[----:B------:R-:W-:Y:S05]  /*dfd0*/  WARPSYNC.COLLECTIVE R15, `(.L_x_138) ;  /* 0x000000000f087348 */ /* 0x000fea0003c00000 */
[----:B------:R0:W1:Y:S02]  /*dfe0*/  SHFL.IDX P6, R14, R13, R12, R11 ;  /* 0x0000000c0d0e7389 */ /* 0x00006400000c000b */
[----:B01----:R-:W-:Y:S01]  /*dff0*/  ENDCOLLECTIVE ;  /* 0x000000000000791b */ /* 0x003fe20003800000 */
.L_x_138:
        /* <DEDUP_REMOVED lines=12> */
.L_x_139:
[----:B------:R-:W-:Y:S05]  /*e0c0*/  BRA `(.L_x_140) ;  /* 0xffffffd0000c7947 */ /* 0x000fea000383ffff */
.L_x_64:
[----:B0-----:R0:W1:Y:S02]  /*e0d0*/  SYNCS.PHASECHK.TRANS64.TRYWAIT P0, [R6+URZ+0x30860], R9 ;  /* 0x03086009060075a7 */ /* 0x001064000800017f */
[----:B-1----:R-:W-:Y:S05]  /*e0e0*/  @!P0 NANOSLEEP.SYNCS 0x989680 ;  /* 0x009896800000895d */ /* 0x002fea0003900000 */
[----:B------:R-:W1:Y:S02]  /*e0f0*/  @!P0 SYNCS.PHASECHK.TRANS64 P0, [R6+URZ+0x30860], R9 ;  /* 0x03086009060085a7 */ /* 0x000e64000800007f */
[----:B-1----:R-:W-:Y:S05]  /*e100*/  @!P0 BRA `(.L_x_64) ;  /* 0xfffffffc00f08947 */ /* 0x002fea000383ffff */
[----:B------:R-:W-:Y:S05]  /*e110*/  BRA `(.L_x_141) ;  /* 0xffffffd000707947 */ /* 0x000fea000383ffff */
.L_x_65:
[----:B------:R-:W-:Y:S01]  /*e120*/  BSSY B1, `(.L_x_142) ;  /* 0x0000008000017945 */ /* 0x000fe20003800000 */
[----:B------:R-:W-:Y:S01]  /*e130*/  MOV R13, R18 ;  /* 0x00000012000d7202 */ /* 0x000fe20000000f00 */
[----:B------:R-:W-:Y:S01]  /*e140*/  IMAD.MOV.U32 R12, RZ, RZ, RZ ;  /* 0x000000ffff0c7224 */ /* 0x000fe200078e00ff */
[----:B------:R-:W-:Y:S01]  /*e150*/  MOV R15, 0xffffffff ;  /* 0xffffffff000f7802 */ /* 0x000fe20000000f00 */
[----:B------:R-:W-:-:S07]  /*e160*/  IMAD.MOV.U32 R11, RZ, RZ, 0x181f ;  /* 0x0000181fff0b7424 */ /* 0x000fce00078e00ff */
[----:B0-----:R-:W-:Y:S05]  /*e170*/  WARPSYNC.COLLECTIVE R15, `(.L_x_143) ;  /* 0x000000000f087348 */ /* 0x001fea0003c00000 */
[----:B------:R1:W2:Y:S02]  /*e180*/  SHFL.IDX P6, R14, R13, R12, R11 ;  /* 0x0000000c0d0e7389 */ /* 0x0002a400000c000b */
[----:B012---:R-:W-:Y:S01]  /*e190*/  ENDCOLLECTIVE ;  /* 0x000000000000791b */ /* 0x007fe20003800000 */
.L_x_143:
[----:B------:R-:W-:Y:S05]  /*e1a0*/  BSYNC B1 ;  /* 0x0000000000017941 */ /* 0x000fea0003800000 */
.L_x_142:
[----:B------:R-:W-:Y:S01]  /*e1b0*/  IMAD.MOV.U32 R13, RZ, RZ, R17 ;  /* 0x000000ffff0d7224 */ /* 0x000fe200078e0011 */
[----:B------:R-:W-:Y:S01]  /*e1c0*/  MOV R12, RZ ;  /* 0x000000ff000c7202 */ /* 0x000fe20000000f00 */
[----:B------:R-:W-:Y:S01]  /*e1d0*/  IMAD.MOV.U32 R11, RZ, RZ, 0x181f ;  /* 0x0000181fff0b7424 */ /* 0x000fe200078e00ff */
[----:B------:R-:W-:Y:S01]  /*e1e0*/  LEA R7, R7, UR39, 0x1 ;  /* 0x0000002707077c11 */ /* 0x000fe2000f8e08ff */
[----:B------:R-:W-:Y:S02]  /*e1f0*/  IMAD.MOV.U32 R15, RZ, RZ, -0x1 ;  /* 0xffffffffff0f7424 */ /* 0x000fe400078e00ff */
[----:B------:R-:W-:-:S07]  /*e200*/  IMAD.MOV.U32 R3, RZ, RZ, R14 ;  /* 0x000000ffff037224 */ /* 0x000fce00078e000e */
[----:B------:R-:W-:Y:S05]  /*e210*/  WARPSYNC.COLLECTIVE R15, `(.L_x_144) ;  /* 0x000000000f087348 */ /* 0x000fea0003c00000 */
[----:B------:R0:W1:Y:S02]  /*e220*/  SHFL.IDX P6, R14, R13, R12, R11 ;  /* 0x0000000c0d0e7389 */ /* 0x00006400000c000b */
[----:B01----:R-:W-:Y:S01]  /*e230*/  ENDCOLLECTIVE ;  /* 0x000000000000791b */ /* 0x003fe20003800000 */
.L_x_144:
[----:B------:R-:W-:Y:S02]  /*e240*/  IMAD.MOV.U32 R13, RZ, RZ, R18 ;  /* 0x000000ffff0d7224 */ /* 0x000fe400078e0012 */
[----:B------:R-:W-:Y:S01]  /*e250*/  IMAD.MOV.U32 R12, RZ, RZ, 0x1 ;  /* 0x00000001ff0c7424 */ /* 0x000fe200078e00ff */
[----:B------:R-:W-:-:S13]  /*e260*/  IADD3 R2, P0, R14, R4, RZ ;  /* 0x000000040e027210 */ /* 0x000fda0007f1e0ff */
[----:B------:R-:W-:Y:S05]  /*e270*/  WARPSYNC.COLLECTIVE R15, `(.L_x_145) ;  /* 0x000000000f087348 */ /* 0x000fea0003c00000 */
[----:B------:R0:W1:Y:S02]  /*e280*/  SHFL.IDX P6, R14, R13, R12, R11 ;  /* 0x0000000c0d0e7389 */ /* 0x00006400000c000b */
[----:B01----:R-:W-:Y:S01]  /*e290*/  ENDCOLLECTIVE ;  /* 0x000000000000791b */ /* 0x003fe20003800000 */
.L_x_145:
[----:B------:R-:W-:Y:S02]  /*e2a0*/  IADD3.X R3, RZ, R3, RZ, P0, !PT ;  /* 0x00000003ff037210 */ /* 0x000fe400007fe4ff */
[----:B------:R-:W-:Y:S01]  /*e2b0*/  ISETP.LT.OR P0, PT, R8, 0x1, P3 ;  /* 0x000000010800780c */ /* 0x000fe20001f01670 */
[----:B------:R-:W-:-:S12]  /*e2c0*/  IMAD.MOV.U32 R13, RZ, RZ, R17 ;  /* 0x000000ffff0d7224 */ /* 0x000fd800078e0011 */
        /* <DEDUP_REMOVED lines=8> */
[----:B0-----:R-:W-:-:S07]  /*e350*/  MOV R3, R14 ;  /* 0x0000000e00037202 */ /* 0x001fce0000000f00 */
[----:B------:R-:W-:Y:S05]  /*e360*/  WARPSYNC.COLLECTIVE R15, `(.L_x_146) ;  /* 0x000000000f087348 */ /* 0x000fea0003c00000 */
[----:B------:R0:W1:Y:S02]  /*e370*/  SHFL.IDX P6, R14, R13, R12, R11 ;  /* 0x0000000c0d0e7389 */ /* 0x00006400000c000b */
[----:B01----:R-:W-:Y:S01]  /*e380*/  ENDCOLLECTIVE ;  /* 0x000000000000791b */ /* 0x003fe20003800000 */
.L_x_146:
[----:B------:R-:W-:Y:S01]  /*e390*/  MOV R13, R18 ;  /* 0x00000012000d7202 */ /* 0x000fe20000000f00 */
[----:B------:R-:W-:Y:S01]  /*e3a0*/  IMAD.MOV.U32 R12, RZ, RZ, 0x2 ;  /* 0x00000002ff0c7424 */ /* 0x000fe200078e00ff */
[----:B------:R-:W-:-:S13]  /*e3b0*/  IADD3 R2, P0, R14, R4, RZ ;  /* 0x000000040e027210 */ /* 0x000fda0007f1e0ff */
[----:B------:R-:W-:Y:S05]  /*e3c0*/  WARPSYNC.COLLECTIVE R15, `(.L_x_147) ;  /* 0x000000000f087348 */ /* 0x000fea0003c00000 */
[----:B------:R0:W1:Y:S02]  /*e3d0*/  SHFL.IDX P6, R14, R13, R12, R11 ;  /* 0x0000000c0d0e7389 */ /* 0x00006400000c000b */
[----:B01----:R-:W-:Y:S01]  /*e3e0*/  ENDCOLLECTIVE ;  /* 0x000000000000791b */ /* 0x003fe20003800000 */
.L_x_147:
[----:B------:R-:W-:Y:S01]  /*e3f0*/  IMAD.X R3, RZ, RZ, R3, P0 ;  /* 0x000000ffff037224 */ /* 0x000fe200000e0603 */
[----:B------:R-:W-:Y:S02]  /*e400*/  ISETP.LT.OR P0, PT, R8, 0x11, P3 ;  /* 0x000000110800780c */ /* 0x000fe40001f01670 */
[----:B------:R-:W-:-:S11]  /*e410*/  MOV R13, R17 ;  /* 0x00000011000d7202 */ /* 0x000fd60000000f00 */
        /* <DEDUP_REMOVED lines=8> */
[----:B0-----:R-:W-:-:S07]  /*e4a0*/  IMAD.MOV.U32 R3, RZ, RZ, R14 ;  /* 0x000000ffff037224 */ /* 0x001fce00078e000e */
[----:B------:R-:W-:Y:S05]  /*e4b0*/  WARPSYNC.COLLECTIVE R15, `(.L_x_148) ;  /* 0x000000000f087348 */ /* 0x000fea0003c00000 */
[----:B------:R0:W1:Y:S02]  /*e4c0*/  SHFL.IDX P6, R14, R13, R12, R11 ;  /* 0x0000000c0d0e7389 */ /* 0x00006400000c000b */
[----:B01----:R-:W-:Y:S01]  /*e4d0*/  ENDCOLLECTIVE ;  /* 0x000000000000791b */ /* 0x003fe20003800000 */
.L_x_148:
[----:B------:R-:W-:Y:S01]  /*e4e0*/  IMAD.MOV.U32 R13, RZ, RZ, R18 ;  /* 0x000000ffff0d7224 */ /* 0x000fe200078e0012 */
[----:B------:R-:W-:Y:S02]  /*e4f0*/  MOV R12, 0x3 ;  /* 0x00000003000c7802 */ /* 0x000fe40000000f00 */
[----:B------:R-:W-:-:S13]  /*e500*/  IADD3 R2, P0, R14, R4, RZ ;  /* 0x000000040e027210 */ /* 0x000fda0007f1e0ff */
[----:B------:R-:W-:Y:S05]  /*e510*/  WARPSYNC.COLLECTIVE R15, `(.L_x_149) ;  /* 0x000000000f087348 */ /* 0x000fea0003c00000 */
[----:B------:R0:W1:Y:S02]  /*e520*/  SHFL.IDX P6, R14, R13, R12, R11 ;  /* 0x0000000c0d0e7389 */ /* 0x00006400000c000b */
[----:B01----:R-:W-:Y:S01]  /*e530*/  ENDCOLLECTIVE ;  /* 0x000000000000791b */ /* 0x003fe20003800000 */
.L_x_149:
[----:B------:R-:W-:Y:S01]  /*e540*/  IMAD.X R3, RZ, RZ, R3, P0 ;  /* 0x000000ffff037224 */ /* 0x000fe200000e0603 */
        /* <DEDUP_REMOVED lines=14> */
.L_x_150:
[----:B------:R-:W-:Y:S02]  /*e630*/  IMAD.MOV.U32 R13, RZ, RZ, R18 ;  /* 0x000000ffff0d7224 */ /* 0x000fe400078e0012 */
[----:B------:R-:W-:Y:S01]  /*e640*/  IMAD.MOV.U32 R12, RZ, RZ, 0x4 ;  /* 0x00000004ff0c7424 */ /* 0x000fe200078e00ff */
[----:B------:R-:W-:-:S13]  /*e650*/  IADD3 R2, P0, R14, R4, RZ ;  /* 0x000000040e027210 */ /* 0x000fda0007f1e0ff */
[----:B------:R-:W-:Y:S05]  /*e660*/  WARPSYNC.COLLECTIVE R15, `(.L_x_151) ;  /* 0x000000000f087348 */ /* 0x000fea0003c00000 */
[----:B------:R0:W1:Y:S02]  /*e670*/  SHFL.IDX P6, R14, R13, R12, R11 ;  /* 0x0000000c0d0e7389 */ /* 0x00006400000c000b */
[----:B01----:R-:W-:Y:S01]  /*e680*/  ENDCOLLECTIVE ;  /* 0x000000000000791b */ /* 0x003fe20003800000 */
.L_x_151:
        /* <DEDUP_REMOVED lines=15> */
.L_x_152:
[----:B------:R-:W-:Y:S01]  /*e780*/  MOV R13, R18 ;  /* 0x00000012000d7202 */ /* 0x000fe20000000f00 */
[----:B------:R-:W-:Y:S01]  /*e790*/  IMAD.MOV.U32 R12, RZ, RZ, 0x5 ;  /* 0x00000005ff0c7424 */ /* 0x000fe200078e00ff */
[----:B------:R-:W-:-:S13]  /*e7a0*/  IADD3 R2, P0, R14, R4, RZ ;  /* 0x000000040e027210 */ /* 0x000fda0007f1e0ff */
[----:B------:R-:W-:Y:S05]  /*e7b0*/  WARPSYNC.COLLECTIVE R15, `(.L_x_153) ;  /* 0x000000000f087348 */ /* 0x000fea0003c00000 */
[----:B------:R0:W1:Y:S02]  /*e7c0*/  SHFL.IDX P6, R14, R13, R12, R11 ;  /* 0x0000000c0d0e7389 */ /* 0x00006400000c000b */
[----:B01----:R-:W-:Y:S01]  /*e7d0*/  ENDCOLLECTIVE ;  /* 0x000000000000791b */ /* 0x003fe20003800000 */
.L_x_153:
[----:B------:R-:W-:Y:S01]  /*e7e0*/  IMAD.X R3, RZ, RZ, R3, P0 ;  /* 0x000000ffff037224 */ /* 0x000fe200000e0603 */
[----:B------:R-:W-:Y:S02]  /*e7f0*/  ISETP.LT.OR P0, PT, R8, 0x41, P3 ;  /* 0x000000410800780c */ /* 0x000fe40001f01670 */
[----:B------:R-:W-:-:S11]  /*e800*/  MOV R13, R17 ;  /* 0x00000011000d7202 */ /* 0x000fd60000000f00 */
[----:B------:R-:W-:Y:S01]  /*e810*/  @!PT LDS RZ, [RZ] ;  /* 0x00000000fffff984 */ /* 0x000fe20000000800 */
[----:B------:R-:W-:Y:S01]  /*e820*/  @!PT LDS RZ, [RZ] ;  /* 0x00000000fffff984 */ /* 0x000fe20000000800 */
[----:B------:R-:W-:Y:S01]  /*e830*/  @!PT LDS RZ, [RZ] ;  /* 0x00000000fffff984 */ /* 0x000fe20000000800 */
[----:B------:R0:W-:Y:S01]  /*e840*/  LDGSTS.E.BYPASS.LTC128B.128 [R7+0x2400], desc[UR36][R2.64], !P0 ;  /* 0x0240000002077fae */ /* 0x0001e2000c101d64 */
[----:B------:R-:W-:Y:S01]  /*e850*/  ISETP.LT.OR P0, PT, R8, 0x41, P2 ;  /* 0x000000410800780c */ /* 0x000fe20001701670 */
[----:B------:R-:W-:-:S12]  /*e860*/  IMAD.MOV.U32 R18, RZ, RZ, R14 ;  /* 0x000000ffff127224 */ /* 0x000fd800078e000e */
[----:B0-----:R-:W-:Y:S05]  /*e870*/  WARPSYNC.COLLECTIVE R15, `(.L_x_154) ;  /* 0x000000000f087348 */ /* 0x001fea0003c00000 */
[----:B------:R1:W2:Y:S02]  /*e880*/  SHFL.IDX P6, R14, R13, R12, R11 ;  /* 0x0000000c0d0e7389 */ /* 0x0002a400000c000b */
[----:B012---:R-:W-:Y:S01]  /*e890*/  ENDCOLLECTIVE ;  /* 0x000000000000791b */ /* 0x007fe20003800000 */
.L_x_154:
[----:B------:R-:W-:Y:S01]  /*e8a0*/  @!PT LDS RZ, [RZ] ;  /* 0x00000000fffff984 */ /* 0x000fe20000000800 */
[----:B------:R-:W-:Y:S01]  /*e8b0*/  @!PT LDS RZ, [RZ] ;  /* 0x00000000fffff984 */ /* 0x000fe20000000800 */
[----:B------:R-:W-:Y:S01]  /*e8c0*/  @!PT LDS RZ, [RZ] ;  /* 0x00000000fffff984 */ /* 0x000fe20000000800 */
[----:B------:R0:W-:Y:S01]  /*e8d0*/  LDGSTS.E.BYPASS.LTC128B.128 [R7+0x5400], desc[UR36][R2.64+0x80], !P0 ;  /* 0x0540008002077fae */ /* 0x0001e2000c101d64 */
[----:B------:R-:W-:-:S13]  /*e8e0*/  ISETP.LT.OR P0, PT, R8, 0x41, P1 ;  /* 0x000000410800780c */ /* 0x000fda0000f01670 */
[----:B------:R0:W-:Y:S01]  /*e8f0*/  LDGSTS.E.BYPASS.LTC128B.128 [R7+0x8400], desc[UR36][R2.64+0x100], !P0 ;  /* 0x0840010002077fae */ /* 0x0001e2000c101d64 */
[----:B------:R-:W-:Y:S05]  /*e900*/  BRA `(.L_x_155) ;  /* 0xffffffcc00687947 */ /* 0x000fea000383ffff */
.L_x_71:
[----:B0-----:R0:W1:Y:S02]  /*e910*/  SYNCS.PHASECHK.TRANS64.TRYWAIT P0, [R4+URZ+0x30860], R3 ;  /* 0x03086003040075a7 */ /* 0x001064000800017f */
[----:B-1----:R-:W-:Y:S05]  /*e920*/  @!P0 NANOSLEEP.SYNCS 0x989680 ;  /* 0x009896800000895d */ /* 0x002fea0003900000 */
[----:B------:R-:W1:Y:S02]  /*e930*/  @!P0 SYNCS.PHASECHK.TRANS64 P0, [R4+URZ+0x30860], R3 ;  /* 0x03086003040085a7 */ /* 0x000e64000800007f */
[----:B-1----:R-:W-:Y:S05]  /*e940*/  @!P0 BRA `(.L_x_71) ;  /* 0xfffffffc00f08947 */ /* 0x002fea000383ffff */
[----:B------:R-:W-:Y:S05]  /*e950*/  BRA `(.L_x_156) ;  /* 0xffffffd000407947 */ /* 0x000fea000383ffff */
.L_x_72:
[----:B------:R-:W-:Y:S01]  /*e960*/  BSSY B0, `(.L_x_157) ;  /* 0x0000008000007945 */ /* 0x000fe20003800000 */
[----:B------:R-:W-:Y:S01]  /*e970*/  IMAD.MOV.U32 R13, RZ, RZ, R18 ;  /* 0x000000ffff0d7224 */ /* 0x000fe200078e0012 */
[----:B------:R-:W-:Y:S01]  /*e980*/  MOV R11, 0x181f ;  /* 0x0000181f000b7802 */ /* 0x000fe20000000f00 */
[----:B------:R-:W-:Y:S02]  /*e990*/  IMAD.MOV.U32 R12, RZ, RZ, RZ ;  /* 0x000000ffff0c7224 */ /* 0x000fe400078e00ff */
[----:B------:R-:W-:-:S07]  /*e9a0*/  IMAD.MOV.U32 R15, RZ, RZ, -0x1 ;  /* 0xffffffffff0f7424 */ /* 0x000fce00078e00ff */
[----:B0-----:R-:W-:Y:S05]  /*e9b0*/  WARPSYNC.COLLECTIVE R15, `(.L_x_158) ;  /* 0x000000000f087348 */ /* 0x001fea0003c00000 */
[----:B------:R1:W2:Y:S02]  /*e9c0*/  SHFL.IDX P6, R14, R13, R12, R11 ;  /* 0x0000000c0d0e7389 */ /* 0x0002a400000c000b */
[----:B012---:R-:W-:Y:S01]  /*e9d0*/  ENDCOLLECTIVE ;  /* 0x000000000000791b */ /* 0x007fe20003800000 */
.L_x_158:
[----:B------:R-:W-:Y:S05]  /*e9e0*/  BSYNC B0 ;  /* 0x0000000000007941 */ /* 0x000fea0003800000 */
.L_x_157:
[----:B------:R-:W-:Y:S01]  /*e9f0*/  MOV R13, R17 ;  /* 0x00000011000d7202 */ /* 0x000fe20000000f00 */
[----:B------:R-:W-:Y:S01]  /*ea00*/  IMAD.MOV.U32 R12, RZ, RZ, RZ ;  /* 0x000000ffff0c7224 */ /* 0x000fe200078e00ff */
[----:B------:R-:W-:Y:S01]  /*ea10*/  MOV R15, 0xffffffff ;  /* 0xffffffff000f7802 */ /* 0x000fe20000000f00 */
[----:B------:R-:W-:Y:S02]  /*ea20*/  IMAD.MOV.U32 R11, RZ, RZ, 0x181f ;  /* 0x0000181fff0b7424 */ /* 0x000fe400078e00ff */
[----:B------:R-:W-:Y:S02]  /*ea30*/  IMAD.MOV.U32 R0, RZ, RZ, R14 ;  /* 0x000000ffff007224 */ /* 0x000fe400078e000e */
[----:B------:R-:W-:-:S07]  /*ea40*/  IMAD.SHL.U32 R6, R37, 0x2, RZ ;  /* 0x0000000225067824 */ /* 0x000fce00078e00ff */
[----:B------:R-:W-:Y:S05]  /*ea50*/  WARPSYNC.COLLECTIVE R15, `(.L_x_159) ;  /* 0x000000000f087348 */ /* 0x000fea0003c00000 */
[----:B------:R0:W1:Y:S02]  /*ea60*/  SHFL.IDX P6, R14, R13, R12, R11 ;  /* 0x0000000c0d0e7389 */ /* 0x00006400000c000b */
[----:B01----:R-:W-:Y:S01]  /*ea70*/  ENDCOLLECTIVE ;  /* 0x000000000000791b */ /* 0x003fe20003800000 */
.L_x_159:
[----:B------:R-:W-:Y:S01]  /*ea80*/  MOV R13, R18 ;  /* 0x00000012000d7202 */ /* 0x000fe20000000f00 */
[----:B------:R-:W-:Y:S01]  /*ea90*/  IMAD.MOV.U32 R12, RZ, RZ, 0x1 ;  /* 0x00000001ff0c7424 */ /* 0x000fe200078e00ff */
[----:B------:R-:W-:-:S13]  /*eaa0*/  IADD3 R2, P0, R14, R6, RZ ;  /* 0x000000060e027210 */ /* 0x000fda0007f1e0ff */
[----:B------:R-:W-:Y:S05]  /*eab0*/  WARPSYNC.COLLECTIVE R15, `(.L_x_160) ;  /* 0x000000000f087348 */ /* 0x000fea0003c00000 */
[----:B------:R0:W1:Y:S02]  /*eac0*/  SHFL.IDX P6, R14, R13, R12, R11 ;  /* 0x0000000c0d0e7389 */ /* 0x00006400000c000b */
[----:B01----:R-:W-:Y:S01]  /*ead0*/  ENDCOLLECTIVE ;  /* 0x000000000000791b */ /* 0x003fe20003800000 */
.L_x_160:
[----:B------:R-:W-:Y:S01]  /*eae0*/  IMAD.X R3, RZ, RZ, R0, P0 ;  /* 0x000000ffff037224 */ /* 0x000fe200000e0600 */
[----:B------:R-:W-:Y:S02]  /*eaf0*/  ISETP.LT.OR P0, PT, R5, 0x1, P3 ;  /* 0x000000010500780c */ /* 0x000fe40001f01670 */
[----:B------:R-:W-:Y:S02]  /*eb00*/  LEA R0, R7, UR39, 0x1 ;  /* 0x0000002707007c11 */ /* 0x000fe4000f8e08ff */
[----:B------:R-:W-:-:S09]  /*eb10*/  MOV R13, R17 ;  /* 0x00000011000d7202 */ /* 0x000fd20000000f00 */
        /* <DEDUP_REMOVED lines=9> */
.L_x_161:
[----:B------:R-:W-:Y:S01]  /*ebb0*/  @!PT LDS RZ, [RZ] ;  /* 0x00000000fffff984 */ /* 0x000fe20000000800 */
[----:B------:R-:W-:Y:S01]  /*ebc0*/  @!PT LDS RZ, [RZ] ;  /* 0x00000000fffff984 */ /* 0x000fe20000000800 */
[----:B------:R-:W-:Y:S01]  /*ebd0*/  @!PT LDS RZ, [RZ] ;  /* 0x00000000fffff984 */ /* 0x000fe20000000800 */
[----:B------:R-:W-:Y:S01]  /*ebe0*/  LDGSTS.E.BYPASS.LTC128B.128 [R0+0x3400], desc[UR36][R2.64+0x80], !P0 ;  /* 0x0340008002007fae */ /* 0x000fe2000c101d64 */
[----:B------:R-:W-:Y:S01]  /*ebf0*/  ISETP.LT.OR P0, PT, R5, 0x1, P1 ;  /* 0x000000010500780c */ /* 0x000fe20000f01670 */
[----:B------:R-:W-:Y:S01]  /*ec00*/  IMAD.MOV.U32 R13, RZ, RZ, R18 ;  /* 0x000000ffff0d7224 */ /* 0x000fe200078e0012 */
[----:B------:R-:W-:-:S11]  /*ec10*/  MOV R12, 0x2 ;  /* 0x00000002000c7802 */ /* 0x000fd60000000f00 */
[----:B------:R0:W-:Y:S02]  /*ec20*/  LDGSTS.E.BYPASS.LTC128B.128 [R0+0x6400], desc[UR36][R2.64+0x100], !P0 ;  /* 0x0640010002007fae */ /* 0x0001e4000c101d64 */
[----:B0-----:R-:W-:-:S13]  /*ec30*/  IADD3 R2, P0, R14, R6, RZ ;  /* 0x000000060e027210 */ /* 0x001fda0007f1e0ff */
[----:B------:R-:W-:Y:S05]  /*ec40*/  WARPSYNC.COLLECTIVE R15, `(.L_x_162) ;  /* 0x000000000f087348 */ /* 0x000fea0003c00000 */
[----:B------:R0:W1:Y:S02]  /*ec50*/  SHFL.IDX P6, R14, R13, R12, R11 ;  /* 0x0000000c0d0e7389 */ /* 0x00006400000c000b */
[----:B01----:R-:W-:Y:S01]  /*ec60*/  ENDCOLLECTIVE ;  /* 0x000000000000791b */ /* 0x003fe20003800000 */
.L_x_162:
[----:B------:R-:W-:Y:S01]  /*ec70*/  IMAD.X R3, RZ, RZ, R7, P0 ;  /* 0x000000ffff037224 */ /* 0x000fe200000e0607 */
[----:B------:R-:W-:Y:S01]  /*ec80*/  ISETP.LT.OR P0, PT, R5, 0x11, P3 ;  /* 0x000000110500780c */ /* 0x000fe20001f01670 */
[----:B------:R-:W-:-:S12]  /*ec90*/  IMAD.MOV.U32 R13, RZ, RZ, R17 ;  /* 0x000000ffff0d7224 */ /* 0x000fd800078e0011 */
        /* <DEDUP_REMOVED lines=9> */
.L_x_163:
[----:B------:R-:W-:Y:S01]  /*ed30*/  @!PT LDS RZ, [RZ] ;  /* 0x00000000fffff984 */ /* 0x000fe20000000800 */
[----:B------:R-:W-:Y:S01]  /*ed40*/  @!PT LDS RZ, [RZ] ;  /* 0x00000000fffff984 */ /* 0x000fe20000000800 */
[----:B------:R-:W-:Y:S01]  /*ed50*/  @!PT LDS RZ, [RZ] ;  /* 0x00000000fffff984 */ /* 0x000fe20000000800 */
[----:B------:R-:W-:Y:S01]  /*ed60*/  LDGSTS.E.BYPASS.LTC128B.128 [R0+0x3c00], desc[UR36][R2.64+0x80], !P0 ;  /* 0x03c0008002007fae */ /* 0x000fe2000c101d64 */
[----:B------:R-:W-:Y:S01]  /*ed70*/  ISETP.LT.OR P0, PT, R5, 0x11, P1 ;  /* 0x000000110500780c */ /* 0x000fe20000f01670 */
[----:B------:R-:W-:Y:S02]  /*ed80*/  IMAD.MOV.U32 R13, RZ, RZ, R18 ;  /* 0x000000ffff0d7224 */ /* 0x000fe400078e0012 */
[----:B------:R-:W-:-:S10]  /*ed90*/  IMAD.MOV.U32 R12, RZ, RZ, 0x3 ;  /* 0x00000003ff0c7424 */ /* 0x000fd400078e00ff */
[----:B------:R0:W-:Y:S02]  /*eda0*/  LDGSTS.E.BYPASS.LTC128B.128 [R0+0x6c00], desc[UR36][R2.64+0x100], !P0 ;  /* 0x06c0010002007fae */ /* 0x0001e4000c101d64 */
[----:B0-----:R-:W-:-:S13]  /*edb0*/  IADD3 R2, P0, R14, R6, RZ ;  /* 0x000000060e027210 */ /* 0x001fda0007f1e0ff */
[----:B------:R-:W-:Y:S05]  /*edc0*/  WARPSYNC.COLLECTIVE R15, `(.L_x_164) ;  /* 0x000000000f087348 */ /* 0x000fea0003c00000 */
[----:B------:R0:W1:Y:S02]  /*edd0*/  SHFL.IDX P6, R14, R13, R12, R11 ;  /* 0x0000000c0d0e7389 */ /* 0x00006400000c000b */
[----:B01----:R-:W-:Y:S01]  /*ede0*/  ENDCOLLECTIVE ;  /* 0x000000000000791b */ /* 0x003fe20003800000 */
.L_x_164:
[----:B------:R-:W-:Y:S02]  /*edf0*/  IADD3.X R3, RZ, R7, RZ, P0, !PT ;  /* 0x00000007ff037210 */ /* 0x000fe400007fe4ff */
[----:B------:R-:W-:Y:S01]  /*ee00*/  ISETP.LT.OR P0, PT, R5, 0x21, P3 ;  /* 0x000000210500780c */ /* 0x000fe20001f01670 */
[----:B------:R-:W-:-:S12]  /*ee10*/  IMAD.MOV.U32 R13, RZ, RZ, R17 ;  /* 0x000000ffff0d7224 */ /* 0x000fd800078e0011 */
[----:B------:R-:W-:Y:S01]  /*ee20*/  @!PT LDS RZ, [RZ] ;  /* 0x00000000fffff984 */ /* 0x000fe20000000800 */
[----:B------:R-:W-:Y:S01]  /*ee30*/  @!PT LDS RZ, [RZ] ;  /* 0x00000000fffff984 */ /* 0x000fe20000000800 */
[----:B------:R-:W-:Y:S01]  /*ee40*/  @!PT LDS RZ, [RZ] ;  /* 0x00000000fffff984 */ /* 0x000fe20000000800 */
[----:B------:R0:W-:Y:S01]  /*ee50*/  LDGSTS.E.BYPASS.LTC128B.128 [R0+0x1400], desc[UR36][R2.64], !P0 ;  /* 0x0140000002007fae */ /* 0x0001e2000c101d64 */
[----:B------:R-:W-:Y:S02]  /*ee60*/  ISETP.LT.OR P0, PT, R5, 0x21, P2 ;  /* 0x000000210500780c */ /* 0x000fe40001701670 */
[----:B------:R-:W-:-:S11]  /*ee70*/  MOV R7, R14 ;  /* 0x0000000e00077202 */ /* 0x000fd60000000f00 */
[----:B0-----:R-:W-:Y:S05]  /*ee80*/  WARPSYNC.COLLECTIVE R15, `(.L_x_165) ;  /* 0x000000000f087348 */ /* 0x001fea0003c00000 */
[----:B------:R1:W2:Y:S02]  /*ee90*/  SHFL.IDX P6, R14, R13, R12, R11 ;  /* 0x0000000c0d0e7389 */ /* 0x0002a400000c000b */
[----:B012---:R-:W-:Y:S01]  /*eea0*/  ENDCOLLECTIVE ;  /* 0x000000000000791b */ /* 0x007fe20003800000 */
.L_x_165:
[----:B------:R-:W-:Y:S01]  /*eeb0*/  @!PT LDS RZ, [RZ] ;  /* 0x00000000fffff984 */ /* 0x000fe20000000800 */
[----:B------:R-:W-:Y:S01]  /*eec0*/  @!PT LDS RZ, [RZ] ;  /* 0x00000000fffff984 */ /* 0x000fe20000000800 */
[----:B------:R-:W-:Y:S01]  /*eed0*/  @!PT LDS RZ, [RZ] ;  /* 0x00000000fffff984 */ /* 0x000fe20000000800 */
[----:B------:R-:W-:Y:S01]  /*eee0*/  LDGSTS.E.BYPASS.LTC128B.128 [R0+0x4400], desc[UR36][R2.64+0x80], !P0 ;  /* 0x0440008002007fae */ /* 0x000fe2000c101d64 */
[----:B------:R-:W-:Y:S02]  /*eef0*/  ISETP.LT.OR P0, PT, R5, 0x21, P1 ;  /* 0x000000210500780c */ /* 0x000fe40000f01670 */
[----:B------:R-:W-:Y:S01]  /*ef00*/  MOV R13, R18 ;  /* 0x00000012000d7202 */ /* 0x000fe20000000f00 */
[----:B------:R-:W-:-:S10]  /*ef10*/  IMAD.MOV.U32 R12, RZ, RZ, 0x4 ;  /* 0x00000004ff0c7424 */ /* 0x000fd400078e00ff */
[----:B------:R0:W-:Y:S02]  /*ef20*/  LDGSTS.E.BYPASS.LTC128B.128 [R0+0x7400], desc[UR36][R2.64+0x100], !P0 ;  /* 0x0740010002007fae */ /* 0x0001e4000c101d64 */
[----:B0-----:R-:W-:-:S13]  /*ef30*/  IADD3 R2, P0, R14, R6, RZ ;  /* 0x000000060e027210 */ /* 0x001fda0007f1e0ff */
[----:B------:R-:W-:Y:S05]  /*ef40*/  WARPSYNC.COLLECTIVE R15, `(.L_x_166) ;  /* 0x000000000f087348 */ /* 0x000fea0003c00000 */
[----:B------:R0:W1:Y:S02]  /*ef50*/  SHFL.IDX P6, R14, R13, R12, R11 ;  /* 0x0000000c0d0e7389 */ /* 0x00006400000c000b */
[----:B01----:R-:W-:Y:S01]  /*ef60*/  ENDCOLLECTIVE ;  /* 0x000000000000791b */ /* 0x003fe20003800000 */
.L_x_166:
        /* <DEDUP_REMOVED lines=12> */
.L_x_167:
        /* <DEDUP_REMOVED lines=12> */
.L_x_168:
        /* <DEDUP_REMOVED lines=12> */
.L_x_169:
[----:B------:R-:W-:Y:S01]  /*f1b0*/  @!PT LDS RZ, [RZ] ;  /* 0x00000000fffff984 */ /* 0x000fe20000000800 */
[----:B------:R-:W-:Y:S01]  /*f1c0*/  @!PT LDS RZ, [RZ] ;  /* 0x00000000fffff984 */ /* 0x000fe20000000800 */
[----:B------:R-:W-:Y:S01]  /*f1d0*/  @!PT LDS RZ, [RZ] ;  /* 0x00000000fffff984 */ /* 0x000fe20000000800 */
[----:B------:R0:W-:Y:S01]  /*f1e0*/  LDGSTS.E.BYPASS.LTC128B.128 [R0+0x5400], desc[UR36][R2.64+0x80], !P0 ;  /* 0x0540008002007fae */ /* 0x0001e2000c101d64 */
[----:B------:R-:W-:-:S13]  /*f1f0*/  ISETP.LT.OR P0, PT, R5, 0x41, P1 ;  /* 0x000000410500780c */ /* 0x000fda0000f01670 */
[----:B------:R0:W-:Y:S01]  /*f200*/  LDGSTS.E.BYPASS.LTC128B.128 [R0+0x8400], desc[UR36][R2.64+0x100], !P0 ;  /* 0x0840010002007fae */ /* 0x0001e2000c101d64 */
[----:B------:R-:W-:Y:S05]  /*f210*/  BRA `(.L_x_170) ;  /* 0xffffffcc00087947 */ /* 0x000fea000383ffff */
.L_x_77:
[----:B0-----:R0:W1:Y:S02]  /*f220*/  SYNCS.PHASECHK.TRANS64.TRYWAIT P0, [R5+URZ+0x30820], R0 ;  /* 0x03082000050075a7 */ /* 0x001064000800017f */
[----:B-1----:R-:W-:Y:S05]  /*f230*/  @!P0 NANOSLEEP.SYNCS 0x989680 ;  /* 0x009896800000895d */ /* 0x002fea0003900000 */
[----:B------:R-:W1:Y:S02]  /*f240*/  @!P0 SYNCS.PHASECHK.TRANS64 P0, [R5+URZ+0x30820], R0 ;  /* 0x03082000050085a7 */ /* 0x000e64000800007f */
[----:B-1----:R-:W-:Y:S05]  /*f250*/  @!P0 BRA `(.L_x_77) ;  /* 0xfffffffc00f08947 */ /* 0x002fea000383ffff */
[----:B------:R-:W-:Y:S05]  /*f260*/  BRA `(.L_x_171) ;  /* 0xffffffcc00a47947 */ /* 0x000fea000383ffff */
.L_x_78:
[----:B------:R-:W1:Y:S01]  /*f270*/  S2R R2, SR_TID.X ;  /* 0x0000000000027919 */ /* 0x000e620000002100 */
[----:B------:R-:W-:Y:S01]  /*f280*/  BSSY B0, `(.L_x_172) ;  /* 0x000000a000007945 */ /* 0x000fe20003800000 */
[----:B------:R-:W-:Y:S01]  /*f290*/  IMAD.MOV.U32 R12, RZ, RZ, RZ ;  /* 0x000000ffff0c7224 */ /* 0x000fe200078e00ff */
[----:B------:R-:W-:Y:S01]  /*f2a0*/  MOV R15, 0xffffffff ;  /* 0xffffffff000f7802 */ /* 0x000fe20000000f00 */
[----:B------:R-:W-:Y:S01]  /*f2b0*/  IMAD.MOV.U32 R11, RZ, RZ, 0x1f ;  /* 0x0000001fff0b7424 */ /* 0x000fe200078e00ff */
[----:B-1----:R-:W-:-:S04]  /*f2c0*/  SHF.R.U32.HI R2, RZ, 0x5, R2 ;  /* 0x00000005ff027819 */ /* 0x002fc80000011602 */
[----:B------:R-:W-:-:S04]  /*f2d0*/  LOP3.LUT R2, R2, 0x3, RZ, 0xc0, !PT ;  /* 0x0000000302027812 */ /* 0x000fc800078ec0ff */
[----:B------:R-:W-:-:S07]  /*f2e0*/  MOV R13, R2 ;  /* 0x00000002000d7202 */ /* 0x000fce0000000f00 */
[----:B0-----:R-:W-:Y:S05]  /*f2f0*/  WARPSYNC.COLLECTIVE R15, `(.L_x_173) ;  /* 0x000000000f087348 */ /* 0x001fea0003c00000 */
[----:B------:R1:W2:Y:S02]  /*f300*/  SHFL.IDX P6, R14, R13, R12, R11 ;  /* 0x0000000c0d0e7389 */ /* 0x0002a400000c000b */
[----:B012---:R-:W-:Y:S01]  /*f310*/  ENDCOLLECTIVE ;  /* 0x000000000000791b */ /* 0x007fe20003800000 */
.L_x_173:
[----:B------:R-:W-:Y:S05]  /*f320*/  BSYNC B0 ;  /* 0x0000000000007941 */ /* 0x000fea0003800000 */
.L_x_172:
[----:B------:R-:W-:Y:S05]  /*f330*/  BRA `(.L_x_174) ;  /* 0xffffffcc008c7947 */ /* 0x000fea000383ffff */
.L_x_81:
[----:B------:R-:W-:Y:S01]  /*f340*/  BSSY B1, `(.L_x_175) ;  /* 0x0000006000017945 */ /* 0x000fe20003800000 */
[----:B------:R-:W-:-:S07]  /*f350*/  IMAD.MOV.U32 R15, RZ, RZ, -0x1 ;  /* 0xffffffffff0f7424 */ /* 0x000fce00078e00ff */
[----:B0-----:R-:W-:Y:S05]  /*f360*/  WARPSYNC.COLLECTIVE R15, `(.L_x_176) ;  /* 0x000000000f0c7348 */ /* 0x001fea0003c00000 */
[----:B------:R-:W-:Y:S02]  /*f370*/  ELECT P6, UR62, PT ;  /* 0x00000000003e782f */ /* 0x000fe400038c0000 */
[----:B------:R-:W-:Y:S01]  /*f380*/  MOV R14, UR62 ;  /* 0x0000003e000e7c02 */ /* 0x000fe20008000f00 */
[----:B0-----:R-:W-:Y:S10]  /*f390*/  ENDCOLLECTIVE ;  /* 0x000000000000791b */ /* 0x001ff40003800000 */
.L_x_176:
[----:B------:R-:W-:Y:S05]  /*f3a0*/  BSYNC B1 ;  /* 0x0000000000017941 */ /* 0x000fea0003800000 */
.L_x_175:
[----:B------:R-:W-:Y:S05]  /*f3b0*/  BRA `(.L_x_177) ;  /* 0xffffffcc00847947 */ /* 0x000fea000383ffff */
.L_x_83:
[----:B0-----:R0:W1:Y:S02]  /*f3c0*/  SYNCS.PHASECHK.TRANS64.TRYWAIT P1, [R3+URZ+0x30840], R2 ;  /* 0x03084002030075a7 */ /* 0x001064000802017f */
[----:B-1----:R-:W-:Y:S05]  /*f3d0*/  @!P1 NANOSLEEP.SYNCS 0x989680 ;  /* 0x009896800000995d */ /* 0x002fea0003900000 */
[----:B------:R-:W1:Y:S02]  /*f3e0*/  @!P1 SYNCS.PHASECHK.TRANS64 P1, [R3+URZ+0x30840], R2 ;  /* 0x03084002030095a7 */ /* 0x000e64000802007f */
[----:B-1----:R-:W-:Y:S05]  /*f3f0*/  @!P1 BRA `(.L_x_83) ;  /* 0xfffffffc00f09947 */ /* 0x002fea000383ffff */
[----:B------:R-:W-:Y:S05]  /*f400*/  BRA `(.L_x_178) ;  /* 0xffffffcc00ac7947 */ /* 0x000fea000383ffff */
.L_x_85:
[----:B-1----:R1:W2:Y:S02]  /*f410*/  SYNCS.PHASECHK.TRANS64.TRYWAIT P1, [R5+URZ+0x30840], R0 ;  /* 0x03084000050075a7 */ /* 0x0022a4000802017f */
[----:B--2---:R-:W-:Y:S05]  /*f420*/  @!P1 NANOSLEEP.SYNCS 0x989680 ;  /* 0x009896800000995d */ /* 0x004fea0003900000 */
[----:B------:R-:W2:Y:S02]  /*f430*/  @!P1 SYNCS.PHASECHK.TRANS64 P1, [R5+URZ+0x30840], R0 ;  /* 0x03084000050095a7 */ /* 0x000ea4000802007f */
[----:B--2---:R-:W-:Y:S05]  /*f440*/  @!P1 BRA `(.L_x_85) ;  /* 0xfffffffc00f09947 */ /* 0x004fea000383ffff */
[----:B------:R-:W-:Y:S05]  /*f450*/  BRA `(.L_x_179) ;  /* 0xffffffcc00b87947 */ /* 0x000fea000383ffff */
.L_x_87:
[----:B--2---:R2:W3:Y:S02]  /*f460*/  SYNCS.PHASECHK.TRANS64.TRYWAIT P1, [R3+URZ+0x30860], R2 ;  /* 0x03086002030075a7 */ /* 0x0044e4000802017f */
[----:B---3--:R-:W-:Y:S05]  /*f470*/  @!P1 NANOSLEEP.SYNCS 0x989680 ;  /* 0x009896800000995d */ /* 0x008fea0003900000 */
[----:B------:R-:W3:Y:S02]  /*f480*/  @!P1 SYNCS.PHASECHK.TRANS64 P1, [R3+URZ+0x30860], R2 ;  /* 0x03086002030095a7 */ /* 0x000ee4000802007f */
[----:B---3--:R-:W-:Y:S05]  /*f490*/  @!P1 BRA `(.L_x_87) ;  /* 0xfffffffc00f09947 */ /* 0x008fea000383ffff */
[----:B------:R-:W-:Y:S05]  /*f4a0*/  BRA `(.L_x_180) ;  /* 0xffffffcc00b47947 */ /* 0x000fea000383ffff */
.L_x_181:
[----:B------:R-:W-:-:S00]  /*f4b0*/  BRA `(.L_x_181) ;  /* 0xfffffffc00fc7947 */ /* 0x000fc0000383ffff */
[----:B------:R-:W-:-:S00]  /*f4c0*/  NOP ;  /* 0x0000000000007918 */ /* 0x000fc00000000000 */
        /* <DEDUP_REMOVED lines=11> */
.L_x_3233:


//--------------------- .text._ZN7cutlass13device_kernelIN5flash11enable_sm90INS1_16FlashAttnFwdSm90INS1_25CollectiveMainloopFwdSm90ILi2EN4cute5tupleIJNS5_1CILi1EEES8_S8_EEENS6_IJNS7_ILi128EEENS7_ILi96EEENS7_ILi192EEEEEELi192ENS_6half_tEfNS_4arch4Sm90ELb0ELb0ELb1ELb1ELb1ELb0ELb0ELb1ELb1ELb1ELb0ELb0EEENS1_21CollectiveEpilogueFwdINS6_IJSA_SC_SB_EEES9_SE_SG_Li256ELb1ELb1ELb0ELb0EEENS1_36VarlenDynamicPersistentTileSchedulerILi128ELi96ELi256ELi128ELb0ELb1ELb1ELb0ELb1ELb1EEEEEEEEEvNT_6ParamsE --------------------------
	.section	.text._ZN7cutlass13device_kernelIN5flash11enable_sm90INS1_16FlashAttnFwdSm90INS1_25CollectiveMainloopFwdSm90ILi2EN4cute5tupleIJNS5_1CILi1EEES8_S8_EEENS6_IJNS7_ILi128EEENS7_ILi96EEENS7_ILi192EEEEEELi192ENS_6half_tEfNS_4arch4Sm90ELb0ELb0ELb1ELb1ELb1ELb0ELb0ELb1ELb1ELb1ELb0ELb0EEENS1_21CollectiveEpilogueFwdINS6_IJSA_SC_SB_EEES9_SE_SG_Li256ELb1ELb1ELb0ELb0EEENS1_36VarlenDynamicPersistentTileSchedulerILi128ELi96ELi256ELi128ELb0ELb1ELb1ELb0ELb1ELb1EEEEEEEEEvNT_6ParamsE,"ax",@progbits
	.align	128
.text._ZN7cutlass13device_kernelIN5flash11enable_sm90INS1_16FlashAttnFwdSm90INS1_25CollectiveMainloopFwdSm90ILi2EN4cute5tupleIJNS5_1CILi1EEES8_S8_EEENS6_IJNS7_ILi128EEENS7_ILi96EEENS7_ILi192EEEEEELi192ENS_6half_tEfNS_4arch4Sm90ELb0ELb0ELb1ELb1ELb1ELb0ELb0ELb1ELb1ELb1ELb0ELb0EEENS1_21CollectiveEpilogueFwdINS6_IJSA_SC_SB_EEES9_SE_SG_Li256ELb1ELb1ELb0ELb0EEENS1_36VarlenDynamicPersistentTileSchedulerILi128ELi96ELi256ELi128ELb0ELb1ELb1ELb0ELb1ELb1EEEEEEEEEvNT_6ParamsE:
        .type           _ZN7cutlass13device_kernelIN5flash11enable_sm90INS1_16FlashAttnFwdSm90INS1_25CollectiveMainloopFwdSm90ILi2EN4cute5tupleIJNS5_1CILi1EEES8_S8_EEENS6_IJNS7_ILi128EEENS7_ILi96EEENS7_ILi192EEEEEELi192ENS_6half_tEfNS_4arch4Sm90ELb0ELb0ELb1ELb1ELb1ELb0ELb0ELb1ELb1ELb1ELb0ELb0EEENS1_21CollectiveEpilogueFwdINS6_IJSA_SC_SB_EEES9_SE_SG_Li256ELb1ELb1ELb0ELb0EEENS1_36VarlenDynamicPersistentTileSchedulerILi128ELi96ELi256ELi128ELb0ELb1ELb1ELb0ELb1ELb1EEEEEEEEEvNT_6ParamsE,@function
        .size           _ZN7cutlass13device_kernelIN5flash11enable_sm90INS1_16FlashAttnFwdSm90INS1_25CollectiveMainloopFwdSm90ILi2EN4cute5tupleIJNS5_1CILi1EEES8_S8_EEENS6_IJNS7_ILi128EEENS7_ILi96EEENS7_ILi192EEEEEELi192ENS_6half_tEfNS_4arch4Sm90ELb0ELb0ELb1ELb1ELb1ELb0ELb0ELb1ELb1ELb1ELb0ELb0EEENS1_21CollectiveEpilogueFwdINS6_IJSA_SC_SB_EEES9_SE_SG_Li256ELb1ELb1ELb0ELb0EEENS1_36VarlenDynamicPersistentTileSchedulerILi128ELi96ELi256ELi128ELb0ELb1ELb1ELb0ELb1ELb1EEEEEEEEEvNT_6ParamsE,(.L_x_3234 - _ZN7cutlass13device_kernelIN5flash11enable_sm90INS1_16FlashAttnFwdSm90INS1_25CollectiveMainloopFwdSm90ILi2EN4cute5tupleIJNS5_1CILi1EEES8_S8_EEENS6_IJNS7_ILi128EEENS7_ILi96EEENS7_ILi192EEEEEELi192ENS_6half_tEfNS_4arch4Sm90ELb0ELb0ELb1ELb1ELb1ELb0ELb0ELb1ELb1ELb1ELb0ELb0EEENS1_21CollectiveEpilogueFwdINS6_IJSA_SC_SB_EEES9_SE_SG_Li256ELb1ELb1ELb0ELb0EEENS1_36VarlenDynamicPersistentTileSchedulerILi128ELi96ELi256ELi128ELb0ELb1ELb1ELb0ELb1ELb1EEEEEEEEEvNT_6ParamsE)
        .other          _ZN7cutlass13device_kernelIN5flash11enable_sm90INS1_16FlashAttnFwdSm90INS1_25CollectiveMainloopFwdSm90ILi2EN4cute5tupleIJNS5_1CILi1EEES8_S8_EEENS6_IJNS7_ILi128EEENS7_ILi96EEENS7_ILi192EEEEEELi192ENS_6half_tEfNS_4arch4Sm90ELb0ELb0ELb1ELb1ELb1ELb0ELb0ELb1ELb1ELb1ELb0ELb0EEENS1_21CollectiveEpilogueFwdINS6_IJSA_SC_SB_EEES9_SE_SG_Li256ELb1ELb1ELb0ELb0EEENS1_36VarlenDynamicPersistentTileSchedulerILi128ELi96ELi256ELi128ELb0ELb1ELb1ELb0ELb1ELb1EEEEEEEEEvNT_6ParamsE,@"STO_CUDA_ENTRY STV_DEFAULT"
_ZN7cutlass13device_kernelIN5flash11enable_sm90INS1_16FlashAttnFwdSm90INS1_25CollectiveMainloopFwdSm90ILi2EN4cute5tupleIJNS5_1CILi1EEES8_S8_EEENS6_IJNS7_ILi128EEENS7_ILi96EEENS7_ILi192EEEEEELi192ENS_6half_tEfNS_4arch4Sm90ELb0ELb0ELb1ELb1ELb1ELb0ELb0ELb1ELb1ELb1ELb0ELb0EEENS1_21CollectiveEpilogueFwdINS6_IJSA_SC_SB_EEES9_SE_SG_Li256ELb1ELb1ELb0ELb0EEENS1_36VarlenDynamicPersistentTileSchedulerILi128ELi96ELi256ELi128ELb0ELb1ELb1ELb0ELb1ELb1EEEEEEEEEvNT_6ParamsE:
        /* <DEDUP_REMOVED lines=45> */
.L_x_182:
        /* <DEDUP_REMOVED lines=22> */
.L_x_183:
        /* <DEDUP_REMOVED lines=18> */
.L_x_184:
        /* <DEDUP_REMOVED lines=22> */
.L_x_185:
        /* <DEDUP_REMOVED lines=23> */
.L_x_186:
        /* <DEDUP_REMOVED lines=10> */
.L_x_188:
[----:B------:R-:W-:-:S08]  /*08c0*/  NOP ;  /* 0x0000000000007918 */ /* 0x000fd00000000000 */
[----:B------:R-:W1:Y:S02]  /*08d0*/  USETMAXREG.TRY_ALLOC.CTAPOOL UP0, 0xe8 ;  /* 0x000000e8000079c8 */ /* 0x000e640008000600 */
[----:B-1----:R-:W-:-:S13]  /*08e0*/  PLOP3.LUT P0, PT, PT, PT, UP0, 0x80, 0x0 ;  /* 0x000000000000781c */ /* 0x002fda0003f0f008 */
[----:B------:R-:W-:Y:S05]  /*08f0*/  @!P0 BRA `(.L_x_188) ;  /* 0xfffffffc00f08947 */ /* 0x000fea000383ffff */
[----:B------:R-:W1:Y:S08]  /*0900*/  S2UR UR5, SR_CgaCtaId ;  /* 0x00000000000579c3 */ /* 0x000e700000008800 */
[----:B------:R-:W-:Y:S06]  /*0910*/  BAR.ARV 0x8, 0x180 ;  /* 0x0206000000007b1d */ /* 0x000fec0000002000 */
[----:B------:R-:W-:-:S02]  /*0920*/  UMOV UR4, 0x400 ;  /* 0x0000040000047882 */ /* 0x000fc40000000000 */
[----:B------:R-:W-:Y:S01]  /*0930*/  BAR.SYNC.DEFER_BLOCKING 0x5, 0x180 ;  /* 0x0146000000007b1d */ /* 0x000fe20000010000 */
[----:B-1----:R-:W-:-:S09]  /*0940*/  ULEA UR4, UR5, UR4, 0x18 ;  /* 0x0000000405047291 */ /* 0x002fd2000f8ec03f */
[----:B------:R-:W1:Y:S01]  /*0950*/  LDS.128 R36, [UR4+0x308d0] ;  /* 0x0308d004ff247984 */ /* 0x000e620008000c00 */
[----:B------:R-:W-:Y:S01]  /*0960*/  ULDC UR4, c[0x0][0xc3c] ;  /* 0x00030f0000047ab9 */ /* 0x000fe20000000800 */
[----:B------:R-:W-:Y:S06]  /*0970*/  BAR.ARV 0x4, 0x180 ;  /* 0x0106000000007b1d */ /* 0x000fec0000002000 */
[----:B-1----:R-:W-:-:S13]  /*0980*/  ISETP.GE.AND P0, PT, R39, UR4, PT ;  /* 0x0000000427007c0c */ /* 0x002fda000bf06270 */
[----:B------:R-:W-:Y:S05]  /*0990*/  @P0 EXIT ;  /* 0x000000000000094d */ /* 0x000fea0003800000 */
[----:B0-----:R-:W2:Y:S01]  /*09a0*/  LDL R2, [R1+0x28] ;  /* 0x0000280001027983 */ /* 0x001ea20000100800 */
[----:B------:R-:W-:Y:S01]  /*09b0*/  R2UR UR5, R37 ;  /* 0x00000000250572ca */ /* 0x000fe200000e0000 */
[----:B------:R-:W-:Y:S01]  /*09c0*/  UMOV UR39, URZ ;  /* 0x0000003f00277c82 */ /* 0x000fe20008000000 */
[----:B------:R-:W-:Y:S01]  /*09d0*/  R2UR UR6, R38 ;  /* 0x00000000260672ca */ /* 0x000fe200000e0000 */
[----:B------:R-:W0:Y:S01]  /*09e0*/  S2R R0, SR_TID.X ;  /* 0x0000000000007919 */ /* 0x000e220000002100 */
[----:B------:R-:W-:Y:S01]  /*09f0*/  UMOV UR38, URZ ;  /* 0x0000003f00267c82 */ /* 0x000fe20008000000 */
[----:B0-----:R-:W-:-:S05]  /*0a00*/  VIADD R204, R0, 0xffffff80 ;  /* 0xffffff8000cc7836 */ /* 0x001fca0000000000 */
[----:B------:R-:W-:-:S04]  /*0a10*/  SHF.R.S32.HI R3, RZ, 0x1f, R204 ;  /* 0x0000001fff037819 */ /* 0x000fc800000114cc */
[CC--:B------:R-:W-:Y:S02]  /*0a20*/  LEA.HI R0, R3.reuse, R204.reuse, RZ, 0x7 ;  /* 0x000000cc03007211 */ /* 0x0c0fe400078f38ff */
[----:B------:R-:W-:Y:S02]  /*0a30*/  LEA.HI R4, R3, R204, RZ, 0x5 ;  /* 0x000000cc03047211 */ /* 0x000fe400078f28ff */
[----:B------:R-:W-:Y:S02]  /*0a40*/  LOP3.LUT R5, R0, 0xffffff80, RZ, 0xc0, !PT ;  /* 0xffffff8000057812 */ /* 0x000fe400078ec0ff */
[----:B------:R-:W-:Y:S02]  /*0a50*/  SHF.L.U32 R4, R4, 0x5, RZ ;  /* 0x0000000504047819 */ /* 0x000fe400000006ff */
[----:B------:R-:W-:Y:S01]  /*0a60*/  SHF.R.S32.HI R195, RZ, 0x7, R0 ;  /* 0x00000007ffc37819 */ /* 0x000fe20000011400 */
[----:B------:R-:W-:Y:S01]  /*0a70*/  IMAD.IADD R194, R204, 0x1, -R5 ;  /* 0x00000001ccc27824 */ /* 0x000fe200078e0a05 */
[----:B------:R-:W-:-:S02]  /*0a80*/  LOP3.LUT R4, R4, 0xfffffc00, RZ, 0xc0, !PT ;  /* 0xfffffc0004047812 */ /* 0x000fc400078ec0ff */
[----:B------:R-:W-:Y:S02]  /*0a90*/  LEA.HI R0, R0, R195, RZ, 0x1 ;  /* 0x000000c300007211 */ /* 0x000fe400078f08ff */
[----:B------:R-:W-:Y:S02]  /*0aa0*/  SHF.R.S32.HI R9, RZ, 0x1f, R194 ;  /* 0x0000001fff097819 */ /* 0x000fe400000114c2 */
[----:B------:R-:W-:Y:S02]  /*0ab0*/  LOP3.LUT R0, R0, 0x3fffffe, RZ, 0xc0, !PT ;  /* 0x03fffffe00007812 */ /* 0x000fe400078ec0ff */
[CC--:B------:R-:W-:Y:S02]  /*0ac0*/  LEA.HI R6, R9.reuse, R194.reuse, RZ, 0x2 ;  /* 0x000000c209067211 */ /* 0x0c0fe400078f10ff */
[----:B------:R-:W-:Y:S02]  /*0ad0*/  LEA.HI R9, R9, R194, RZ, 0x5 ;  /* 0x000000c209097211 */ /* 0x000fe400078f28ff */
[----:B------:R-:W-:-:S02]  /*0ae0*/  SHF.R.S32.HI R8, RZ, 0x2, R6 ;  /* 0x00000002ff087819 */ /* 0x000fc40000011406 */
[----:B------:R-:W-:Y:S02]  /*0af0*/  SHF.R.S32.HI R11, RZ, 0x1f, R6 ;  /* 0x0000001fff0b7819 */ /* 0x000fe40000011406 */
[----:B------:R-:W-:Y:S02]  /*0b00*/  SHF.R.S32.HI R9, RZ, 0x5, R9 ;  /* 0x00000005ff097819 */ /* 0x000fe40000011409 */
[----:B------:R-:W-:Y:S02]  /*0b10*/  LEA.HI R11, R11, R8, RZ, 0x3 ;  /* 0x000000080b0b7211 */ /* 0x000fe400078f18ff */
[----:B------:R-:W-:Y:S02]  /*0b20*/  IADD3 R0, R195, -R0, RZ ;  /* 0x80000000c3007210 */ /* 0x000fe40007ffe0ff */
[----:B------:R-:W-:-:S04]  /*0b30*/  LOP3.LUT R11, R11, 0xfffffff8, RZ, 0xc0, !PT ;  /* 0xfffffff80b0b7812 */ /* 0x000fc800078ec0ff */
[----:B------:R-:W-:-:S05]  /*0b40*/  IADD3 R8, R8, -R11, RZ ;  /* 0x8000000b08087210 */ /* 0x000fca0007ffe0ff */
[----:B------:R-:W-:-:S04]  /*0b50*/  IMAD R9, R9, 0x10, R8 ;  /* 0x0000001009097824 */ /* 0x000fc800078e0208 */
[----:B------:R-:W-:Y:S01]  /*0b60*/  IMAD R196, R0, 0x40, R9 ;  /* 0x0000004000c47824 */ /* 0x000fe200078e0209 */
[----:B--2---:R-:W-:Y:S02]  /*0b70*/  R2UR UR4, R2 ;  /* 0x00000000020472ca */ /* 0x004fe400000e0000 */
[----:B------:R-:W-:-:S04]  /*0b80*/  LEA.HI R2, R3, R204, RZ, 0x4 ;  /* 0x000000cc03027211 */ /* 0x000fc800078f20ff */
[----:B------:R-:W-:Y:S02]  /*0b90*/  SHF.R.S32.HI R7, RZ, 0x4, R2 ;  /* 0x00000004ff077819 */ /* 0x000fe40000011402 */
[C---:B------:R-:W-:Y:S02]  /*0ba0*/  LOP3.LUT R5, R2.reuse, 0x3fffff0, RZ, 0xc0, !PT ;  /* 0x03fffff002057812 */ /* 0x040fe400078ec0ff */
[----:B------:R-:W-:-:S03]  /*0bb0*/  LEA.HI R2, R2, R7, RZ, 0x1 ;  /* 0x0000000702027211 */ /* 0x000fc600078f08ff */
[----:B------:R-:W-:Y:S01]  /*0bc0*/  IMAD.IADD R5, R204, 0x1, -R5 ;  /* 0x00000001cc057824 */ /* 0x000fe200078e0a05 */
[----:B------:R-:W-:Y:S01]  /*0bd0*/  LOP3.LUT R2, R2, 0x1ffffffe, RZ, 0xc0, !PT ;  /* 0x1ffffffe02027812 */ /* 0x000fe200078ec0ff */
[----:B------:R-:W-:Y:S02]  /*0be0*/  ULOP3.LUT UR7, UR4, 0x1, URZ, 0xfc, !UPT ;  /* 0x0000000104077892 */ /* 0x000fe4000f8efc3f */
[----:B------:R-:W-:Y:S01]  /*0bf0*/  IMAD R5, R5, 0x40, R4 ;  /* 0x0000004005057824 */ /* 0x000fe200078e0204 */
[-C--:B------:R-:W-:Y:S01]  /*0c00*/  LEA.HI R4, R3, R204.reuse, RZ, 0x2 ;  /* 0x000000cc03047211 */ /* 0x080fe200078f10ff */
[----:B------:R-:W-:Y:S01]  /*0c10*/  IMAD.IADD R2, R7, 0x1, -R2 ;  /* 0x0000000107027824 */ /* 0x000fe200078e0a02 */
[----:B------:R-:W-:Y:S01]  /*0c20*/  LEA.HI R3, R3, R204, RZ, 0x3 ;  /* 0x000000cc03037211 */ /* 0x000fe200078f18ff */
[----:B------:R-:W-:Y:S01]  /*0c30*/  UMOV UR4, URZ ;  /* 0x0000003f00047c82 */ /* 0x000fe20008000000 */
[----:B------:R-:W-:Y:S01]  /*0c40*/  LOP3.LUT R7, R6, 0x7ffffffc, RZ, 0xc0, !PT ;  /* 0x7ffffffc06077812 */ /* 0x000fe200078ec0ff */
[----:B------:R-:W-:Y:S01]  /*0c50*/  IMAD R199, R2, 0x8, R5 ;  /* 0x0000000802c77824 */ /* 0x000fe200078e0205 */
[----:B------:R-:W-:Y:S01]  /*0c60*/  LOP3.LUT R5, R4, 0xfffffffc, RZ, 0xc0, !PT ;  /* 0xfffffffc04057812 */ /* 0x000fe200078ec0ff */
[----:B------:R-:W-:Y:S01]  /*0c70*/  IMAD.MOV.U32 R4, RZ, RZ, -0x2 ;  /* 0xfffffffeff047424 */ /* 0x000fe200078e00ff */
[----:B------:R-:W-:Y:S01]  /*0c80*/  LOP3.LUT R19, R3, 0xfffffff8, RZ, 0xc0, !PT ;  /* 0xfffffff803137812 */ /* 0x000fe200078ec0ff */
[----:B------:R-:W-:Y:S01]  /*0c90*/  IMAD.IADD R7, R194, 0x1, -R7 ;  /* 0x00000001c2077824 */ /* 0x000fe200078e0a07 */
[----:B------:R-:W-:Y:S01]  /*0ca0*/  SHF.R.S32.HI R23, RZ, 0x3, R3 ;  /* 0x00000003ff177819 */ /* 0x000fe20000011403 */
[----:B------:R-:W-:-:S02]  /*0cb0*/  IMAD.IADD R5, R204, 0x1, -R5 ;  /* 0x00000001cc057824 */ /* 0x000fc400078e0a05 */
[----:B------:R-:W-:Y:S02]  /*0cc0*/  IMAD.IADD R19, R204, 0x1, -R19 ;  /* 0x00000001cc137824 */ /* 0x000fe400078e0a13 */
[----:B------:R-:W-:Y:S01]  /*0cd0*/  IMAD R197, R7, R4, 0x60 ;  /* 0x0000006007c57424 */ /* 0x000fe200078e0204 */
[----:B------:R-:W-:Y:S01]  /*0ce0*/  LEA.HI R2, R5, R5, RZ, 0x1 ;  /* 0x0000000505027211 */ /* 0x000fe200078f08ff */
[----:B------:R-:W-:Y:S02]  /*0cf0*/  IMAD.SHL.U32 R16, R19, 0x8, RZ ;  /* 0x0000000813107824 */ /* 0x000fe400078e00ff */
[----:B------:R-:W-:Y:S01]  /*0d00*/  IMAD.U32 R200, RZ, RZ, UR7 ;  /* 0x00000007ffc87e24 */ /* 0x000fe2000f8e00ff */
[----:B------:R-:W-:Y:S01]  /*0d10*/  LOP3.LUT R2, R2, 0x1ffffffe, RZ, 0xc0, !PT ;  /* 0x1ffffffe02027812 */ /* 0x000fe200078ec0ff */
[C---:B------:R-:W-:Y:S01]  /*0d20*/  VIADD R18, R16.reuse, 0x80 ;  /* 0x0000008010127836 */ /* 0x040fe20000000000 */
[----:B------:R-:W-:Y:S01]  /*0d30*/  IADD3 R17, R16, 0x40, RZ ;  /* 0x0000004010117810 */ /* 0x000fe20007ffe0ff */
[----:B------:R-:W-:Y:S01]  /*0d40*/  IMAD.U32 R193, RZ, RZ, UR4 ;  /* 0x00000004ffc17e24 */ /* 0x000fe2000f8e00ff */
[----:B------:R-:W-:Y:S01]  /*0d50*/  SHF.R.S32.HI R203, RZ, 0x1f, R16 ;  /* 0x0000001fffcb7819 */ /* 0x000fe20000011410 */
[----:B------:R-:W-:Y:S01]  /*0d60*/  IMAD.IADD R5, R5, 0x1, -R2 ;  /* 0x0000000105057824 */ /* 0x000fe200078e0a02 */
[----:B------:R-:W-:-:S02]  /*0d70*/  SHF.R.S32.HI R202, RZ, 0x1f, R17 ;  /* 0x0000001fffca7819 */ /* 0x000fc40000011411 */
[----:B------:R-:W-:Y:S01]  /*0d80*/  SHF.R.S32.HI R201, RZ, 0x1f, R18 ;  /* 0x0000001fffc97819 */ /* 0x000fe20000011412 */
[----:B------:R-:W-:-:S07]  /*0d90*/  IMAD R198, R5, 0x8, R196 ;  /* 0x0000000805c67824 */ /* 0x000fce00078e02c4 */
.L_x_234:
[----:B012---:R-:W0:Y:S01]  /*0da0*/  LDC.64 R2, c[0x0][0xc88] ;  /* 0x00032200ff027b82 */ /* 0x007e220000000a00 */
[----:B------:R-:W-:Y:S01]  /*0db0*/  ULDC.64 UR8, c[0x0][0xa28] ;  /* 0x00028a0000087ab9 */ /* 0x000fe20000000a00 */
[----:B------:R-:W-:Y:S01]  /*0dc0*/  ULDC.64 UR10, c[0x0][0xa20] ;  /* 0x00028800000a7ab9 */ /* 0x000fe20000000a00 */
[----:B------:R-:W-:Y:S01]  /*0dd0*/  MOV R22, UR5 ;  /* 0x0000000500167c02 */ /* 0x000fe20008000f00 */
[----:B------:R-:W-:Y:S01]  /*0de0*/  ULDC UR7, c[0x0][0x2f0] ;  /* 0x0000bc0000077ab9 */ /* 0x000fe20000000800 */
[----:B0-----:R-:W-:Y:S01]  /*0df0*/  IMAD.WIDE R2, R39, 0x4, R2 ;  /* 0x0000000427027825 */ /* 0x001fe200078e0202 */
[----:B------:R-:W-:Y:S02]  /*0e00*/  UISETP.NE.U32.AND UP0, UPT, UR8, URZ, UPT ;  /* 0x0000003f0800728c */ /* 0x000fe4000bf05070 */
[----:B------:R-:W-:Y:S01]  /*0e10*/  UISETP.NE.U32.AND UP1, UPT, UR10, URZ, UPT ;  /* 0x0000003f0a00728c */ /* 0x000fe2000bf25070 */
[----:B------:R-:W-:Y:S02]  /*0e20*/  ULDC UR5, c[0x0][0x424] ;  /* 0x0001090000057ab9 */ /* 0x000fe40000000800 */
[----:B------:R-:W2:Y:S01]  /*0e30*/  LDG.E R2, desc[UR36][R2.64] ;  /* 0x0000002402027981 */ /* 0x000ea2000c1e1900 */
[----:B------:R-:W-:-:S02]  /*0e40*/  UISETP.NE.AND.EX UP0, UPT, UR9, URZ, UPT, UP0 ;  /* 0x0000003f0900728c */ /* 0x000fc4000bf05300 */
[----:B------:R-:W-:-:S04]  /*0e50*/  UISETP.NE.AND.EX UP1, UPT, UR11, URZ, UPT, UP1 ;  /* 0x0000003f0b00728c */ /* 0x000fc8000bf25310 */
[----:B------:R-:W-:Y:S02]  /*0e60*/  PLOP3.LUT P0, PT, PT, PT, UP0, 0x80, 0x0 ;  /* 0x000000000000781c */ /* 0x000fe40003f0f008 */
[----:B------:R-:W-:Y:S02]  /*0e70*/  PLOP3.LUT P1, PT, PT, PT, UP1, 0x80, 0x0 ;  /* 0x000000000000781c */ /* 0x000fe40003f2f018 */
[----:B--2---:R-:W-:-:S13]  /*0e80*/  R2UR UR60, R2 ;  /* 0x00000000023c72ca */ /* 0x004fda00000e0000 */
[----:B------:R-:W-:Y:S02]  /*0e90*/  USHF.R.S32.HI UR4, URZ, 0x1f, UR60 ;  /* 0x0000001f3f047899 */ /* 0x000fe4000801143c */
[----:B------:R-:W-:Y:S02]  /*0ea0*/  @UP0 ULEA UR8, UP2, UR60, UR8, 0x2 ;  /* 0x000000083c080291 */ /* 0x000fe4000f84103f */
[----:B------:R-:W-:Y:S02]  /*0eb0*/  @UP1 ULEA UR10, UP3, UR60, UR10, 0x2 ;  /* 0x0000000a3c0a1291 */ /* 0x000fe4000f86103f */
[----:B------:R-:W-:Y:S02]  /*0ec0*/  @UP0 ULEA.HI.X UR9, UR60, UR9, UR4, 0x2, UP2 ;  /* 0x000000093c090291 */ /* 0x000fe400090f1404 */
[----:B------:R-:W-:Y:S01]  /*0ed0*/  MOV R192, UR4 ;  /* 0x0000000400c07c02 */ /* 0x000fe20008000f00 */
[----:B------:R-:W-:Y:S01]  /*0ee0*/  @UP1 ULEA.HI.X UR11, UR60, UR11, UR4, 0x2, UP3 ;  /* 0x0000000b3c0b1291 */ /* 0x000fe200098f1404 */
[----:B------:R-:W-:-:S02]  /*0ef0*/  IMAD.U32 R2, RZ, RZ, UR8 ;  /* 0x00000008ff027e24 */ /* 0x000fc4000f8e00ff */
[----:B------:R-:W-:Y:S02]  /*0f00*/  IMAD.U32 R4, RZ, RZ, UR10 ;  /* 0x0000000aff047e24 */ /* 0x000fe4000f8e00ff */
[----:B------:R-:W-:Y:S01]  /*0f10*/  IMAD.U32 R3, RZ, RZ, UR9 ;  /* 0x00000009ff037e24 */ /* 0x000fe2000f8e00ff */
[----:B------:R-:W-:Y:S01]  /*0f20*/  ULDC.64 UR8, c[0x0][0x418] ;  /* 0x0001060000087ab9 */ /* 0x000fe20000000a00 */
[----:B------:R-:W-:-:S03]  /*0f30*/  IMAD.U32 R5, RZ, RZ, UR11 ;  /* 0x0000000bff057e24 */ /* 0x000fc6000f8e00ff */
[----:B------:R-:W2:Y:S04]  /*0f40*/  @P0 LDG.E R2, desc[UR36][R2.64] ;  /* 0x0000002402020981 */ /* 0x000ea8000c1e1900 */
[----:B---3--:R-:W3:Y:S01]  /*0f50*/  @P1 LDG.E R4, desc[UR36][R4.64] ;  /* 0x0000002404041981 */ /* 0x008ee2000c1e1900 */
[----:B------:R-:W-:Y:S01]  /*0f60*/  UISETP.NE.U32.AND UP0, UPT, UR8, URZ, UPT ;  /* 0x0000003f0800728c */ /* 0x000fe2000bf05070 */
[----:B------:R-:W-:Y:S01]  /*0f70*/  IMAD.MOV.U32 R0, RZ, RZ, RZ ;  /* 0x000000ffff007224 */ /* 0x000fe200078e00ff */
[----:B------:R-:W-:Y:S01]  /*0f80*/  UMOV UR4, URZ ;  /* 0x0000003f00047c82 */ /* 0x000fe20008000000 */
[----:B------:R-:W-:Y:S01]  /*0f90*/  UMOV UR61, UR6 ;  /* 0x00000006003d7c82 */ /* 0x000fe20008000000 */
[----:B------:R-:W-:Y:S01]  /*0fa0*/  UISETP.NE.AND.EX UP0, UPT, UR9, URZ, UPT, UP0 ;  /* 0x0000003f0900728c */ /* 0x000fe2000bf05300 */
[----:B------:R-:W-:-:S02]  /*0fb0*/  CS2R R118, SRZ ;  /* 0x0000000000767805 */ /* 0x000fc4000001ff00 */
[----:B------:R-:W-:Y:S02]  /*0fc0*/  CS2R R116, SRZ ;  /* 0x0000000000747805 */ /* 0x000fe4000001ff00 */
[----:B------:R-:W-:Y:S01]  /*0fd0*/  CS2R R114, SRZ ;  /* 0x0000000000727805 */ /* 0x000fe2000001ff00 */
[----:B------:R-:W-:Y:S01]  /*0fe0*/  USEL UR5, UR5, 0x1, UP0 ;  /* 0x0000000105057887 */ /* 0x000fe20008000000 */
[----:B------:R-:W-:Y:S02]  /*0ff0*/  CS2R R112, SRZ ;  /* 0x0000000000707805 */ /* 0x000fe4000001ff00 */
[----:B------:R-:W-:Y:S02]  /*1000*/  CS2R R110, SRZ ;  /* 0x00000000006e7805 */ /* 0x000fe4000001ff00 */
[----:B------:R-:W-:Y:S01]  /*1010*/  CS2R R108, SRZ ;  /* 0x00000000006c7805 */ /* 0x000fe2000001ff00 */
[----:B------:R-:W-:Y:S01]  /*1020*/  UIMAD UR5, UR5, UR7, URZ ;  /* 0x00000007050572a4 */ /* 0x000fe2000f8e023f */
[----:B------:R-:W-:-:S02]  /*1030*/  CS2R R106, SRZ ;  /* 0x00000000006a7805 */ /* 0x000fc4000001ff00 */
[----:B------:R-:W-:Y:S01]  /*1040*/  CS2R R104, SRZ ;  /* 0x0000000000687805 */ /* 0x000fe2000001ff00 */
[----:B------:R-:W-:Y:S01]  /*1050*/  IMAD.MOV.U32 R46, RZ, RZ, RZ ;  /* 0x000000ffff2e7224 */ /* 0x000fe200078e00ff */
[----:B------:R-:W-:Y:S02]  /*1060*/  CS2R R98, SRZ ;  /* 0x0000000000627805 */ /* 0x000fe4000001ff00 */
[----:B------:R-:W-:Y:S01]  /*1070*/  CS2R R100, SRZ ;  /* 0x0000000000647805 */ /* 0x000fe2000001ff00 */
[----:B------:R-:W-:Y:S01]  /*1080*/  IMAD.MOV.U32 R43, RZ, RZ, RZ ;  /* 0x000000ffff2b7224 */ /* 0x000fe200078e00ff */
        /* <DEDUP_REMOVED lines=25> */
[----:B------:R-:W-:Y:S01]  /*1220*/  MOV R130, RZ ;  /* 0x000000ff00827202 */ /* 0x000fe20000000f00 */
[----:B------:R-:W-:Y:S01]  /*1230*/  IMAD.MOV.U32 R125, RZ, RZ, RZ ;  /* 0x000000ffff7d7224 */ /* 0x000fe200078e00ff */
[----:B------:R-:W-:Y:S01]  /*1240*/  CS2R R44, SRZ ;  /* 0x00000000002c7805 */ /* 0x000fe2000001ff00 */
[----:B------:R-:W-:-:S02]  /*1250*/  IMAD.MOV.U32 R128, RZ, RZ, RZ ;  /* 0x000000ffff807224 */ /* 0x000fc400078e00ff */
[----:B------:R-:W-:Y:S02]  /*1260*/  IMAD.MOV.U32 R127, RZ, RZ, RZ ;  /* 0x000000ffff7f7224 */ /* 0x000fe400078e00ff */
[----:B------:R-:W-:Y:S01]  /*1270*/  IMAD.MOV.U32 R41, RZ, RZ, RZ ;  /* 0x000000ffff297224 */ /* 0x000fe200078e00ff */
[----:B--2---:R-:W-:Y:S01]  /*1280*/  @P0 R2UR UR4, R2 ;  /* 0x00000000020402ca */ /* 0x004fe200000e0000 */
[----:B------:R-:W-:Y:S01]  /*1290*/  IMAD.MOV.U32 R2, RZ, RZ, RZ ;  /* 0x000000ffff027224 */ /* 0x000fe200078e00ff */
[----:B------:R-:W-:Y:S02]  /*12a0*/  PLOP3.LUT P0, PT, PT, PT, PT, 0x80, 0x0 ;  /* 0x000000000000781c */ /* 0x000fe40003f0f070 */
[----:B---3--:R-:W-:Y:S01]  /*12b0*/  @P1 R2UR UR5, R4 ;  /* 0x00000000040512ca */ /* 0x008fe200000e0000 */
[----:B----4-:R-:W-:-:S14]  /*12c0*/  @P1 BRA `(.L_x_189) ;  /* 0x0000000000341947 */ /* 0x010fdc0003800000 */
[----:B------:R-:W-:Y:S02]  /*12d0*/  ULDC.64 UR6, c[0x0][0xa08] ;  /* 0x0002820000067ab9 */ /* 0x000fe40000000a00 */
[----:B------:R-:W-:-:S04]  /*12e0*/  ISETP.NE.U32.AND P1, PT, RZ, UR6, PT ;  /* 0x00000006ff007c0c */ /* 0x000fc8000bf25070 */
[----:B------:R-:W-:-:S13]  /*12f0*/  ISETP.NE.AND.EX P1, PT, RZ, UR7, PT, P1 ;  /* 0x00000007ff007c0c */ /* 0x000fda000bf25310 */
[----:B------:R-:W-:Y:S05]  /*1300*/  @!P1 BRA `(.L_x_189) ;  /* 0x0000000000249947 */ /* 0x000fea0003800000 */
[----:B------:R-:W-:Y:S02]  /*1310*/  ULDC.64 UR6, c[0x0][0xa08] ;  /* 0x0002820000067ab9 */ /* 0x000fe40000000a00 */
[----:B------:R-:W-:-:S06]  /*1320*/  UIMAD.WIDE UR6, UR60, 0x4, UR6 ;  /* 0x000000043c0678a5 */ /* 0x000fcc000f8e0206 */
[----:B------:R-:W-:Y:S01]  /*1330*/  MOV R4, UR6 ;  /* 0x0000000600047c02 */ /* 0x000fe20008000f00 */
[----:B------:R-:W-:-:S05]  /*1340*/  IMAD.U32 R5, RZ, RZ, UR7 ;  /* 0x00000007ff057e24 */ /* 0x000fca000f8e00ff */
[----:B------:R-:W2:Y:S04]  /*1350*/  LDG.E R6, desc[UR36][R4.64] ;  /* 0x0000002404067981 */ /* 0x000ea8000c1e1900 */
[----:B------:R-:W3:Y:S01]  /*1360*/  LDG.E R3, desc[UR36][R4.64+0x4] ;  /* 0x0000042404037981 */ /* 0x000ee2000c1e1900 */
[----:B--2---:R-:W-:Y:S02]  /*1370*/  R2UR UR5, R6 ;  /* 0x00000000060572ca */ /* 0x004fe400000e0000 */
[----:B---3--:R-:W-:-:S13]  /*1380*/  R2UR UR6, R3 ;  /* 0x00000000030672ca */ /* 0x008fda00000e0000 */
[----:B------:R-:W-:-:S12]  /*1390*/  UIADD3 UR5, -UR5, UR6, URZ ;  /* 0x0000000605057290 */ /* 0x000fd8000fffe13f */
.L_x_189:
[----:B------:R-:W-:Y:S01]  /*13a0*/  UIADD3 UR6, -UR4, UR5, URZ ;  /* 0x0000000504067290 */ /* 0x000fe2000fffe13f */
[----:B------:R-:W-:Y:S01]  /*13b0*/  IMAD.MOV.U32 R40, RZ, RZ, RZ ;  /* 0x000000ffff287224 */ /* 0x000fe200078e00ff */
[----:B------:R-:W-:Y:S01]  /*13c0*/  CS2R R134, SRZ ;  /* 0x0000000000867805 */ /* 0x000fe2000001ff00 */
[----:B------:R-:W-:Y:S01]  /*13d0*/  IMAD.MOV.U32 R129, RZ, RZ, RZ ;  /* 0x000000ffff817224 */ /* 0x000fe200078e00ff */
[----:B------:R-:W-:Y:S01]  /*13e0*/  UIADD3 UR4, UR6, 0x5f, URZ ;  /* 0x0000005f06047890 */ /* 0x000fe2000fffe03f */
[----:B------:R-:W-:Y:S01]  /*13f0*/  CS2R R122, SRZ ;  /* 0x00000000007a7805 */ /* 0x000fe2000001ff00 */
[----:B------:R-:W-:Y:S02]  /*1400*/  UISETP.GE.AND UP0, UPT, UR6, 0x1, UPT ;  /* 0x000000010600788c */ /* 0x000fe4000bf06270 */
[----:B------:R-:W-:Y:S01]  /*1410*/  IMAD.U32 R102, RZ, RZ, UR6 ;  /* 0x00000006ff667e24 */ /* 0x000fe2000f8e00ff */
[----:B------:R-:W-:Y:S01]  /*1420*/  UIMAD.WIDE UR4, UR4, 0x2aaaaaab, URZ ;  /* 0x2aaaaaab040478a5 */ /* 0x000fe2000f8e023f */
[----:B------:R-:W-:-:S02]  /*1430*/  MOV R3, RZ ;  /* 0x000000ff00037202 */ /* 0x000fc40000000f00 */
[----:B------:R-:W-:Y:S01]  /*1440*/  CS2R R132, SRZ ;  /* 0x0000000000847805 */ /* 0x000fe2000001ff00 */
[----:B------:R-:W-:Y:S01]  /*1450*/  IMAD.MOV.U32 R131, RZ, RZ, RZ ;  /* 0x000000ffff837224 */ /* 0x000fe200078e00ff */
[----:B------:R-:W-:Y:S01]  /*1460*/  PLOP3.LUT P1, PT, PT, PT, UP0, 0x80, 0x0 ;  /* 0x000000000000781c */ /* 0x000fe20003f2f008 */
[----:B------:R-:W-:Y:S01]  /*1470*/  USHF.R.U32.HI UR4, URZ, 0x1f, UR5 ;  /* 0x0000001f3f047899 */ /* 0x000fe20008011605 */
[----:B------:R-:W-:Y:S01]  /*1480*/  IMAD.MOV.U32 R124, RZ, RZ, RZ ;  /* 0x000000ffff7c7224 */ /* 0x000fe200078e00ff */
[----:B------:R-:W-:Y:S01]  /*1490*/  CS2R R6, SRZ ;  /* 0x0000000000067805 */ /* 0x000fe2000001ff00 */
[----:B------:R-:W-:Y:S01]  /*14a0*/  IMAD.MOV.U32 R121, RZ, RZ, RZ ;  /* 0x000000ffff797224 */ /* 0x000fe200078e00ff */
[----:B------:R-:W-:Y:S01]  /*14b0*/  ULEA.HI.SX32 UR4, UR5, UR4, 0x1c ;  /* 0x0000000405047291 */ /* 0x000fe2000f8fe23f */
[----:B------:R-:W-:Y:S01]  /*14c0*/  IMAD.MOV.U32 R28, RZ, RZ, RZ ;  /* 0x000000ffff1c7224 */ /* 0x000fe200078e00ff */
[----:B------:R-:W-:Y:S01]  /*14d0*/  MOV R136, RZ ;  /* 0x000000ff00887202 */ /* 0x000fe20000000f00 */
[----:B------:R-:W-:-:S03]  /*14e0*/  IMAD.MOV.U32 R126, RZ, RZ, RZ ;  /* 0x000000ffff7e7224 */ /* 0x000fc600078e00ff */
[----:B------:R-:W-:Y:S02]  /*14f0*/  IMAD.U32 R120, RZ, RZ, UR4 ;  /* 0x00000004ff787e24 */ /* 0x000fe4000f8e00ff */
[----:B------:R-:W-:Y:S05]  /*1500*/  @!P1 BRA `(.L_x_190) ;  /* 0x0000006000cc9947 */ /* 0x000fea0003800000 */
[----:B------:R-:W0:Y:S01]  /*1510*/  SHFL.IDX PT, R0, R195, RZ, 0x1f ;  /* 0x00001fffc3007589 */ /* 0x000e2200000e0000 */
[----:B------:R-:W1:Y:S01]  /*1520*/  S2UR UR6, SR_CgaCtaId ;  /* 0x00000000000679c3 */ /* 0x000e620000008800 */
[----:B------:R-:W-:Y:S01]  /*1530*/  UMOV UR40, 0x400 ;  /* 0x0000040000287882 */ /* 0x000fe20000000000 */
[----:B0-----:R-:W-:Y:S01]  /*1540*/  R2UR UR4, R0 ;  /* 0x00000000000472ca */ /* 0x001fe200000e0000 */
[----:B-1----:R-:W-:-:S04]  /*1550*/  ULEA UR40, UR6, UR40, 0x18 ;  /* 0x0000002806287291 */ /* 0x002fc8000f8ec03f */
[----:B------:R-:W-:-:S04]  /*1560*/  UIADD3 UR6, UR40, 0x12400, URZ ;  /* 0x0001240028067890 */ /* 0x000fc8000fffe03f */
[----:B------:R-:W-:-:S04]  /*1570*/  ULOP3.LUT UP0, URZ, UR6, 0x1bf, URZ, 0xc0, !UPT ;  /* 0x000001bf063f7892 */ /* 0x000fc8000f80c03f */
[----:B------:R-:W-:Y:S02]  /*1580*/  ULEA.HI UR5, UR4, UR4, URZ, 0x1 ;  /* 0x0000000404057291 */ /* 0x000fe4000f8f083f */
[----:B------:R-:W-:Y:S02]  /*1590*/  PLOP3.LUT P0, PT, PT, PT, UP0, 0x80, 0x0 ;  /* 0x000000000000781c */ /* 0x000fe40003f0f008 */
[----:B------:R-:W-:-:S04]  /*15a0*/  ULOP3.LUT UR5, UR5, 0x1e, URZ, 0xc0, !UPT ;  /* 0x0000001e05057892 */ /* 0x000fc8000f8ec03f */
[----:B------:R-:W-:-:S04]  /*15b0*/  UIADD3 UR5, UR4, -UR5, URZ ;  /* 0x8000000504057290 */ /* 0x000fc8000fffe03f */
[----:B------:R-:W-:-:S04]  /*15c0*/  ULEA UR5, UR5, UR6, 0xd ;  /* 0x0000000605057291 */ /* 0x000fc8000f8e683f */
[----:B------:R-:W-:-:S04]  /*15d0*/  USHF.R.U32.HI UR5, URZ, 0x4, UR5 ;  /* 0x000000043f057899 */ /* 0x000fc80008011605 */
[----:B------:R-:W-:Y:S01]  /*15e0*/  ULOP3.LUT UR41, UR5, 0x3fff, URZ, 0xc0, !UPT ;  /* 0x00003fff05297892 */ /* 0x000fe2000f8ec03f */
[----:B------:R-:W-:Y:S11]  /*15f0*/  @!P0 BRA `(.L_x_191) ;  /* 0x0000000000408947 */ /* 0x000ff60003800000 */
        /* <DEDUP_REMOVED lines=16> */
.L_x_191:
[----:B------:R-:W-:Y:S02]  /*1700*/  R2UR UR6, R193 ;  /* 0x00000000c10672ca */ /* 0x000fe400000e0000 */
[----:B------:R-:W-:-:S11]  /*1710*/  R2UR UR5, R200 ;  /* 0x00000000c80572ca */ /* 0x000fd600000e0000 */
[----:B------:R-:W-:Y:S02]  /*1720*/  ULEA.HI UR4, UR6, UR6, URZ, 0x1 ;  /* 0x0000000606047291 */ /* 0x000fe4000f8f083f */
[----:B------:R-:W-:Y:S02]  /*1730*/  IMAD.U32 R2, RZ, RZ, UR5 ;  /* 0x00000005ff027e24 */ /* 0x000fe4000f8e00ff */
[----:B------:R-:W-:-:S03]  /*1740*/  ULOP3.LUT UR4, UR4, 0xfffffffe, URZ, 0xc0, !UPT ;  /* 0xfffffffe04047892 */ /* 0x000fc6000f8ec03f */
[----:B------:R-:W-:Y:S01]  /*1750*/  ISETP.NE.AND P0, PT, R2, 0x3, PT ;  /* 0x000000030200780c */ /* 0x000fe20003f05270 */
[----:B------:R-:W-:-:S06]  /*1760*/  UIADD3 UR4, UR6, -UR4, URZ ;  /* 0x8000000406047290 */ /* 0x000fcc000fffe03f */
[----:B------:R-:W-:-:S05]  /*1770*/  IMAD.U32 R0, RZ, RZ, UR4 ;  /* 0x00000004ff007e24 */ /* 0x000fca000f8e00ff */
[----:B------:R-:W-:-:S04]  /*1780*/  SHF.L.U32 R0, R0, 0x1f, RZ ;  /* 0x0000001f00007819 */ /* 0x000fc800000006ff */
[----:B------:R-:W0:Y:S02]  /*1790*/  SYNCS.PHASECHK.TRANS64.TRYWAIT P1, [UR40+0x30800], R0 ;  /* 0x03080000ff0075a7 */ /* 0x000e240008020168 */
[----:B0-----:R-:W-:Y:S05]  /*17a0*/  @!P1 BRA `(.L_x_192) ;  /* 0x000000dc00449947 */ /* 0x001fea0003800000 */
.L_x_321:
[----:B------:R-:W-:Y:S05]  /*17b0*/  @!P0 BRA `(.L_x_193) ;  /* 0x0000000000048947 */ /* 0x000fea0003800000 */
[----:B------:R-:W-:Y:S01]  /*17c0*/  BPT.TRAP 0x1 ;  /* 0x000000040000795c */ /* 0x000fe20000300000 */
.L_x_193:
[----:B0-----:R-:W-:Y:S01]  /*17d0*/  IMAD.U32 R0, RZ, RZ, UR38 ;  /* 0x00000026ff007e24 */ /* 0x001fe2000f8e00ff */
[----:B------:R-:W-:-:S04]  /*17e0*/  MOV R3, UR39 ;  /* 0x0000002700037c02 */ /* 0x000fc80008000f00 */
[----:B------:R-:W-:Y:S02]  /*17f0*/  LEA R0, R0, UR40, 0x3 ;  /* 0x0000002800007c11 */ /* 0x000fe4000f8e18ff */
[----:B------:R-:W-:-:S04]  /*1800*/  SHF.L.U32 R3, R3, 0x1f, RZ ;  /* 0x0000001f03037819 */ /* 0x000fc800000006ff */
[----:B------:R0:W1:Y:S01]  /*1810*/  SYNCS.PHASECHK.TRANS64.TRYWAIT P1, [R0+URZ+0x30830], R3 ;  /* 0x03083003000075a7 */ /* 0x000062000802017f */
[----:B------:R-:W-:Y:S05]  /*1820*/  @!P0 BRA `(.L_x_194) ;  /* 0x0000000000048947 */ /* 0x000fea0003800000 */
[----:B------:R-:W-:Y:S01]  /*1830*/  BPT.TRAP 0x1 ;  /* 0x000000040000795c */ /* 0x000fe20000300000 */
.L_x_194:
[----:B------:R-:W-:Y:S01]  /*1840*/  IMAD.MOV.U32 R119, RZ, RZ, RZ ;  /* 0x000000ffff777224 */ /* 0x000fe200078e00ff */
[----:B-1----:R-:W-:Y:S06]  /*1850*/  @P1 BRA `(.L_x_195) ;  /* 0x0000000000081947 */ /* 0x002fec0003800000 */
[----:B------:R-:W1:Y:S02]  /*1860*/  SYNCS.PHASECHK.TRANS64.TRYWAIT P1, [R0+URZ+0x30830], R3 ;  /* 0x03083003000075a7 */ /* 0x000e64000802017f */
[----:B-1----:R-:W-:Y:S05]  /*1870*/  @!P1 BRA `(.L_x_196) ;  /* 0x000000dc00289947 */ /* 0x002fea0003800000 */
.L_x_195:
        /* <DEDUP_REMOVED lines=8> */
[----:B------:R-:W-:Y:S01]  /*1900*/  IMAD.U32 R9, RZ, RZ, UR13 ;  /* 0x0000000dff097e24 */ /* 0x000fe2000f8e00ff */
        /* <DEDUP_REMOVED lines=22> */
[----:B------:R-:W-:Y:S01]  /*1a70*/  MOV R7, UR13 ;  /* 0x0000000d00077c02 */ /* 0x000fe20008000f00 */
        /* <DEDUP_REMOVED lines=67> */
.L_x_197:
[----:B------:R-:W-:Y:S01]  /*1eb0*/  R2UR UR5, R120 ;  /* 0x00000000780572ca */ /* 0x000fe200000e0000 */
[----:B------:R-:W-:Y:S01]  /*1ec0*/  ULDC UR4, c[0x0][0x9d8] ;  /* 0x0002760000047ab9 */ /* 0x000fe20000000800 */
[----:B------:R-:W-:Y:S01]  /*1ed0*/  R2UR UR6, R102 ;  /* 0x00000000660672ca */ /* 0x000fe200000e0000 */
        /* <DEDUP_REMOVED lines=10> */
[----:B------:R-:W-:-:S02]  /*1f80*/  IMAD.U32 R4, RZ, RZ, UR5 ;  /* 0x00000005ff047e24 */ /* 0x000fc4000f8e00ff */
[----:B------:R-:W-:Y:S01]  /*1f90*/  FMUL.FTZ R36, R36, UR4 ;  /* 0x0000000424247c20 */ /* 0x000fe20008410000 */
[----:B01----:R-:W-:Y:S02]  /*1fa0*/  VIADD R3, R197, UR6 ;  /* 0x00000006c5037c36 */ /* 0x003fe40008000000 */
[----:B------:R-:W-:Y:S01]  /*1fb0*/  FMUL.FTZ R39, R39, UR4 ;  /* 0x0000000427277c20 */ /* 0x000fe20008410000 */
[----:B------:R-:W0:Y:S01]  /*1fc0*/  MUFU.TANH R25, R25 ;  /* 0x0000001900197308 */ /* 0x000e220000002400 */
[----:B------:R-:W-:Y:S01]  /*1fd0*/  FMUL.FTZ R37, R37, UR4 ;  /* 0x0000000425257c20 */ /* 0x000fe20008410000 */
[----:B------:R-:W-:Y:S02]  /*1fe0*/  IMAD R3, R4, -0x60, R3 ;  /* 0xffffffa004037824 */ /* 0x000fe400078e0203 */
[----:B------:R-:W-:Y:S01]  /*1ff0*/  FMUL.FTZ R30, R30, UR4 ;  /* 0x000000041e1e7c20 */ /* 0x000fe20008410000 */
[----:B------:R-:W-:Y:S01]  /*2000*/  FMUL.FTZ R40, R40, UR4 ;  /* 0x0000000428287c20 */ /* 0x000fe20008410000 */
[----:B------:R-:W-:Y:S01]  /*2010*/  FMUL.FTZ R31, R31, UR4 ;  /* 0x000000041f1f7c20 */ /* 0x000fe20008410000 */
[----:B------:R-:W-:Y:S01]  /*2020*/  FMUL.FTZ R41, R41, UR4 ;  /* 0x0000000429297c20 */ /* 0x000fe20008410000 */
[C---:B------:R-:W-:Y:S01]  /*2030*/  ISETP.GT.AND P6, PT, R3.reuse, RZ, PT ;  /* 0x000000ff0300720c */ /* 0x040fe20003fc4270 */
[----:B------:R-:W-:Y:S01]  /*2040*/  MUFU.TANH R28, R28 ;  /* 0x0000001c001c7308 */ /* 0x000fe20000002400 */
[C---:B------:R-:W-:Y:S01]  /*2050*/  ISETP.GT.AND P5, PT, R3.reuse, 0x1, PT ;  /* 0x000000010300780c */ /* 0x040fe20003fa4270 */
[----:B------:R-:W-:Y:S01]  /*2060*/  FMUL.FTZ R34, R34, UR4 ;  /* 0x0000000422227c20 */ /* 0x000fe20008410000 */
[C---:B------:R-:W-:Y:S01]  /*2070*/  ISETP.GT.AND P4, PT, R3.reuse, 0x8, PT ;  /* 0x000000080300780c */ /* 0x040fe20003f84270 */
[----:B------:R-:W-:Y:S01]  /*2080*/  FMUL.FTZ R44, R44, UR4 ;  /* 0x000000042c2c7c20 */ /* 0x000fe20008410000 */
[C---:B------:R-:W-:Y:S01]  /*2090*/  ISETP.GT.AND P3, PT, R3.reuse, 0x9, PT ;  /* 0x000000090300780c */ /* 0x040fe20003f64270 */
        /* <DEDUP_REMOVED lines=18> */
[----:B------:R-:W2:Y:S01]  /*21c0*/  MUFU.TANH R5, R26 ;  /* 0x0000001a00057308 */ /* 0x000ea20000002400 */
[----:B-1----:R-:W-:Y:S01]  /*21d0*/  FSEL R73, R29, -INF , P3 ;  /* 0xff8000001d497808 */ /* 0x002fe20001800000 */
[----:B------:R-:W-:Y:S01]  /*21e0*/  FMUL.FTZ R51, R51, UR4 ;  /* 0x0000000433337c20 */ /* 0x000fe20008410000 */
[----:B------:R-:W-:Y:S01]  /*21f0*/  FMUL.FTZ R60, R60, UR4 ;  /* 0x000000043c3c7c20 */ /* 0x000fe20008410000 */
[----:B------:R-:W-:Y:S01]  /*2200*/  FMUL.FTZ R54, R54, UR4 ;  /* 0x0000000436367c20 */ /* 0x000fe20008410000 */
[----:B------:R-:W-:Y:S01]  /*2210*/  FMUL.FTZ R61, R61, UR4 ;  /* 0x000000043d3d7c20 */ /* 0x000fe20008410000 */
[----:B------:R-:W-:Y:S01]  /*2220*/  FMUL.FTZ R55, R55, UR4 ;  /* 0x0000000437377c20 */ /* 0x000fe20008410000 */
[----:B------:R-:W-:Y:S01]  /*2230*/  FMUL.FTZ R64, R64, UR4 ;  /* 0x0000000440407c20 */ /* 0x000fe20008410000 */
[----:B------:R-:W1:Y:S01]  /*2240*/  MUFU.TANH R33, R33 ;  /* 0x0000002100217308 */ /* 0x000e620000002400 */
[----:B0-----:R-:W-:Y:S01]  /*2250*/  FSEL R75, R32, -INF , P2 ;  /* 0xff800000204b7808 */ /* 0x001fe20001000000 */
[----:B------:R-:W-:Y:S01]  /*2260*/  FMUL.FTZ R65, R65, UR4 ;  /* 0x0000000441417c20 */ /* 0x000fe20008410000 */
[----:B------:R-:W-:Y:S01]  /*2270*/  FMUL.FTZ R58, R58, UR4 ;  /* 0x000000043a3a7c20 */ /* 0x000fe20008410000 */
[----:B------:R-:W-:Y:S01]  /*2280*/  FMUL.FTZ R59, R59, UR4 ;  /* 0x000000043b3b7c20 */ /* 0x000fe20008410000 */
[----:B------:R-:W-:Y:S01]  /*2290*/  FMUL.FTZ R68, R68, UR4 ;  /* 0x0000000444447c20 */ /* 0x000fe20008410000 */
[----:B------:R-:W-:Y:S01]  /*22a0*/  FMUL.FTZ R69, R69, UR4 ;  /* 0x0000000445457c20 */ /* 0x000fe20008410000 */
[----:B------:R-:W-:Y:S01]  /*22b0*/  ULDC UR5, c[0x0][0x988] ;  /* 0x0002620000057ab9 */ /* 0x000fe20000000800 */
[----:B------:R0:W3:Y:S01]  /*22c0*/  MUFU.TANH R21, R35 ;  /* 0x0000002300157308 */ /* 0x0000e20000002400 */
[----:B--2---:R-:W-:Y:S01]  /*22d0*/  FSEL R5, R5, -INF , P6 ;  /* 0xff80000005057808 */ /* 0x004fe20003000000 */
[----:B------:R-:W-:Y:S01]  /*22e0*/  FMUL.FTZ R62, R62, UR4 ;  /* 0x000000043e3e7c20 */ /* 0x000fe20008410000 */
[----:B------:R-:W-:Y:S01]  /*22f0*/  P2R R12, PR, RZ, 0x1 ;  /* 0x00000001ff0c7803 */ /* 0x000fe20000000000 */
[----:B------:R-:W-:Y:S01]  /*2300*/  FMUL.FTZ R63, R63, UR4 ;  /* 0x000000043f3f7c20 */ /* 0x000fe20008410000 */
[----:B------:R-:W-:Y:S01]  /*2310*/  FMUL.FTZ R66, R66, UR4 ;  /* 0x0000000442427c20 */ /* 0x000fe20008410000 */
[----:B------:R-:W-:Y:S01]  /*2320*/  FMUL.FTZ R67, R67, UR4 ;  /* 0x0000000443437c20 */ /* 0x000fe20008410000 */
[----:B------:R-:W-:Y:S01]  /*2330*/  FMUL.FTZ R70, R70, UR4 ;  /* 0x0000000446467c20 */ /* 0x000fe20008410000 */
[----:B------:R-:W2:Y:S01]  /*2340*/  MUFU.TANH R2, R27 ;  /* 0x0000001b00027308 */ /* 0x000ea20000002400 */
[----:B0-----:R-:W-:Y:S01]  /*2350*/  FSEL R35, R24, -INF , P6 ;  /* 0xff80000018237808 */ /* 0x001fe20003000000 */
[----:B------:R-:W-:Y:S01]  /*2360*/  FMUL.FTZ R71, R71, UR4 ;  /* 0x0000000447477c20 */ /* 0x000fe20008410000 */
[----:B------:R-:W-:Y:S01]  /*2370*/  ISETP.GT.AND P6, PT, R3, 0x18, PT ;  /* 0x000000180300780c */ /* 0x000fe20003fc4270 */
[----:B------:R-:W-:Y:S01]  /*2380*/  UISETP.GE.AND UP0, UPT, UR6, 0x61, UPT ;  /* 0x000000610600788c */ /* 0x000fe2000bf06270 */
[----:B------:R-:W-:Y:S01]  /*2390*/  FMNMX.FTZ R4, R35, R10, !PT ;  /* 0x0000000a23047209 */ /* 0x000fe20007810000 */
[--C-:B------:R-:W-:Y:S01]  /*23a0*/  IMAD.MOV.U32 R118, RZ, RZ, R119.reuse ;  /* 0x000000ffff767224 */ /* 0x100fe200078e0077 */
[----:B-1----:R-:W-:Y:S01]  /*23b0*/  FSEL R33, R33, -INF , P1 ;  /* 0xff80000021217808 */ /* 0x002fe20000800000 */
[----:B------:R-:W0:Y:S01]  /*23c0*/  MUFU.TANH R36, R36 ;  /* 0x0000002400247308 */ /* 0x000e220000002400 */
[----:B---3--:R-:W-:Y:S01]  /*23d0*/  FSEL R21, R21, -INF , P1 ;  /* 0xff80000015157808 */ /* 0x008fe20000800000 */
[--C-:B------:R-:W-:Y:S01]  /*23e0*/  IMAD.MOV.U32 R117, RZ, RZ, R119.reuse ;  /* 0x000000ffff757224 */ /* 0x100fe200078e0077 */
[C---:B------:R-:W-:Y:S01]  /*23f0*/  ISETP.GT.AND P1, PT, R3.reuse, 0x29, PT ;  /* 0x000000290300780c */ /* 0x040fe20003f24270 */
[--C-:B------:R-:W-:Y:S01]  /*2400*/  IMAD.MOV.U32 R116, RZ, RZ, R119.reuse ;  /* 0x000000ffff747224 */ /* 0x100fe200078e0077 */
[----:B------:R-:W-:Y:S01]  /*2410*/  R2UR UR4, R0 ;  /* 0x00000000000472ca */ /* 0x000fe200000e0000 */
[--C-:B------:R-:W-:Y:S01]  /*2420*/  IMAD.MOV.U32 R115, RZ, RZ, R119.reuse ;  /* 0x000000ffff737224 */ /* 0x100fe200078e0077 */
[-C--:B------:R-:W-:Y:S01]  /*2430*/  MOV R114, R119.reuse ;  /* 0x0000007700727202 */ /* 0x080fe20000000f00 */
[----:B------:R1:W3:Y:S01]  /*2440*/  MUFU.TANH R27, R39 ;  /* 0x00000027001b7308 */ /* 0x0002e20000002400 */
[----:B--2---:R-:W-:Y:S01]  /*2450*/  FSEL R2, R2, -INF , P5 ;  /* 0xff80000002027808 */ /* 0x004fe20002800000 */
[--C-:B------:R-:W-:Y:S01]  /*2460*/  IMAD.MOV.U32 R113, RZ, RZ, R119.reuse ;  /* 0x000000ffff717224 */ /* 0x100fe200078e0077 */
[----:B------:R-:W-:Y:S01]  /*2470*/  ISETP.GT.AND P5, PT, R3, 0x19, PT ;  /* 0x000000190300780c */ /* 0x000fe20003fa4270 */
[--C-:B------:R-:W-:Y:S01]  /*2480*/  IMAD.MOV.U32 R112, RZ, RZ, R119.reuse ;  /* 0x000000ffff707224 */ /* 0x100fe200078e0077 */
[-C--:B------:R-:W-:Y:S01]  /*2490*/  MOV R109, R119.reuse ;  /* 0x00000077006d7202 */ /* 0x080fe20000000f00 */
[--C-:B------:R-:W-:Y:S01]  /*24a0*/  IMAD.MOV.U32 R111, RZ, RZ, R119.reuse ;  /* 0x000000ffff6f7224 */ /* 0x100fe200078e0077 */
[-C--:B------:R-:W-:Y:S01]  /*24b0*/  MOV R104, R119.reuse ;  /* 0x0000007700687202 */ /* 0x080fe20000000f00 */
[----:B------:R-:W2:Y:S01]  /*24c0*/  MUFU.TANH R11, R30 ;  /* 0x0000001e000b7308 */ /* 0x000ea20000002400 */
[----:B-1----:R-:W-:Y:S01]  /*24d0*/  FSEL R39, R28, -INF , P4 ;  /* 0xff8000001c277808 */ /* 0x002fe20002000000 */
[----:B------:R-:W-:Y:S01]  /*24e0*/  UIADD3 UR4, UR4, 0x30840, URZ ;  /* 0x0003084004047890 */ /* 0x000fe2000fffe03f */
[----:B0-----:R-:W-:Y:S01]  /*24f0*/  FSEL R77, R36, -INF , P6 ;  /* 0xff800000244d7808 */ /* 0x001fe20003000000 */
[--C-:B------:R-:W-:Y:S01]  /*2500*/  IMAD.MOV.U32 R110, RZ, RZ, R119.reuse ;  /* 0x000000ffff6e7224 */ /* 0x100fe200078e0077 */
[----:B------:R-:W-:Y:S01]  /*2510*/  FMNMX.FTZ R4, R39, R4, !PT ;  /* 0x0000000427047209 */ /* 0x000fe20007810000 */
[--C-:B------:R-:W-:Y:S01]  /*2520*/  IMAD.MOV.U32 R108, RZ, RZ, R119.reuse ;  /* 0x000000ffff6c7224 */ /* 0x100fe200078e0077 */
[-C--:B------:R-:W-:Y:S01]  /*2530*/  MOV R94, R119.reuse ;  /* 0x00000077005e7202 */ /* 0x080fe20000000f00 */
[----:B------:R-:W0:Y:S01]  /*2540*/  MUFU.TANH R37, R37 ;  /* 0x0000002500257308 */ /* 0x000e220000002400 */
[----:B------:R-:W-:Y:S01]  /*2550*/  FMNMX.FTZ R4, R73, R4, !PT ;  /* 0x0000000449047209 */ /* 0x000fe20007810000 */
[--C-:B------:R-:W-:Y:S01]  /*2560*/  IMAD.MOV.U32 R107, RZ, RZ, R119.reuse ;  /* 0x000000ffff6b7224 */ /* 0x100fe200078e0077 */
[----:B---3--:R-:W-:Y:S01]  /*2570*/  FSEL R27, R27, -INF , P5 ;  /* 0xff8000001b1b7808 */ /* 0x008fe20002800000 */
[--C-:B------:R-:W-:Y:S01]  /*2580*/  IMAD.MOV.U32 R106, RZ, RZ, R119.reuse ;  /* 0x000000ffff6a7224 */ /* 0x100fe200078e0077 */
[----:B------:R-:W-:Y:S01]  /*2590*/  FMNMX.FTZ R4, R75, R4, !PT ;  /* 0x000000044b047209 */ /* 0x000fe20007810000 */
[--C-:B------:R-:W-:Y:S01]  /*25a0*/  IMAD.MOV.U32 R105, RZ, RZ, R119.reuse ;  /* 0x000000ffff697224 */ /* 0x100fe200078e0077 */
[-C--:B------:R-:W-:Y:S01]  /*25b0*/  MOV R84, R119.reuse ;  /* 0x0000007700547202 */ /* 0x080fe20000000f00 */
[----:B------:R-:W1:Y:S01]  /*25c0*/  MUFU.TANH R13, R31 ;  /* 0x0000001f000d7308 */ /* 0x000e620000002400 */
[----:B------:R-:W-:Y:S01]  /*25d0*/  FMNMX.FTZ R4, R33, R4, !PT ;  /* 0x0000000421047209 */ /* 0x000fe20007810000 */
[--C-:B------:R-:W-:Y:S01]  /*25e0*/  IMAD.MOV.U32 R103, RZ, RZ, R119.reuse ;  /* 0x000000ffff677224 */ /* 0x100fe200078e0077 */
[----:B--2---:R-:W-:Y:S01]  /*25f0*/  FSEL R11, R11, -INF , P4 ;  /* 0xff8000000b0b7808 */ /* 0x004fe20002000000 */
[--C-:B------:R-:W-:Y:S01]  /*2600*/  IMAD.MOV.U32 R102, RZ, RZ, R119.reuse ;  /* 0x000000ffff667224 */ /* 0x100fe200078e0077 */
[----:B------:R-:W-:Y:S01]  /*2610*/  ISETP.GT.AND P4, PT, R3, 0x20, PT ;  /* 0x000000200300780c */ /* 0x000fe20003f84270 */
[--C-:B------:R-:W-:Y:S01]  /*2620*/  IMAD.MOV.U32 R100, RZ, RZ, R119.reuse ;  /* 0x000000ffff647224 */ /* 0x100fe200078e0077 */
[----:B------:R-:W-:Y:S01]  /*2630*/  FMNMX.FTZ R4, R77, R4, !PT ;  /* 0x000000044d047209 */ /* 0x000fe20007810000 */
[----:B------:R-:W2:Y:S01]  /*2640*/  MUFU.TANH R40, R40 ;  /* 0x0000002800287308 */ /* 0x000ea20000002400 */
[----:B0-----:R-:W-:Y:S01]  /*2650*/  FSEL R37, R37, -INF , P5 ;  /* 0xff80000025257808 */ /* 0x001fe20002800000 */
[--C-:B------:R-:W-:Y:S01]  /*2660*/  IMAD.MOV.U32 R98, RZ, RZ, R119.reuse ;  /* 0x000000ffff627224 */ /* 0x100fe200078e0077 */
[----:B------:R-:W-:Y:S01]  /*2670*/  ISETP.GT.AND P5, PT, R3, 0x31, PT ;  /* 0x000000310300780c */ /* 0x000fe20003fa4270 */
[--C-:B------:R-:W-:Y:S01]  /*2680*/  IMAD.MOV.U32 R96, RZ, RZ, R119.reuse ;  /* 0x000000ffff607224 */ /* 0x100fe200078e0077 */
[----:B------:R-:W-:Y:S01]  /*2690*/  FMNMX.FTZ R4, R37, R4, !PT ;  /* 0x0000000425047209 */ /* 0x000fe20007810000 */
[--C-:B------:R-:W-:Y:S01]  /*26a0*/  IMAD.MOV.U32 R92, RZ, RZ, R119.reuse ;  /* 0x000000ffff5c7224 */ /* 0x100fe200078e0077 */
[----:B------:R-:W-:Y:S01]  /*26b0*/  MOV R74, R119 ;  /* 0x00000077004a7202 */ /* 0x000fe20000000f00 */
[----:B------:R-:W0:Y:S01]  /*26c0*/  MUFU.TANH R15, R34 ;  /* 0x00000022000f7308 */ /* 0x000e220000002400 */
[----:B-1----:R-:W-:Y:S01]  /*26d0*/  FSEL R13, R13, -INF , P3 ;  /* 0xff8000000d0d7808 */ /* 0x002fe20001800000 */
[--C-:B------:R-:W-:Y:S01]  /*26e0*/  IMAD.MOV.U32 R90, RZ, RZ, R119.reuse ;  /* 0x000000ffff5a7224 */ /* 0x100fe200078e0077 */
[----:B------:R-:W-:Y:S01]  /*26f0*/  ISETP.GT.AND P3, PT, R3, 0x21, PT ;  /* 0x000000210300780c */ /* 0x000fe20003f64270 */
[----:B------:R-:W-:-:S02]  /*2700*/  IMAD.MOV.U32 R88, RZ, RZ, R119 ;  /* 0x000000ffff587224 */ /* 0x000fc400078e0077 */
[--C-:B------:R-:W-:Y:S02]  /*2710*/  IMAD.MOV.U32 R86, RZ, RZ, R119.reuse ;  /* 0x000000ffff567224 */ /* 0x100fe400078e0077 */
[----:B------:R-:W1:Y:S01]  /*2720*/  MUFU.TANH R41, R41 ;  /* 0x0000002900297308 */ /* 0x000e620000002400 */
[----:B--2---:R-:W-:Y:S01]  /*2730*/  FSEL R79, R40, -INF , P4 ;  /* 0xff800000284f7808 */ /* 0x004fe20002000000 */
[--C-:B------:R-:W-:Y:S02]  /*2740*/  IMAD.MOV.U32 R82, RZ, RZ, R119.reuse ;  /* 0x000000ffff527224 */ /* 0x100fe400078e0077 */
[--C-:B------:R-:W-:Y:S01]  /*2750*/  IMAD.MOV.U32 R80, RZ, RZ, R119.reuse ;  /* 0x000000ffff507224 */ /* 0x100fe200078e0077 */
[----:B------:R-:W-:Y:S01]  /*2760*/  FMNMX.FTZ R4, R79, R4, !PT ;  /* 0x000000044f047209 */ /* 0x000fe20007810000 */
[--C-:B------:R-:W-:Y:S02]  /*2770*/  IMAD.MOV.U32 R78, RZ, RZ, R119.reuse ;  /* 0x000000ffff4e7224 */ /* 0x100fe400078e0077 */
[----:B------:R-:W2:Y:S01]  /*2780*/  MUFU.TANH R44, R44 ;  /* 0x0000002c002c7308 */ /* 0x000ea20000002400 */
[----:B0-----:R-:W-:Y:S01]  /*2790*/  FSEL R15, R15, -INF , P2 ;  /* 0xff8000000f0f7808 */ /* 0x001fe20001000000 */
[--C-:B------:R-:W-:Y:S01]  /*27a0*/  IMAD.MOV.U32 R76, RZ, RZ, R119.reuse ;  /* 0x000000ffff4c7224 */ /* 0x100fe200078e0077 */
[----:B------:R-:W-:Y:S01]  /*27b0*/  ISETP.GT.AND P2, PT, R3, 0x28, PT ;  /* 0x000000280300780c */ /* 0x000fe20003f44270 */
[----:B------:R-:W-:-:S04]  /*27c0*/  IMAD.MOV.U32 R72, RZ, RZ, R119 ;  /* 0x000000ffff487224 */ /* 0x000fc800078e0077 */
[----:B------:R-:W0:Y:S01]  /*27d0*/  MUFU.TANH R38, R38 ;  /* 0x0000002600267308 */ /* 0x000e220000002400 */
[----:B-1----:R-:W-:-:S04]  /*27e0*/  FSEL R81, R41, -INF , P3 ;  /* 0xff80000029517808 */ /* 0x002fc80001800000 */
[----:B------:R-:W-:-:S03]  /*27f0*/  FMNMX.FTZ R4, R81, R4, !PT ;  /* 0x0000000451047209 */ /* 0x000fc60007810000 */
[----:B------:R-:W1:Y:S01]  /*2800*/  MUFU.TANH R45, R45 ;  /* 0x0000002d002d7308 */ /* 0x000e620000002400 */
[----:B--2---:R-:W-:Y:S02]  /*2810*/  FSEL R83, R44, -INF , P2 ;  /* 0xff8000002c537808 */ /* 0x004fe40001000000 */
[----:B------:R-:W-:Y:S02]  /*2820*/  MOV R44, R119 ;  /* 0x00000077002c7202 */ /* 0x000fe40000000f00 */
[----:B------:R-:W-:-:S03]  /*2830*/  FMNMX.FTZ R4, R83, R4, !PT ;  /* 0x0000000453047209 */ /* 0x000fc60007810000 */
[----:B------:R-:W2:Y:S01]  /*2840*/  MUFU.TANH R48, R48 ;  /* 0x0000003000307308 */ /* 0x000ea20000002400 */
[----:B0-----:R-:W-:Y:S02]  /*2850*/  FSEL R25, R38, -INF , P6 ;  /* 0xff80000026197808 */ /* 0x001fe40003000000 */
[----:B------:R-:W-:-:S05]  /*2860*/  ISETP.GT.AND P6, PT, R3, 0x30, PT ;  /* 0x000000300300780c */ /* 0x000fca0003fc4270 */
[----:B------:R-:W0:Y:S01]  /*2870*/  MUFU.TANH R42, R42 ;  /* 0x0000002a002a7308 */ /* 0x000e220000002400 */
[----:B-1----:R-:W-:-:S04]  /*2880*/  FSEL R85, R45, -INF , P1 ;  /* 0xff8000002d557808 */ /* 0x002fc80000800000 */
[----:B------:R-:W-:-:S03]  /*2890*/  FMNMX.FTZ R4, R85, R4, !PT ;  /* 0x0000000455047209 */ /* 0x000fc60007810000 */
[----:B------:R-:W1:Y:S01]  /*28a0*/  MUFU.TANH R49, R49 ;  /* 0x0000003100317308 */ /* 0x000e620000002400 */
[----:B--2---:R-:W-:Y:S01]  /*28b0*/  FSEL R87, R48, -INF , P6 ;  /* 0xff80000030577808 */ /* 0x004fe20003000000 */
[----:B------:R-:W-:-:S03]  /*28c0*/  IMAD.MOV.U32 R48, RZ, RZ, R119 ;  /* 0x000000ffff307224 */ /* 0x000fc600078e0077 */
        /* <DEDUP_REMOVED lines=11> */
[----:B0-----:R-:W-:Y:S01]  /*2980*/  FSEL R91, R52, -INF , P4 ;  /* 0xff800000345b7808 */ /* 0x001fe20002000000 */
[----:B------:R-:W-:-:S03]  /*2990*/  IMAD.MOV.U32 R52, RZ, RZ, R119 ;  /* 0x000000ffff347224 */ /* 0x000fc600078e0077 */
[----:B------:R-:W-:-:S03]  /*29a0*/  FMNMX.FTZ R4, R91, R4, !PT ;  /* 0x000000045b047209 */ /* 0x000fc60007810000 */
[----:B------:R-:W0:Y:S01]  /*29b0*/  MUFU.TANH R47, R47 ;  /* 0x0000002f002f7308 */ /* 0x000e220000002400 */
[----:B-1----:R-:W-:Y:S01]  /*29c0*/  FSEL R45, R46, -INF , P2 ;  /* 0xff8000002e2d7808 */ /* 0x002fe20001000000 */
[----:B------:R-:W-:Y:S01]  /*29d0*/  IMAD.MOV.U32 R46, RZ, RZ, R119 ;  /* 0x000000ffff2e7224 */ /* 0x000fe200078e0077 */
        /* <DEDUP_REMOVED lines=26> */
[----:B0-----:R-:W-:Y:S02]  /*2b80*/  FSEL R53, R54, -INF , P4 ;  /* 0xff80000036357808 */ /* 0x001fe40002000000 */
[----:B------:R-:W-:Y:S02]  /*2b90*/  ISETP.GT.AND P4, PT, R3, 0x50, PT ;  /* 0x000000500300780c */ /* 0x000fe40003f84270 */
[----:B------:R-:W-:-:S03]  /*2ba0*/  MOV R54, R119 ;  /* 0x0000007700367202 */ /* 0x000fc60000000f00 */
[----:B------:R-:W0:Y:S01]  /*2bb0*/  MUFU.TANH R64, R64 ;  /* 0x0000004000407308 */ /* 0x000e220000002400 */
[----:B-1----:R-:W-:-:S04]  /*2bc0*/  FSEL R61, R61, -INF , P5 ;  /* 0xff8000003d3d7808 */ /* 0x002fc80002800000 */
[----:B------:R-:W-:-:S03]  /*2bd0*/  FMNMX.FTZ R4, R61, R4, !PT ;  /* 0x000000043d047209 */ /* 0x000fc60007810000 */
[----:B------:R1:W3:Y:S01]  /*2be0*/  MUFU.TANH R31, R58 ;  /* 0x0000003a001f7308 */ /* 0x0002e20000002400 */
[----:B--2---:R-:W-:Y:S02]  /*2bf0*/  FSEL R55, R55, -INF , P3 ;  /* 0xff80000037377808 */ /* 0x004fe40001800000 */
[----:B------:R-:W-:-:S05]  /*2c00*/  ISETP.GT.AND P3, PT, R3, 0x51, PT ;  /* 0x000000510300780c */ /* 0x000fca0003f64270 */
[----:B------:R-:W2:Y:S01]  /*2c10*/  MUFU.TANH R65, R65 ;  /* 0x0000004100417308 */ /* 0x000ea20000002400 */
[----:B0-----:R-:W-:Y:S01]  /*2c20*/  FSEL R99, R64, -INF , P4 ;  /* 0xff80000040637808 */ /* 0x001fe20002000000 */
[----:B-1----:R-:W-:Y:S01]  /*2c30*/  IMAD.MOV.U32 R58, RZ, RZ, R119 ;  /* 0x000000ffff3a7224 */ /* 0x002fe200078e0077 */
[----:B------:R-:W-:Y:S02]  /*2c40*/  MOV R64, R119 ;  /* 0x0000007700407202 */ /* 0x000fe40000000f00 */
[----:B------:R-:W-:-:S03]  /*2c50*/  FMNMX.FTZ R4, R99, R4, !PT ;  /* 0x0000000463047209 */ /* 0x000fc60007810000 */
[----:B------:R-:W0:Y:S01]  /*2c60*/  MUFU.TANH R59, R59 ;  /* 0x0000003b003b7308 */ /* 0x000e220000002400 */
[----:B---3--:R-:W-:Y:S02]  /*2c70*/  FSEL R31, R31, -INF , P2 ;  /* 0xff8000001f1f7808 */ /* 0x008fe40001000000 */
[----:B------:R-:W-:-:S05]  /*2c80*/  ISETP.GT.AND P2, PT, R3, 0x58, PT ;  /* 0x000000580300780c */ /* 0x000fca0003f44270 */
[----:B------:R-:W1:Y:S01]  /*2c90*/  MUFU.TANH R68, R68 ;  /* 0x0000004400447308 */ /* 0x000e620000002400 */
[----:B--2---:R-:W-:-:S04]  /*2ca0*/  FSEL R65, R65, -INF , P3 ;  /* 0xff80000041417808 */ /* 0x004fc80001800000 */
[----:B------:R-:W-:-:S03]  /*2cb0*/  FMNMX.FTZ R4, R65, R4, !PT ;  /* 0x0000000441047209 */ /* 0x000fc60007810000 */
[----:B------:R-:W2:Y:S01]  /*2cc0*/  MUFU.TANH R69, R69 ;  /* 0x0000004500457308 */ /* 0x000ea20000002400 */
[----:B0-----:R-:W-:Y:S02]  /*2cd0*/  FSEL R29, R59, -INF , P1 ;  /* 0xff8000003b1d7808 */ /* 0x001fe40000800000 */
[----:B------:R-:W-:-:S05]  /*2ce0*/  ISETP.GT.AND P1, PT, R3, 0x59, PT ;  /* 0x000000590300780c */ /* 0x000fca0003f24270 */
[----:B------:R-:W-:Y:S01]  /*2cf0*/  MUFU.TANH R62, R62 ;  /* 0x0000003e003e7308 */ /* 0x000fe20000002400 */
[----:B-1----:R-:W-:Y:S01]  /*2d00*/  FSEL R59, R68, -INF , P2 ;  /* 0xff800000443b7808 */ /* 0x002fe20001000000 */
[----:B------:R-:W-:-:S03]  /*2d10*/  IMAD.MOV.U32 R68, RZ, RZ, R119 ;  /* 0x000000ffff447224 */ /* 0x000fc600078e0077 */
[----:B------:R-:W-:-:S03]  /*2d20*/  FMNMX.FTZ R4, R59, R4, !PT ;  /* 0x000000043b047209 */ /* 0x000fc60007810000 */
[----:B------:R-:W0:Y:S01]  /*2d30*/  MUFU.TANH R63, R63 ;  /* 0x0000003f003f7308 */ /* 0x000e220000002400 */
[----:B--2---:R-:W-:-:S04]  /*2d40*/  FSEL R69, R69, -INF , P1 ;  /* 0xff80000045457808 */ /* 0x004fc80000800000 */
[----:B------:R-:W-:Y:S01]  /*2d50*/  FMNMX.FTZ R14, R69, R4, !PT ;  /* 0x00000004450e7209 */ /* 0x000fe20007810000 */
[----:B------:R-:W-:Y:S01]  /*2d60*/  IMAD.U32 R4, RZ, RZ, UR5 ;  /* 0x00000005ff047e24 */ /* 0x000fe2000f8e00ff */
[----:B------:R-:W1:Y:S01]  /*2d70*/  S2UR UR5, SR_CgaCtaId ;  /* 0x00000000000579c3 */ /* 0x000e620000008800 */
[----:B------:R-:W-:Y:S02]  /*2d80*/  MUFU.TANH R66, R66 ;  /* 0x0000004200427308 */ /* 0x000fe40000002400 */
[----:B------:R-:W2:Y:S06]  /*2d90*/  SHFL.BFLY PT, R3, R14, 0x2, 0x1f ;  /* 0x0c401f000e037f89 */ /* 0x000eac00000e0000 */
[----:B------:R-:W3:Y:S01]  /*2da0*/  MUFU.TANH R67, R67 ;  /* 0x0000004300437308 */ /* 0x000ee20000002400 */
[----:B0-----:R-:W-:-:S07]  /*2db0*/  FSEL R63, R63, -INF , P5 ;  /* 0xff8000003f3f7808 */ /* 0x001fce0002800000 */
[----:B------:R-:W-:Y:S01]  /*2dc0*/  MUFU.TANH R70, R70 ;  /* 0x0000004600467308 */ /* 0x000fe20000002400 */
[----:B-1----:R-:W-:-:S07]  /*2dd0*/  UPRMT UR4, UR5, 0x654, UR4 ;  /* 0x0000065405047896 */ /* 0x002fce0008000004 */
[----:B------:R-:W0:Y:S01]  /*2de0*/  MUFU.TANH R71, R71 ;  /* 0x0000004700477308 */ /* 0x000e220000002400 */
[----:B---3--:R-:W-:Y:S02]  /*2df0*/  FSEL R67, R67, -INF , P3 ;  /* 0xff80000043437808 */ /* 0x008fe40001800000 */
[----:B--2---:R-:W-:-:S05]  /*2e00*/  FMNMX.FTZ R20, R14, R3, !PT ;  /* 0x000000030e147209 */ /* 0x004fca0007810000 */
[----:B------:R-:W1:Y:S01]  /*2e10*/  SHFL.BFLY PT, R3, R20, 0x1, 0x1f ;  /* 0x0c201f0014037f89 */ /* 0x000e6200000e0000 */
[----:B------:R-:W-:Y:S01]  /*2e20*/  SYNCS.ARRIVE.TRANS64.RED.A1T0 RZ, [UR4], RZ ;  /* 0x000000ffffff79a7 */ /* 0x000fe20008100404 */
[----:B0-----:R-:W-:Y:S02]  /*2e30*/  FSEL R71, R71, -INF , P1 ;  /* 0xff80000047477808 */ /* 0x001fe40000800000 */
[----:B-1----:R-:W-:-:S04]  /*2e40*/  FMNMX.FTZ R3, R20, R3, !PT ;  /* 0x0000000314037209 */ /* 0x002fc80007810000 */
[C---:B------:R-:W-:Y:S01]  /*2e50*/  FSETP.NEU.FTZ.AND P0, PT, R3.reuse, -INF , PT ;  /* 0xff8000000300780b */ /* 0x040fe20003f1d000 */
[----:B------:R-:W-:-:S05]  /*2e60*/  FMUL.FTZ R24, R3, R4 ;  /* 0x0000000403187220 */ /* 0x000fca0000410000 */
[----:B------:R-:W-:Y:S02]  /*2e70*/  FSEL R24, R24, RZ, P0 ;  /* 0x000000ff18187208 */ /* 0x000fe40000000000 */
[----:B------:R-:W-:Y:S02]  /*2e80*/  ISETP.NE.AND P0, PT, R12, RZ, PT ;  /* 0x000000ff0c00720c */ /* 0x000fe40003f05270 */
[----:B------:R-:W-:Y:S01]  /*2e90*/  FMNMX.FTZ R12, R5, R2, !PT ;  /* 0x00000002050c7209 */ /* 0x000fe20007810000 */
[-CC-:B------:R-:W-:Y:S01]  /*2ea0*/  FFMA.FTZ R10, R10, R4.reuse, -R24.reuse ;  /* 0x000000040a0a7223 */ /* 0x180fe20000010818 */
[-CC-:B------:R-:W-:Y:S01]  /*2eb0*/  FFMA.FTZ R35, R35, R4.reuse, -R24.reuse ;  /* 0x0000000423237223 */ /* 0x180fe20000010818 */
[--C-:B------:R-:W-:Y:S01]  /*2ec0*/  FFMA.FTZ R14, R37, R4, -R24.reuse ;  /* 0x00000004250e7223 */ /* 0x100fe20000010818 */
[----:B------:R-:W-:Y:S01]  /*2ed0*/  FMNMX.FTZ R12, R11, R12, !PT ;  /* 0x0000000c0b0c7209 */ /* 0x000fe20007810000 */
[----:B------:R0:W-:Y:S01]  /*2ee0*/  MUFU.EX2 R101, R10 ;  /* 0x0000000a00657308 */ /* 0x0001e20000000800 */
[----:B------:R-:W-:Y:S01]  /*2ef0*/  FSEL R37, R70, -INF , P2 ;  /* 0xff80000046257808 */ /* 0x000fe20001000000 */
[--C-:B------:R-:W-:Y:S01]  /*2f00*/  FFMA.FTZ R39, R39, R4, -R24.reuse ;  /* 0x0000000427277223 */ /* 0x100fe20000010818 */
[----:B------:R-:W-:Y:S01]  /*2f10*/  FMNMX.FTZ R12, R13, R12, !PT ;  /* 0x0000000c0d0c7209 */ /* 0x000fe20007810000 */
[-CC-:B------:R-:W-:Y:S01]  /*2f20*/  FFMA.FTZ R73, R73, R4.reuse, -R24.reuse ;  /* 0x0000000449497223 */ /* 0x180fe20000010818 */
[-CC-:B------:R-:W-:Y:S01]  /*2f30*/  FFMA.FTZ R75, R75, R4.reuse, -R24.reuse ;  /* 0x000000044b4b7223 */ /* 0x180fe20000010818 */
[--C-:B------:R-:W-:Y:S01]  /*2f40*/  FFMA.FTZ R77, R77, R4, -R24.reuse ;  /* 0x000000044d4d7223 */ /* 0x100fe20000010818 */
[----:B------:R-:W-:Y:S01]  /*2f50*/  FMNMX.FTZ R12, R15, R12, !PT ;  /* 0x0000000c0f0c7209 */ /* 0x000fe20007810000 */
[----:B------:R1:W-:Y:S01]  /*2f60*/  MUFU.EX2 R188, R35 ;  /* 0x0000002300bc7308 */ /* 0x0003e20000000800 */
[-CC-:B0-----:R-:W-:Y:S01]  /*2f70*/  FFMA.FTZ R10, R33, R4.reuse, -R24.reuse ;  /* 0x00000004210a7223 */ /* 0x181fe20000010818 */
[----:B------:R-:W-:Y:S01]  /*2f80*/  FSEL R33, R62, -INF , P6 ;  /* 0xff8000003e217808 */ /* 0x000fe20003000000 */
[--C-:B------:R-:W-:Y:S01]  /*2f90*/  FFMA.FTZ R79, R79, R4, -R24.reuse ;  /* 0x000000044f4f7223 */ /* 0x100fe20000010818 */
[----:B------:R-:W-:Y:S01]  /*2fa0*/  FMNMX.FTZ R12, R21, R12, !PT ;  /* 0x0000000c150c7209 */ /* 0x000fe20007810000 */
[-CC-:B------:R-:W-:Y:S01]  /*2fb0*/  FFMA.FTZ R81, R81, R4.reuse, -R24.reuse ;  /* 0x0000000451517223 */ /* 0x180fe20000010818 */
[-CC-:B------:R-:W-:Y:S01]  /*2fc0*/  FFMA.FTZ R83, R83, R4.reuse, -R24.reuse ;  /* 0x0000000453537223 */ /* 0x180fe20000010818 */
[--C-:B------:R-:W-:Y:S01]  /*2fd0*/  FFMA.FTZ R85, R85, R4, -R24.reuse ;  /* 0x0000000455557223 */ /* 0x100fe20000010818 */
[----:B------:R-:W-:Y:S01]  /*2fe0*/  FMNMX.FTZ R12, R25, R12, !PT ;  /* 0x0000000c190c7209 */ /* 0x000fe20007810000 */
[----:B------:R-:W-:Y:S01]  /*2ff0*/  MUFU.EX2 R190, R39 ;  /* 0x0000002700be7308 */ /* 0x000fe20000000800 */
[----:B-1----:R-:W-:Y:S01]  /*3000*/  FSEL R35, R66, -INF , P4 ;  /* 0xff80000042237808 */ /* 0x002fe20002000000 */
[--C-:B------:R-:W-:Y:S01]  /*3010*/  FFMA.FTZ R87, R87, R4, -R24.reuse ;  /* 0x0000000457577223 */ /* 0x100fe20000010818 */
[----:B------:R-:W-:Y:S01]  /*3020*/  FMNMX.FTZ R12, R27, R12, !PT ;  /* 0x0000000c1b0c7209 */ /* 0x000fe20007810000 */
[-CC-:B------:R-:W-:Y:S01]  /*3030*/  FFMA.FTZ R89, R89, R4.reuse, -R24.reuse ;  /* 0x0000000459597223 */ /* 0x180fe20000010818 */
[-CC-:B------:R-:W-:Y:S01]  /*3040*/  FFMA.FTZ R91, R91, R4.reuse, -R24.reuse ;  /* 0x000000045b5b7223 */ /* 0x180fe20000010818 */
[--C-:B------:R-:W-:Y:S01]  /*3050*/  FFMA.FTZ R93, R93, R4, -R24.reuse ;  /* 0x000000045d5d7223 */ /* 0x100fe20000010818 */
[----:B------:R-:W-:Y:S01]  /*3060*/  FMNMX.FTZ R12, R41, R12, !PT ;  /* 0x0000000c290c7209 */ /* 0x000fe20007810000 */
[----:B------:R-:W-:Y:S01]  /*3070*/  MUFU.EX2 R184, R10 ;  /* 0x0000000a00b87308 */ /* 0x000fe20000000800 */
[-CC-:B------:R-:W-:Y:S01]  /*3080*/  FFMA.FTZ R95, R95, R4.reuse, -R24.reuse ;  /* 0x000000045f5f7223 */ /* 0x180fe20000010818 */
        /* <DEDUP_REMOVED lines=10> */
[----:B------:R-:W-:Y:S01]  /*3130*/  FFMA.FTZ R24, R69, R4, -R24 ;  /* 0x0000000445187223 */ /* 0x000fe20000010818 */
[--C-:B------:R-:W-:Y:S01]  /*3140*/  IMAD.MOV.U32 R70, RZ, RZ, R119.reuse ;  /* 0x000000ffff467224 */ /* 0x100fe200078e0077 */
[----:B------:R-:W-:Y:S01]  /*3150*/  MOV R69, R119 ;  /* 0x0000007700457202 */ /* 0x000fe20000000f00 */
[--C-:B------:R-:W-:Y:S01]  /*3160*/  IMAD.MOV.U32 R66, RZ, RZ, R119.reuse ;  /* 0x000000ffff427224 */ /* 0x100fe200078e0077 */
[----:B------:R-:W-:Y:S01]  /*3170*/  FMNMX.FTZ R12, R49, R12, !PT ;  /* 0x0000000c310c7209 */ /* 0x000fe20007810000 */
[----:B------:R-:W-:Y:S01]  /*3180*/  MUFU.EX2 R75, R75 ;  /* 0x0000004b004b7308 */ /* 0x000fe20000000800 */
[----:B------:R-:W-:-:S02]  /*3190*/  IMAD.MOV.U32 R62, RZ, RZ, R119 ;  /* 0x000000ffff3e7224 */ /* 0x000fc400078e0077 */
[----:B------:R-:W-:-:S04]  /*31a0*/  FMNMX.FTZ R12, R51, R12, !PT ;  /* 0x0000000c330c7209 */ /* 0x000fc80007810000 */
[----:B------:R-:W-:Y:S01]  /*31b0*/  FMNMX.FTZ R12, R53, R12, !PT ;  /* 0x0000000c350c7209 */ /* 0x000fe20007810000 */
[----:B------:R-:W-:Y:S03]  /*31c0*/  MUFU.EX2 R77, R77 ;  /* 0x0000004d004d7308 */ /* 0x000fe60000000800 */
[----:B------:R-:W-:-:S04]  /*31d0*/  FMNMX.FTZ R12, R55, R12, !PT ;  /* 0x0000000c370c7209 */ /* 0x000fc80007810000 */
[----:B------:R-:W-:Y:S01]  /*31e0*/  FMNMX.FTZ R12, R31, R12, !PT ;  /* 0x0000000c1f0c7209 */ /* 0x000fe20007810000 */
[----:B------:R-:W0:Y:S03]  /*31f0*/  MUFU.EX2 R14, R14 ;  /* 0x0000000e000e7308 */ /* 0x000e260000000800 */
[----:B------:R-:W-:-:S04]  /*3200*/  FMNMX.FTZ R12, R29, R12, !PT ;  /* 0x0000000c1d0c7209 */ /* 0x000fc80007810000 */
[----:B------:R-:W-:Y:S01]  /*3210*/  FMNMX.FTZ R12, R33, R12, !PT ;  /* 0x0000000c210c7209 */ /* 0x000fe20007810000 */
[----:B------:R-:W-:Y:S03]  /*3220*/  MUFU.EX2 R79, R79 ;  /* 0x0000004f004f7308 */ /* 0x000fe60000000800 */
[----:B------:R-:W-:-:S04]  /*3230*/  FMNMX.FTZ R12, R63, R12, !PT ;  /* 0x0000000c3f0c7209 */ /* 0x000fc80007810000 */
[----:B------:R-:W-:Y:S01]  /*3240*/  FMNMX.FTZ R12, R35, R12, !PT ;  /* 0x0000000c230c7209 */ /* 0x000fe20007810000 */
[----:B------:R1:W-:Y:S01]  /*3250*/  MUFU.EX2 R180, R81 ;  /* 0x0000005100b47308 */ /* 0x0003e20000000800 */
[----:B0-----:R-:W-:Y:S02]  /*3260*/  F2FP.F16.F32.PACK_AB R186, R14, R77 ;  /* 0x0000004d0eba723e */ /* 0x001fe400000000ff */
[----:B------:R-:W-:-:S04]  /*3270*/  FMNMX.FTZ R12, R67, R12, !PT ;  /* 0x0000000c430c7209 */ /* 0x000fc80007810000 */
[----:B------:R-:W-:Y:S01]  /*3280*/  FMNMX.FTZ R12, R37, R12, !PT ;  /* 0x0000000c250c7209 */ /* 0x000fe20007810000 */
[----:B------:R-:W-:Y:S01]  /*3290*/  MUFU.EX2 R83, R83 ;  /* 0x0000005300537308 */ /* 0x000fe20000000800 */
[----:B-1----:R-:W-:Y:S02]  /*32a0*/  IMAD.MOV.U32 R81, RZ, RZ, R119 ;  /* 0x000000ffff517224 */ /* 0x002fe400078e0077 */
[----:B------:R-:W-:-:S05]  /*32b0*/  FMNMX.FTZ R12, R71, R12, !PT ;  /* 0x0000000c470c7209 */ /* 0x000fca0007810000 */
[----:B------:R-:W0:Y:S01]  /*32c0*/  SHFL.BFLY PT, R39, R12, 0x2, 0x1f ;  /* 0x0c401f000c277f89 */ /* 0x000e2200000e0000 */
[----:B------:R1:W-:Y:S08]  /*32d0*/  MUFU.EX2 R182, R85 ;  /* 0x0000005500b67308 */ /* 0x0003f00000000800 */
[----:B------:R-:W-:Y:S01]  /*32e0*/  MUFU.EX2 R87, R87 ;  /* 0x0000005700577308 */ /* 0x000fe20000000800 */
[----:B-1----:R-:W-:-:S07]  /*32f0*/  IMAD.MOV.U32 R85, RZ, RZ, R119 ;  /* 0x000000ffff557224 */ /* 0x002fce00078e0077 */
[----:B------:R1:W-:Y:S01]  /*3300*/  MUFU.EX2 R176, R89 ;  /* 0x0000005900b07308 */ /* 0x0003e20000000800 */
[----:B0-----:R-:W-:-:S07]  /*3310*/  FMNMX.FTZ R39, R12, R39, !PT ;  /* 0x000000270c277209 */ /* 0x001fce0007810000 */
[----:B------:R-:W-:Y:S01]  /*3320*/  MUFU.EX2 R91, R91 ;  /* 0x0000005b005b7308 */ /* 0x000fe20000000800 */
[----:B-1----:R-:W-:Y:S01]  /*3330*/  MOV R89, R119 ;  /* 0x0000007700597202 */ /* 0x002fe20000000f00 */
[----:B------:R-:W0:Y:S06]  /*3340*/  SHFL.BFLY PT, R10, R39, 0x1, 0x1f ;  /* 0x0c201f00270a7f89 */ /* 0x000e2c00000e0000 */
[----:B------:R1:W-:Y:S08]  /*3350*/  MUFU.EX2 R178, R93 ;  /* 0x0000005d00b27308 */ /* 0x0003f00000000800 */
[----:B------:R-:W-:Y:S01]  /*3360*/  MUFU.EX2 R95, R95 ;  /* 0x0000005f005f7308 */ /* 0x000fe20000000800 */
[----:B-1----:R-:W-:-:S07]  /*3370*/  IMAD.MOV.U32 R93, RZ, RZ, R119 ;  /* 0x000000ffff5d7224 */ /* 0x002fce00078e0077 */
[----:B------:R1:W-:Y:S01]  /*3380*/  MUFU.EX2 R172, R57 ;  /* 0x0000003900ac7308 */ /* 0x0003e20000000800 */
[----:B0-----:R-:W-:Y:S02]  /*3390*/  FMNMX.FTZ R10, R39, R10, !PT ;  /* 0x0000000a270a7209 */ /* 0x001fe40007810000 */
[----:B------:R-:W-:Y:S02]  /*33a0*/  MOV R39, R119 ;  /* 0x0000007700277202 */ /* 0x000fe40000000f00 */
[C---:B------:R-:W-:Y:S01]  /*33b0*/  FSETP.NEU.FTZ.AND P1, PT, R10.reuse, -INF , PT ;  /* 0xff8000000a00780b */ /* 0x040fe20003f3d000 */
[----:B------:R-:W-:Y:S02]  /*33c0*/  FMUL.FTZ R12, R10, R4 ;  /* 0x000000040a0c7220 */ /* 0x000fe40000410000 */
[----:B------:R-:W-:Y:S01]  /*33d0*/  MUFU.EX2 R97, R97 ;  /* 0x0000006100617308 */ /* 0x000fe20000000800 */
[----:B-1----:R-:W-:Y:S02]  /*33e0*/  IMAD.MOV.U32 R57, RZ, RZ, R119 ;  /* 0x000000ffff397224 */ /* 0x002fe400078e0077 */
[----:B------:R-:W-:-:S02]  /*33f0*/  FSEL R12, R12, RZ, P1 ;  /* 0x000000ff0c0c7208 */ /* 0x000fc40000800000 */
[----:B------:R-:W-:-:S03]  /*3400*/  PLOP3.LUT P1, PT, PT, PT, UP0, 0x80, 0x0 ;  /* 0x000000000000781c */ /* 0x000fc60003f2f008 */
        /* <DEDUP_REMOVED lines=29> */
[----:B------:R-:W-:Y:S01]  /*35e0*/  FADD.FTZ R5, R75, R36 ;  /* 0x000000244b057221 */ /* 0x000fe20000010000 */
[-CC-:B------:R-:W-:Y:S01]  /*35f0*/  FFMA.FTZ R37, R37, R4.reuse, -R12.reuse ;  /* 0x0000000425257223 */ /* 0x180fe2000001080c */
[----:B------:R-:W-:Y:S01]  /*3600*/  FFMA.FTZ R71, R71, R4, -R12 ;  /* 0x0000000447477223 */ /* 0x000fe2000001080c */
[----:B------:R2:W3:Y:S01]  /*3610*/  MUFU.EX2 R20, R13 ;  /* 0x0000000d00147308 */ /* 0x0004e20000000800 */
[----:B-1----:R-:W-:Y:S01]  /*3620*/  FADD.FTZ R36, R189, R2 ;  /* 0x00000002bd247221 */ /* 0x002fe20000010000 */
[----:B------:R-:W-:Y:S01]  /*3630*/  FADD.FTZ R38, R184, R5 ;  /* 0x00000005b8267221 */ /* 0x000fe20000010000 */
[----:B------:R-:W-:Y:S01]  /*3640*/  F2FP.F16.F32.PACK_AB R189, R2, R189 ;  /* 0x000000bd02bd723e */ /* 0x000fe200000000ff */
[--C-:B------:R-:W-:Y:S01]  /*3650*/  IMAD.MOV.U32 R61, RZ, RZ, R119.reuse ;  /* 0x000000ffff3d7224 */ /* 0x100fe200078e0077 */
[----:B------:R-:W-:Y:S01]  /*3660*/  F2FP.F16.F32.PACK_AB R188, R101, R188 ;  /* 0x000000bc65bc723e */ /* 0x000fe200000000ff */
[--C-:B------:R-:W-:Y:S01]  /*3670*/  IMAD.MOV.U32 R101, RZ, RZ, R119.reuse ;  /* 0x000000ffff657224 */ /* 0x100fe200078e0077 */
[----:B------:R-:W-:Y:S01]  /*3680*/  F2FP.F16.F32.PACK_AB R190, R73, R190 ;  /* 0x000000be49be723e */ /* 0x000fe200000000ff */
[----:B------:R-:W1:Y:S01]  /*3690*/  MUFU.EX2 R15, R15 ;  /* 0x0000000f000f7308 */ /* 0x000e620000000800 */
[----:B0-----:R-:W-:Y:S01]  /*36a0*/  FADD.FTZ R5, R11, R36 ;  /* 0x000000240b057221 */ /* 0x001fe20000010000 */
[----:B--2---:R-:W-:Y:S01]  /*36b0*/  FADD.FTZ R13, R77, R38 ;  /* 0x000000264d0d7221 */ /* 0x004fe20000010000 */
[----:B------:R-:W-:Y:S01]  /*36c0*/  F2FP.F16.F32.PACK_AB R184, R184, R75 ;  /* 0x0000004bb8b8723e */ /* 0x000fe200000000ff */
[----:B------:R-:W-:-:S02]  /*36d0*/  IMAD.MOV.U32 R77, RZ, RZ, R119 ;  /* 0x000000ffff4d7224 */ /* 0x000fc400078e0077 */
[----:B------:R-:W-:Y:S01]  /*36e0*/  FADD.FTZ R40, R14, R13 ;  /* 0x0000000d0e287221 */ /* 0x000fe20000010000 */
[----:B------:R-:W-:Y:S01]  /*36f0*/  IMAD.MOV.U32 R75, RZ, RZ, R119 ;  /* 0x000000ffff4b7224 */ /* 0x000fe200078e0077 */
[----:B------:R-:W0:Y:S01]  /*3700*/  MUFU.EX2 R26, R21 ;  /* 0x00000015001a7308 */ /* 0x000e220000000800 */
[C---:B---3--:R-:W-:Y:S01]  /*3710*/  FADD.FTZ R38, R20.reuse, R5 ;  /* 0x0000000514267221 */ /* 0x048fe20000010000 */
[----:B------:R-:W-:Y:S01]  /*3720*/  FADD.FTZ R13, R79, R40 ;  /* 0x000000284f0d7221 */ /* 0x000fe20000010000 */
[----:B------:R-:W-:Y:S01]  /*3730*/  F2FP.F16.F32.PACK_AB R191, R20, R11 ;  /* 0x0000000b14bf723e */ /* 0x000fe200000000ff */
[----:B------:R-:W-:Y:S02]  /*3740*/  IMAD.MOV.U32 R73, RZ, RZ, R119 ;  /* 0x000000ffff497224 */ /* 0x000fe400078e0077 */
        /* <DEDUP_REMOVED lines=12> */
[--C-:B------:R-:W-:Y:S02]  /*3810*/  IMAD.MOV.U32 R83, RZ, RZ, R119.reuse ;  /* 0x000000ffff537224 */ /* 0x100fe400078e0077 */
[--C-:B------:R-:W-:Y:S02]  /*3820*/  IMAD.MOV.U32 R26, RZ, RZ, R119.reuse ;  /* 0x000000ffff1a7224 */ /* 0x100fe400078e0077 */
[----:B------:R-:W0:Y:S01]  /*3830*/  MUFU.EX2 R41, R41 ;  /* 0x0000002900297308 */ /* 0x000e220000000800 */
[----:B--2---:R-:W-:Y:S01]  /*3840*/  FADD.FTZ R5, R25, R38 ;  /* 0x0000002619057221 */ /* 0x004fe20000010000 */
[----:B-1----:R-:W-:-:S06]  /*3850*/  IMAD.MOV.U32 R27, RZ, RZ, R119 ;  /* 0x000000ffff1b7224 */ /* 0x002fcc00078e0077 */
[----:B------:R1:W2:Y:S01]  /*3860*/  MUFU.EX2 R30, R43 ;  /* 0x0000002b001e7308 */ /* 0x0002a20000000800 */
[C---:B---3--:R-:W-:Y:S01]  /*3870*/  FADD.FTZ R40, R28.reuse, R5 ;  /* 0x000000051c287221 */ /* 0x048fe20000010000 */
[----:B------:R-:W-:Y:S01]  /*3880*/  F2FP.F16.F32.PACK_AB R187, R28, R25 ;  /* 0x000000191cbb723e */ /* 0x000fe200000000ff */
[--C-:B------:R-:W-:Y:S02]  /*3890*/  IMAD.MOV.U32 R28, RZ, RZ, R119.reuse ;  /* 0x000000ffff1c7224 */ /* 0x100fe400078e0077 */
[----:B------:R-:W-:-:S03]  /*38a0*/  IMAD.MOV.U32 R25, RZ, RZ, R119 ;  /* 0x000000ffff197224 */ /* 0x000fc600078e0077 */
        /* <DEDUP_REMOVED lines=8> */
[----:B--2---:R-:W-:Y:S01]  /*3930*/  FADD.FTZ R0, R30, R5 ;  /* 0x000000051e007221 */ /* 0x004fe20000010000 */
[C---:B------:R-:W-:Y:S01]  /*3940*/  FADD.FTZ R42, R178.reuse, R13 ;  /* 0x0000000db22a7221 */ /* 0x040fe20000010000 */
[----:B------:R-:W-:Y:S01]  /*3950*/  F2FP.F16.F32.PACK_AB R178, R178, R91 ;  /* 0x0000005bb2b2723e */ /* 0x000fe200000000ff */
[--C-:B------:R-:W-:Y:S01]  /*3960*/  IMAD.MOV.U32 R91, RZ, RZ, R119.reuse ;  /* 0x000000ffff5b7224 */ /* 0x100fe200078e0077 */
[----:B------:R-:W-:Y:S01]  /*3970*/  F2FP.F16.F32.PACK_AB R181, R30, R41 ;  /* 0x000000291eb5723e */ /* 0x000fe200000000ff */
[----:B------:R-:W-:Y:S01]  /*3980*/  FADD.FTZ R13, R95, R42 ;  /* 0x0000002a5f0d7221 */ /* 0x000fe20000010000 */
[--C-:B------:R-:W-:Y:S01]  /*3990*/  IMAD.MOV.U32 R42, RZ, RZ, R119.reuse ;  /* 0x000000ffff2a7224 */ /* 0x100fe200078e0077 */
[----:B------:R-:W2:Y:S01]  /*39a0*/  MUFU.EX2 R49, R49 ;  /* 0x0000003100317308 */ /* 0x000ea20000000800 */
[----:B---3--:R-:W-:Y:S01]  /*39b0*/  FADD.FTZ R5, R45, R0 ;  /* 0x000000002d057221 */ /* 0x008fe20000010000 */
[----:B0-----:R-:W-:-:S02]  /*39c0*/  IMAD.MOV.U32 R47, RZ, RZ, R119 ;  /* 0x000000ffff2f7224 */ /* 0x001fc400078e0077 */
[--C-:B------:R-:W-:Y:S02]  /*39d0*/  IMAD.MOV.U32 R41, RZ, RZ, R119.reuse ;  /* 0x000000ffff297224 */ /* 0x100fe400078e0077 */
[----:B------:R-:W-:Y:S02]  /*39e0*/  IMAD.MOV.U32 R30, RZ, RZ, R119 ;  /* 0x000000ffff1e7224 */ /* 0x000fe400078e0077 */
[----:B------:R0:W3:Y:S01]  /*39f0*/  MUFU.EX2 R34, R51 ;  /* 0x0000003300227308 */ /* 0x0000e20000000800 */
[C---:B-1----:R-:W-:Y:S01]  /*3a00*/  FADD.FTZ R40, R32.reuse, R5 ;  /* 0x0000000520287221 */ /* 0x042fe20000010000 */
[----:B------:R-:W-:Y:S01]  /*3a10*/  F2FP.F16.F32.PACK_AB R183, R32, R45 ;  /* 0x0000002d20b7723e */ /* 0x000fe200000000ff */
[--C-:B------:R-:W-:Y:S02]  /*3a20*/  IMAD.MOV.U32 R45, RZ, RZ, R119.reuse ;  /* 0x000000ffff2d7224 */ /* 0x100fe400078e0077 */
[----:B------:R-:W-:-:S03]  /*3a30*/  IMAD.MOV.U32 R32, RZ, RZ, R119 ;  /* 0x000000ffff207224 */ /* 0x000fc600078e0077 */
[----:B------:R-:W1:Y:S01]  /*3a40*/  MUFU.EX2 R53, R53 ;  /* 0x0000003500357308 */ /* 0x000e620000000800 */
[----:B--2---:R-:W-:Y:S01]  /*3a50*/  FADD.FTZ R5, R49, R40 ;  /* 0x0000002831057221 */ /* 0x004fe20000010000 */
[C---:B------:R-:W-:Y:S01]  /*3a60*/  FADD.FTZ R40, R172.reuse, R13 ;  /* 0x0000000dac287221 */ /* 0x040fe20000010000 */
[----:B------:R-:W-:Y:S01]  /*3a70*/  F2FP.F16.F32.PACK_AB R172, R172, R95 ;  /* 0x0000005facac723e */ /* 0x000fe200000000ff */
[--C-:B------:R-:W-:Y:S02]  /*3a80*/  IMAD.MOV.U32 R95, RZ, RZ, R119.reuse ;  /* 0x000000ffff5f7224 */ /* 0x100fe400078e0077 */
[----:B------:R-:W-:Y:S01]  /*3a90*/  FADD.FTZ R13, R97, R40 ;  /* 0x00000028610d7221 */ /* 0x000fe20000010000 */
[----:B0-----:R-:W-:Y:S01]  /*3aa0*/  IMAD.MOV.U32 R51, RZ, RZ, R119 ;  /* 0x000000ffff337224 */ /* 0x001fe200078e0077 */
[----:B------:R0:W2:Y:S01]  /*3ab0*/  MUFU.EX2 R36, R55 ;  /* 0x0000003700247308 */ /* 0x0000a20000000800 */
[----:B---3--:R-:W-:Y:S01]  /*3ac0*/  FADD.FTZ R12, R34, R5 ;  /* 0x00000005220c7221 */ /* 0x008fe20000010000 */
[C---:B------:R-:W-:Y:S01]  /*3ad0*/  FADD.FTZ R40, R174.reuse, R13 ;  /* 0x0000000dae287221 */ /* 0x040fe20000010000 */
[----:B------:R-:W-:Y:S01]  /*3ae0*/  F2FP.F16.F32.PACK_AB R174, R174, R97 ;  /* 0x00000061aeae723e */ /* 0x000fe200000000ff */
[----:B------:R-:W-:Y:S01]  /*3af0*/  IMAD.MOV.U32 R97, RZ, RZ, R119 ;  /* 0x000000ffff617224 */ /* 0x000fe200078e0077 */
[----:B------:R-:W-:-:S02]  /*3b00*/  F2FP.F16.F32.PACK_AB R177, R34, R49 ;  /* 0x0000003122b1723e */ /* 0x000fc400000000ff */
[-C--:B------:R-:W-:Y:S01]  /*3b10*/  MOV R49, R119.reuse ;  /* 0x0000007700317202 */ /* 0x080fe20000000f00 */
[----:B------:R-:W3:Y:S01]  /*3b20*/  MUFU.EX2 R31, R31 ;  /* 0x0000001f001f7308 */ /* 0x000ee20000000800 */
[----:B-1----:R-:W-:Y:S01]  /*3b30*/  FADD.FTZ R5, R53, R12 ;  /* 0x0000000c35057221 */ /* 0x002fe20000010000 */
[----:B0-----:R-:W-:Y:S01]  /*3b40*/  IMAD.MOV.U32 R55, RZ, RZ, R119 ;  /* 0x000000ffff377224 */ /* 0x001fe200078e0077 */
[----:B------:R-:W-:-:S05]  /*3b50*/  MOV R34, R119 ;  /* 0x0000007700227202 */ /* 0x000fca0000000f00 */
[----:B------:R-:W0:Y:S01]  /*3b60*/  MUFU.EX2 R99, R99 ;  /* 0x0000006300637308 */ /* 0x000e220000000800 */
[C---:B--2---:R-:W-:Y:S01]  /*3b70*/  FADD.FTZ R14, R36.reuse, R5 ;  /* 0x00000005240e7221 */ /* 0x044fe20000010000 */
[----:B------:R-:W-:Y:S01]  /*3b80*/  F2FP.F16.F32.PACK_AB R179, R36, R53 ;  /* 0x0000003524b3723e */ /* 0x000fe200000000ff */
[--C-:B------:R-:W-:Y:S02]  /*3b90*/  IMAD.MOV.U32 R53, RZ, RZ, R119.reuse ;  /* 0x000000ffff357224 */ /* 0x100fe400078e0077 */
[----:B------:R-:W-:-:S03]  /*3ba0*/  IMAD.MOV.U32 R36, RZ, RZ, R119 ;  /* 0x000000ffff247224 */ /* 0x000fc600078e0077 */
[----:B------:R1:W2:Y:S01]  /*3bb0*/  MUFU.EX2 R38, R29 ;  /* 0x0000001d00267308 */ /* 0x0002a20000000800 */
[----:B---3--:R-:W-:-:S07]  /*3bc0*/  FADD.FTZ R5, R31, R14 ;  /* 0x0000000e1f057221 */ /* 0x008fce0000010000 */
[----:B------:R3:W4:Y:S01]  /*3bd0*/  MUFU.EX2 R168, R65 ;  /* 0x0000004100a87308 */ /* 0x0007220000000800 */
[----:B0-----:R-:W-:Y:S01]  /*3be0*/  FADD.FTZ R13, R99, R40 ;  /* 0x00000028630d7221 */ /* 0x001fe20000010000 */
[----:B-1----:R-:W-:-:S06]  /*3bf0*/  MOV R29, R119 ;  /* 0x00000077001d7202 */ /* 0x002fcc0000000f00 */
[----:B------:R-:W0:Y:S01]  /*3c00*/  MUFU.EX2 R33, R33 ;  /* 0x0000002100217308 */ /* 0x000e220000000800 */
[C---:B--2---:R-:W-:Y:S01]  /*3c10*/  FADD.FTZ R14, R38.reuse, R5 ;  /* 0x00000005260e7221 */ /* 0x044fe20000010000 */
[----:B------:R-:W-:Y:S01]  /*3c20*/  F2FP.F16.F32.PACK_AB R173, R38, R31 ;  /* 0x0000001f26ad723e */ /* 0x000fe200000000ff */
[--C-:B---3--:R-:W-:Y:S02]  /*3c30*/  IMAD.MOV.U32 R65, RZ, RZ, R119.reuse ;  /* 0x000000ffff417224 */ /* 0x108fe400078e0077 */
        /* <DEDUP_REMOVED lines=8> */
[----:B------:R-:W0:Y:S01]  /*3cc0*/  MUFU.EX2 R35, R35 ;  /* 0x0000002300237308 */ /* 0x000e220000000800 */
[----:B-1----:R-:W-:Y:S01]  /*3cd0*/  FADD.FTZ R13, R59, R40 ;  /* 0x000000283b0d7221 */ /* 0x002fe20000010000 */
[----:B--2---:R-:W-:-:S06]  /*3ce0*/  IMAD.MOV.U32 R63, RZ, RZ, R119 ;  /* 0x000000ffff3f7224 */ /* 0x004fcc00078e0077 */
[----:B------:R1:W2:Y:S01]  /*3cf0*/  MUFU.EX2 R12, R67 ;  /* 0x00000043000c7308 */ /* 0x0002a20000000800 */
[C---:B---3--:R-:W-:Y:S01]  /*3d00*/  FADD.FTZ R40, R0.reuse, R5 ;  /* 0x0000000500287221 */ /* 0x048fe20000010000 */
[----:B------:R-:W-:Y:S01]  /*3d10*/  F2FP.F16.F32.PACK_AB R175, R0, R33 ;  /* 0x0000002100af723e */ /* 0x000fe200000000ff */
[----:B------:R-:W-:Y:S02]  /*3d20*/  IMAD.MOV.U32 R0, RZ, RZ, 0x3f800000 ;  /* 0x3f800000ff007424 */ /* 0x000fe400078e00ff */
[----:B------:R-:W-:-:S03]  /*3d30*/  IMAD.MOV.U32 R33, RZ, RZ, R119 ;  /* 0x000000ffff217224 */ /* 0x000fc600078e0077 */
[----:B------:R-:W3:Y:S01]  /*3d40*/  MUFU.EX2 R37, R37 ;  /* 0x0000002500257308 */ /* 0x000ee20000000800 */
[----:B0-----:R-:W-:Y:S01]  /*3d50*/  FADD.FTZ R11, R35, R40 ;  /* 0x00000028230b7221 */ /* 0x001fe20000010000 */
[--C-:B-1----:R-:W-:Y:S02]  /*3d60*/  IMAD.MOV.U32 R67, RZ, RZ, R119.reuse ;  /* 0x000000ffff437224 */ /* 0x102fe400078e0077 */
[----:B------:R-:W-:-:S04]  /*3d70*/  IMAD.MOV.U32 R40, RZ, RZ, R119 ;  /* 0x000000ffff287224 */ /* 0x000fc800078e0077 */
[----:B------:R-:W0:Y:S01]  /*3d80*/  MUFU.EX2 R24, R24 ;  /* 0x0000001800187308 */ /* 0x000e220000000800 */
[C---:B--2---:R-:W-:Y:S01]  /*3d90*/  FADD.FTZ R2, R12.reuse, R11 ;  /* 0x0000000b0c027221 */ /* 0x044fe20000010000 */
[----:B------:R-:W-:Y:S01]  /*3da0*/  F2FP.F16.F32.PACK_AB R169, R12, R35 ;  /* 0x000000230ca9723e */ /* 0x000fe200000000ff */
[----:B------:R-:W-:-:S05]  /*3db0*/  IMAD.MOV.U32 R35, RZ, RZ, R119 ;  /* 0x000000ffff237224 */ /* 0x000fca00078e0077 */
[----:B------:R1:W2:Y:S01]  /*3dc0*/  MUFU.EX2 R14, R71 ;  /* 0x00000047000e7308 */ /* 0x0002a20000000800 */
[----:B---3--:R-:W-:Y:S01]  /*3dd0*/  FADD.FTZ R11, R37, R2 ;  /* 0x00000002250b7221 */ /* 0x008fe20000010000 */
[C---:B0-----:R-:W-:Y:S01]  /*3de0*/  FADD.FTZ R5, R24.reuse, R13 ;  /* 0x0000000d18057221 */ /* 0x041fe20000010000 */
[----:B------:R-:W-:Y:S01]  /*3df0*/  F2FP.F16.F32.PACK_AB R170, R24, R59 ;  /* 0x0000003b18aa723e */ /* 0x000fe200000000ff */
[----:B-1----:R-:W-:Y:S01]  /*3e00*/  IMAD.MOV.U32 R71, RZ, RZ, R119 ;  /* 0x000000ffff477224 */ /* 0x002fe200078e0077 */
[-C--:B------:R-:W-:Y:S02]  /*3e10*/  MOV R59, R119.reuse ;  /* 0x00000077003b7202 */ /* 0x080fe40000000f00 */
[----:B------:R-:W-:Y:S01]  /*3e20*/  MOV R24, R119 ;  /* 0x0000007700187202 */ /* 0x000fe20000000f00 */
[C---:B--2---:R-:W-:Y:S01]  /*3e30*/  FADD.FTZ R2, R14.reuse, R11 ;  /* 0x0000000b0e027221 */ /* 0x044fe20000010000 */
[----:B------:R-:W-:Y:S01]  /*3e40*/  F2FP.F16.F32.PACK_AB R171, R14, R37 ;  /* 0x000000250eab723e */ /* 0x000fe200000000ff */
[----:B------:R-:W-:Y:S01]  /*3e50*/  IMAD.MOV.U32 R37, RZ, RZ, R119 ;  /* 0x000000ffff257224 */ /* 0x000fe200078e0077 */
[----:B------:R-:W-:Y:S01]  /*3e60*/  MOV R11, 0x3f800000 ;  /* 0x3f800000000b7802 */ /* 0x000fe20000000f00 */
[----:B------:R-:W-:Y:S06]  /*3e70*/  @!P1 BRA `(.L_x_198) ;  /* 0x0000002400fc9947 */ /* 0x000fec0003800000 */
[----:B------:R-:W-:Y:S01]  /*3e80*/  R2UR UR4, R120 ;  /* 0x00000000780472ca */ /* 0x000fe200000e0000 */
[----:B------:R-:W-:Y:S01]  /*3e90*/  IMAD.MOV.U32 R13, RZ, RZ, R10 ;  /* 0x000000ffff0d7224 */ /* 0x000fe200078e000a */
[----:B------:R-:W-:Y:S01]  /*3ea0*/  CS2R R118, SRZ ;  /* 0x0000000000767805 */ /* 0x000fe2000001ff00 */
[----:B------:R-:W-:Y:S01]  /*3eb0*/  IMAD.MOV.U32 R12, RZ, RZ, R3 ;  /* 0x000000ffff0c7224 */ /* 0x000fe200078e0003 */
[----:B------:R-:W-:Y:S01]  /*3ec0*/  CS2R R114, SRZ ;  /* 0x0000000000727805 */ /* 0x000fe2000001ff00 */
[----:B------:R-:W-:Y:S01]  /*3ed0*/  IMAD.MOV.U32 R0, RZ, RZ, 0x3f800000 ;  /* 0x3f800000ff007424 */ /* 0x000fe200078e00ff */
        /* <DEDUP_REMOVED lines=45> */
[----:B------:R-:W-:Y:S01]  /*41b0*/  CS2R R24, SRZ ;  /* 0x0000000000187805 */ /* 0x000fe2000001ff00 */
[----:B------:R-:W-:Y:S01]  /*41c0*/  UIADD3 UR4, UR4, -0x2, URZ ;  /* 0xfffffffe04047890 */ /* 0x000fe2000fffe03f */
[----:B------:R-:W-:Y:S01]  /*41d0*/  UMOV UR5, UR39 ;  /* 0x0000002700057c82 */ /* 0x000fe20008000000 */
[----:B------:R-:W-:Y:S01]  /*41e0*/  UMOV UR6, UR38 ;  /* 0x0000002600067c82 */ /* 0x000fe20008000000 */
[----:B------:R-:W-:-:S09]  /*41f0*/  ULDC UR7, c[0x0][0x9d8] ;  /* 0x0002760000077ab9 */ /* 0x000fd20000000800 */
.L_x_209:
[----:B------:R-:W-:-:S04]  /*4200*/  UISETP.NE.AND UP0, UPT, UR6, 0x1, UPT ;  /* 0x000000010600788c */ /* 0x000fc8000bf05270 */
[----:B------:R-:W-:-:S04]  /*4210*/  USEL UR39, URZ, 0x1, UP0 ;  /* 0x000000013f277887 */ /* 0x000fc80008000000 */
[----:B------:R-:W-:Y:S01]  /*4220*/  ULOP3.LUT UR39, UR5, UR39, URZ, 0x3c, !UPT ;  /* 0x0000002705277292 */ /* 0x000fe2000f8e3c3f */
[----:B------:R-:W-:Y:S11]  /*4230*/  @!P0 BRA `(.L_x_199) ;  /* 0x0000000000048947 */ /* 0x000ff60003800000 */
[----:B------:R-:W-:Y:S01]  /*4240*/  BPT.TRAP 0x1 ;  /* 0x000000040000795c */ /* 0x000fe20000300000 */
.L_x_199:
[----:B------:R-:W0:Y:S01]  /*4250*/  S2UR UR42, SR_CgaCtaId ;  /* 0x00000000002a79c3 */ /* 0x000e220000008800 */
[----:B------:R-:W-:Y:S01]  /*4260*/  UIADD3 UR38, UR6, 0x1, URZ ;  /* 0x0000000106267890 */ /* 0x000fe2000fffe03f */
[----:B------:R-:W-:Y:S01]  /*4270*/  IMAD.U32 R3, RZ, RZ, UR39 ;  /* 0x00000027ff037e24 */ /* 0x000fe2000f8e00ff */
[----:B------:R-:W-:Y:S02]  /*4280*/  UMOV UR8, 0x400 ;  /* 0x0000040000087882 */ /* 0x000fe40000000000 */
[----:B------:R-:W-:Y:S02]  /*4290*/  UISETP.NE.AND UP0, UPT, UR38, 0x2, UPT ;  /* 0x000000022600788c */ /* 0x000fe4000bf05270 */
[----:B------:R-:W-:Y:S02]  /*42a0*/  SHF.L.U32 R3, R3, 0x1f, RZ ;  /* 0x0000001f03037819 */ /* 0x000fe400000006ff */
[----:B------:R-:W-:Y:S02]  /*42b0*/  USEL UR38, UR38, URZ, UP0 ;  /* 0x0000003f26267287 */ /* 0x000fe40008000000 */
[----:B0-----:R-:W-:-:S04]  /*42c0*/  ULEA UR8, UR42, UR8, 0x18 ;  /* 0x000000082a087291 */ /* 0x001fc8000f8ec03f */
[----:B------:R-:W-:-:S09]  /*42d0*/  ULEA UR9, UR38, UR8, 0x3 ;  /* 0x0000000826097291 */ /* 0x000fd2000f8e183f */
[----:B------:R0:W1:Y:S01]  /*42e0*/  SYNCS.PHASECHK.TRANS64.TRYWAIT P1, [UR9+0x30830], R3 ;  /* 0x03083003ff0075a7 */ /* 0x0000620008020149 */
[----:B------:R-:W-:Y:S05]  /*42f0*/  @!P0 BRA `(.L_x_200) ;  /* 0x0000000000048947 */ /* 0x000fea0003800000 */
[----:B------:R-:W-:Y:S01]  /*4300*/  BPT.TRAP 0x1 ;  /* 0x000000040000795c */ /* 0x000fe20000300000 */
.L_x_200:
[----:B-1----:R-:W-:Y:S05]  /*4310*/  @P1 BRA `(.L_x_201) ;  /* 0x0000000000081947 */ /* 0x002fea0003800000 */
[----:B------:R-:W1:Y:S02]  /*4320*/  SYNCS.PHASECHK.TRANS64.TRYWAIT P1, [UR9+0x30830], R3 ;  /* 0x03083003ff0075a7 */ /* 0x000e640008020149 */
[----:B-1----:R-:W-:Y:S05]  /*4330*/  @!P1 BRA `(.L_x_202) ;  /* 0x000000b0008c9947 */ /* 0x002fea0003800000 */
.L_x_201:
        /* <DEDUP_REMOVED lines=173> */
.L_x_203:
[----:B------:R-:W-:Y:S01]  /*4e10*/  ULEA UR10, UR6, UR8, 0x3 ;  /* 0x00000008060a7291 */ /* 0x000fe2000f8e183f */
[----:B------:R-:W-:-:S04]  /*4e20*/  MOV R0, UR5 ;  /* 0x0000000500007c02 */ /* 0x000fc80008000f00 */
[----:B------:R-:W-:-:S04]  /*4e30*/  SHF.L.U32 R0, R0, 0x1f, RZ ;  /* 0x0000001f00007819 */ /* 0x000fc800000006ff */
[----:B------:R2:W3:Y:S01]  /*4e40*/  SYNCS.PHASECHK.TRANS64.TRYWAIT P1, [UR10+0x30850], R0 ;  /* 0x03085000ff0075a7 */ /* 0x0004e2000802014a */
[----:B------:R-:W-:Y:S05]  /*4e50*/  @!P0 BRA `(.L_x_204) ;  /* 0x0000000000048947 */ /* 0x000fea0003800000 */
[----:B------:R-:W-:Y:S01]  /*4e60*/  BPT.TRAP 0x1 ;  /* 0x000000040000795c */ /* 0x000fe20000300000 */
.L_x_204:
[----:B---3--:R-:W-:Y:S05]  /*4e70*/  @P1 BRA `(.L_x_205) ;  /* 0x0000000000081947 */ /* 0x008fea0003800000 */
[----:B------:R-:W3:Y:S02]  /*4e80*/  SYNCS.PHASECHK.TRANS64.TRYWAIT P1, [UR10+0x30850], R0 ;  /* 0x03085000ff0075a7 */ /* 0x000ee4000802014a */
[----:B---3--:R-:W-:Y:S05]  /*4e90*/  @!P1 BRA `(.L_x_206) ;  /* 0x000000a400cc9947 */ /* 0x008fea0003800000 */
.L_x_205:
        /* <DEDUP_REMOVED lines=37> */
.L_x_207:
        /* <DEDUP_REMOVED lines=209> */
[----:B------:R-:W-:Y:S01]  /*5e00*/  FFMA.FTZ R163, R163, R4, -R12 ;  /* 0x00000004a3a37223 */ /* 0x000fe2000001080c */
[----:B------:R-:W0:Y:S08]  /*5e10*/  MUFU.EX2 R13, R13 ;  /* 0x0000000d000d7308 */ /* 0x000e300000000800 */
        /* <DEDUP_REMOVED lines=26> */
[----:B------:R-:W-:-:S06]  /*5fc0*/  FFMA.FTZ R123, R151, R4, -R12 ;  /* 0x00000004977b7223 */ /* 0x000fcc000001080c */
        /* <DEDUP_REMOVED lines=72> */
.L_x_208:
        /* <DEDUP_REMOVED lines=15> */
[----:B------:R-:W-:Y:S01]  /*6540*/  F2FP.F16.F32.PACK_AB R171, R12, R140 ;  /* 0x0000008c0cab723e */ /* 0x000fe200000000ff */
[----:B------:R-:W-:Y:S01]  /*6550*/  IMAD.MOV.U32 R12, RZ, RZ, R3 ;  /* 0x000000ffff0c7224 */ /* 0x000fe200078e0003 */
        /* <DEDUP_REMOVED lines=15> */
[----:B------:R-:W-:Y:S01]  /*6650*/  F2FP.F16.F32.PACK_AB R170, R161, R170 ;  /* 0x000000aaa1aa723e */ /* 0x000fe200000000ff */
[----:B------:R-:W-:Y:S06]  /*6660*/  @P1 BRA `(.L_x_209) ;  /* 0xffffffd800e41947 */ /* 0x000fec000383ffff */
.L_x_198:
        /* <DEDUP_REMOVED lines=99> */
.L_x_210:
        /* <DEDUP_REMOVED lines=9> */
.L_x_211:
[----:B-1----:R-:W-:Y:S05]  /*6d30*/  @P1 BRA `(.L_x_212) ;  /* 0x0000000000081947 */ /* 0x002fea0003800000 */
[----:B------:R-:W1:Y:S02]  /*6d40*/  SYNCS.PHASECHK.TRANS64.TRYWAIT P1, [UR5+0x30850], R0 ;  /* 0x03085000ff0075a7 */ /* 0x000e640008020145 */
[----:B-1----:R-:W-:Y:S05]  /*6d50*/  @!P1 BRA `(.L_x_213) ;  /* 0x0000008800349947 */ /* 0x002fea0003800000 */
.L_x_212:
[----:B------:R-:W-:Y:S01]  /*6d60*/  UIADD3 UR4, UR4, 0x400, URZ ;  /* 0x0000040004047890 */ /* 0x000fe2000fffe03f */
[----:B------:R-:W-:Y:S01]  /*6d70*/  WARPGROUP.ARRIVE ;  /* 0x00000000000079c5 */ /* 0x000fe20000000000 */
[----:B------:R-:W-:Y:S01]  /*6d80*/  UMOV UR11, 0x40000040 ;  /* 0x40000040000b7882 */ /* 0x000fe20000000000 */
[----:B01----:R-:W0:Y:S01]  /*6d90*/  SHFL.BFLY PT, R0, R5, 0x2, 0x1f ;  /* 0x0c401f0005007f89 */ /* 0x003e2200000e0000 */
[----:B------:R-:W-:Y:S01]  /*6da0*/  USHF.R.U32.HI UR4, URZ, 0x4, UR4 ;  /* 0x000000043f047899 */ /* 0x000fe20008011604 */
[----:B------:R-:W-:Y:S02]  /*6db0*/  MOV R8, RZ ;  /* 0x000000ff00087202 */ /* 0x000fe40000000f00 */
[----:B------:R-:W1:Y:S01]  /*6dc0*/  SHFL.BFLY PT, R7, R2, 0x2, 0x1f ;  /* 0x0c401f0002077f89 */ /* 0x000e6200000e0000 */
[----:B------:R-:W-:-:S04]  /*6dd0*/  ULOP3.LUT UR4, UR4, 0x3fff, URZ, 0xc0, !UPT ;  /* 0x00003fff04047892 */ /* 0x000fc8000f8ec03f */
[----:B------:R-:W-:-:S04]  /*6de0*/  ULOP3.LUT UR4, UR4, 0x3000000, URZ, 0xfc, !UPT ;  /* 0x0300000004047892 */ /* 0x000fc8000f8efc3f */
[----:B------:R-:W-:-:S04]  /*6df0*/  UIMAD UR4, UR38, 0x900, UR4 ;  /* 0x00000900260478a4 */ /* 0x000fc8000f8e0204 */
[----:B------:R-:W-:-:S03]  /*6e00*/  UIADD3 UR6, UR4, 0x80, URZ ;  /* 0x0000008004067890 */ /* 0x000fc6000fffe03f */
[----:B------:R-:W-:Y:S02]  /*6e10*/  UMOV UR10, UR4 ;  /* 0x00000004000a7c82 */ /* 0x000fe40008000000 */
[----:B------:R-:W-:Y:S01]  /*6e20*/  HGMMA.64x192x16.F32 R24, R188, gdesc[UR8].tnspB, R24, gsb0 ;  /* 0x42e00008bc187df0 */ /* 0x000fe20008000818 */
[----:B------:R-:W-:Y:S01]  /*6e30*/  UMOV UR11, 0x40000040 ;  /* 0x40000040000b7882 */ /* 0x000fe20000000000 */
[----:B------:R-:W-:Y:S01]  /*6e40*/  UMOV UR10, UR6 ;  /* 0x00000006000a7c82 */ /* 0x000fe20008000000 */
[----:B------:R-:W-:Y:S01]  /*6e50*/  UIADD3 UR6, UR4, 0x100, URZ ;  /* 0x0000010004067890 */ /* 0x000fe2000fffe03f */
[----:B0-----:R-:W-:Y:S01]  /*6e60*/  FADD.FTZ R0, R0, R5 ;  /* 0x0000000500007221 */ /* 0x001fe20000010000 */
[----:B------:R-:W-:Y:S02]  /*6e70*/  IMAD.MOV.U32 R5, RZ, RZ, RZ ;  /* 0x000000ffff057224 */ /* 0x000fe400078e00ff */
[----:B-1----:R-:W-:Y:S01]  /*6e80*/  FADD.FTZ R6, R7, R2 ;  /* 0x0000000207067221 */ /* 0x002fe20000010000 */
[----:B------:R-:W-:Y:S01]  /*6e90*/  IMAD.MOV.U32 R2, RZ, RZ, -0x800000 ;  /* 0xff800000ff027424 */ /* 0x000fe200078e00ff */
[----:B------:R-:W0:Y:S04]  /*6ea0*/  SHFL.BFLY PT, R7, R0, 0x1, 0x1f ;  /* 0x0c201f0000077f89 */ /* 0x000e2800000e0000 */
[----:B------:R-:W1:Y:S01]  /*6eb0*/  SHFL.BFLY PT, R9, R6, 0x1, 0x1f ;  /* 0x0c201f0006097f89 */ /* 0x000e6200000e0000 */
[----:B0-----:R-:W-:Y:S01]  /*6ec0*/  FADD.FTZ R11, R0, R7 ;  /* 0x00000007000b7221 */ /* 0x001fe20000010000 */
[----:B------:R-:W-:-:S02]  /*6ed0*/  IMAD.MOV.U32 R0, RZ, RZ, -0x800000 ;  /* 0xff800000ff007424 */ /* 0x000fc400078e00ff */
[----:B-1----:R-:W-:Y:S02]  /*6ee0*/  FADD.FTZ R12, R6, R9 ;  /* 0x00000009060c7221 */ /* 0x002fe40000010000 */
[----:B------:R-:W-:-:S03]  /*6ef0*/  FSETP.NE.FTZ.AND P1, PT, R11, RZ, PT ;  /* 0x000000ff0b00720b */ /* 0x000fc60003f35000 */
[----:B------:R-:W-:-:S10]  /*6f00*/  FSETP.NE.FTZ.AND P2, PT, R12, RZ, PT ;  /* 0x000000ff0c00720b */ /* 0x000fd40003f55000 */
[----:B------:R-:W0:Y:S01]  /*6f10*/  @P1 MUFU.LG2 R7, R11 ;  /* 0x0000000b00071308 */ /* 0x000e220000000c00 */
[C---:B------:R-:W-:Y:S02]  /*6f20*/  @P1 FMUL.FTZ R6, R4.reuse, 0.69314718246459960938 ;  /* 0x3f31721804061820 */ /* 0x040fe40000410000 */
[----:B------:R-:W-:-:S05]  /*6f30*/  @P2 FMUL.FTZ R4, R4, 0.69314718246459960938 ;  /* 0x3f31721804042820 */ /* 0x000fca0000410000 */
        /* <DEDUP_REMOVED lines=27> */
[----:B------:R-:W-:Y:S01]  /*70f0*/  HGMMA.64x192x16.F32 R24, R172, gdesc[UR8].tnspB, R24, gsb0 ;  /* 0x42e00008ac187df0 */ /* 0x000fe20008000818 */
[----:B------:R-:W-:Y:S01]  /*7100*/  UMOV UR10, UR4 ;  /* 0x00000004000a7c82 */ /* 0x000fe20008000000 */
[----:B------:R-:W-:Y:S01]  /*7110*/  UMOV UR11, 0x40000040 ;  /* 0x40000040000b7882 */ /* 0x000fe20000000000 */
[----:B------:R-:W-:Y:S02]  /*7120*/  WARPGROUP.DEPBAR.LE gsb0, 0x0 ;  /* 0x00008000000079c5 */ /* 0x000fe40000010000 */
[----:B------:R-:W-:-:S15]  /*7130*/  WARPGROUP.ARRIVE ;  /* 0x00000000000079c5 */ /* 0x000fde0000000000 */
[----:B------:R-:W-:Y:S03]  /*7140*/  HGMMA.64x192x16.F32 R24, R168, gdesc[UR8].tnspB, R24, gsb0 ;  /* 0x42e00008a8187df0 */ /* 0x000fe60008000818 */
[----:B------:R-:W-:Y:S02]  /*7150*/  WARPGROUP.DEPBAR.LE gsb0, 0x0 ;  /* 0x00008000000079c5 */ /* 0x000fe40000010000 */
[----:B0-23--:R-:W-:Y:S05]  /*7160*/  @!P0 BRA `(.L_x_214) ;  /* 0x0000000000048947 */ /* 0x00dfea0003800000 */
[----:B------:R-:W-:Y:S01]  /*7170*/  BPT.TRAP 0x1 ;  /* 0x000000040000795c */ /* 0x000fe20000300000 */
.L_x_214:
[----:B------:R-:W-:Y:S01]  /*7180*/  R2UR UR6, R193 ;  /* 0x00000000c10672ca */ /* 0x000fe200000e0000 */
[----:B------:R-:W-:Y:S01]  /*7190*/  UIADD3 UR4, UR5, 0x30860, URZ ;  /* 0x0003086005047890 */ /* 0x000fe2000fffe03f */
[-C--:B------:R-:W-:Y:S01]  /*71a0*/  FMUL.FTZ R128, R43, R8.reuse ;  /* 0x000000082b807220 */ /* 0x080fe20000410000 */
[----:B------:R-:W-:Y:S01]  /*71b0*/  UIADD3 UR38, UR38, 0x1, URZ ;  /* 0x0000000126267890 */ /* 0x000fe2000fffe03f */
[-C--:B------:R-:W-:Y:S01]  /*71c0*/  FMUL.FTZ R6, R28, R5.reuse ;  /* 0x000000051c067220 */ /* 0x080fe20000410000 */
[----:B------:R-:W-:Y:S01]  /*71d0*/  UPRMT UR4, UR7, 0x654, UR4 ;  /* 0x0000065407047896 */ /* 0x000fe20008000004 */
[-C--:B------:R-:W-:Y:S01]  /*71e0*/  FMUL.FTZ R125, R46, R8.reuse ;  /* 0x000000082e7d7220 */ /* 0x080fe20000410000 */
[----:B------:R-:W-:Y:S01]  /*71f0*/  UISETP.NE.AND UP0, UPT, UR38, 0x2, UPT ;  /* 0x000000022600788c */ /* 0x000fe2000bf05270 */
[-C--:B------:R-:W-:Y:S01]  /*7200*/  FMUL.FTZ R43, R99, R8.reuse ;  /* 0x00000008632b7220 */ /* 0x080fe20000410000 */
[-C--:B------:R-:W-:Y:S01]  /*7210*/  FMUL.FTZ R7, R24, R5.reuse ;  /* 0x0000000518077220 */ /* 0x080fe20000410000 */
[-C--:B------:R-:W-:Y:S01]  /*7220*/  FMUL.FTZ R126, R25, R5.reuse ;  /* 0x00000005197e7220 */ /* 0x080fe20000410000 */
[-C--:B------:R-:W-:Y:S01]  /*7230*/  FMUL.FTZ R123, R29, R5.reuse ;  /* 0x000000051d7b7220 */ /* 0x080fe20000410000 */
[-C--:B------:R-:W-:Y:S01]  /*7240*/  FMUL.FTZ R121, R32, R5.reuse ;  /* 0x0000000520797220 */ /* 0x080fe20000410000 */
[----:B------:R-:W-:Y:S01]  /*7250*/  UIADD3 UR6, UR6, 0x1, URZ ;  /* 0x0000000106067890 */ /* 0x000fe2000fffe03f */
[----:B------:R-:W-:Y:S01]  /*7260*/  SYNCS.ARRIVE.TRANS64.RED.A1T0 RZ, [UR4], RZ ;  /* 0x000000ffffff79a7 */ /* 0x000fe20008100404 */
[----:B------:R-:W-:Y:S01]  /*7270*/  USEL UR4, URZ, 0x1, UP0 ;  /* 0x000000013f047887 */ /* 0x000fe20008000000 */
        /* <DEDUP_REMOVED lines=83> */
[----:B------:R-:W-:Y:S01]  /*77b0*/  IMAD.U32 R193, RZ, RZ, UR6 ;  /* 0x00000006ffc17e24 */ /* 0x000fe2000f8e00ff */
[----:B------:R-:W-:Y:S01]  /*77c0*/  PLOP3.LUT P0, PT, PT, PT, PT, 0x8, 0x0 ;  /* 0x000000000000781c */ /* 0x000fe20003f0e170 */
[-C--:B------:R-:W-:Y:S01]  /*77d0*/  FMUL.FTZ R111, R111, R8.reuse ;  /* 0x000000086f6f7220 */ /* 0x080fe20000410000 */
[-C--:B------:R-:W-:Y:S01]  /*77e0*/  FMUL.FTZ R114, R114, R8.reuse ;  /* 0x0000000872727220 */ /* 0x080fe20000410000 */
[-C--:B------:R-:W-:Y:S01]  /*77f0*/  FMUL.FTZ R115, R115, R8.reuse ;  /* 0x0000000873737220 */ /* 0x080fe20000410000 */
[-C--:B------:R-:W-:Y:S01]  /*7800*/  FMUL.FTZ R118, R118, R8.reuse ;  /* 0x0000000876767220 */ /* 0x080fe20000410000 */
[----:B------:R-:W-:Y:S01]  /*7810*/  FMUL.FTZ R119, R119, R8 ;  /* 0x0000000877777220 */ /* 0x000fe20000410000 */
[----:B------:R-:W-:-:S02]  /*7820*/  USEL UR38, UR38, URZ, UP0 ;  /* 0x0000003f26267287 */ /* 0x000fc40008000000 */
[----:B------:R-:W-:-:S12]  /*7830*/  ULOP3.LUT UR39, UR39, UR4, URZ, 0x3c, !UPT ;  /* 0x0000000427277292 */ /* 0x000fd8000f8e3c3f */
.L_x_190:
[----:B------:R-:W0:Y:S01]  /*7840*/  S2R R5, SR_CgaCtaId ;  /* 0x0000000000057919 */ /* 0x000e220000008800 */
[----:B------:R-:W-:Y:S01]  /*7850*/  MOV R42, 0x400 ;  /* 0x00000400002a7802 */ /* 0x000fe20000000f00 */
[----:B------:R-:W-:Y:S01]  /*7860*/  BSSY B0, `(.L_x_215) ;  /* 0x000027e000007945 */ /* 0x000fe20003800000 */
[----:B------:R-:W-:Y:S02]  /*7870*/  BAR.SYNC.DEFER_BLOCKING 0x5, 0x180 ;  /* 0x0146000000007b1d */ /* 0x000fe40000010000 */
[----:B0-----:R-:W-:-:S05]  /*7880*/  LEA R42, R5, R42, 0x18 ;  /* 0x0000002a052a7211 */ /* 0x001fca00078ec0ff */
[----:B------:R-:W0:Y:S02]  /*7890*/  LDS.128 R36, [R42+0x308d0] ;  /* 0x0308d0002a247984 */ /* 0x000e240000000c00 */
[----:B0-----:R-:W-:Y:S02]  /*78a0*/  R2UR UR5, R37 ;  /* 0x00000000250572ca */ /* 0x001fe400000e0000 */
[----:B------:R-:W-:Y:S01]  /*78b0*/  R2UR UR6, R38 ;  /* 0x00000000260672ca */ /* 0x000fe200000e0000 */
[----:B------:R-:W-:Y:S06]  /*78c0*/  BAR.ARV 0x4, 0x180 ;  /* 0x0106000000007b1d */ /* 0x000fec0000002000 */
[----:B------:R-:W-:Y:S08]  /*78d0*/  @P0 BRA `(.L_x_216) ;  /* 0x0000001800a40947 */ /* 0x000ff00003800000 */
[----:B------:R-:W0:Y:S01]  /*78e0*/  S2R R5, SR_SWINHI ;  /* 0x0000000000057919 */ /* 0x000e220000002f00 */
[----:B------:R-:W-:Y:S01]  /*78f0*/  F2FP.F16.F32.PACK_AB R6, R123, R6 ;  /* 0x000000067b06723e */ /* 0x000fe200000000ff */
[----:B------:R-:W-:Y:S01]  /*7900*/  ULDC.64 UR8, c[0x0][0xc00] ;  /* 0x0003000000087ab9 */ /* 0x000fe20000000a00 */
[----:B------:R-:W-:Y:S01]  /*7910*/  F2FP.F16.F32.PACK_AB R96, R97, R96 ;  /* 0x000000606160723e */ /* 0x000fe200000000ff */
[----:B------:R-:W-:Y:S01]  /*7920*/  UISETP.NE.U32.AND UP0, UPT, UR8, URZ, UPT ;  /* 0x0000003f0800728c */ /* 0x000fe2000bf05070 */
[----:B------:R-:W-:Y:S01]  /*7930*/  F2FP.F16.F32.PACK_AB R97, R43, R98 ;  /* 0x000000622b61723e */ /* 0x000fe200000000ff */
[----:B------:R-:W-:Y:S01]  /*7940*/  USHF.L.U32 UR10, UR60, 0x2, URZ ;  /* 0x000000023c0a7899 */ /* 0x000fe2000800063f */
[----:B------:R-:W-:Y:S01]  /*7950*/  F2FP.F16.F32.PACK_AB R104, R105, R104 ;  /* 0x000000686968723e */ /* 0x000fe200000000ff */
[----:B------:R-:W-:Y:S01]  /*7960*/  UISETP.NE.AND.EX UP0, UPT, UR9, URZ, UPT, UP0 ;  /* 0x0000003f0900728c */ /* 0x000fe2000bf05300 */
        /* <DEDUP_REMOVED lines=9> */
[----:B------:R-:W-:Y:S02]  /*7a00*/  R2UR UR4, R192 ;  /* 0x00000000c00472ca */ /* 0x000fe400000e0000 */
[----:B------:R-:W-:Y:S02]  /*7a10*/  R2UR UR12, R22 ;  /* 0x00000000160c72ca */ /* 0x000fe400000e0000 */
[----:B------:R-:W-:Y:S02]  /*7a20*/  MOV R20, R42 ;  /* 0x0000002a00147202 */ /* 0x000fe40000000f00 */
[----:B0-----:R-:W-:-:S03]  /*7a30*/  MOV R21, R5 ;  /* 0x0000000500157202 */ /* 0x001fc60000000f00 */
[----:B------:R-:W-:-:S04]  /*7a40*/  IMAD.WIDE R4, R199, 0x2, R20 ;  /* 0x00000002c7047825 */ /* 0x000fc800078e0214 */
[----:B------:R-:W-:Y:S01]  /*7a50*/  USHF.L.U64.HI UR11, UR60, 0x2, UR4 ;  /* 0x000000023c0b7899 */ /* 0x000fe20008010204 */
[C---:B------:R-:W-:Y:S01]  /*7a60*/  IADD3 R137, P6, R4.reuse, 0x60, RZ ;  /* 0x0000006004897810 */ /* 0x040fe20007fde0ff */
[----:B------:R-:W-:Y:S01]  /*7a70*/  UIADD3 UR4, UP1, UR10, UR8, URZ ;  /* 0x000000080a047290 */ /* 0x000fe2000ff3e03f */
[C---:B------:R-:W-:Y:S02]  /*7a80*/  LOP3.LUT R29, R4.reuse, 0x380, RZ, 0xc0, !PT ;  /* 0x00000380041d7812 */ /* 0x040fe400078ec0ff */
[C---:B------:R-:W-:Y:S01]  /*7a90*/  IADD3 R47, P2, R4.reuse, 0x20, RZ ;  /* 0x00000020042f7810 */ /* 0x040fe20007f5e0ff */
[--C-:B------:R-:W-:Y:S01]  /*7aa0*/  IMAD.X R13, RZ, RZ, R5.reuse, P6 ;  /* 0x000000ffff0d7224 */ /* 0x100fe200030e0605 */
[C---:B------:R-:W-:Y:S01]  /*7ab0*/  IADD3 R139, P5, R4.reuse, 0x4000, RZ ;  /* 0x00004000048b7810 */ /* 0x040fe20007fbe0ff */
[----:B------:R-:W-:Y:S01]  /*7ac0*/  UIADD3.X UR7, UR11, UR9, URZ, UP1, !UPT ;  /* 0x000000090b077290 */ /* 0x000fe20008ffe43f */
[C---:B------:R-:W-:Y:S01]  /*7ad0*/  IADD3 R103, P1, R4.reuse, 0x40, RZ ;  /* 0x0000004004677810 */ /* 0x040fe20007f3e0ff */
[--C-:B------:R-:W-:Y:S01]  /*7ae0*/  IMAD.X R9, RZ, RZ, R5.reuse, P2 ;  /* 0x000000ffff097224 */ /* 0x100fe200010e0605 */
[----:B------:R-:W-:Y:S01]  /*7af0*/  LOP3.LUT R12, R137, 0x380, RZ, 0xc0, !PT ;  /* 0x00000380890c7812 */ /* 0x000fe200078ec0ff */
[----:B------:R-:W-:Y:S01]  /*7b00*/  IMAD.X R15, RZ, RZ, R5, P5 ;  /* 0x000000ffff0f7224 */ /* 0x000fe200028e0605 */
[----:B------:R-:W-:Y:S01]  /*7b10*/  SHF.R.U64 R29, R29, 0x3, RZ ;  /* 0x000000031d1d7819 */ /* 0x000fe200000012ff */
[----:B------:R-:W-:Y:S01]  /*7b20*/  ULDC.64 UR8, c[0x0][0xc08] ;  /* 0x0003020000087ab9 */ /* 0x000fe20000000a00 */
[----:B------:R-:W-:-:S02]  /*7b30*/  IADD3 R141, P0, R4, 0x4020, RZ ;  /* 0x00004020048d7810 */ /* 0x000fc40007f1e0ff */
[C---:B------:R-:W-:Y:S02]  /*7b40*/  IADD3 R143, P4, R4.reuse, 0x4040, RZ ;  /* 0x00004040048f7810 */ /* 0x040fe40007f9e0ff */
[----:B------:R-:W-:Y:S01]  /*7b50*/  IADD3.X R11, RZ, R5, RZ, P1, !PT ;  /* 0x00000005ff0b7210 */ /* 0x000fe20000ffe4ff */
[--C-:B------:R-:W-:Y:S01]  /*7b60*/  IMAD.X R25, RZ, RZ, R5.reuse, P0 ;  /* 0x000000ffff197224 */ /* 0x100fe200000e0605 */
[C---:B------:R-:W-:Y:S01]  /*7b70*/  IADD3 R151, P6, R4.reuse, 0x8040, RZ ;  /* 0x0000804004977810 */ /* 0x040fe20007fde0ff */
[--C-:B------:R-:W-:Y:S01]  /*7b80*/  IMAD.X R27, RZ, RZ, R5.reuse, P4 ;  /* 0x000000ffff1b7224 */ /* 0x100fe200020e0605 */
[C---:B------:R-:W-:Y:S02]  /*7b90*/  IADD3 R145, P3, R4.reuse, 0x4060, RZ ;  /* 0x0000406004917810 */ /* 0x040fe40007f7e0ff */
[C---:B------:R-:W-:Y:S01]  /*7ba0*/  IADD3 R147, P2, R4.reuse, 0x8000, RZ ;  /* 0x0000800004937810 */ /* 0x040fe20007f5e0ff */
[----:B------:R-:W-:Y:S01]  /*7bb0*/  IMAD.X R37, RZ, RZ, R5, P6 ;  /* 0x000000ffff257224 */ /* 0x000fe200030e0605 */
[----:B------:R-:W-:-:S02]  /*7bc0*/  IADD3 R149, P1, R4, 0x8020, RZ ;  /* 0x0000802004957810 */ /* 0x000fc40007f3e0ff */
[----:B------:R-:W-:Y:S01]  /*7bd0*/  IADD3 R153, P5, R4, 0x8060, RZ ;  /* 0x0000806004997810 */ /* 0x000fe20007fbe0ff */
[--C-:B------:R-:W-:Y:S01]  /*7be0*/  IMAD.X R33, RZ, RZ, R5.reuse, P2 ;  /* 0x000000ffff217224 */ /* 0x100fe200010e0605 */
[----:B------:R-:W-:Y:S01]  /*7bf0*/  SHF.R.U64 R12, R12, 0x3, RZ ;  /* 0x000000030c0c7819 */ /* 0x000fe200000012ff */
[--C-:B------:R-:W-:Y:S01]  /*7c00*/  IMAD.X R35, RZ, RZ, R5.reuse, P1 ;  /* 0x000000ffff237224 */ /* 0x100fe200008e0605 */
[----:B------:R-:W-:Y:S01]  /*7c10*/  LOP3.LUT R4, R29, R4, RZ, 0x3c, !PT ;  /* 0x000000041d047212 */ /* 0x000fe200078e3cff */
[----:B------:R-:W-:Y:S01]  /*7c20*/  IMAD.X R29, RZ, RZ, R5, P5 ;  /* 0x000000ffff1d7224 */ /* 0x000fe200028e0605 */
[----:B------:R-:W-:Y:S02]  /*7c30*/  LOP3.LUT R8, R47, 0x380, RZ, 0xc0, !PT ;  /* 0x000003802f087812 */ /* 0x000fe400078ec0ff */
[----:B------:R-:W-:Y:S02]  /*7c40*/  LOP3.LUT R10, R103, 0x380, RZ, 0xc0, !PT ;  /* 0x00000380670a7812 */ /* 0x000fe400078ec0ff */
[----:B------:R-:W-:-:S02]  /*7c50*/  LOP3.LUT R14, R139, 0x380, RZ, 0xc0, !PT ;  /* 0x000003808b0e7812 */ /* 0x000fc400078ec0ff */
[----:B------:R-:W-:Y:S02]  /*7c60*/  LOP3.LUT R24, R141, 0x380, RZ, 0xc0, !PT ;  /* 0x000003808d187812 */ /* 0x000fe400078ec0ff */
[----:B------:R-:W-:Y:S02]  /*7c70*/  LOP3.LUT R26, R143, 0x380, RZ, 0xc0, !PT ;  /* 0x000003808f1a7812 */ /* 0x000fe400078ec0ff */
[----:B------:R-:W-:Y:S02]  /*7c80*/  LOP3.LUT R36, R151, 0x380, RZ, 0xc0, !PT ;  /* 0x0000038097247812 */ /* 0x000fe400078ec0ff */
[----:B------:R-:W-:Y:S02]  /*7c90*/  LOP3.LUT R12, R12, R137, RZ, 0x3c, !PT ;  /* 0x000000890c0c7212 */ /* 0x000fe400078e3cff */
[----:B------:R-:W-:Y:S02]  /*7ca0*/  LOP3.LUT R30, R145, 0x380, RZ, 0xc0, !PT ;  /* 0x00000380911e7812 */ /* 0x000fe400078ec0ff */
[----:B------:R-:W-:-:S02]  /*7cb0*/  LOP3.LUT R38, R153, 0x380, RZ, 0xc0, !PT ;  /* 0x0000038099267812 */ /* 0x000fc400078ec0ff */
[----:B------:R-:W-:Y:S02]  /*7cc0*/  SHF.R.U64 R8, R8, 0x3, RZ ;  /* 0x0000000308087819 */ /* 0x000fe400000012ff */
[----:B------:R-:W-:Y:S02]  /*7cd0*/  SHF.R.U64 R10, R10, 0x3, RZ ;  /* 0x000000030a0a7819 */ /* 0x000fe400000012ff */
[----:B------:R-:W-:Y:S02]  /*7ce0*/  LOP3.LUT R32, R147, 0x380, RZ, 0xc0, !PT ;  /* 0x0000038093207812 */ /* 0x000fe400078ec0ff */
[----:B------:R-:W-:Y:S02]  /*7cf0*/  MOV R137, R4 ;  /* 0x0000000400897202 */ /* 0x000fe40000000f00 */
[----:B------:R-:W-:Y:S02]  /*7d00*/  LOP3.LUT R34, R149, 0x380, RZ, 0xc0, !PT ;  /* 0x0000038095227812 */ /* 0x000fe400078ec0ff */
[----:B------:R-:W-:-:S02]  /*7d10*/  IADD3.X R31, RZ, R5, RZ, P3, !PT ;  /* 0x00000005ff1f7210 */ /* 0x000fc40001ffe4ff */
[----:B------:R-:W-:Y:S02]  /*7d20*/  SHF.R.U64 R14, R14, 0x3, RZ ;  /* 0x000000030e0e7819 */ /* 0x000fe400000012ff */
[----:B------:R-:W-:Y:S02]  /*7d30*/  F2FP.F16.F32.PACK_AB R4, R126, R7 ;  /* 0x000000077e04723e */ /* 0x000fe400000000ff */
[----:B------:R-:W-:Y:S02]  /*7d40*/  SHF.R.U64 R24, R24, 0x3, RZ ;  /* 0x0000000318187819 */ /* 0x000fe400000012ff */
[----:B------:R-:W-:Y:S02]  /*7d50*/  SHF.R.U64 R26, R26, 0x3, RZ ;  /* 0x000000031a1a7819 */ /* 0x000fe400000012ff */
[----:B------:R-:W-:Y:S02]  /*7d60*/  F2FP.F16.F32.PACK_AB R5, R136, R133 ;  /* 0x000000858805723e */ /* 0x000fe400000000ff */
[----:B------:R-:W-:-:S02]  /*7d70*/  SHF.R.U64 R36, R36, 0x3, RZ ;  /* 0x0000000324247819 */ /* 0x000fc400000012ff */
[----:B------:R-:W-:Y:S01]  /*7d80*/  F2FP.F16.F32.PACK_AB R7, R135, R28 ;  /* 0x0000001c8707723e */ /* 0x000fe200000000ff */
[----:B------:R-:W-:Y:S01]  /*7d90*/  BAR.SYNC.DEFER_BLOCKING 0x1, 0x100 ;  /* 0x0044000000007b1d */ /* 0x000fe20000010000 */
[----:B------:R-:W-:Y:S02]  /*7da0*/  SHF.R.U64 R30, R30, 0x3, RZ ;  /* 0x000000031e1e7819 */ /* 0x000fe400000012ff */
[----:B------:R-:W-:Y:S02]  /*7db0*/  SHF.R.U64 R38, R38, 0x3, RZ ;  /* 0x0000000326267819 */ /* 0x000fe400000012ff */
[----:B------:R-:W-:Y:S02]  /*7dc0*/  LOP3.LUT R8, R8, R47, RZ, 0x3c, !PT ;  /* 0x0000002f08087212 */ /* 0x000fe400078e3cff */
[----:B------:R-:W-:Y:S02]  /*7dd0*/  LOP3.LUT R10, R10, R103, RZ, 0x3c, !PT ;  /* 0x000000670a0a7212 */ /* 0x000fe400078e3cff */
[----:B------:R-:W-:-:S02]  /*7de0*/  SHF.R.U64 R32, R32, 0x3, RZ ;  /* 0x0000000320207819 */ /* 0x000fc400000012ff */
[----:B------:R-:W-:Y:S02]  /*7df0*/  SHF.R.U64 R34, R34, 0x3, RZ ;  /* 0x0000000322227819 */ /* 0x000fe400000012ff */
[----:B------:R-:W-:Y:S02]  /*7e00*/  LOP3.LUT R14, R14, R139, RZ, 0x3c, !PT ;  /* 0x0000008b0e0e7212 */ /* 0x000fe400078e3cff */
[----:B------:R-:W-:Y:S02]  /*7e10*/  LOP3.LUT R24, R24, R141, RZ, 0x3c, !PT ;  /* 0x0000008d18187212 */ /* 0x000fe400078e3cff */
[----:B------:R-:W-:Y:S02]  /*7e20*/  LOP3.LUT R26, R26, R143, RZ, 0x3c, !PT ;  /* 0x0000008f1a1a7212 */ /* 0x000fe400078e3cff */
[----:B------:R-:W-:Y:S02]  /*7e30*/  LOP3.LUT R36, R36, R151, RZ, 0x3c, !PT ;  /* 0x0000009724247212 */ /* 0x000fe400078e3cff */
[----:B------:R-:W-:-:S02]  /*7e40*/  LOP3.LUT R30, R30, R145, RZ, 0x3c, !PT ;  /* 0x000000911e1e7212 */ /* 0x000fc400078e3cff */
[----:B------:R-:W-:Y:S01]  /*7e50*/  LOP3.LUT R28, R38, R153, RZ, 0x3c, !PT ;  /* 0x00000099261c7212 */ /* 0x000fe200078e3cff */
[----:B------:R0:W-:Y:S01]  /*7e60*/  STSM.16.M88.4 [R137], R4 ;  /* 0x0000000489007844 */ /* 0x0001e20000000200 */
[----:B------:R-:W-:Y:S02]  /*7e70*/  LOP3.LUT R32, R32, R147, RZ, 0x3c, !PT ;  /* 0x0000009320207212 */ /* 0x000fe400078e3cff */
[----:B------:R-:W-:Y:S02]  /*7e80*/  LOP3.LUT R34, R34, R149, RZ, 0x3c, !PT ;  /* 0x0000009522227212 */ /* 0x000fe400078e3cff */
[----:B------:R-:W-:Y:S02]  /*7e90*/  MOV R135, R8 ;  /* 0x0000000800877202 */ /* 0x000fe40000000f00 */
[----:B------:R-:W-:Y:S02]  /*7ea0*/  MOV R133, R10 ;  /* 0x0000000a00857202 */ /* 0x000fe40000000f00 */
[----:B------:R-:W-:-:S02]  /*7eb0*/  MOV R126, R12 ;  /* 0x0000000c007e7202 */ /* 0x000fc40000000f00 */
[----:B------:R-:W-:Y:S02]  /*7ec0*/  MOV R123, R14 ;  /* 0x0000000e007b7202 */ /* 0x000fe40000000f00 */
[----:B------:R-:W-:Y:S02]  /*7ed0*/  F2FP.F16.F32.PACK_AB R8, R41, R40 ;  /* 0x000000282908723e */ /* 0x000fe400000000ff */
[----:B------:R-:W-:Y:S02]  /*7ee0*/  F2FP.F16.F32.PACK_AB R9, R128, R127 ;  /* 0x0000007f8009723e */ /* 0x000fe400000000ff */
[----:B0-----:R-:W-:Y:S02]  /*7ef0*/  F2FP.F16.F32.PACK_AB R4, R124, R121 ;  /* 0x000000797c04723e */ /* 0x001fe400000000ff */
[----:B------:R-:W-:Y:S02]  /*7f00*/  F2FP.F16.F32.PACK_AB R5, R132, R131 ;  /* 0x000000838405723e */ /* 0x000fe400000000ff */
[----:B------:R-:W-:-:S02]  /*7f10*/  F2FP.F16.F32.PACK_AB R6, R122, R3 ;  /* 0x000000037a06723e */ /* 0x000fc400000000ff */
[----:B------:R-:W-:Y:S02]  /*7f20*/  F2FP.F16.F32.PACK_AB R7, R134, R129 ;  /* 0x000000818607723e */ /* 0x000fe400000000ff */
[----:B------:R-:W-:Y:S02]  /*7f30*/  F2FP.F16.F32.PACK_AB R10, R45, R44 ;  /* 0x0000002c2d0a723e */ /* 0x000fe400000000ff */
[----:B------:R-:W-:Y:S01]  /*7f40*/  F2FP.F16.F32.PACK_AB R11, R130, R125 ;  /* 0x0000007d820b723e */ /* 0x000fe200000000ff */
[----:B------:R0:W-:Y:S01]  /*7f50*/  STSM.16.M88.4 [R135], R4 ;  /* 0x0000000487007844 */ /* 0x0001e20000000200 */
[----:B------:R-:W-:Y:S02]  /*7f60*/  MOV R120, R24 ;  /* 0x0000001800787202 */ /* 0x000fe40000000f00 */
[----:B------:R-:W-:Y:S01]  /*7f70*/  MOV R103, R26 ;  /* 0x0000001a00677202 */ /* 0x000fe20000000f00 */
[----:B------:R1:W-:Y:S01]  /*7f80*/  STSM.16.M88.4 [R133], R8 ;  /* 0x0000000885007844 */ /* 0x0003e20000000200 */
[----:B------:R-:W-:-:S02]  /*7f90*/  MOV R37, R36 ;  /* 0x0000002400257202 */ /* 0x000fc40000000f00 */
[----:B------:R-:W-:Y:S02]  /*7fa0*/  F2FP.F16.F32.PACK_AB R12, R49, R48 ;  /* 0x00000030310c723e */ /* 0x000fe400000000ff */
[----:B------:R-:W-:Y:S02]  /*7fb0*/  F2FP.F16.F32.PACK_AB R13, R51, R50 ;  /* 0x00000032330d723e */ /* 0x000fe400000000ff */
[----:B------:R-:W-:Y:S02]  /*7fc0*/  F2FP.F16.F32.PACK_AB R14, R53, R52 ;  /* 0x00000034350e723e */ /* 0x000fe400000000ff */
[----:B------:R-:W-:Y:S02]  /*7fd0*/  F2FP.F16.F32.PACK_AB R15, R55, R54 ;  /* 0x00000036370f723e */ /* 0x000fe400000000ff */
[----:B------:R-:W-:Y:S02]  /*7fe0*/  MOV R102, R30 ;  /* 0x0000001e00667202 */ /* 0x000fe40000000f00 */
[----:B------:R-:W-:Y:S01]  /*7ff0*/  F2FP.F16.F32.PACK_AB R24, R57, R56 ;  /* 0x000000383918723e */ /* 0x000fe200000000ff */
[----:B------:R-:W-:Y:S01]  /*8000*/  STSM.16.M88.4 [R126], R12 ;  /* 0x0000000c7e007844 */ /* 0x000fe20000000200 */
[----:B------:R-:W-:-:S02]  /*8010*/  F2FP.F16.F32.PACK_AB R25, R59, R58 ;  /* 0x0000003a3b19723e */ /* 0x000fc400000000ff */
[----:B------:R-:W-:Y:S02]  /*8020*/  F2FP.F16.F32.PACK_AB R26, R61, R60 ;  /* 0x0000003c3d1a723e */ /* 0x000fe400000000ff */
[----:B------:R-:W-:Y:S02]  /*8030*/  F2FP.F16.F32.PACK_AB R27, R63, R62 ;  /* 0x0000003e3f1b723e */ /* 0x000fe400000000ff */
[----:B------:R-:W-:Y:S02]  /*8040*/  MOV R36, R28 ;  /* 0x0000001c00247202 */ /* 0x000fe40000000f00 */
[----:B------:R-:W-:Y:S01]  /*8050*/  MOV R47, R32 ;  /* 0x00000020002f7202 */ /* 0x000fe20000000f00 */
[----:B------:R-:W-:Y:S01]  /*8060*/  STSM.16.M88.4 [R123], R24 ;  /* 0x000000187b007844 */ /* 0x000fe20000000200 */
[----:B------:R-:W-:Y:S02]  /*8070*/  MOV R38, R34 ;  /* 0x0000002200267202 */ /* 0x000fe40000000f00 */
[----:B------:R-:W-:-:S02]  /*8080*/  F2FP.F16.F32.PACK_AB R28, R65, R64 ;  /* 0x00000040411c723e */ /* 0x000fc400000000ff */
[----:B------:R-:W-:Y:S02]  /*8090*/  F2FP.F16.F32.PACK_AB R29, R67, R66 ;  /* 0x00000042431d723e */ /* 0x000fe400000000ff */
[----:B------:R-:W-:Y:S02]  /*80a0*/  F2FP.F16.F32.PACK_AB R30, R69, R68 ;  /* 0x00000044451e723e */ /* 0x000fe400000000ff */
[----:B------:R-:W-:Y:S01]  /*80b0*/  F2FP.F16.F32.PACK_AB R31, R71, R70 ;  /* 0x00000046471f723e */ /* 0x000fe200000000ff */
[----:B------:R-:W-:Y:S01]  /*80c0*/  UISETP.NE.U32.AND UP1, UPT, UR8, URZ, UPT ;  /* 0x0000003f0800728c */ /* 0x000fe2000bf25070 */
[----:B------:R-:W-:Y:S01]  /*80d0*/  F2FP.F16.F32.PACK_AB R32, R73, R72 ;  /* 0x000000484920723e */ /* 0x000fe200000000ff */
[----:B------:R-:W2:Y:S01]  /*80e0*/  LDC R68, c[0x0][0xbe8] ;  /* 0x0002fa00ff447b82 */ /* 0x000ea20000000800 */
[----:B------:R-:W-:Y:S01]  /*80f0*/  F2FP.F16.F32.PACK_AB R33, R75, R74 ;  /* 0x0000004a4b21723e */ /* 0x000fe200000000ff */
[----:B------:R-:W-:Y:S01]  /*8100*/  STSM.16.M88.4 [R120], R28 ;  /* 0x0000001c78007844 */ /* 0x000fe20000000200 */
[----:B------:R-:W-:-:S02]  /*8110*/  F2FP.F16.F32.PACK_AB R34, R77, R76 ;  /* 0x0000004c4d22723e */ /* 0x000fc400000000ff */
[----:B------:R-:W-:Y:S02]  /*8120*/  F2FP.F16.F32.PACK_AB R35, R79, R78 ;  /* 0x0000004e4f23723e */ /* 0x000fe400000000ff */
[----:B0-----:R-:W-:Y:S02]  /*8130*/  F2FP.F16.F32.PACK_AB R4, R81, R80 ;  /* 0x000000505104723e */ /* 0x001fe400000000ff */
[----:B------:R-:W-:Y:S01]  /*8140*/  F2FP.F16.F32.PACK_AB R5, R83, R82 ;  /* 0x000000525305723e */ /* 0x000fe200000000ff */
[----:B------:R-:W-:Y:S01]  /*8150*/  STSM.16.M88.4 [R103], R32 ;  /* 0x0000002067007844 */ /* 0x000fe20000000200 */
[----:B------:R-:W-:Y:S02]  /*8160*/  F2FP.F16.F32.PACK_AB R6, R85, R84 ;  /* 0x000000545506723e */ /* 0x000fe400000000ff */
[----:B------:R-:W-:Y:S02]  /*8170*/  F2FP.F16.F32.PACK_AB R7, R87, R86 ;  /* 0x000000565707723e */ /* 0x000fe400000000ff */
[----:B-1----:R-:W-:-:S02]  /*8180*/  F2FP.F16.F32.PACK_AB R8, R89, R88 ;  /* 0x000000585908723e */ /* 0x002fc400000000ff */
[----:B------:R-:W-:Y:S01]  /*8190*/  F2FP.F16.F32.PACK_AB R9, R91, R90 ;  /* 0x0000005a5b09723e */ /* 0x000fe200000000ff */
[----:B------:R0:W-:Y:S01]  /*81a0*/  STSM.16.M88.4 [R102], R4 ;  /* 0x0000000466007844 */ /* 0x0001e20000000200 */
[----:B------:R-:W-:Y:S02]  /*81b0*/  F2FP.F16.F32.PACK_AB R10, R93, R92 ;  /* 0x0000005c5d0a723e */ /* 0x000fe400000000ff */
[----:B------:R-:W-:Y:S02]  /*81c0*/  F2FP.F16.F32.PACK_AB R11, R95, R94 ;  /* 0x0000005e5f0b723e */ /* 0x000fe400000000ff */
[----:B------:R-:W-:-:S03]  /*81d0*/  PLOP3.LUT P0, PT, PT, PT, UP0, 0x80, 0x0 ;  /* 0x000000000000781c */ /* 0x000fc60003f0f008 */
[----:B------:R1:W-:Y:S04]  /*81e0*/  STSM.16.M88.4 [R47], R8 ;  /* 0x000000082f007844 */ /* 0x0003e80000000200 */
[----:B------:R3:W-:Y:S04]  /*81f0*/  STSM.16.M88.4 [R38], R96 ;  /* 0x0000006026007844 */ /* 0x0007e80000000200 */
[----:B------:R3:W-:Y:S01]  /*8200*/  STSM.16.M88.4 [R37], R104 ;  /* 0x0000006825007844 */ /* 0x0007e20000000200 */
[----:B0-----:R-:W-:Y:S01]  /*8210*/  MOV R4, UR4 ;  /* 0x0000000400047c02 */ /* 0x001fe20008000f00 */
[----:B------:R-:W-:-:S02]  /*8220*/  IMAD.U32 R5, RZ, RZ, UR7 ;  /* 0x00000007ff057e24 */ /* 0x000fc4000f8e00ff */
[----:B------:R3:W-:Y:S01]  /*8230*/  STSM.16.M88.4 [R36], R112 ;  /* 0x0000007024007844 */ /* 0x0007e20000000200 */
[----:B------:R-:W-:Y:S06]  /*8240*/  BAR.SYNC.DEFER_BLOCKING 0x1, 0x100 ;  /* 0x0044000000007b1d */ /* 0x000fec0000010000 */
[----:B------:R-:W4:Y:S01]  /*8250*/  @P0 LDG.E R3, desc[UR36][R4.64] ;  /* 0x0000002404030981 */ /* 0x000f22000c1e1900 */
[----:B------:R-:W-:Y:S01]  /*8260*/  UISETP.NE.AND.EX UP1, UPT, UR9, URZ, UPT, UP1 ;  /* 0x0000003f0900728c */ /* 0x000fe2000bf25310 */
[----:B--2---:R-:W-:Y:S01]  /*8270*/  ISETP.NE.AND P1, PT, R68, 0x1, PT ;  /* 0x000000014400780c */ /* 0x004fe20003f25270 */
[----:B------:R-:W-:Y:S01]  /*8280*/  ULDC UR7, c[0x0][0xa88] ;  /* 0x0002a20000077ab9 */ /* 0x000fe20000000800 */
[----:B------:R-:W-:Y:S01]  /*8290*/  UMOV UR4, URZ ;  /* 0x0000003f00047c82 */ /* 0x000fe20008000000 */
[----:B-1----:R-:W-:-:S02]  /*82a0*/  MOV R9, UR12 ;  /* 0x0000000c00097c02 */ /* 0x002fc40008000f00 */
[----:B------:R-:W-:-:S05]  /*82b0*/  PLOP3.LUT P2, PT, PT, PT, UP1, 0x80, 0x0 ;  /* 0x000000000000781c */ /* 0x000fca0003f4f018 */
[----:B------:R-:W-:-:S03]  /*82c0*/  @UP1 UIADD3 UR8, UP2, UR10, UR8, URZ ;  /* 0x000000080a081290 */ /* 0x000fc6000ff5e03f */
[----:B------:R-:W0:Y:S01]  /*82d0*/  @P1 LDC R6, c[0x0][0xbec] ;  /* 0x0002fb00ff061b82 */ /* 0x000e220000000800 */
[----:B------:R-:W-:Y:S02]  /*82e0*/  @UP1 UIADD3.X UR9, UR11, UR9, URZ, UP2, !UPT ;  /* 0x000000090b091290 */ /* 0x000fe400097fe43f */
[----:B------:R-:W-:-:S04]  /*82f0*/  IMAD.U32 R10, RZ, RZ, UR8 ;  /* 0x00000008ff0a7e24 */ /* 0x000fc8000f8e00ff */
[----:B------:R-:W-:Y:S01]  /*8300*/  IMAD.U32 R11, RZ, RZ, UR9 ;  /* 0x00000009ff0b7e24 */ /* 0x000fe2000f8e00ff */
[----:B------:R-:W1:Y:S01]  /*8310*/  @P1 LDC R8, c[0x0][0xbf0] ;  /* 0x0002fc00ff081b82 */ /* 0x000e620000000800 */
[----:B----4-:R-:W-:Y:S01]  /*8320*/  @P0 R2UR UR4, R3 ;  /* 0x00000000030402ca */ /* 0x010fe200000e0000 */
[----:B------:R-:W-:-:S06]  /*8330*/  IMAD.U32 R3, RZ, RZ, UR7 ;  /* 0x00000007ff037e24 */ /* 0x000fcc000f8e00ff */
[----:B------:R3:W5:Y:S01]  /*8340*/  @P2 LDG.E R3, desc[UR36][R10.64] ;  /* 0x000000240a032981 */ /* 0x000762000c1e1900 */
[----:B01----:R-:W-:Y:S07]  /*8350*/  @P2 BRA `(.L_x_217) ;  /* 0x0000000000102947 */ /* 0x003fee0003800000 */
[----:B------:R-:W-:Y:S05]  /*8360*/  @!P0 BRA `(.L_x_217) ;  /* 0x00000000000c8947 */ /* 0x000fea0003800000 */
[----:B---3--:R-:W2:Y:S04]  /*8370*/  LDG.E R10, desc[UR36][R4.64] ;  /* 0x00000024040a7981 */ /* 0x008ea8000c1e1900 */
[----:B-----5:R-:W2:Y:S02]  /*8380*/  LDG.E R3, desc[UR36][R4.64+0x4] ;  /* 0x0000042404037981 */ /* 0x020ea4000c1e1900 */
[----:B--2---:R-:W-:-:S07]  /*8390*/  IMAD.IADD R3, R3, 0x1, -R10 ;  /* 0x0000000103037824 */ /* 0x004fce00078e0a0a */
.L_x_217:
[----:B------:R-:W-:Y:S01]  /*83a0*/  R2UR UR15, R192 ;  /* 0x00000000c00f72ca */ /* 0x000fe200000e0000 */
[----:B------:R-:W-:Y:S01]  /*83b0*/  USHF.R.S32.HI UR14, URZ, 0x1f, UR61 ;  /* 0x0000001f3f0e7899 */ /* 0x000fe2000801143d */
[----:B------:R-:W-:Y:S01]  /*83c0*/  IMAD R9, R9, 0x80, R198 ;  /* 0x0000008009097824 */ /* 0x000fe200078e02c6 */
[----:B------:R-:W-:Y:S01]  /*83d0*/  ULDC.64 UR12, c[0x0][0xb90] ;  /* 0x0002e400000c7ab9 */ /* 0x000fe20000000a00 */
[----:B------:R-:W-:Y:S01]  /*83e0*/  USHF.R.S32.HI UR11, URZ, 0x1f, UR4 ;  /* 0x0000001f3f0b7899 */ /* 0x000fe20008011404 */
[----:B------:R-:W-:Y:S01]  /*83f0*/  R2UR UR16, R22 ;  /* 0x00000000161072ca */ /* 0x000fe200000e0000 */
[----:B------:R-:W-:Y:S01]  /*8400*/  UIMAD UR7, UR14, UR12, URZ ;  /* 0x0000000c0e0772a4 */ /* 0x000fe2000f8e023f */
[----:B------:R-:W-:Y:S01]  /*8410*/  @P1 IMAD.HI.U32 R5, R9, R6, RZ ;  /* 0x0000000609051227 */ /* 0x000fe200078e00ff */
[----:B------:R-:W-:Y:S01]  /*8420*/  UMOV UR10, UR4 ;  /* 0x00000004000a7c82 */ /* 0x000fe20008000000 */
[----:B------:R-:W-:Y:S02]  /*8430*/  USEL UR60, UR60, URZ, !UP0 ;  /* 0x0000003f3c3c7287 */ /* 0x000fe4000c000000 */
[----:B------:R-:W-:Y:S01]  /*8440*/  UIMAD.WIDE.U32 UR8, UR61, UR12, UR10 ;  /* 0x0000000c3d0872a5 */ /* 0x000fe2000f8e000a */
[----:B------:R-:W-:Y:S01]  /*8450*/  IMAD.MOV.U32 R4, RZ, RZ, R9 ;  /* 0x000000ffff047224 */ /* 0x000fe200078e0009 */
[----:B------:R-:W-:Y:S01]  /*8460*/  UIMAD UR7, UR61, UR13, UR7 ;  /* 0x0000000d3d0772a4 */ /* 0x000fe2000f8e0207 */
[----:B------:R-:W-:Y:S01]  /*8470*/  @P1 SHF.R.U32.HI R4, RZ, R8, R5 ;  /* 0x00000008ff041219 */ /* 0x000fe20000011605 */
[----:B------:R-:W-:Y:S01]  /*8480*/  USEL UR15, UR15, URZ, !UP0 ;  /* 0x0000003f0f0f7287 */ /* 0x000fe2000c000000 */
[----:B------:R-:W-:Y:S01]  /*8490*/  IMAD R5, R23, 0x40, R16 ;  /* 0x0000004017057824 */ /* 0x000fe200078e0210 */
[----:B------:R-:W-:Y:S01]  /*84a0*/  ULDC.64 UR12, c[0x0][0xb98] ;  /* 0x0002e600000c7ab9 */ /* 0x000fe20000000a00 */
[----:B------:R-:W-:Y:S01]  /*84b0*/  UIADD3 UR9, UR9, UR7, URZ ;  /* 0x0000000709097290 */ /* 0x000fe2000fffe03f */
[----:B------:R-:W-:Y:S01]  /*84c0*/  IADD3 R7, -R4, RZ, RZ ;  /* 0x000000ff04077210 */ /* 0x000fe20007ffe1ff */
[----:B------:R-:W-:Y:S01]  /*84d0*/  UIMAD UR7, UR15, UR12, URZ ;  /* 0x0000000c0f0772a4 */ /* 0x000fe2000f8e023f */
[----:B------:R-:W-:Y:S01]  /*84e0*/  IMAD.WIDE R20, R5, 0x2, R20 ;  /* 0x0000000205147825 */ /* 0x000fe200078e0214 */
[----:B------:R-:W-:Y:S01]  /*84f0*/  UIMAD.WIDE.U32 UR8, UR60, UR12, UR8 ;  /* 0x0000000c3c0872a5 */ /* 0x000fe2000f8e0008 */
[----:B------:R-:W-:Y:S01]  /*8500*/  SHF.R.S32.HI R5, RZ, 0x1f, R4 ;  /* 0x0000001fff057819 */ /* 0x000fe20000011404 */
[----:B------:R-:W-:Y:S01]  /*8510*/  UIMAD UR7, UR60, UR13, UR7 ;  /* 0x0000000d3c0772a4 */ /* 0x000fe2000f8e0207 */
[----:B------:R-:W-:Y:S01]  /*8520*/  IMAD R7, R68, R7, R9 ;  /* 0x0000000744077224 */ /* 0x000fe200078e0209 */
[----:B---3--:R-:W-:Y:S01]  /*8530*/  IADD3 R11, P6, R20, 0x2000, RZ ;  /* 0x00002000140b7810 */ /* 0x008fe20007fde0ff */
[----:B-----5:R-:W-:Y:S01]  /*8540*/  IMAD R43, R3, R68, RZ ;  /* 0x00000044032b7224 */ /* 0x020fe200078e02ff */
[----:B------:R-:W-:Y:S01]  /*8550*/  IADD3 R4, P0, R4, UR8, RZ ;  /* 0x0000000804047c10 */ /* 0x000fe2000ff1e0ff */
[----:B------:R-:W-:Y:S01]  /*8560*/  ULDC.64 UR12, c[0x0][0xaa0] ;  /* 0x0002a800000c7ab9 */ /* 0x000fe20000000a00 */
[----:B------:R-:W-:Y:S01]  /*8570*/  IMAD.U32 R6, RZ, RZ, UR7 ;  /* 0x00000007ff067e24 */ /* 0x000fe2000f8e00ff */
[----:B------:R-:W-:-:S02]  /*8580*/  LOP3.LUT R8, R11, 0x380, RZ, 0xc0, !PT ;  /* 0x000003800b087812 */ /* 0x000fc400078ec0ff */
[----:B------:R-:W-:Y:S02]  /*8590*/  IADD3 R13, P2, R20, 0x1000, RZ ;  /* 0x00001000140d7810 */ /* 0x000fe40007f5e0ff */
[----:B------:R-:W-:Y:S01]  /*85a0*/  IADD3.X R5, R5, UR9, R6, P0, !PT ;  /* 0x0000000905057c10 */ /* 0x000fe200087fe406 */
[----:B------:R-:W-:Y:S01]  /*85b0*/  ULDC.64 UR8, c[0x0][0xb88] ;  /* 0x0002e20000087ab9 */ /* 0x000fe20000000a00 */
[----:B------:R-:W-:Y:S02]  /*85c0*/  SHF.R.S32.HI R6, RZ, 0x1f, R7 ;  /* 0x0000001fff067819 */ /* 0x000fe40000011407 */
[----:B------:R-:W-:Y:S01]  /*85d0*/  SHF.R.U64 R8, R8, 0x3, RZ ;  /* 0x0000000308087819 */ /* 0x000fe200000012ff */
[----:B------:R-:W-:Y:S01]  /*85e0*/  IMAD.WIDE.U32 R4, R7, UR8, R4 ;  /* 0x0000000807047c25 */ /* 0x000fe2000f8e0004 */
[----:B------:R-:W-:Y:S02]  /*85f0*/  LOP3.LUT R12, R13, 0x380, RZ, 0xc0, !PT ;  /* 0x000003800d0c7812 */ /* 0x000fe400078ec0ff */
[----:B------:R-:W-:Y:S01]  /*8600*/  LOP3.LUT R8, R8, R11, RZ, 0x3c, !PT ;  /* 0x0000000b08087212 */ /* 0x000fe200078e3cff */
[----:B------:R-:W-:Y:S01]  /*8610*/  IMAD R10, R6, UR8, RZ ;  /* 0x00000008060a7c24 */ /* 0x000fe2000f8e02ff */
[----:B------:R-:W-:-:S02]  /*8620*/  SHF.R.U64 R12, R12, 0x3, RZ ;  /* 0x000000030c0c7819 */ /* 0x000fc400000012ff */
[----:B------:R-:W-:Y:S01]  /*8630*/  IADD3 R45, P0, R20, 0x5000, RZ ;  /* 0x00005000142d7810 */ /* 0x000fe20007f1e0ff */
[----:B------:R-:W-:Y:S01]  /*8640*/  IMAD R11, R7, UR9, R10 ;  /* 0x00000009070b7c24 */ /* 0x000fe2000f8e020a */
[----:B------:R-:W-:Y:S01]  /*8650*/  ULDC.64 UR8, c[0x0][0xb50] ;  /* 0x0002d40000087ab9 */ /* 0x000fe20000000a00 */
[----:B------:R-:W-:Y:S01]  /*8660*/  LOP3.LUT R12, R12, R13, RZ, 0x3c, !PT ;  /* 0x0000000d0c0c7212 */ /* 0x000fe200078e3cff */
[----:B------:R-:W-:Y:S01]  /*8670*/  IMAD.X R13, RZ, RZ, R21, P2 ;  /* 0x000000ffff0d7224 */ /* 0x000fe200010e0615 */
[----:B------:R-:W-:Y:S01]  /*8680*/  LOP3.LUT R44, R45, 0x380, RZ, 0xc0, !PT ;  /* 0x000003802d2c7812 */ /* 0x000fe200078ec0ff */
[----:B------:R-:W-:Y:S01]  /*8690*/  IMAD.IADD R5, R5, 0x1, R11 ;  /* 0x0000000105057824 */ /* 0x000fe200078e020b */
[----:B------:R-:W-:Y:S02]  /*86a0*/  LEA R11, P3, R4, UR8, 0x2 ;  /* 0x00000008040b7c11 */ /* 0x000fe4000f8610ff */
[----:B------:R-:W-:Y:S02]  /*86b0*/  IADD3 R25, P2, R20, 0x7000, RZ ;  /* 0x0000700014197810 */ /* 0x000fe40007f5e0ff */
[----:B------:R-:W-:Y:S01]  /*86c0*/  LEA.HI.X R14, R4, UR9, R5, 0x2, P3 ;  /* 0x00000009040e7c11 */ /* 0x000fe200098f1405 */
[----:B------:R-:W-:Y:S01]  /*86d0*/  SHFL.IDX PT, R36, R11, RZ, 0x1c1f ;  /* 0x001c1fff0b247589 */ /* 0x000fe200000e0000 */
[----:B------:R-:W-:Y:S01]  /*86e0*/  IADD3 R33, P3, R20, 0x6000, RZ ;  /* 0x0000600014217810 */ /* 0x000fe20007f7e0ff */
[----:B------:R-:W-:Y:S01]  /*86f0*/  IMAD.U32 R5, RZ, RZ, UR16 ;  /* 0x00000010ff057e24 */ /* 0x000fe2000f8e00ff */
[----:B------:R-:W-:Y:S01]  /*8700*/  SHF.R.U64 R44, R44, 0x3, RZ ;  /* 0x000000032c2c7819 */ /* 0x000fe200000012ff */
[----:B------:R-:W0:Y:S01]  /*8710*/  SHFL.IDX PT, R37, R14, RZ, 0x1c1f ;  /* 0x001c1fff0e257589 */ /* 0x000e2200000e0000 */
[----:B------:R-:W-:Y:S01]  /*8720*/  LOP3.LUT R32, R33, 0x380, RZ, 0xc0, !PT ;  /* 0x0000038021207812 */ /* 0x000fe200078ec0ff */
[----:B------:R-:W-:Y:S01]  /*8730*/  IMAD R22, R5, 0x80, R196 ;  /* 0x0000008005167824 */ /* 0x000fe200078e02c4 */
[----:B------:R-:W-:Y:S01]  /*8740*/  LOP3.LUT R24, R25, 0x380, RZ, 0xc0, !PT ;  /* 0x0000038019187812 */ /* 0x000fe200078ec0ff */
[----:B------:R-:W-:Y:S01]  /*8750*/  SHFL.IDX PT, R40, R11, 0x1, 0x1c1f ;  /* 0x003c1f000b287f89 */ /* 0x000fe200000e0000 */
[----:B------:R-:W-:-:S02]  /*8760*/  SHF.R.U64 R32, R32, 0x3, RZ ;  /* 0x0000000320207819 */ /* 0x000fc400000012ff */
[----:B------:R-:W-:Y:S01]  /*8770*/  LOP3.LUT R44, R44, R45, RZ, 0x3c, !PT ;  /* 0x0000002d2c2c7212 */ /* 0x000fe200078e3cff */
[--C-:B------:R-:W-:Y:S01]  /*8780*/  IMAD.X R45, RZ, RZ, R21.reuse, P0 ;  /* 0x000000ffff2d7224 */ /* 0x100fe200000e0615 */
[----:B------:R-:W-:Y:S01]  /*8790*/  LOP3.LUT R32, R32, R33, RZ, 0x3c, !PT ;  /* 0x0000002120207212 */ /* 0x000fe200078e3cff */
[----:B------:R-:W-:Y:S01]  /*87a0*/  IMAD.X R33, RZ, RZ, R21, P3 ;  /* 0x000000ffff217224 */ /* 0x000fe200018e0615 */
[----:B------:R-:W-:Y:S01]  /*87b0*/  SHF.R.U64 R24, R24, 0x3, RZ ;  /* 0x0000000318187819 */ /* 0x000fe200000012ff */
[----:B------:R-:W1:Y:S01]  /*87c0*/  SHFL.IDX PT, R41, R14, 0x1, 0x1c1f ;  /* 0x003c1f000e297f89 */ /* 0x000e6200000e0000 */
[----:B------:R-:W-:Y:S02]  /*87d0*/  IADD3 R10, P3, R20, 0xb000, RZ ;  /* 0x0000b000140a7810 */ /* 0x000fe40007f7e0ff */
[----:B------:R-:W-:Y:S02]  /*87e0*/  LOP3.LUT P0, RZ, R194, 0x3, RZ, 0xc0, !PT ;  /* 0x00000003c2ff7812 */ /* 0x000fe4000780c0ff */
[----:B------:R-:W-:-:S02]  /*87f0*/  IADD3 R9, P5, R20, 0x3000, RZ ;  /* 0x0000300014097810 */ /* 0x000fc40007fbe0ff */
[----:B------:R-:W-:Y:S01]  /*8800*/  IADD3 R53, P4, R20, 0x4000, RZ ;  /* 0x0000400014357810 */ /* 0x000fe20007f9e0ff */
[----:B------:R-:W-:Y:S01]  /*8810*/  UIMAD UR7, UR11, UR12, URZ ;  /* 0x0000000c0b0772a4 */ /* 0x000fe2000f8e023f */
[----:B------:R-:W-:Y:S01]  /*8820*/  LOP3.LUT R24, R24, R25, RZ, 0x3c, !PT ;  /* 0x0000001918187212 */ /* 0x000fe200078e3cff */
[--C-:B------:R-:W-:Y:S01]  /*8830*/  IMAD.X R25, RZ, RZ, R21.reuse, P2 ;  /* 0x000000ffff197224 */ /* 0x100fe200010e0615 */
[----:B------:R-:W-:Y:S01]  /*8840*/  LOP3.LUT R3, R10, 0x380, RZ, 0xc0, !PT ;  /* 0x000003800a037812 */ /* 0x000fe200078ec0ff */
[----:B------:R-:W-:Y:S01]  /*8850*/  UIMAD.WIDE.U32 UR8, UR4, UR12, URZ ;  /* 0x0000000c040872a5 */ /* 0x000fe2000f8e003f */
[----:B------:R-:W-:Y:S01]  /*8860*/  ISETP.GE.OR P2, PT, R22, R43, P0 ;  /* 0x0000002b1600720c */ /* 0x000fe20000746670 */
[----:B------:R-:W-:Y:S01]  /*8870*/  IMAD.X R49, RZ, RZ, R21, P3 ;  /* 0x000000ffff317224 */ /* 0x000fe200018e0615 */
[----:B------:R-:W-:Y:S01]  /*8880*/  LOP3.LUT R6, R9, 0x380, RZ, 0xc0, !PT ;  /* 0x0000038009067812 */ /* 0x000fe200078ec0ff */
[----:B------:R-:W-:Y:S01]  /*8890*/  ULDC.64 UR10, c[0x0][0xae8] ;  /* 0x0002ba00000a7ab9 */ /* 0x000fe20000000a00 */
[----:B------:R-:W-:-:S02]  /*88a0*/  LOP3.LUT R52, R53, 0x380, RZ, 0xc0, !PT ;  /* 0x0000038035347812 */ /* 0x000fc400078ec0ff */
[----:B------:R-:W-:Y:S02]  /*88b0*/  SHF.R.U64 R3, R3, 0x3, RZ ;  /* 0x0000000303037819 */ /* 0x000fe400000012ff */
[----:B------:R-:W-:Y:S02]  /*88c0*/  SHF.R.U64 R6, R6, 0x3, RZ ;  /* 0x0000000306067819 */ /* 0x000fe400000012ff */
[----:B------:R-:W-:Y:S02]  /*88d0*/  SHF.R.U64 R52, R52, 0x3, RZ ;  /* 0x0000000334347819 */ /* 0x000fe400000012ff */
[----:B------:R-:W-:Y:S01]  /*88e0*/  IADD3 R4, R22, 0x8, RZ ;  /* 0x0000000816047810 */ /* 0x000fe20007ffe0ff */
[----:B0-----:R0:W-:Y:S01]  /*88f0*/  @!P2 ST.E desc[UR36][R36.64], R0 ;  /* 0x000000002400a985 */ /* 0x0011e2000c101924 */
[----:B------:R-:W-:Y:S02]  /*8900*/  LOP3.LUT R48, R3, R10, RZ, 0x3c, !PT ;  /* 0x0000000a03307212 */ /* 0x000fe400078e3cff */
[----:B------:R-:W-:Y:S01]  /*8910*/  LOP3.LUT R6, R6, R9, RZ, 0x3c, !PT ;  /* 0x0000000906067212 */ /* 0x000fe200078e3cff */
[----:B------:R-:W2:Y:S01]  /*8920*/  @P1 LDC R3, c[0x0][0xbec] ;  /* 0x0002fb00ff031b82 */ /* 0x000ea20000000800 */
[----:B------:R-:W-:Y:S01]  /*8930*/  LOP3.LUT R52, R52, R53, RZ, 0x3c, !PT ;  /* 0x0000003534347212 */ /* 0x000fe200078e3cff */
[--C-:B------:R-:W-:Y:S01]  /*8940*/  IMAD.X R9, RZ, RZ, R21.reuse, P6 ;  /* 0x000000ffff097224 */ /* 0x100fe200030e0615 */
[----:B------:R-:W-:Y:S01]  /*8950*/  IADD3.X R7, RZ, R21, RZ, P5, !PT ;  /* 0x00000015ff077210 */ /* 0x000fe20002ffe4ff */
[----:B------:R-:W-:Y:S01]  /*8960*/  IMAD.X R53, RZ, RZ, R21, P4 ;  /* 0x000000ffff357224 */ /* 0x000fe200020e0615 */
[----:B------:R-:W-:-:S02]  /*8970*/  ISETP.GE.OR P0, PT, R4, R43, P0 ;  /* 0x0000002b0400720c */ /* 0x000fc40000706670 */
[C---:B------:R-:W-:Y:S01]  /*8980*/  IADD3 R65, P6, R20.reuse, 0x8000, RZ ;  /* 0x0000800014417810 */ /* 0x040fe20007fde0ff */
[----:B0-----:R-:W0:Y:S01]  /*8990*/  @P1 LDC R37, c[0x0][0xbf0] ;  /* 0x0002fc00ff251b82 */ /* 0x001e220000000800 */
[C---:B------:R-:W-:Y:S02]  /*89a0*/  IADD3 R61, P5, R20.reuse, 0x9000, RZ ;  /* 0x00009000143d7810 */ /* 0x040fe40007fbe0ff */
[C---:B------:R-:W-:Y:S02]  /*89b0*/  IADD3 R57, P4, R20.reuse, 0xa000, RZ ;  /* 0x0000a00014397810 */ /* 0x040fe40007f9e0ff */
[----:B------:R-:W-:Y:S02]  /*89c0*/  LOP3.LUT R5, R20, 0x380, RZ, 0xc0, !PT ;  /* 0x0000038014057812 */ /* 0x000fe400078ec0ff */
[----:B------:R-:W-:Y:S02]  /*89d0*/  LOP3.LUT R64, R65, 0x380, RZ, 0xc0, !PT ;  /* 0x0000038041407812 */ /* 0x000fe400078ec0ff */
[----:B------:R-:W-:Y:S01]  /*89e0*/  LOP3.LUT R60, R61, 0x380, RZ, 0xc0, !PT ;  /* 0x000003803d3c7812 */ /* 0x000fe200078ec0ff */
[----:B------:R-:W-:Y:S01]  /*89f0*/  UIMAD UR7, UR4, UR13, UR7 ;  /* 0x0000000d040772a4 */ /* 0x000fe2000f8e0207 */
[----:B------:R-:W-:Y:S01]  /*8a00*/  LOP3.LUT R56, R57, 0x380, RZ, 0xc0, !PT ;  /* 0x0000038039387812 */ /* 0x000fe200078ec0ff */
[----:B-1----:R1:W-:Y:S01]  /*8a10*/  @!P0 ST.E desc[UR36][R40.64], R2 ;  /* 0x0000000228008985 */ /* 0x0023e2000c101924 */
[----:B------:R-:W-:-:S02]  /*8a20*/  SHF.R.U64 R5, R5, 0x3, RZ ;  /* 0x0000000305057819 */ /* 0x000fc400000012ff */
[----:B------:R-:W-:Y:S02]  /*8a30*/  SHF.R.U64 R64, R64, 0x3, RZ ;  /* 0x0000000340407819 */ /* 0x000fe400000012ff */
[----:B------:R-:W-:Y:S01]  /*8a40*/  SHF.R.U64 R60, R60, 0x3, RZ ;  /* 0x000000033c3c7819 */ /* 0x000fe200000012ff */
[----:B------:R-:W-:Y:S01]  /*8a50*/  IMAD R0, R19, 0x20, R23 ;  /* 0x0000002013007824 */ /* 0x000fe200078e0217 */
[----:B------:R-:W-:Y:S01]  /*8a60*/  SHF.R.U64 R56, R56, 0x3, RZ ;  /* 0x0000000338387819 */ /* 0x000fe200000012ff */
[----:B------:R-:W-:Y:S01]  /*8a70*/  UIADD3 UR9, UR9, UR7, URZ ;  /* 0x0000000709097290 */ /* 0x000fe2000fffe03f */
[----:B------:R-:W-:Y:S01]  /*8a80*/  LOP3.LUT R20, R5, R20, RZ, 0x3c, !PT ;  /* 0x0000001405147212 */ /* 0x000fe200078e3cff */
[----:B------:R-:W-:Y:S01]  /*8a90*/  UIMAD UR4, UR14, UR10, URZ ;  /* 0x0000000a0e0472a4 */ /* 0x000fe2000f8e023f */
[----:B------:R-:W-:Y:S01]  /*8aa0*/  LOP3.LUT R64, R64, R65, RZ, 0x3c, !PT ;  /* 0x0000004140407212 */ /* 0x000fe200078e3cff */
[--C-:B------:R-:W-:Y:S01]  /*8ab0*/  IMAD.X R65, RZ, RZ, R21.reuse, P6 ;  /* 0x000000ffff417224 */ /* 0x100fe200030e0615 */
[----:B------:R-:W-:Y:S01]  /*8ac0*/  LOP3.LUT R60, R60, R61, RZ, 0x3c, !PT ;  /* 0x0000003d3c3c7212 */ /* 0x000fe200078e3cff */
[----:B------:R-:W-:Y:S01]  /*8ad0*/  IMAD.X R61, RZ, RZ, R21, P5 ;  /* 0x000000ffff3d7224 */ /* 0x000fe200028e0615 */
[----:B------:R-:W-:Y:S01]  /*8ae0*/  LOP3.LUT R56, R56, R57, RZ, 0x3c, !PT ;  /* 0x0000003938387212 */ /* 0x000fe200078e3cff */
[----:B------:R3:W5:Y:S01]  /*8af0*/  LD.E.128 R28, desc[UR36][R20.64] ;  /* 0x00000024141c7980 */ /* 0x000762000c101d00 */
[----:B------:R-:W-:Y:S01]  /*8b00*/  IADD3.X R57, RZ, R21, RZ, P4, !PT ;  /* 0x00000015ff397210 */ /* 0x000fe200027fe4ff */
[----:B------:R-:W-:-:S02]  /*8b10*/  UIMAD UR4, UR61, UR11, UR4 ;  /* 0x0000000b3d0472a4 */ /* 0x000fc4000f8e0204 */
[----:B------:R-:W-:Y:S01]  /*8b20*/  UIMAD.WIDE.U32 UR8, UR61, UR10, UR8 ;  /* 0x0000000a3d0872a5 */ /* 0x000fe2000f8e0008 */
[----:B------:R-:W5:Y:S02]  /*8b30*/  LD.E.128 R12, desc[UR36][R12.64] ;  /* 0x000000240c0c7980 */ /* 0x000f64000c101d00 */
[----:B------:R-:W-:Y:S02]  /*8b40*/  ULDC.64 UR10, c[0x0][0xaf0] ;  /* 0x0002bc00000a7ab9 */ /* 0x000fe40000000a00 */
[----:B------:R-:W5:Y:S01]  /*8b50*/  LD.E.128 R8, desc[UR36][R8.64] ;  /* 0x0000002408087980 */ /* 0x000f62000c101d00 */
[----:B---3--:R-:W-:-:S03]  /*8b60*/  IMAD.U32 R21, RZ, RZ, UR16 ;  /* 0x00000010ff157e24 */ /* 0x008fc6000f8e00ff */
[----:B------:R-:W5:Y:S01]  /*8b70*/  LD.E.128 R4, desc[UR36][R6.64] ;  /* 0x0000002406047980 */ /* 0x000f62000c101d00 */
[----:B------:R-:W-:Y:S01]  /*8b80*/  IMAD R20, R21, 0x80, R0 ;  /* 0x0000008015147824 */ /* 0x000fe200078e0200 */
[----:B------:R-:W-:Y:S02]  /*8b90*/  UIADD3 UR9, UR9, UR4, URZ ;  /* 0x0000000409097290 */ /* 0x000fe4000fffe03f */
[----:B------:R-:W5:Y:S01]  /*8ba0*/  LD.E.128 R52, desc[UR36][R52.64] ;  /* 0x0000002434347980 */ /* 0x000f62000c101d00 */
[----:B--2---:R-:W-:Y:S01]  /*8bb0*/  @P1 IMAD.HI.U32 R0, R20, R3, RZ ;  /* 0x0000000314001227 */ /* 0x004fe200078e00ff */
[----:B------:R-:W-:Y:S01]  /*8bc0*/  UIMAD UR4, UR15, UR10, URZ ;  /* 0x0000000a0f0472a4 */ /* 0x000fe2000f8e023f */
[----:B------:R-:W-:Y:S01]  /*8bd0*/  MOV R21, R20 ;  /* 0x0000001400157202 */ /* 0x000fe20000000f00 */
[----:B------:R-:W-:Y:S01]  /*8be0*/  UIMAD.WIDE.U32 UR8, UR60, UR10, UR8 ;  /* 0x0000000a3c0872a5 */ /* 0x000fe2000f8e0008 */
[----:B------:R-:W5:Y:S01]  /*8bf0*/  LD.E.128 R44, desc[UR36][R44.64] ;  /* 0x000000242c2c7980 */ /* 0x000f62000c101d00 */
[----:B0-----:R-:W-:Y:S01]  /*8c00*/  @P1 SHF.R.U32.HI R21, RZ, R37, R0 ;  /* 0x00000025ff151219 */ /* 0x001fe20000011600 */
[----:B------:R-:W-:-:S02]  /*8c10*/  UIMAD UR4, UR60, UR11, UR4 ;  /* 0x0000000b3c0472a4 */ /* 0x000fc4000f8e0204 */
[----:B------:R-:W5:Y:S01]  /*8c20*/  LD.E.128 R32, desc[UR36][R32.64] ;  /* 0x0000002420207980 */ /* 0x000f62000c101d00 */
[--C-:B------:R-:W-:Y:S01]  /*8c30*/  SHF.R.S32.HI R0, RZ, 0x1f, R21.reuse ;  /* 0x0000001fff007819 */ /* 0x100fe20000011415 */
[----:B------:R-:W-:Y:S01]  /*8c40*/  UIADD3 UR4, UR9, UR4, URZ ;  /* 0x0000000409047290 */ /* 0x000fe2000fffe03f */
[----:B------:R-:W-:Y:S01]  /*8c50*/  IMAD.MOV R37, RZ, RZ, -R21 ;  /* 0x000000ffff257224 */ /* 0x000fe200078e0a15 */
[----:B------:R-:W5:Y:S01]  /*8c60*/  LD.E.128 R24, desc[UR36][R24.64] ;  /* 0x0000002418187980 */ /* 0x000f62000c101d00 */
[----:B-1----:R-:W-:Y:S02]  /*8c70*/  IMAD.U32 R2, RZ, RZ, UR8 ;  /* 0x00000008ff027e24 */ /* 0x002fe4000f8e00ff */
[----:B------:R-:W-:Y:S01]  /*8c80*/  IMAD.U32 R3, RZ, RZ, UR9 ;  /* 0x00000009ff037e24 */ /* 0x000fe2000f8e00ff */
[----:B------:R-:W-:Y:S01]  /*8c90*/  ULDC.64 UR8, c[0x0][0xae0] ;  /* 0x0002b80000087ab9 */ /* 0x000fe20000000a00 */
[----:B------:R-:W-:Y:S01]  /*8ca0*/  IMAD R37, R68, R37, R20 ;  /* 0x0000002544257224 */ /* 0x000fe200078e0214 */
[----:B------:R-:W5:Y:S01]  /*8cb0*/  LD.E.128 R64, desc[UR36][R64.64] ;  /* 0x0000002440407980 */ /* 0x000f62000c101d00 */
[----:B------:R-:W-:-:S02]  /*8cc0*/  IMAD R0, R0, UR8, RZ ;  /* 0x0000000800007c24 */ /* 0x000fc4000f8e02ff */
[----:B------:R-:W-:Y:S01]  /*8cd0*/  IMAD.U32 R3, RZ, RZ, UR4 ;  /* 0x00000004ff037e24 */ /* 0x000fe2000f8e00ff */
[----:B------:R-:W5:Y:S01]  /*8ce0*/  LD.E.128 R60, desc[UR36][R60.64] ;  /* 0x000000243c3c7980 */ /* 0x000f62000c101d00 */
[----:B------:R-:W-:Y:S01]  /*8cf0*/  IMAD R41, R21, UR9, R0 ;  /* 0x0000000915297c24 */ /* 0x000fe2000f8e0200 */
[----:B------:R-:W-:Y:S02]  /*8d00*/  SHF.R.S32.HI R0, RZ, 0x1f, R37 ;  /* 0x0000001fff007819 */ /* 0x000fe40000011425 */
[----:B------:R-:W5:Y:S01]  /*8d10*/  LD.E.128 R56, desc[UR36][R56.64] ;  /* 0x0000002438387980 */ /* 0x000f62000c101d00 */
[----:B------:R-:W-:-:S03]  /*8d20*/  MOV R40, UR16 ;  /* 0x0000001000287c02 */ /* 0x000fc60008000f00 */
[----:B------:R-:W5:Y:S01]  /*8d30*/  LD.E.128 R48, desc[UR36][R48.64] ;  /* 0x0000002430307980 */ /* 0x000f62000c101d00 */
[----:B------:R-:W-:Y:S01]  /*8d40*/  IMAD.WIDE.U32 R2, R21, UR8, R2 ;  /* 0x0000000815027c25 */ /* 0x000fe2000f8e0002 */
[----:B------:R-:W-:Y:S01]  /*8d50*/  ULDC.64 UR8, c[0x0][0xad8] ;  /* 0x0002b60000087ab9 */ /* 0x000fe20000000a00 */
[----:B------:R-:W-:Y:S01]  /*8d60*/  @!PT LDS RZ, [RZ] ;  /* 0x00000000fffff984 */ /* 0x000fe20000000800 */
[----:B------:R-:W-:Y:S01]  /*8d70*/  @!PT LDS RZ, [RZ] ;  /* 0x00000000fffff984 */ /* 0x000fe20000000800 */
[----:B------:R-:W-:Y:S01]  /*8d80*/  @!PT LDS RZ, [RZ] ;  /* 0x00000000fffff984 */ /* 0x000fe20000000800 */
[----:B------:R-:W-:Y:S01]  /*8d90*/  @!PT LDS RZ, [RZ] ;  /* 0x00000000fffff984 */ /* 0x000fe20000000800 */
[----:B------:R0:W-:Y:S06]  /*8da0*/  MEMBAR.ALL.CTA ;  /* 0x0000000000007992 */ /* 0x0001ec0000008000 */
[----:B0-----:R-:W0:Y:S01]  /*8db0*/  FENCE.VIEW.ASYNC.S ;  /* 0x00000000000073c6 */ /* 0x001e220000000000 */
[----:B------:R-:W-:-:S02]  /*8dc0*/  IMAD.IADD R3, R3, 0x1, R41 ;  /* 0x0000000103037824 */ /* 0x000fc400078e0229 */
[----:B------:R-:W-:Y:S02]  /*8dd0*/  IMAD R20, R0, UR8, RZ ;  /* 0x0000000800147c24 */ /* 0x000fe4000f8e02ff */
[----:B------:R-:W-:Y:S02]  /*8de0*/  IMAD R40, R40, 0x80, R23 ;  /* 0x0000008028287824 */ /* 0x000fe400078e0217 */
[C---:B------:R-:W-:Y:S02]  /*8df0*/  IMAD R21, R37.reuse, UR9, R20 ;  /* 0x0000000925157c24 */ /* 0x040fe4000f8e0214 */
[----:B------:R-:W-:Y:S01]  /*8e00*/  IMAD.WIDE.U32 R2, R37, UR8, R2 ;  /* 0x0000000825027c25 */ /* 0x000fe2000f8e0002 */
[C---:B------:R-:W-:Y:S01]  /*8e10*/  ISETP.GE.AND P2, PT, R40.reuse, R43, PT ;  /* 0x0000002b2800720c */ /* 0x040fe20003f46270 */
[----:B------:R-:W-:Y:S02]  /*8e20*/  ULDC.64 UR8, c[0x0][0xa80] ;  /* 0x0002a00000087ab9 */ /* 0x000fe40000000a00 */
[----:B------:R-:W-:Y:S01]  /*8e30*/  VIADD R0, R40, 0x20 ;  /* 0x0000002028007836 */ /* 0x000fe20000000000 */
[----:B------:R-:W-:Y:S01]  /*8e40*/  LEA R22, P3, R2, UR8, 0x1 ;  /* 0x0000000802167c11 */ /* 0x000fe2000f8608ff */
[----:B------:R-:W-:-:S02]  /*8e50*/  IMAD.IADD R3, R3, 0x1, R21 ;  /* 0x0000000103037824 */ /* 0x000fc400078e0215 */
[----:B------:R-:W-:Y:S01]  /*8e60*/  VIADD R42, R42, 0x30820 ;  /* 0x000308202a2a7836 */ /* 0x000fe20000000000 */
[-C--:B------:R-:W-:Y:S02]  /*8e70*/  ISETP.GE.AND P1, PT, R0, R43.reuse, PT ;  /* 0x0000002b0000720c */ /* 0x080fe40003f26270 */
[----:B------:R-:W-:Y:S02]  /*8e80*/  IADD3 R0, R40, 0x40, RZ ;  /* 0x0000004028007810 */ /* 0x000fe40007ffe0ff */
[----:B------:R-:W-:Y:S02]  /*8e90*/  LEA.HI.X R38, R2, UR9, R3, 0x1, P3 ;  /* 0x0000000902267c11 */ /* 0x000fe400098f0c03 */
[----:B------:R-:W-:Y:S01]  /*8ea0*/  PRMT R42, RZ, 0x654, R42 ;  /* 0x00000654ff2a7816 */ /* 0x000fe2000000002a */
[----:B0-----:R0:W1:Y:S01]  /*8eb0*/  SHFL.IDX PT, R37, R22, RZ, 0x181f ;  /* 0x00181fff16257589 */ /* 0x00106200000e0000 */
[----:B------:R-:W-:Y:S01]  /*8ec0*/  ISETP.GE.AND P0, PT, R0, R43, PT ;  /* 0x0000002b0000720c */ /* 0x000fe20003f06270 */
[----:B------:R-:W-:Y:S01]  /*8ed0*/  BSSY B1, `(.L_x_218) ;  /* 0x0000011000017945 */ /* 0x000fe20003800000 */
[----:B------:R0:W-:Y:S01]  /*8ee0*/  SYNCS.ARRIVE.TRANS64.RED.A1T0 RZ, [R42+URZ], RZ ;  /* 0x000000ff2aff79a7 */ /* 0x0001e2000810043f */
[----:B------:R0:W2:Y:S02]  /*8ef0*/  SHFL.IDX PT, R0, R38, RZ, 0x181f ;  /* 0x00181fff26007589 */ /* 0x0000a400000e0000 */
[----:B------:R-:W-:Y:S08]  /*8f00*/  @P2 BRA `(.L_x_219) ;  /* 0x0000000000342947 */ /* 0x000ff00003800000 */
[----:B------:R-:W-:Y:S02]  /*8f10*/  ULDC UR4, c[0x0][0xac8] ;  /* 0x0002b20000047ab9 */ /* 0x000fe40000000800 */
[----:B------:R-:W-:Y:S02]  /*8f20*/  ISETP.GE.AND P4, PT, R16, UR4, PT ;  /* 0x0000000410007c0c */ /* 0x000fe4000bf86270 */
[----:B------:R-:W-:Y:S02]  /*8f30*/  ISETP.GE.AND P3, PT, R17, UR4, PT ;  /* 0x0000000411007c0c */ /* 0x000fe4000bf66270 */
[----:B------:R-:W-:-:S09]  /*8f40*/  ISETP.GE.AND P2, PT, R18, UR4, PT ;  /* 0x0000000412007c0c */ /* 0x000fd2000bf46270 */
[CC--:B-1----:R-:W-:Y:S02]  /*8f50*/  @!P4 LEA R2, P6, R16.reuse, R37.reuse, 0x1 ;  /* 0x000000251002c211 */ /* 0x0c2fe400078c08ff */
[CC--:B------:R-:W-:Y:S02]  /*8f60*/  @!P3 LEA R20, P5, R17.reuse, R37.reuse, 0x1 ;  /* 0x000000251114b211 */ /* 0x0c0fe400078a08ff */
[-C--:B--2---:R-:W-:Y:S02]  /*8f70*/  @!P4 LEA.HI.X R3, R16, R0.reuse, R203, 0x1, P6 ;  /* 0x000000001003c211 */ /* 0x084fe400030f0ccb */
[C---:B------:R-:W-:Y:S02]  /*8f80*/  @!P2 LEA R36, P6, R18.reuse, R37, 0x1 ;  /* 0x000000251224a211 */ /* 0x040fe400078c08ff */
[-C--:B------:R-:W-:Y:S01]  /*8f90*/  @!P3 LEA.HI.X R21, R17, R0.reuse, R202, 0x1, P5 ;  /* 0x000000001115b211 */ /* 0x080fe200028f0cca */
[----:B-----5:R3:W-:Y:S01]  /*8fa0*/  @!P4 ST.E.128 desc[UR36][R2.64], R28 ;  /* 0x0000001c0200c985 */ /* 0x0207e2000c101d24 */
[----:B------:R-:W-:-:S03]  /*8fb0*/  @!P2 LEA.HI.X R37, R18, R0, R201, 0x1, P6 ;  /* 0x000000001225a211 */ /* 0x000fc600030f0cc9 */
[----:B------:R3:W-:Y:S04]  /*8fc0*/  @!P3 ST.E.128 desc[UR36][R20.64], R52 ;  /* 0x000000341400b985 */ /* 0x0007e8000c101d24 */
[----:B------:R3:W-:Y:S02]  /*8fd0*/  @!P2 ST.E.128 desc[UR36][R36.64], R64 ;  /* 0x000000402400a985 */ /* 0x0007e4000c101d24 */
.L_x_219:
[----:B------:R-:W-:Y:S05]  /*8fe0*/  BSYNC B1 ;  /* 0x0000000000017941 */ /* 0x000fea0003800000 */
.L_x_218:
[----:B--2---:R2:W4:Y:S01]  /*8ff0*/  SHFL.IDX PT, R0, R38, 0x1, 0x181f ;  /* 0x00381f0026007f89 */ /* 0x00452200000e0000 */
[----:B------:R-:W-:Y:S03]  /*9000*/  BSSY B1, `(.L_x_220) ;  /* 0x0000010000017945 */ /* 0x000fe60003800000 */
[----:B---3-5:R2:W3:Y:S01]  /*9010*/  SHFL.IDX PT, R29, R22, 0x1, 0x181f ;  /* 0x00381f00161d7f89 */ /* 0x0284e200000e0000 */
[----:B------:R-:W-:Y:S05]  /*9020*/  @P1 BRA `(.L_x_221) ;  /* 0x0000000000341947 */ /* 0x000fea0003800000 */
[----:B------:R-:W-:Y:S02]  /*9030*/  ULDC UR4, c[0x0][0xac8] ;  /* 0x0002b20000047ab9 */ /* 0x000fe40000000800 */
[----:B------:R-:W-:Y:S02]  /*9040*/  ISETP.GE.AND P4, PT, R16, UR4, PT ;  /* 0x0000000410007c0c */ /* 0x000fe4000bf86270 */
[----:B------:R-:W-:Y:S02]  /*9050*/  ISETP.GE.AND P5, PT, R17, UR4, PT ;  /* 0x0000000411007c0c */ /* 0x000fe4000bfa6270 */
[----:B------:R-:W-:-:S09]  /*9060*/  ISETP.GE.AND P6, PT, R18, UR4, PT ;  /* 0x0000000412007c0c */ /* 0x000fd2000bfc6270 */
[-C--:B---3--:R-:W-:Y:S02]  /*9070*/  @!P4 LEA R2, P1, R16, R29.reuse, 0x1 ;  /* 0x0000001d1002c211 */ /* 0x088fe400078208ff */
[CC--:B------:R-:W-:Y:S02]  /*9080*/  @!P5 LEA R20, P2, R17.reuse, R29.reuse, 0x1 ;  /* 0x0000001d1114d211 */ /* 0x0c0fe400078408ff */
[----:B------:R-:W-:Y:S02]  /*9090*/  @!P6 LEA R28, P3, R18, R29, 0x1 ;  /* 0x0000001d121ce211 */ /* 0x000fe400078608ff */
[-C--:B----4-:R-:W-:Y:S02]  /*90a0*/  @!P4 LEA.HI.X R3, R16, R0.reuse, R203, 0x1, P1 ;  /* 0x000000001003c211 */ /* 0x090fe400008f0ccb */
[-C--:B------:R-:W-:Y:S02]  /*90b0*/  @!P5 LEA.HI.X R21, R17, R0.reuse, R202, 0x1, P2 ;  /* 0x000000001115d211 */ /* 0x080fe400010f0cca */
[----:B------:R-:W-:Y:S01]  /*90c0*/  @!P6 LEA.HI.X R29, R18, R0, R201, 0x1, P3 ;  /* 0x00000000121de211 */ /* 0x000fe200018f0cc9 */
[----:B------:R3:W-:Y:S04]  /*90d0*/  @!P4 ST.E.128 desc[UR36][R2.64], R12 ;  /* 0x0000000c0200c985 */ /* 0x0007e8000c101d24 */
[----:B------:R3:W-:Y:S04]  /*90e0*/  @!P5 ST.E.128 desc[UR36][R20.64], R44 ;  /* 0x0000002c1400d985 */ /* 0x0007e8000c101d24 */
[----:B------:R3:W-:Y:S02]  /*90f0*/  @!P6 ST.E.128 desc[UR36][R28.64], R60 ;  /* 0x0000003c1c00e985 */ /* 0x0007e4000c101d24 */
.L_x_221:
[----:B------:R-:W-:Y:S05]  /*9100*/  BSYNC B1 ;  /* 0x0000000000017941 */ /* 0x000fea0003800000 */
.L_x_220:
[----:B----4-:R4:W0:Y:S01]  /*9110*/  SHFL.IDX PT, R0, R38, 0x2, 0x181f ;  /* 0x00581f0026007f89 */ /* 0x01082200000e0000 */
[----:B------:R-:W-:Y:S03]  /*9120*/  BSSY B1, `(.L_x_222) ;  /* 0x0000010000017945 */ /* 0x000fe60003800000 */
[----:B---3--:R4:W3:Y:S01]  /*9130*/  SHFL.IDX PT, R15, R22, 0x2, 0x181f ;  /* 0x00581f00160f7f89 */ /* 0x0088e200000e0000 */
        /* <DEDUP_REMOVED lines=8> */
[-C--:B0-----:R-:W-:Y:S02]  /*91c0*/  @!P3 LEA.HI.X R3, R16, R0.reuse, R203, 0x1, P0 ;  /* 0x000000001003b211 */ /* 0x081fe400000f0ccb */
[-C--:B------:R-:W-:Y:S02]  /*91d0*/  @!P4 LEA.HI.X R13, R17, R0.reuse, R202, 0x1, P1 ;  /* 0x00000000110dc211 */ /* 0x080fe400008f0cca */
[----:B------:R-:W-:Y:S01]  /*91e0*/  @!P5 LEA.HI.X R15, R18, R0, R201, 0x1, P2 ;  /* 0x00000000120fd211 */ /* 0x000fe200010f0cc9 */
[----:B------:R0:W-:Y:S04]  /*91f0*/  @!P3 ST.E.128 desc[UR36][R2.64], R8 ;  /* 0x000000080200b985 */ /* 0x0001e8000c101d24 */
[----:B------:R0:W-:Y:S04]  /*9200*/  @!P4 ST.E.128 desc[UR36][R12.64], R32 ;  /* 0x000000200c00c985 */ /* 0x0001e8000c101d24 */
[----:B------:R0:W-:Y:S02]  /*9210*/  @!P5 ST.E.128 desc[UR36][R14.64], R56 ;  /* 0x000000380e00d985 */ /* 0x0001e4000c101d24 */
.L_x_223:
[----:B------:R-:W-:Y:S05]  /*9220*/  BSYNC B1 ;  /* 0x0000000000017941 */ /* 0x000fea0003800000 */
.L_x_222:
[----:B0-----:R-:W-:Y:S01]  /*9230*/  VIADD R0, R40, 0x60 ;  /* 0x0000006028007836 */ /* 0x001fe20000000000 */
[----:B--2-4-:R-:W4:Y:S04]  /*9240*/  SHFL.IDX PT, R38, R38, 0x3, 0x181f ;  /* 0x00781f0026267f89 */ /* 0x014f2800000e0000 */
[----:B------:R-:W-:Y:S01]  /*9250*/  ISETP.GE.AND P0, PT, R0, R43, PT ;  /* 0x0000002b0000720c */ /* 0x000fe20003f06270 */
[----:B------:R0:W2:-:S12]  /*9260*/  SHFL.IDX PT, R11, R22, 0x3, 0x181f ;  /* 0x00781f00160b7f89 */ /* 0x00009800000e0000 */
[----:B0-----:R-:W-:Y:S05]  /*9270*/  @P0 BRA `(.L_x_224) ;  /* 0x0000000c00700947 */ /* 0x001fea0003800000 */
[----:B------:R-:W-:Y:S02]  /*9280*/  ULDC UR4, c[0x0][0xac8] ;  /* 0x0002b20000047ab9 */ /* 0x000fe40000000800 */
[----:B------:R-:W-:Y:S02]  /*9290*/  ISETP.GE.AND P2, PT, R16, UR4, PT ;  /* 0x0000000410007c0c */ /* 0x000fe4000bf46270 */
[----:B------:R-:W-:-:S11]  /*92a0*/  ISETP.GE.AND P3, PT, R17, UR4, PT ;  /* 0x0000000411007c0c */ /* 0x000fd6000bf66270 */
[CC--:B--2---:R-:W-:Y:S02]  /*92b0*/  @!P2 LEA R2, P0, R16.reuse, R11.reuse, 0x1 ;  /* 0x0000000b1002a211 */ /* 0x0c4fe400078008ff */
[C---:B------:R-:W-:Y:S02]  /*92c0*/  @!P3 LEA R8, P1, R17.reuse, R11, 0x1 ;  /* 0x0000000b1108b211 */ /* 0x040fe400078208ff */
[-C--:B----4-:R-:W-:Y:S02]  /*92d0*/  @!P2 LEA.HI.X R3, R16, R38.reuse, R203, 0x1, P0 ;  /* 0x000000261003a211 */ /* 0x090fe400000f0ccb */
[----:B------:R-:W-:Y:S02]  /*92e0*/  @!P3 LEA.HI.X R9, R17, R38, R202, 0x1, P1 ;  /* 0x000000261109b211 */ /* 0x000fe400008f0cca */
[----:B------:R-:W-:Y:S01]  /*92f0*/  ISETP.GE.AND P0, PT, R18, UR4, PT ;  /* 0x0000000412007c0c */ /* 0x000fe2000bf06270 */
[----:B------:R0:W-:Y:S04]  /*9300*/  @!P2 ST.E.128 desc[UR36][R2.64], R4 ;  /* 0x000000040200a985 */ /* 0x0001e8000c101d24 */
[----:B------:R0:W-:Y:S08]  /*9310*/  @!P3 ST.E.128 desc[UR36][R8.64], R24 ;  /* 0x000000180800b985 */ /* 0x0001f0000c101d24 */
[----:B------:R-:W-:Y:S05]  /*9320*/  @P0 BRA `(.L_x_224) ;  /* 0x0000000c00440947 */ /* 0x000fea0003800000 */
[----:B0-----:R-:W-:-:S04]  /*9330*/  LEA R2, P0, R18, R11, 0x1 ;  /* 0x0000000b12027211 */ /* 0x001fc800078008ff */
[----:B------:R-:W-:-:S05]  /*9340*/  LEA.HI.X R3, R18, R38, R201, 0x1, P0 ;  /* 0x0000002612037211 */ /* 0x000fca00000f0cc9 */
[----:B------:R0:W-:Y:S01]  /*9350*/  ST.E.128 desc[UR36][R2.64], R48 ;  /* 0x0000003002007985 */ /* 0x0001e2000c101d24 */
[----:B------:R-:W-:Y:S05]  /*9360*/  BRA `(.L_x_224) ;  /* 0x0000000c00347947 */ /* 0x000fea0003800000 */
.L_x_216:
[----:B------:R-:W-:Y:S01]  /*9370*/  ULDC.64 UR8, c[0x0][0xc00] ;  /* 0x0003000000087ab9 */ /* 0x000fe20000000a00 */
[----:B------:R-:W-:Y:S01]  /*9380*/  ULDC UR4, c[0x0][0xa88] ;  /* 0x0002a20000047ab9 */ /* 0x000fe20000000800 */
[----:B------:R-:W-:Y:S01]  /*9390*/  UISETP.NE.U32.AND UP0, UPT, UR8, URZ, UPT ;  /* 0x0000003f0800728c */ /* 0x000fe2000bf05070 */
[----:B------:R-:W0:Y:S03]  /*93a0*/  LDC R11, c[0x0][0xbe8] ;  /* 0x0002fa00ff0b7b82 */ /* 0x000e260000000800 */
[----:B------:R-:W-:-:S03]  /*93b0*/  UISETP.NE.AND.EX UP0, UPT, UR9, URZ, UPT, UP0 ;  /* 0x0000003f0900728c */ /* 0x000fc6000bf05300 */
[----:B------:R-:W-:Y:S02]  /*93c0*/  ULDC.64 UR8, c[0x0][0xc00] ;  /* 0x0003000000087ab9 */ /* 0x000fe40000000a00 */
[----:B------:R-:W-:Y:S01]  /*93d0*/  UIMAD.WIDE UR8, UR60, 0x4, UR8 ;  /* 0x000000043c0878a5 */ /* 0x000fe2000f8e0208 */
[----:B------:R-:W-:-:S05]  /*93e0*/  PLOP3.LUT P2, PT, PT, PT, UP0, 0x80, 0x0 ;  /* 0x000000000000781c */ /* 0x000fca0003f4f008 */
[----:B------:R-:W-:Y:S02]  /*93f0*/  IMAD.U32 R2, RZ, RZ, UR8 ;  /* 0x00000008ff027e24 */ /* 0x000fe4000f8e00ff */
[----:B------:R-:W-:Y:S01]  /*9400*/  IMAD.U32 R3, RZ, RZ, UR9 ;  /* 0x00000009ff037e24 */ /* 0x000fe2000f8e00ff */
[----:B------:R-:W-:Y:S02]  /*9410*/  ULDC.64 UR8, c[0x0][0xc08] ;  /* 0x0003020000087ab9 */ /* 0x000fe40000000a00 */
[----:B------:R-:W-:-:S03]  /*9420*/  UISETP.NE.U32.AND UP1, UPT, UR8, URZ, UPT ;  /* 0x0000003f0800728c */ /* 0x000fc6000bf25070 */
[----:B------:R-:W2:Y:S01]  /*9430*/  @P2 LDG.E R6, desc[UR36][R2.64] ;  /* 0x0000002402062981 */ /* 0x000ea2000c1e1900 */
[----:B------:R-:W-:Y:S01]  /*9440*/  UISETP.NE.AND.EX UP1, UPT, UR9, URZ, UPT, UP1 ;  /* 0x0000003f0900728c */ /* 0x000fe2000bf25310 */
[----:B------:R-:W-:-:S05]  /*9450*/  MOV R0, UR4 ;  /* 0x0000000400007c02 */ /* 0x000fca0008000f00 */
[----:B------:R-:W-:-:S05]  /*9460*/  PLOP3.LUT P3, PT, PT, PT, UP1, 0x80, 0x0 ;  /* 0x000000000000781c */ /* 0x000fca0003f6f018 */
[----:B------:R-:W-:Y:S02]  /*9470*/  @UP1 ULDC.64 UR8, c[0x0][0xc08] ;  /* 0x0003020000081ab9 */ /* 0x000fe40000000a00 */
[----:B------:R-:W-:-:S06]  /*9480*/  @UP1 UIMAD.WIDE UR8, UR60, 0x4, UR8 ;  /* 0x000000043c0818a5 */ /* 0x000fcc000f8e0208 */
[----:B------:R-:W-:Y:S02]  /*9490*/  IMAD.U32 R4, RZ, RZ, UR8 ;  /* 0x00000008ff047e24 */ /* 0x000fe4000f8e00ff */
[----:B------:R-:W-:-:S05]  /*94a0*/  IMAD.U32 R5, RZ, RZ, UR9 ;  /* 0x00000009ff057e24 */ /* 0x000fca000f8e00ff */
[----:B------:R1:W5:Y:S01]  /*94b0*/  @P3 LDG.E R0, desc[UR36][R4.64] ;  /* 0x0000002404003981 */ /* 0x000362000c1e1900 */
[----:B0-----:R-:W-:Y:S01]  /*94c0*/  ISETP.NE.AND P0, PT, R11, 0x1, PT ;  /* 0x000000010b00780c */ /* 0x001fe20003f05270 */
[----:B------:R-:W-:Y:S01]  /*94d0*/  UMOV UR4, URZ ;  /* 0x0000003f00047c82 */ /* 0x000fe20008000000 */
[----:B------:R-:W-:Y:S01]  /*94e0*/  USHF.R.S32.HI UR11, URZ, 0x1f, UR61 ;  /* 0x0000001f3f0b7899 */ /* 0x000fe2000801143d */
[----:B------:R-:W-:-:S10]  /*94f0*/  ISETP.GE.AND P1, PT, R204, 0x80, PT ;  /* 0x00000080cc00780c */ /* 0x000fd40003f26270 */
[----:B------:R-:W0:Y:S01]  /*9500*/  @P0 LDC R9, c[0x0][0xbec] ;  /* 0x0002fb00ff090b82 */ /* 0x000e220000000800 */
[----:B--2---:R-:W-:-:S13]  /*9510*/  @P2 R2UR UR4, R6 ;  /* 0x00000000060422ca */ /* 0x004fda00000e0000 */
[----:B------:R-:W-:Y:S01]  /*9520*/  USHF.R.S32.HI UR10, URZ, 0x1f, UR4 ;  /* 0x0000001f3f0a7899 */ /* 0x000fe20008011404 */
[----:B01----:R-:W-:Y:S11]  /*9530*/  @P3 BRA `(.L_x_225) ;  /* 0x0000000000103947 */ /* 0x003ff60003800000 */
[----:B------:R-:W-:Y:S05]  /*9540*/  @!P2 BRA `(.L_x_225) ;  /* 0x00000000000ca947 */ /* 0x000fea0003800000 */
[----:B------:R-:W2:Y:S04]  /*9550*/  LDG.E R5, desc[UR36][R2.64] ;  /* 0x0000002402057981 */ /* 0x000ea8000c1e1900 */
[----:B-----5:R-:W2:Y:S02]  /*9560*/  LDG.E R0, desc[UR36][R2.64+0x4] ;  /* 0x0000042402007981 */ /* 0x020ea4000c1e1900 */
[----:B--2---:R-:W-:-:S07]  /*9570*/  IMAD.IADD R0, R0, 0x1, -R5 ;  /* 0x0000000100007824 */ /* 0x004fce00078e0a05 */
.L_x_225:
[----:B------:R-:W-:Y:S01]  /*9580*/  R2UR UR7, R192 ;  /* 0x00000000c00772ca */ /* 0x000fe200000e0000 */
[----:B------:R-:W-:Y:S01]  /*9590*/  USEL UR60, UR60, URZ, !UP0 ;  /* 0x0000003f3c3c7287 */ /* 0x000fe2000c000000 */
[----:B------:R-:W-:Y:S11]  /*95a0*/  BSSY B1, `(.L_x_226) ;  /* 0x000002e000017945 */ /* 0x000ff60003800000 */
[----:B------:R-:W-:Y:S01]  /*95b0*/  USEL UR12, UR7, URZ, !UP0 ;  /* 0x0000003f070c7287 */ /* 0x000fe2000c000000 */
[----:B------:R-:W-:Y:S11]  /*95c0*/  @P1 BRA `(.L_x_227) ;  /* 0x0000000000ac1947 */ /* 0x000ff60003800000 */
[----:B------:R-:W0:Y:S01]  /*95d0*/  S2R R3, SR_TID.X ;  /* 0x0000000000037919 */ /* 0x000e220000002100 */
[----:B------:R-:W1:Y:S01]  /*95e0*/  LDC R7, c[0x0][0xbe8] ;  /* 0x0002fa00ff077b82 */ /* 0x000e620000000800 */
[----:B------:R-:W-:-:S13]  /*95f0*/  R2UR UR7, R22 ;  /* 0x00000000160772ca */ /* 0x000fda00000e0000 */
[----:B------:R-:W-:-:S05]  /*9600*/  IMAD.U32 R2, RZ, RZ, UR7 ;  /* 0x00000007ff027e24 */ /* 0x000fca000f8e00ff */
[----:B0-----:R-:W-:Y:S01]  /*9610*/  LEA R2, R2, R3, 0x7 ;  /* 0x0000000302027211 */ /* 0x001fe200078e38ff */
[----:B-1---5:R-:W-:-:S04]  /*9620*/  IMAD R3, R0, R7, RZ ;  /* 0x0000000700037224 */ /* 0x022fc800078e02ff */
[----:B------:R-:W-:-:S05]  /*9630*/  VIADD R4, R2, 0xffffff80 ;  /* 0xffffff8002047836 */ /* 0x000fca0000000000 */
[----:B------:R-:W-:-:S13]  /*9640*/  ISETP.GE.AND P1, PT, R4, R3, PT ;  /* 0x000000030400720c */ /* 0x000fda0003f26270 */
[----:B------:R-:W-:Y:S05]  /*9650*/  @P1 BRA `(.L_x_227) ;  /* 0x0000000000881947 */ /* 0x000fea0003800000 */
[----:B------:R-:W-:Y:S01]  /*9660*/  ISETP.NE.AND P1, PT, R7, 0x1, PT ;  /* 0x000000010700780c */ /* 0x000fe20003f25270 */
[----:B------:R-:W-:Y:S01]  /*9670*/  ULDC.64 UR14, c[0x0][0xb90] ;  /* 0x0002e400000e7ab9 */ /* 0x000fe20000000a00 */
[----:B------:R-:W-:Y:S01]  /*9680*/  UMOV UR8, UR4 ;  /* 0x0000000400087c82 */ /* 0x000fe20008000000 */
[----:B------:R-:W-:Y:S01]  /*9690*/  UIMAD UR7, UR11, UR14, URZ ;  /* 0x0000000e0b0772a4 */ /* 0x000fe2000f8e023f */
[----:B------:R-:W-:Y:S01]  /*96a0*/  IMAD.MOV.U32 R2, RZ, RZ, R4 ;  /* 0x000000ffff027224 */ /* 0x000fe200078e0004 */
[----:B------:R-:W-:Y:S02]  /*96b0*/  UMOV UR9, UR10 ;  /* 0x0000000a00097c82 */ /* 0x000fe40008000000 */
[----:B------:R-:W-:Y:S02]  /*96c0*/  UIMAD.WIDE.U32 UR8, UR61, UR14, UR8 ;  /* 0x0000000e3d0872a5 */ /* 0x000fe4000f8e0008 */
[----:B------:R-:W-:-:S03]  /*96d0*/  UIMAD UR7, UR61, UR15, UR7 ;  /* 0x0000000f3d0772a4 */ /* 0x000fc6000f8e0207 */
[----:B------:R-:W-:Y:S01]  /*96e0*/  ULDC.64 UR14, c[0x0][0xb98] ;  /* 0x0002e600000e7ab9 */ /* 0x000fe20000000a00 */
[----:B------:R-:W0:Y:S01]  /*96f0*/  @P1 LDC R3, c[0x0][0xbec] ;  /* 0x0002fb00ff031b82 */ /* 0x000e220000000800 */
[----:B------:R-:W-:Y:S02]  /*9700*/  UIADD3 UR9, UR9, UR7, URZ ;  /* 0x0000000709097290 */ /* 0x000fe4000fffe03f */
[----:B------:R-:W-:Y:S02]  /*9710*/  UIMAD UR7, UR12, UR14, URZ ;  /* 0x0000000e0c0772a4 */ /* 0x000fe4000f8e023f */
[----:B------:R-:W-:Y:S02]  /*9720*/  UIMAD.WIDE.U32 UR8, UR60, UR14, UR8 ;  /* 0x0000000e3c0872a5 */ /* 0x000fe4000f8e0008 */
[----:B------:R-:W-:Y:S01]  /*9730*/  UIMAD UR7, UR60, UR15, UR7 ;  /* 0x0000000f3c0772a4 */ /* 0x000fe2000f8e0207 */
[----:B------:R-:W1:Y:S02]  /*9740*/  @P1 LDC R6, c[0x0][0xbf0] ;  /* 0x0002fc00ff061b82 */ /* 0x000e640000000800 */
[----:B------:R-:W-:Y:S01]  /*9750*/  ULDC.64 UR14, c[0x0][0xb88] ;  /* 0x0002e200000e7ab9 */ /* 0x000fe20000000a00 */
[----:B0-----:R-:W-:-:S05]  /*9760*/  @P1 IMAD.HI.U32 R3, R4, R3, RZ ;  /* 0x0000000304031227 */ /* 0x001fca00078e00ff */
[----:B-1----:R-:W-:Y:S01]  /*9770*/  @P1 SHF.R.U32.HI R2, RZ, R6, R3 ;  /* 0x00000006ff021219 */ /* 0x002fe20000011603 */
[----:B------:R-:W-:-:S03]  /*9780*/  IMAD.U32 R6, RZ, RZ, UR7 ;  /* 0x00000007ff067e24 */ /* 0x000fc6000f8e00ff */
[--C-:B------:R-:W-:Y:S01]  /*9790*/  SHF.R.S32.HI R3, RZ, 0x1f, R2.reuse ;  /* 0x0000001fff037819 */ /* 0x100fe20000011402 */
[----:B------:R-:W-:Y:S01]  /*97a0*/  IMAD.MOV R5, RZ, RZ, -R2 ;  /* 0x000000ffff057224 */ /* 0x000fe200078e0a02 */
[----:B------:R-:W-:-:S03]  /*97b0*/  IADD3 R2, P1, R2, UR8, RZ ;  /* 0x0000000802027c10 */ /* 0x000fc6000ff3e0ff */
[----:B------:R-:W-:Y:S01]  /*97c0*/  IMAD R5, R7, R5, R4 ;  /* 0x0000000507057224 */ /* 0x000fe200078e0204 */
[----:B------:R-:W-:Y:S01]  /*97d0*/  IADD3.X R3, R3, UR9, R6, P1, !PT ;  /* 0x0000000903037c10 */ /* 0x000fe20008ffe406 */
[----:B------:R-:W-:-:S03]  /*97e0*/  ULDC.64 UR8, c[0x0][0xb50] ;  /* 0x0002d40000087ab9 */ /* 0x000fc60000000a00 */
[----:B------:R-:W-:Y:S01]  /*97f0*/  SHF.R.S32.HI R4, RZ, 0x1f, R5 ;  /* 0x0000001fff047819 */ /* 0x000fe20000011405 */
[----:B------:R-:W-:-:S04]  /*9800*/  IMAD.WIDE.U32 R2, R5, UR14, R2 ;  /* 0x0000000e05027c25 */ /* 0x000fc8000f8e0002 */
[----:B------:R-:W-:-:S04]  /*9810*/  IMAD R4, R4, UR14, RZ ;  /* 0x0000000e04047c24 */ /* 0x000fc8000f8e02ff */
[----:B------:R-:W-:Y:S01]  /*9820*/  IMAD R7, R5, UR15, R4 ;  /* 0x0000000f05077c24 */ /* 0x000fe2000f8e0204 */
[----:B------:R-:W-:-:S04]  /*9830*/  LEA R4, P1, R2, UR8, 0x2 ;  /* 0x0000000802047c11 */ /* 0x000fc8000f8210ff */
[----:B------:R-:W-:-:S04]  /*9840*/  IADD3 R3, R3, R7, RZ ;  /* 0x0000000703037210 */ /* 0x000fc80007ffe0ff */
[----:B------:R-:W-:Y:S01]  /*9850*/  LEA.HI.X R5, R2, UR9, R3, 0x2, P1 ;  /* 0x0000000902057c11 */ /* 0x000fe200088f1403 */
[----:B------:R-:W-:-:S05]  /*9860*/  IMAD.MOV.U32 R3, RZ, RZ, -0x800000 ;  /* 0xff800000ff037424 */ /* 0x000fca00078e00ff */
[----:B------:R0:W-:Y:S02]  /*9870*/  STG.E desc[UR36][R4.64], R3 ;  /* 0x0000000304007986 */ /* 0x0001e4000c101924 */
.L_x_227:
[----:B------:R-:W-:Y:S05]  /*9880*/  BSYNC B1 ;  /* 0x0000000000017941 */ /* 0x000fea0003800000 */
.L_x_226:
[----:B------:R-:W-:Y:S01]  /*9890*/  R2UR UR13, R22 ;  /* 0x00000000160d72ca */ /* 0x000fe200000e0000 */
[----:B0-----:R-:W0:Y:S01]  /*98a0*/  @P0 LDC R3, c[0x0][0xbf0] ;  /* 0x0002fc00ff030b82 */ /* 0x001e220000000800 */
[----:B------:R-:W-:Y:S01]  /*98b0*/  ULDC.64 UR14, c[0x0][0xaa0] ;  /* 0x0002a800000e7ab9 */ /* 0x000fe20000000a00 */
[----:B------:R-:W-:Y:S01]  /*98c0*/  IMAD R2, R19, 0x20, R23 ;  /* 0x0000002013027824 */ /* 0x000fe200078e0217 */
[----:B------:R-:W-:Y:S01]  /*98d0*/  UIMAD UR7, UR10, UR14, URZ ;  /* 0x0000000e0a0772a4 */ /* 0x000fe2000f8e023f */
[----:B------:R-:W-:Y:S01]  /*98e0*/  BSSY B1, `(.L_x_228) ;  /* 0x000003f000017945 */ /* 0x000fe20003800000 */
[----:B------:R-:W-:Y:S02]  /*98f0*/  UIMAD.WIDE.U32 UR8, UR4, UR14, URZ ;  /* 0x0000000e040872a5 */ /* 0x000fe4000f8e003f */
[----:B------:R-:W-:-:S03]  /*9900*/  UIMAD UR7, UR4, UR15, UR7 ;  /* 0x0000000f040772a4 */ /* 0x000fc6000f8e0207 */
[----:B------:R-:W-:Y:S01]  /*9910*/  ULDC.64 UR14, c[0x0][0xae8] ;  /* 0x0002ba00000e7ab9 */ /* 0x000fe20000000a00 */
[----:B------:R-:W-:Y:S01]  /*9920*/  UIADD3 UR9, UR9, UR7, URZ ;  /* 0x0000000709097290 */ /* 0x000fe2000fffe03f */
[----:B------:R-:W-:Y:S01]  /*9930*/  IMAD.U32 R5, RZ, RZ, UR13 ;  /* 0x0000000dff057e24 */ /* 0x000fe2000f8e00ff */
[----:B------:R-:W-:Y:S02]  /*9940*/  UIMAD UR4, UR11, UR14, URZ ;  /* 0x0000000e0b0472a4 */ /* 0x000fe4000f8e023f */
[----:B------:R-:W-:Y:S01]  /*9950*/  UIMAD.WIDE.U32 UR8, UR61, UR14, UR8 ;  /* 0x0000000e3d0872a5 */ /* 0x000fe2000f8e0008 */
[----:B------:R-:W-:Y:S01]  /*9960*/  IMAD R6, R5, 0x80, R2 ;  /* 0x0000008005067824 */ /* 0x000fe200078e0202 */
[----:B------:R-:W-:Y:S01]  /*9970*/  UIMAD UR4, UR61, UR15, UR4 ;  /* 0x0000000f3d0472a4 */ /* 0x000fe2000f8e0204 */
[----:B------:R-:W-:Y:S02]  /*9980*/  ULDC.64 UR10, c[0x0][0xaf0] ;  /* 0x0002bc00000a7ab9 */ /* 0x000fe40000000a00 */
[----:B------:R-:W-:Y:S01]  /*9990*/  @P0 IMAD.HI.U32 R2, R6, R9, RZ ;  /* 0x0000000906020227 */ /* 0x000fe200078e00ff */
[----:B------:R-:W-:Y:S01]  /*99a0*/  UIADD3 UR9, UR9, UR4, URZ ;  /* 0x0000000409097290 */ /* 0x000fe2000fffe03f */
[----:B------:R-:W-:Y:S01]  /*99b0*/  MOV R5, R6 ;  /* 0x0000000600057202 */ /* 0x000fe20000000f00 */
[----:B------:R-:W-:-:S02]  /*99c0*/  UIMAD UR4, UR12, UR10, URZ ;  /* 0x0000000a0c0472a4 */ /* 0x000fc4000f8e023f */
[----:B0-----:R-:W-:Y:S01]  /*99d0*/  @P0 SHF.R.U32.HI R5, RZ, R3, R2 ;  /* 0x00000003ff050219 */ /* 0x001fe20000011602 */
[----:B------:R-:W-:Y:S02]  /*99e0*/  UIMAD.WIDE.U32 UR8, UR60, UR10, UR8 ;  /* 0x0000000a3c0872a5 */ /* 0x000fe4000f8e0008 */
[----:B------:R-:W-:Y:S01]  /*99f0*/  UIMAD UR4, UR60, UR11, UR4 ;  /* 0x0000000b3c0472a4 */ /* 0x000fe2000f8e0204 */
[--C-:B------:R-:W-:Y:S01]  /*9a00*/  SHF.R.S32.HI R2, RZ, 0x1f, R5.reuse ;  /* 0x0000001fff027819 */ /* 0x100fe20000011405 */
[----:B------:R-:W-:Y:S01]  /*9a10*/  IMAD.MOV R7, RZ, RZ, -R5 ;  /* 0x000000ffff077224 */ /* 0x000fe200078e0a05 */
[----:B------:R-:W-:Y:S01]  /*9a20*/  ULDC.64 UR10, c[0x0][0xae0] ;  /* 0x0002b800000a7ab9 */ /* 0x000fe20000000a00 */
[----:B------:R-:W-:Y:S02]  /*9a30*/  UIADD3 UR4, UR9, UR4, URZ ;  /* 0x0000000409047290 */ /* 0x000fe4000fffe03f */
[----:B------:R-:W-:Y:S02]  /*9a40*/  IMAD.U32 R3, RZ, RZ, UR9 ;  /* 0x00000009ff037e24 */ /* 0x000fe4000f8e00ff */
[----:B------:R-:W-:-:S02]  /*9a50*/  IMAD R4, R2, UR10, RZ ;  /* 0x0000000a02047c24 */ /* 0x000fc4000f8e02ff */
[----:B------:R-:W-:Y:S01]  /*9a60*/  IMAD R7, R11, R7, R6 ;  /* 0x000000070b077224 */ /* 0x000fe200078e0206 */
[----:B------:R-:W-:Y:S01]  /*9a70*/  MOV R6, UR13 ;  /* 0x0000000d00067c02 */ /* 0x000fe20008000f00 */
[----:B------:R-:W-:Y:S01]  /*9a80*/  IMAD.U32 R2, RZ, RZ, UR8 ;  /* 0x00000008ff027e24 */ /* 0x000fe2000f8e00ff */
[----:B------:R-:W-:Y:S01]  /*9a90*/  ULDC.64 UR8, c[0x0][0xad8] ;  /* 0x0002b60000087ab9 */ /* 0x000fe20000000a00 */
[----:B------:R-:W-:Y:S02]  /*9aa0*/  IMAD.U32 R3, RZ, RZ, UR4 ;  /* 0x00000004ff037e24 */ /* 0x000fe4000f8e00ff */
[C---:B------:R-:W-:Y:S01]  /*9ab0*/  IMAD R9, R5.reuse, UR11, R4 ;  /* 0x0000000b05097c24 */ /* 0x040fe2000f8e0204 */
[----:B------:R-:W-:Y:S01]  /*9ac0*/  SHF.R.S32.HI R4, RZ, 0x1f, R7 ;  /* 0x0000001fff047819 */ /* 0x000fe20000011407 */
[----:B------:R-:W-:-:S04]  /*9ad0*/  IMAD.WIDE.U32 R2, R5, UR10, R2 ;  /* 0x0000000a05027c25 */ /* 0x000fc8000f8e0002 */
[----:B------:R-:W-:Y:S02]  /*9ae0*/  IMAD.IADD R3, R3, 0x1, R9 ;  /* 0x0000000103037824 */ /* 0x000fe400078e0209 */
[----:B------:R-:W-:Y:S02]  /*9af0*/  IMAD R4, R4, UR8, RZ ;  /* 0x0000000804047c24 */ /* 0x000fe4000f8e02ff */
[----:B------:R-:W-:Y:S02]  /*9b00*/  IMAD R6, R6, 0x80, R23 ;  /* 0x0000008006067824 */ /* 0x000fe400078e0217 */
[----:B-----5:R-:W-:Y:S02]  /*9b10*/  IMAD R11, R0, R11, RZ ;  /* 0x0000000b000b7224 */ /* 0x020fe400078e02ff */
[C---:B------:R-:W-:Y:S02]  /*9b20*/  IMAD R5, R7.reuse, UR9, R4 ;  /* 0x0000000907057c24 */ /* 0x040fe4000f8e0204 */
[----:B------:R-:W-:Y:S01]  /*9b30*/  IMAD.WIDE.U32 R2, R7, UR8, R2 ;  /* 0x0000000807027c25 */ /* 0x000fe2000f8e0002 */
[----:B------:R-:W-:Y:S01]  /*9b40*/  ISETP.GE.AND P2, PT, R6, R11, PT ;  /* 0x0000000b0600720c */ /* 0x000fe20003f46270 */
[----:B------:R-:W-:-:S02]  /*9b50*/  ULDC.64 UR8, c[0x0][0xa80] ;  /* 0x0002a00000087ab9 */ /* 0x000fc40000000a00 */
[----:B------:R-:W-:Y:S01]  /*9b60*/  VIADD R0, R6, 0x20 ;  /* 0x0000002006007836 */ /* 0x000fe20000000000 */
[----:B------:R-:W-:Y:S02]  /*9b70*/  IADD3 R3, R3, R5, RZ ;  /* 0x0000000503037210 */ /* 0x000fe40007ffe0ff */
[----:B------:R-:W-:Y:S02]  /*9b80*/  LEA R4, P3, R2, UR8, 0x1 ;  /* 0x0000000802047c11 */ /* 0x000fe4000f8608ff */
[-C--:B------:R-:W-:Y:S01]  /*9b90*/  ISETP.GE.AND P1, PT, R0, R11.reuse, PT ;  /* 0x0000000b0000720c */ /* 0x080fe20003f26270 */
[----:B------:R-:W-:Y:S01]  /*9ba0*/  VIADD R0, R6, 0x40 ;  /* 0x0000004006007836 */ /* 0x000fe20000000000 */
[----:B------:R-:W-:Y:S02]  /*9bb0*/  LEA.HI.X R5, R2, UR9, R3, 0x1, P3 ;  /* 0x0000000902057c11 */ /* 0x000fe400098f0c03 */
[----:B------:R0:W1:Y:S02]  /*9bc0*/  SHFL.IDX PT, R3, R4, RZ, 0x181f ;  /* 0x00181fff04037589 */ /* 0x00006400000e0000 */
[----:B------:R-:W-:-:S02]  /*9bd0*/  ISETP.GE.AND P0, PT, R0, R11, PT ;  /* 0x0000000b0000720c */ /* 0x000fc40003f06270 */
[----:B------:R0:W2:Y:S01]  /*9be0*/  SHFL.IDX PT, R0, R5, RZ, 0x181f ;  /* 0x00181fff05007589 */ /* 0x0000a200000e0000 */
[----:B------:R-:W-:Y:S10]  /*9bf0*/  @P2 BRA `(.L_x_229) ;  /* 0x0000000000342947 */ /* 0x000ff40003800000 */
        /* <DEDUP_REMOVED lines=9> */
[----:B------:R3:W-:Y:S01]  /*9c90*/  @!P4 ST.E.128 desc[UR36][R8.64], RZ ;  /* 0x000000ff0800c985 */ /* 0x0007e2000c101d24 */
[----:B------:R-:W-:-:S03]  /*9ca0*/  @!P2 LEA.HI.X R3, R18, R0, R201, 0x1, P6 ;  /* 0x000000001203a211 */ /* 0x000fc600030f0cc9 */
[----:B------:R3:W-:Y:S04]  /*9cb0*/  @!P3 ST.E.128 desc[UR36][R12.64], RZ ;  /* 0x000000ff0c00b985 */ /* 0x0007e8000c101d24 */
[----:B------:R3:W-:Y:S02]  /*9cc0*/  @!P2 ST.E.128 desc[UR36][R2.64], RZ ;  /* 0x000000ff0200a985 */ /* 0x0007e4000c101d24 */
.L_x_229:
[----:B------:R-:W-:Y:S05]  /*9cd0*/  BSYNC B1 ;  /* 0x0000000000017941 */ /* 0x000fea0003800000 */
.L_x_228:
[----:B--2---:R2:W4:Y:S01]  /*9ce0*/  SHFL.IDX PT, R0, R5, 0x1, 0x181f ;  /* 0x00381f0005007f89 */ /* 0x00452200000e0000 */
[----:B------:R-:W-:Y:S03]  /*9cf0*/  BSSY B1, `(.L_x_230) ;  /* 0x0000010000017945 */ /* 0x000fe60003800000 */
[----:B-1-3--:R2:W1:Y:S01]  /*9d00*/  SHFL.IDX PT, R3, R4, 0x1, 0x181f ;  /* 0x00381f0004037f89 */ /* 0x00a46200000e0000 */
[----:B------:R-:W-:Y:S05]  /*9d10*/  @P1 BRA `(.L_x_231) ;  /* 0x0000000000341947 */ /* 0x000fea0003800000 */
[----:B------:R-:W-:Y:S02]  /*9d20*/  ULDC UR4, c[0x0][0xac8] ;  /* 0x0002b20000047ab9 */ /* 0x000fe40000000800 */
[----:B------:R-:W-:Y:S02]  /*9d30*/  ISETP.GE.AND P4, PT, R16, UR4, PT ;  /* 0x0000000410007c0c */ /* 0x000fe4000bf86270 */
[----:B------:R-:W-:Y:S02]  /*9d40*/  ISETP.GE.AND P5, PT, R17, UR4, PT ;  /* 0x0000000411007c0c */ /* 0x000fe4000bfa6270 */
[----:B------:R-:W-:-:S09]  /*9d50*/  ISETP.GE.AND P6, PT, R18, UR4, PT ;  /* 0x0000000412007c0c */ /* 0x000fd2000bfc6270 */
[-C--:B-1----:R-:W-:Y:S02]  /*9d60*/  @!P4 LEA R8, P1, R16, R3.reuse, 0x1 ;  /* 0x000000031008c211 */ /* 0x082fe400078208ff */
[CC--:B------:R-:W-:Y:S02]  /*9d70*/  @!P5 LEA R12, P2, R17.reuse, R3.reuse, 0x1 ;  /* 0x00000003110cd211 */ /* 0x0c0fe400078408ff */
[----:B------:R-:W-:Y:S02]  /*9d80*/  @!P6 LEA R2, P3, R18, R3, 0x1 ;  /* 0x000000031202e211 */ /* 0x000fe400078608ff */
[-C--:B----4-:R-:W-:Y:S02]  /*9d90*/  @!P4 LEA.HI.X R9, R16, R0.reuse, R203, 0x1, P1 ;  /* 0x000000001009c211 */ /* 0x090fe400008f0ccb */
[-C--:B------:R-:W-:Y:S02]  /*9da0*/  @!P5 LEA.HI.X R13, R17, R0.reuse, R202, 0x1, P2 ;  /* 0x00000000110dd211 */ /* 0x080fe400010f0cca */
[----:B------:R-:W-:Y:S01]  /*9db0*/  @!P6 LEA.HI.X R3, R18, R0, R201, 0x1, P3 ;  /* 0x000000001203e211 */ /* 0x000fe200018f0cc9 */
[----:B------:R3:W-:Y:S04]  /*9dc0*/  @!P4 ST.E.128 desc[UR36][R8.64], RZ ;  /* 0x000000ff0800c985 */ /* 0x0007e8000c101d24 */
[----:B------:R3:W-:Y:S04]  /*9dd0*/  @!P5 ST.E.128 desc[UR36][R12.64], RZ ;  /* 0x000000ff0c00d985 */ /* 0x0007e8000c101d24 */
[----:B------:R3:W-:Y:S02]  /*9de0*/  @!P6 ST.E.128 desc[UR36][R2.64], RZ ;  /* 0x000000ff0200e985 */ /* 0x0007e4000c101d24 */
.L_x_231:
[----:B------:R-:W-:Y:S05]  /*9df0*/  BSYNC B1 ;  /* 0x0000000000017941 */ /* 0x000fea0003800000 */
.L_x_230:
[----:B----4-:R4:W0:Y:S01]  /*9e00*/  SHFL.IDX PT, R0, R5, 0x2, 0x181f ;  /* 0x00581f0005007f89 */ /* 0x01082200000e0000 */
        /* <DEDUP_REMOVED lines=10> */
[-C--:B0-----:R-:W-:Y:S02]  /*9eb0*/  @!P3 LEA.HI.X R9, R16, R0.reuse, R203, 0x1, P0 ;  /* 0x000000001009b211 */ /* 0x081fe400000f0ccb */
[-C--:B------:R-:W-:Y:S02]  /*9ec0*/  @!P4 LEA.HI.X R13, R17, R0.reuse, R202, 0x1, P1 ;  /* 0x00000000110dc211 */ /* 0x080fe400008f0cca */
[----:B------:R-:W-:Y:S01]  /*9ed0*/  @!P5 LEA.HI.X R3, R18, R0, R201, 0x1, P2 ;  /* 0x000000001203d211 */ /* 0x000fe200010f0cc9 */
[----:B------:R3:W-:Y:S04]  /*9ee0*/  @!P3 ST.E.128 desc[UR36][R8.64], RZ ;  /* 0x000000ff0800b985 */ /* 0x0007e8000c101d24 */
[----:B------:R3:W-:Y:S04]  /*9ef0*/  @!P4 ST.E.128 desc[UR36][R12.64], RZ ;  /* 0x000000ff0c00c985 */ /* 0x0007e8000c101d24 */
[----:B------:R3:W-:Y:S02]  /*9f00*/  @!P5 ST.E.128 desc[UR36][R2.64], RZ ;  /* 0x000000ff0200d985 */ /* 0x0007e4000c101d24 */
.L_x_233:
[----:B------:R-:W-:Y:S05]  /*9f10*/  BSYNC B1 ;  /* 0x0000000000017941 */ /* 0x000fea0003800000 */
.L_x_232:
[----:B0-----:R-:W-:Y:S01]  /*9f20*/  VIADD R0, R6, 0x60 ;  /* 0x0000006006007836 */ /* 0x001fe20000000000 */
[----:B--2-4-:R-:W0:Y:S04]  /*9f30*/  SHFL.IDX PT, R5, R5, 0x3, 0x181f ;  /* 0x00781f0005057f89 */ /* 0x014e2800000e0000 */
[----:B------:R-:W-:Y:S01]  /*9f40*/  ISETP.GE.AND P0, PT, R0, R11, PT ;  /* 0x0000000b0000720c */ /* 0x000fe20003f06270 */
[----:B-1-3--:R1:W2:-:S12]  /*9f50*/  SHFL.IDX PT, R3, R4, 0x3, 0x181f ;  /* 0x00781f0004037f89 */ /* 0x00a29800000e0000 */
[----:B-1----:R-:W-:Y:S05]  /*9f60*/  @P0 BRA `(.L_x_224) ;  /* 0x0000000000340947 */ /* 0x002fea0003800000 */
[----:B------:R-:W-:Y:S02]  /*9f70*/  ULDC UR4, c[0x0][0xac8] ;  /* 0x0002b20000047ab9 */ /* 0x000fe40000000800 */
[----:B------:R-:W-:Y:S02]  /*9f80*/  ISETP.GE.AND P3, PT, R16, UR4, PT ;  /* 0x0000000410007c0c */ /* 0x000fe4000bf66270 */
[----:B------:R-:W-:Y:S02]  /*9f90*/  ISETP.GE.AND P4, PT, R17, UR4, PT ;  /* 0x0000000411007c0c */ /* 0x000fe4000bf86270 */
[----:B------:R-:W-:-:S09]  /*9fa0*/  ISETP.GE.AND P5, PT, R18, UR4, PT ;  /* 0x0000000412007c0c */ /* 0x000fd2000bfa6270 */
[-C--:B--2---:R-:W-:Y:S02]  /*9fb0*/  @!P3 LEA R6, P0, R16, R3.reuse, 0x1 ;  /* 0x000000031006b211 */ /* 0x084fe400078008ff */
        /* <DEDUP_REMOVED lines=8> */
.L_x_224:
[----:B------:R-:W-:Y:S05]  /*a040*/  BSYNC B0 ;  /* 0x0000000000007941 */ /* 0x000fea0003800000 */
.L_x_215:
[----:B------:R-:W-:Y:S02]  /*a050*/  ULDC UR4, c[0x0][0xc3c] ;  /* 0x00030f0000047ab9 */ /* 0x000fe40000000800 */
[----:B------:R-:W-:-:S13]  /*a060*/  ISETP.GE.AND P0, PT, R39, UR4, PT ;  /* 0x0000000427007c0c */ /* 0x000fda000bf06270 */
[----:B------:R-:W-:Y:S05]  /*a070*/  @!P0 BRA `(.L_x_234) ;  /* 0xffffff6c00488947 */ /* 0x000fea000383ffff */
[----:B------:R-:W-:Y:S05]  /*a080*/  EXIT ;  /* 0x000000000000794d */ /* 0x000fea0003800000 */
.L_x_187:
[----:B------:R-:W-:-:S08]  /*a090*/  NOP ;  /* 0x0000000000007918 */ /* 0x000fd00000000000 */
[----:B0-----:R-:W0:-:S00]  /*a0a0*/  USETMAXREG.DEALLOC.CTAPOOL 0x28 ;  /* 0x00000028000079c8 */ /* 0x001e0000080e0500 */
[----:B0-----:R-:W-:Y:S02]  /*a0b0*/  LOP3.LUT R0, R0, 0x3, RZ, 0xc0, !PT ;  /* 0x0000000300007812 */ /* 0x001fe400078ec0ff */
[----:B------:R-:W-:-:S04]  /*a0c0*/  LOP3.LUT R23, R23, 0xffffff7f, RZ, 0xc0, !PT ;  /* 0xffffff7f17177812 */ /* 0x000fc800078ec0ff */
[----:B------:R-:W0:Y:S02]  /*a0d0*/  SHFL.IDX PT, R0, R0, RZ, 0x1f ;  /* 0x00001fff00007589 */ /* 0x000e2400000e0000 */
[----:B0-----:R-:W-:Y:S01]  /*a0e0*/  ISETP.NE.AND P0, PT, R0, RZ, PT ;  /* 0x000000ff0000720c */ /* 0x001fe20003f05270 */
[----:B------:R-:W-:-:S12]  /*a0f0*/  IMAD.MOV.U32 R0, RZ, RZ, RZ ;  /* 0x000000ffff007224 */ /* 0x000fd800078e00ff */
[----:B------:R-:W-:Y:S01]  /*a100*/  @P0 LOP3.LUT R23, R23, 0x80, RZ, 0xfc, !PT ;  /* 0x0000008017170812 */ /* 0x000fe200078efcff */
[----:B------:R-:W-:Y:S06]  /*a110*/  @!P0 BRA `(.L_x_235) ;  /* 0x00000000001c8947 */ /* 0x000fec0003800000 */
[----:B------:R-:W0:Y:S08]  /*a120*/  S2UR UR5, SR_CgaCtaId ;  /* 0x00000000000579c3 */ /* 0x000e300000008800 */
[----:B------:R-:W-:Y:S06]  /*a130*/  BAR.SYNC.DEFER_BLOCKING 0x5, 0x180 ;  /* 0x0146000000007b1d */ /* 0x000fec0000010000 */
[----:B------:R-:W-:-:S02]  /*a140*/  UMOV UR4, 0x400 ;  /* 0x0000040000047882 */ /* 0x000fc40000000000 */
[----:B0-----:R-:W-:-:S09]  /*a150*/  ULEA UR4, UR5, UR4, 0x18 ;  /* 0x0000000405047291 */ /* 0x001fd2000f8ec03f */
[----:B------:R-:W1:Y:S01]  /*a160*/  LDS.128 R16, [UR4+0x308d0] ;  /* 0x0308d004ff107984 */ /* 0x000e620008000c00 */
[----:B------:R-:W-:Y:S06]  /*a170*/  BAR.ARV 0x4, 0x180 ;  /* 0x0106000000007b1d */ /* 0x000fec0000002000 */
[----:B------:R-:W-:Y:S05]  /*a180*/  BRA `(.L_x_236) ;  /* 0x0000000800007947 */ /* 0x000fea0003800000 */
.L_x_235:
[----:B------:R-:W0:Y:S01]  /*a190*/  S2R R2, SR_TID.X ;  /* 0x0000000000027919 */ /* 0x000e220000002100 */
[----:B------:R-:W-:Y:S01]  /*a1a0*/  ULDC UR4, c[0x0][0xc3c] ;  /* 0x00030f0000047ab9 */ /* 0x000fe20000000800 */
[----:B------:R-:W1:Y:S01]  /*a1b0*/  S2UR UR6, SR_CTAID.X ;  /* 0x00000000000679c3 */ /* 0x000e620000002500 */
[----:B------:R-:W-:Y:S01]  /*a1c0*/  ULDC UR5, c[0x0][0xc38] ;  /* 0x00030e0000057ab9 */ /* 0x000fe20000000800 */
[----:B0-----:R-:W-:-:S04]  /*a1d0*/  LOP3.LUT R5, R2, 0x1f, RZ, 0xc0, !PT ;  /* 0x0000001f02057812 */ /* 0x001fc800078ec0ff */
[----:B------:R-:W-:-:S04]  /*a1e0*/  ISETP.NE.AND P0, PT, R5, 0x1f, PT ;  /* 0x0000001f0500780c */ /* 0x000fc80003f05270 */
[----:B------:R-:W-:-:S13]  /*a1f0*/  ISETP.GE.OR P1, PT, R5, UR4, !P0 ;  /* 0x0000000405007c0c */ /* 0x000fda000c726670 */
[----:B------:R-:W0:Y:S02]  /*a200*/  @!P1 LDC.64 R2, c[0x0][0xc80] ;  /* 0x00032000ff029b82 */ /* 0x000e240000000a00 */
[----:B0-----:R-:W-:-:S05]  /*a210*/  @!P1 IMAD.WIDE.U32 R2, R5, 0x4, R2 ;  /* 0x0000000405029825 */ /* 0x001fca00078e0002 */
[----:B------:R-:W2:Y:S01]  /*a220*/  @!P1 LDG.E R0, desc[UR36][R2.64] ;  /* 0x0000002402009981 */ /* 0x000ea2000c1e1900 */
[C---:B------:R-:W-:Y:S01]  /*a230*/  ISETP.NE.AND P1, PT, R5.reuse, RZ, PT ;  /* 0x000000ff0500720c */ /* 0x040fe20003f25270 */
[----:B------:R-:W-:Y:S01]  /*a240*/  UMOV UR4, URZ ;  /* 0x0000003f00047c82 */ /* 0x000fe20008000000 */
[C---:B------:R-:W-:Y:S01]  /*a250*/  ISETP.GE.U32.AND P2, PT, R5.reuse, 0x2, PT ;  /* 0x000000020500780c */ /* 0x040fe20003f46070 */
[----:B------:R-:W-:Y:S01]  /*a260*/  IMAD.MOV.U32 R16, RZ, RZ, RZ ;  /* 0x000000ffff107224 */ /* 0x000fe200078e00ff */
[C---:B------:R-:W-:Y:S02]  /*a270*/  ISETP.GE.U32.AND P3, PT, R5.reuse, 0x4, PT ;  /* 0x000000040500780c */ /* 0x040fe40003f66070 */
[C---:B------:R-:W-:Y:S02]  /*a280*/  ISETP.GE.U32.AND P4, PT, R5.reuse, 0x8, PT ;  /* 0x000000080500780c */ /* 0x040fe40003f86070 */
[----:B------:R-:W-:Y:S01]  /*a290*/  ISETP.GE.U32.AND P5, PT, R5, 0x10, PT ;  /* 0x000000100500780c */ /* 0x000fe20003fa6070 */
[----:B--2---:R-:W0:Y:S02]  /*a2a0*/  SHFL.UP PT, R4, R0, 0x1, RZ ;  /* 0x0420000000047989 */ /* 0x004e2400000e00ff */
[----:B0-----:R-:W-:-:S05]  /*a2b0*/  SEL R7, R4, RZ, P1 ;  /* 0x000000ff04077207 */ /* 0x001fca0000800000 */
[----:B------:R-:W-:-:S05]  /*a2c0*/  IMAD.IADD R7, R0, 0x1, R7 ;  /* 0x0000000100077824 */ /* 0x000fca00078e0207 */
[----:B------:R-:W0:Y:S02]  /*a2d0*/  SHFL.UP PT, R4, R7, 0x2, RZ ;  /* 0x0440000007047989 */ /* 0x000e2400000e00ff */
[----:B0-----:R-:W-:-:S05]  /*a2e0*/  SEL R4, R4, RZ, P2 ;  /* 0x000000ff04047207 */ /* 0x001fca0001000000 */
[----:B------:R-:W-:-:S05]  /*a2f0*/  IMAD.IADD R4, R7, 0x1, R4 ;  /* 0x0000000107047824 */ /* 0x000fca00078e0204 */
[----:B------:R-:W0:Y:S02]  /*a300*/  SHFL.UP PT, R6, R4, 0x4, RZ ;  /* 0x0480000004067989 */ /* 0x000e2400000e00ff */
[----:B0-----:R-:W-:-:S04]  /*a310*/  SEL R3, R6, RZ, P3 ;  /* 0x000000ff06037207 */ /* 0x001fc80001800000 */
[----:B------:R-:W-:-:S05]  /*a320*/  IADD3 R3, R4, R3, RZ ;  /* 0x0000000304037210 */ /* 0x000fca0007ffe0ff */
[----:B------:R-:W0:Y:S02]  /*a330*/  SHFL.UP PT, R2, R3, 0x8, RZ ;  /* 0x0500000003027989 */ /* 0x000e2400000e00ff */
[----:B0-----:R-:W-:-:S05]  /*a340*/  SEL R2, R2, RZ, P4 ;  /* 0x000000ff02027207 */ /* 0x001fca0002000000 */
[----:B------:R-:W-:-:S05]  /*a350*/  IMAD.IADD R2, R3, 0x1, R2 ;  /* 0x0000000103027824 */ /* 0x000fca00078e0202 */
[----:B------:R-:W0:Y:S02]  /*a360*/  SHFL.UP PT, R6, R2, 0x10, RZ ;  /* 0x0600000002067989 */ /* 0x000e2400000e00ff */
[----:B0-----:R-:W-:-:S05]  /*a370*/  SEL R7, R6, RZ, P5 ;  /* 0x000000ff06077207 */ /* 0x001fca0002800000 */
[----:B------:R-:W-:-:S05]  /*a380*/  IMAD.IADD R7, R2, 0x1, R7 ;  /* 0x0000000102077824 */ /* 0x000fca00078e0207 */
[----:B------:R-:W0:Y:S02]  /*a390*/  SHFL.IDX PT, R4, R7, 0x1f, 0x1f ;  /* 0x03e01f0007047f89 */ /* 0x000e2400000e0000 */
[----:B0-----:R-:W-:-:S04]  /*a3a0*/  IMAD R4, R4, UR5, RZ ;  /* 0x0000000504047c24 */ /* 0x001fc8000f8e02ff */
[----:B------:R-:W-:Y:S01]  /*a3b0*/  IMAD.MOV.U32 R3, RZ, RZ, R4 ;  /* 0x000000ffff037224 */ /* 0x000fe200078e0004 */
[----:B-1----:R-:W-:-:S13]  /*a3c0*/  ISETP.GT.AND P6, PT, R4, UR6, PT ;  /* 0x0000000604007c0c */ /* 0x002fda000bfc4270 */
[----:B------:R-:W-:Y:S05]  /*a3d0*/  @P6 BRA `(.L_x_237) ;  /* 0x0000000000946947 */ /* 0x000fea0003800000 */
[----:B------:R-:W-:Y:S01]  /*a3e0*/  MOV R4, R3 ;  /* 0x0000000300047202 */ /* 0x000fe20000000f00 */
[----:B------:R-:W-:Y:S01]  /*a3f0*/  UMOV UR4, URZ ;  /* 0x0000003f00047c82 */ /* 0x000fe20008000000 */
[----:B------:R-:W-:-:S05]  /*a400*/  ULDC UR5, c[0x0][0xc38] ;  /* 0x00030e0000057ab9 */ /* 0x000fca0000000800 */
.L_x_241:
[----:B------:R-:W0:Y:S01]  /*a410*/  LDC R2, c[0x0][0xc3c] ;  /* 0x00030f00ff027b82 */ /* 0x000e220000000800 */
[----:B------:R-:W-:-:S06]  /*a420*/  UIADD3 UR4, UR4, 0x1f, URZ ;  /* 0x0000001f04047890 */ /* 0x000fcc000fffe03f */
[----:B0-----:R-:W-:-:S13]  /*a430*/  ISETP.LE.AND P6, PT, R2, UR4, PT ;  /* 0x0000000402007c0c */ /* 0x001fda000bfc3270 */
[----:B------:R-:W-:Y:S05]  /*a440*/  @P6 BRA `(.L_x_238) ;  /* 0x0000000400246947 */ /* 0x000fea0003800000 */
[----:B------:R-:W-:Y:S01]  /*a450*/  VIADD R7, R5, UR4 ;  /* 0x0000000405077c36 */ /* 0x000fe20008000000 */
[----:B------:R-:W-:Y:S01]  /*a460*/  BSSY B0, `(.L_x_239) ;  /* 0x0000007000007945 */ /* 0x000fe20003800000 */
[----:B------:R-:W-:-:S03]  /*a470*/  IMAD.MOV.U32 R0, RZ, RZ, RZ ;  /* 0x000000ffff007224 */ /* 0x000fc600078e00ff */
[----:B------:R-:W-:-:S13]  /*a480*/  ISETP.GE.OR P6, PT, R7, R2, !P0 ;  /* 0x000000020700720c */ /* 0x000fda00047c6670 */
[----:B------:R-:W-:Y:S05]  /*a490*/  @P6 BRA `(.L_x_240) ;  /* 0x00000000000c6947 */ /* 0x000fea0003800000 */
[----:B------:R-:W0:Y:S02]  /*a4a0*/  LDC.64 R2, c[0x0][0xc80] ;  /* 0x00032000ff027b82 */ /* 0x000e240000000a00 */
[----:B0-----:R-:W-:-:S05]  /*a4b0*/  IMAD.WIDE R2, R7, 0x4, R2 ;  /* 0x0000000407027825 */ /* 0x001fca00078e0202 */
[----:B------:R0:W5:Y:S02]  /*a4c0*/  LDG.E R0, desc[UR36][R2.64] ;  /* 0x0000002402007981 */ /* 0x000164000c1e1900 */
.L_x_240:
[----:B------:R-:W-:Y:S05]  /*a4d0*/  BSYNC B0 ;  /* 0x0000000000007941 */ /* 0x000fea0003800000 */
.L_x_239:
[----:B0----5:R-:W0:Y:S02]  /*a4e0*/  SHFL.UP PT, R2, R0, 0x1, RZ ;  /* 0x0420000000027989 */ /* 0x021e2400000e00ff */
        /* <DEDUP_REMOVED lines=16> */
[----:B------:R-:W-:-:S05]  /*a5f0*/  IMAD.IADD R4, R3, 0x1, R4 ;  /* 0x0000000103047824 */ /* 0x000fca00078e0204 */
[----:B------:R-:W-:-:S13]  /*a600*/  ISETP.GT.AND P6, PT, R4, UR6, PT ;  /* 0x0000000604007c0c */ /* 0x000fda000bfc4270 */
[----:B------:R-:W-:Y:S05]  /*a610*/  @!P6 BRA `(.L_x_241) ;  /* 0xfffffffc007ce947 */ /* 0x000fea000383ffff */
[----:B------:R-:W-:-:S07]  /*a620*/  IMAD.MOV.U32 R7, RZ, RZ, R9 ;  /* 0x000000ffff077224 */ /* 0x000fce00078e0009 */
.L_x_237:
[----:B------:R-:W-:-:S05]  /*a630*/  IADD3 R8, -R3, R4, RZ ;  /* 0x0000000403087210 */ /* 0x000fca0007ffe1ff */
[----:B------:R-:W-:-:S05]  /*a640*/  IMAD R2, R7, UR5, R8 ;  /* 0x0000000507027c24 */ /* 0x000fca000f8e0208 */
[----:B------:R-:W-:-:S13]  /*a650*/  ISETP.GT.AND P0, PT, R2, UR6, PT ;  /* 0x0000000602007c0c */ /* 0x000fda000bf04270 */
[----:B------:R-:W-:-:S04]  /*a660*/  VOTE.ANY R4, PT, !P0 ;  /* 0x0000000000047806 */ /* 0x000fc800040e0100 */
[----:B------:R-:W0:Y:S01]  /*a670*/  POPC R19, R4 ;  /* 0x0000000400137309 */ /* 0x000e220000000000 */
[----:B------:R-:W-:Y:S01]  /*a680*/  ISETP.NE.AND P0, PT, R4, RZ, PT ;  /* 0x000000ff0400720c */ /* 0x000fe20003f05270 */
[----:B0-----:R-:W0:Y:S02]  /*a690*/  SHFL.IDX PT, R10, R0, R19, 0x1f ;  /* 0x00001f13000a7589 */ /* 0x001e2400000e0000 */
[----:B0-----:R-:W-:-:S04]  /*a6a0*/  IABS R9, R10 ;  /* 0x0000000a00097213 */ /* 0x001fc80000000000 */
[----:B------:R-:W0:Y:S08]  /*a6b0*/  I2F.RP R6, R9 ;  /* 0x0000000900067306 */ /* 0x000e300000209400 */
[----:B0-----:R-:W0:Y:S02]  /*a6c0*/  MUFU.RCP R6, R6 ;  /* 0x0000000600067308 */ /* 0x001e240000001000 */
[----:B0-----:R-:W-:-:S06]  /*a6d0*/  VIADD R2, R6, 0xffffffe ;  /* 0x0ffffffe06027836 */ /* 0x001fcc0000000000 */
[----:B------:R0:W1:Y:S01]  /*a6e0*/  F2I.FTZ.U32.TRUNC.NTZ R3, R2 ;  /* 0x0000000200037305 */ /* 0x000062000021f000 */
[----:B------:R-:W-:Y:S05]  /*a6f0*/  @!P0 BRA `(.L_x_242) ;  /* 0x0000000000088947 */ /* 0x000fea0003800000 */
[----:B------:R-:W-:-:S06]  /*a700*/  VIADD R16, R19, 0xffffffff ;  /* 0xffffffff13107836 */ /* 0x000fcc0000000000 */
[----:B------:R2:W3:Y:S02]  /*a710*/  SHFL.IDX PT, R16, R7, R16, 0x1f ;  /* 0x00001f1007107589 */ /* 0x0004e400000e0000 */
.L_x_242:
[----:B---3--:R-:W-:Y:S01]  /*a720*/  IMAD R16, R16, UR5, R8 ;  /* 0x0000000510107c24 */ /* 0x008fe2000f8e0208 */
[----:B0-----:R-:W-:Y:S01]  /*a730*/  IABS R2, R10 ;  /* 0x0000000a00027213 */ /* 0x001fe20000000000 */
[----:B-1----:R-:W-:Y:S02]  /*a740*/  IMAD.MOV R0, RZ, RZ, -R3 ;  /* 0x000000ffff007224 */ /* 0x002fe400078e0a03 */
[----:B------:R-:W-:Y:S01]  /*a750*/  VIADD R19, R19, UR4 ;  /* 0x0000000413137c36 */ /* 0x000fe20008000000 */
[----:B------:R-:W-:Y:S01]  /*a760*/  IADD3 R11, -R16, UR6, RZ ;  /* 0x00000006100b7c10 */ /* 0x000fe2000fffe1ff */
[----:B------:R-:W-:Y:S01]  /*a770*/  IMAD.MOV R4, RZ, RZ, -R2 ;  /* 0x000000ffff047224 */ /* 0x000fe200078e0a02 */
[----:B------:R-:W-:Y:S01]  /*a780*/  MOV R2, RZ ;  /* 0x000000ff00027202 */ /* 0x000fe20000000f00 */
[----:B--2---:R-:W-:Y:S01]  /*a790*/  IMAD R7, R0, R9, RZ ;  /* 0x0000000900077224 */ /* 0x004fe200078e02ff */
[----:B------:R-:W-:-:S03]  /*a7a0*/  IABS R0, R11 ;  /* 0x0000000b00007213 */ /* 0x000fc60000000000 */
[----:B------:R-:W-:-:S04]  /*a7b0*/  IMAD.HI.U32 R2, R3, R7, R2 ;  /* 0x0000000703027227 */ /* 0x000fc800078e0002 */
[----:B------:R-:W-:Y:S02]  /*a7c0*/  IMAD.MOV.U32 R3, RZ, RZ, R0 ;  /* 0x000000ffff037224 */ /* 0x000fe400078e0000 */
[----:B------:R-:W-:Y:S02]  /*a7d0*/  IMAD.MOV.U32 R0, RZ, RZ, R4 ;  /* 0x000000ffff007224 */ /* 0x000fe400078e0004 */
[----:B------:R-:W-:-:S04]  /*a7e0*/  IMAD.HI.U32 R2, R2, R3, RZ ;  /* 0x0000000302027227 */ /* 0x000fc800078e00ff */
[----:B------:R-:W-:-:S05]  /*a7f0*/  IMAD R0, R2, R0, R3 ;  /* 0x0000000002007224 */ /* 0x000fca00078e0203 */
[----:B------:R-:W-:-:S13]  /*a800*/  ISETP.GT.U32.AND P1, PT, R9, R0, PT ;  /* 0x000000000900720c */ /* 0x000fda0003f24070 */
[----:B------:R-:W-:Y:S02]  /*a810*/  @!P1 IMAD.IADD R0, R0, 0x1, -R9 ;  /* 0x0000000100009824 */ /* 0x000fe400078e0a09 */
[----:B------:R-:W-:Y:S01]  /*a820*/  @!P1 VIADD R2, R2, 0x1 ;  /* 0x0000000102029836 */ /* 0x000fe20000000000 */
[----:B------:R-:W-:Y:S02]  /*a830*/  ISETP.NE.AND P1, PT, R10, RZ, PT ;  /* 0x000000ff0a00720c */ /* 0x000fe40003f25270 */
[----:B------:R-:W-:Y:S02]  /*a840*/  ISETP.GE.U32.AND P0, PT, R0, R9, PT ;  /* 0x000000090000720c */ /* 0x000fe40003f06070 */
[----:B------:R-:W-:-:S04]  /*a850*/  LOP3.LUT R0, R11, R10, RZ, 0x3c, !PT ;  /* 0x0000000a0b007212 */ /* 0x000fc800078e3cff */
[----:B------:R-:W-:-:S07]  /*a860*/  ISETP.GE.AND P2, PT, R0, RZ, PT ;  /* 0x000000ff0000720c */ /* 0x000fce0003f46270 */
[----:B------:R-:W-:-:S06]  /*a870*/  @P0 IADD3 R2, R2, 0x1, RZ ;  /* 0x0000000102020810 */ /* 0x000fcc0007ffe0ff */
[----:B------:R-:W-:Y:S01]  /*a880*/  @!P2 IMAD.MOV R2, RZ, RZ, -R2 ;  /* 0x000000ffff02a224 */ /* 0x000fe200078e0a02 */
[----:B------:R-:W-:-:S05]  /*a890*/  @!P1 LOP3.LUT R2, RZ, R10, RZ, 0x33, !PT ;  /* 0x0000000aff029212 */ /* 0x000fca00078e33ff */
[--C-:B------:R-:W-:Y:S02]  /*a8a0*/  IMAD.MOV R17, RZ, RZ, -R2.reuse ;  /* 0x000000ffff117224 */ /* 0x100fe400078e0a02 */
[----:B------:R-:W-:Y:S02]  /*a8b0*/  IMAD.MOV.U32 R18, RZ, RZ, R2 ;  /* 0x000000ffff127224 */ /* 0x000fe400078e0002 */
[----:B------:R-:W-:Y:S01]  /*a8c0*/  IMAD R17, R10, R17, R11 ;  /* 0x000000110a117224 */ /* 0x000fe200078e020b */
[----:B------:R-:W-:Y:S06]  /*a8d0*/  BRA `(.L_x_243) ;  /* 0x0000000000147947 */ /* 0x000fec0003800000 */
.L_x_238:
[----:B------:R-:W-:Y:S01]  /*a8e0*/  ULDC UR4, c[0x0][0xc3c] ;  /* 0x00030f0000047ab9 */ /* 0x000fe20000000800 */
[----:B------:R-:W-:Y:S01]  /*a8f0*/  MOV R17, RZ ;  /* 0x000000ff00117202 */ /* 0x000fe20000000f00 */
[----:B------:R-:W-:Y:S02]  /*a900*/  IMAD.U32 R16, RZ, RZ, UR6 ;  /* 0x00000006ff107e24 */ /* 0x000fe4000f8e00ff */
[----:B------:R-:W-:Y:S02]  /*a910*/  IMAD.MOV.U32 R18, RZ, RZ, RZ ;  /* 0x000000ffff127224 */ /* 0x000fe400078e00ff */
[----:B------:R-:W-:-:S07]  /*a920*/  IMAD.U32 R19, RZ, RZ, UR4 ;  /* 0x00000004ff137e24 */ /* 0x000fce000f8e00ff */
.L_x_243:
[----:B------:R-:W-:-:S13]  /*a930*/  ISETP.NE.AND P0, PT, R5, RZ, PT ;  /* 0x000000ff0500720c */ /* 0x000fda0003f05270 */
[----:B------:R-:W0:Y:S01]  /*a940*/  @!P0 S2R R3, SR_CgaCtaId ;  /* 0x0000000000038919 */ /* 0x000e220000008800 */
[----:B------:R-:W-:-:S04]  /*a950*/  @!P0 MOV R0, 0x400 ;  /* 0x0000040000008802 */ /* 0x000fc80000000f00 */
[----:B0-----:R-:W-:-:S05]  /*a960*/  @!P0 LEA R0, R3, R0, 0x18 ;  /* 0x0000000003008211 */ /* 0x001fca00078ec0ff */
[----:B------:R0:W-:Y:S01]  /*a970*/  @!P0 STS.128 [R0+0x308d0], R16 ;  /* 0x0308d01000008388 */ /* 0x0001e20000000c00 */
[----:B------:R-:W-:Y:S06]  /*a980*/  BAR.ARV 0x5, 0x180 ;  /* 0x0146000000007b1d */ /* 0x000fec0000002000 */
.L_x_236:
[----:B------:R2:W-:Y:S01]  /*a990*/  STL [R1+0x1c], RZ ;  /* 0x00001cff01007387 */ /* 0x0005e20000100800 */
[----:B------:R-:W-:Y:S01]  /*a9a0*/  ULDC UR4, c[0x0][0xc3c] ;  /* 0x00030f0000047ab9 */ /* 0x000fe20000000800 */
[----:B------:R-:W-:Y:S01]  /*a9b0*/  IMAD.MOV.U32 R28, RZ, RZ, 0x1 ;  /* 0x00000001ff1c7424 */ /* 0x000fe200078e00ff */
[----:B-1----:R-:W-:Y:S02]  /*a9c0*/  ISETP.GE.AND P0, PT, R19, UR4, PT ;  /* 0x0000000413007c0c */ /* 0x002fe4000bf06270 */
[----:B------:R-:W-:-:S11]  /*a9d0*/  MOV R27, RZ ;  /* 0x000000ff001b7202 */ /* 0x000fd60000000f00 */
[----:B--2---:R-:W-:Y:S05]  /*a9e0*/  @P0 BRA `(.L_x_244) ;  /* 0x0000004400c40947 */ /* 0x004fea0003800000 */
[----:B0-----:R-:W2:Y:S01]  /*a9f0*/  LDL R0, [R1+0x28] ;  /* 0x0000280001007983 */ /* 0x001ea20000100800 */
[----:B------:R-:W0:Y:S01]  /*aa00*/  S2UR UR5, SR_CgaCtaId ;  /* 0x00000000000579c3 */ /* 0x000e220000008800 */
[----:B------:R-:W-:Y:S01]  /*aa10*/  BSSY B8, `(.L_x_244) ;  /* 0x000046e000087945 */ /* 0x000fe20003800000 */
[----:B------:R-:W-:Y:S01]  /*aa20*/  IMAD.MOV.U32 R28, RZ, RZ, 0x1 ;  /* 0x00000001ff1c7424 */ /* 0x000fe200078e00ff */
[----:B------:R-:W1:Y:S01]  /*aa30*/  S2R R4, SR_TID.X ;  /* 0x0000000000047919 */ /* 0x000e620000002100 */
[----:B------:R-:W-:Y:S01]  /*aa40*/  IMAD.MOV.U32 R27, RZ, RZ, RZ ;  /* 0x000000ffff1b7224 */ /* 0x000fe200078e00ff */
[----:B------:R-:W-:Y:S01]  /*aa50*/  ULDC UR39, c[0x0][0xc] ;  /* 0x0000030000277ab9 */ /* 0x000fe20000000800 */
[----:B------:R3:W-:Y:S01]  /*aa60*/  STL [R1+0x1c], RZ ;  /* 0x00001cff01007387 */ /* 0x0007e20000100800 */
[C---:B-1----:R-:W-:Y:S01]  /*aa70*/  IMAD.SHL.U32 R32, R4.reuse, 0x8, RZ ;  /* 0x0000000804207824 */ /* 0x042fe200078e00ff */
[----:B------:R-:W-:-:S04]  /*aa80*/  LOP3.LUT R2, R4, 0x7f, RZ, 0xc0, !PT ;  /* 0x0000007f04027812 */ /* 0x000fc800078ec0ff */
[----:B------:R-:W-:Y:S02]  /*aa90*/  SHF.R.U32.HI R2, RZ, 0x3, R2 ;  /* 0x00000003ff027819 */ /* 0x000fe40000011602 */
[----:B--2---:R-:W-:Y:S02]  /*aaa0*/  R2UR UR4, R0 ;  /* 0x00000000000472ca */ /* 0x004fe400000e0000 */
[----:B------:R-:W-:-:S04]  /*aab0*/  LOP3.LUT R0, R32, 0x1f8, RZ, 0xc0, !PT ;  /* 0x000001f820007812 */ /* 0x000fc800078ec0ff */
[----:B------:R-:W-:Y:S01]  /*aac0*/  LOP3.LUT R3, R0, 0x38, R4, 0x78, !PT ;  /* 0x0000003800037812 */ /* 0x000fe200078e7804 */
[----:B------:R-:W-:-:S03]  /*aad0*/  IMAD.SHL.U32 R0, R4, 0x10, RZ ;  /* 0x0000001004007824 */ /* 0x000fc600078e00ff */
[----:B------:R-:W-:Y:S02]  /*aae0*/  LOP3.LUT R36, R3, 0x200, R32, 0xf8, !PT ;  /* 0x0000020003247812 */ /* 0x000fe400078ef820 */
[----:B------:R-:W-:Y:S01]  /*aaf0*/  LOP3.LUT R32, R32, 0x38, RZ, 0xc0, !PT ;  /* 0x0000003820207812 */ /* 0x000fe200078ec0ff */
[----:B------:R-:W-:Y:S01]  /*ab00*/  ULOP3.LUT UR38, UR4, 0x2, URZ, 0xfc, !UPT ;  /* 0x0000000204267892 */ /* 0x000fe2000f8efc3f */
[----:B------:R-:W-:Y:S02]  /*ab10*/  LOP3.LUT R0, R2, 0x70, R0, 0xf8, !PT ;  /* 0x0000007002007812 */ /* 0x000fe400078ef800 */
[----:B------:R-:W-:Y:S01]  /*ab20*/  UMOV UR4, 0x400 ;  /* 0x0000040000047882 */ /* 0x000fe20000000000 */
[C---:B------:R-:W-:Y:S01]  /*ab30*/  LOP3.LUT R34, R32.reuse, 0x40, RZ, 0xfc, !PT ;  /* 0x0000004020227812 */ /* 0x040fe200078efcff */
[----:B0-----:R-:W-:Y:S01]  /*ab40*/  ULEA UR4, UR5, UR4, 0x18 ;  /* 0x0000000405047291 */ /* 0x001fe2000f8ec03f */
[----:B------:R-:W-:-:S05]  /*ab50*/  LOP3.LUT R33, R32, 0x80, RZ, 0xfc, !PT ;  /* 0x0000008020217812 */ /* 0x000fca00078efcff */
[----:B------:R-:W-:-:S05]  /*ab60*/  MOV R22, UR4 ;  /* 0x0000000400167c02 */ /* 0x000fca0008000f00 */
[----:B---3--:R-:W-:-:S07]  /*ab70*/  IMAD R37, R36, 0x2, R22 ;  /* 0x0000000224257824 */ /* 0x008fce00078e0216 */
.L_x_307:
[----:B0-----:R-:W0:Y:S02]  /*ab80*/  LDC.64 R2, c[0x0][0xc88] ;  /* 0x00032200ff027b82 */ /* 0x001e240000000a00 */
[----:B0-----:R-:W-:-:S05]  /*ab90*/  IMAD.WIDE R2, R19, 0x4, R2 ;  /* 0x0000000413027825 */ /* 0x001fca00078e0202 */
[----:B------:R-:W2:Y:S01]  /*aba0*/  LDG.E R29, desc[UR36][R2.64] ;  /* 0x00000024021d7981 */ /* 0x000ea2000c1e1900 */
[----:B------:R-:W-:Y:S05]  /*abb0*/  YIELD ;  /* 0x0000000000007946 */ /* 0x000fea0003800000 */
[----:B------:R-:W-:Y:S01]  /*abc0*/  ULDC.64 UR4, c[0x0][0xa28] ;  /* 0x00028a0000047ab9 */ /* 0x000fe20000000a00 */
[----:B------:R-:W-:Y:S01]  /*abd0*/  IMAD.MOV.U32 R30, RZ, RZ, RZ ;  /* 0x000000ffff1e7224 */ /* 0x000fe200078e00ff */
[----:B------:R-:W-:Y:S01]  /*abe0*/  ISETP.NE.U32.AND P0, PT, RZ, UR4, PT ;  /* 0x00000004ff007c0c */ /* 0x000fe2000bf05070 */
[----:B------:R-:W-:-:S03]  /*abf0*/  ULDC.64 UR6, c[0x0][0xa18] ;  /* 0x0002860000067ab9 */ /* 0x000fc60000000a00 */
[----:B------:R-:W-:Y:S01]  /*ac00*/  ISETP.NE.AND.EX P0, PT, RZ, UR5, PT, P0 ;  /* 0x00000005ff007c0c */ /* 0x000fe2000bf05300 */
[----:B------:R-:W-:Y:S01]  /*ac10*/  IMAD.MOV.U32 R35, RZ, RZ, RZ ;  /* 0x000000ffff237224 */ /* 0x000fe200078e00ff */
[----:B--2---:R-:W-:-:S11]  /*ac20*/  SHF.R.S32.HI R0, RZ, 0x1f, R29 ;  /* 0x0000001fff007819 */ /* 0x004fd6000001141d */
[C---:B------:R-:W-:Y:S01]  /*ac30*/  @P0 LEA R2, P1, R29.reuse, UR4, 0x2 ;  /* 0x000000041d020c11 */ /* 0x040fe2000f8210ff */
[C---:B------:R-:W-:Y:S01]  /*ac40*/  IMAD.SHL.U32 R24, R29.reuse, 0x4, RZ ;  /* 0x000000041d187824 */ /* 0x040fe200078e00ff */
[C-C-:B------:R-:W-:Y:S01]  /*ac50*/  SHF.L.U64.HI R25, R29.reuse, 0x2, R0.reuse ;  /* 0x000000021d197819 */ /* 0x140fe20000010200 */
[----:B------:R0:W-:Y:S01]  /*ac60*/  STL [R1+0x10], R0 ;  /* 0x0000100001007387 */ /* 0x0001e20000100800 */
[----:B------:R-:W-:Y:S01]  /*ac70*/  @P0 LEA.HI.X R3, R29, UR5, R0, 0x2, P1 ;  /* 0x000000051d030c11 */ /* 0x000fe200088f1400 */
[----:B------:R-:W-:-:S04]  /*ac80*/  ULDC.64 UR4, c[0x0][0xa00] ;  /* 0x0002800000047ab9 */ /* 0x000fc80000000a00 */
[----:B-1----:R1:W2:Y:S01]  /*ac90*/  @P0 LDG.E R30, desc[UR36][R2.64] ;  /* 0x00000024021e0981 */ /* 0x0022a2000c1e1900 */
[----:B------:R-:W-:Y:S02]  /*aca0*/  ISETP.NE.U32.AND P0, PT, RZ, UR4, PT ;  /* 0x00000004ff007c0c */ /* 0x000fe4000bf05070 */
[----:B------:R-:W-:Y:S02]  /*acb0*/  LOP3.LUT R23, R23, 0xffffffbf, RZ, 0xc0, !PT ;  /* 0xffffffbf17177812 */ /* 0x000fe400078ec0ff */
[----:B------:R-:W-:Y:S02]  /*acc0*/  ISETP.NE.AND.EX P2, PT, RZ, UR5, PT, P0 ;  /* 0x00000005ff007c0c */ /* 0x000fe4000bf45300 */
[----:B------:R-:W-:Y:S02]  /*acd0*/  ISETP.NE.U32.AND P0, PT, RZ, UR6, PT ;  /* 0x00000006ff007c0c */ /* 0x000fe4000bf05070 */
[----:B-1----:R-:W-:Y:S02]  /*ace0*/  IADD3 R2, P1, R24, UR4, RZ ;  /* 0x0000000418027c10 */ /* 0x002fe4000ff3e0ff */
[----:B------:R-:W-:-:S02]  /*acf0*/  ISETP.NE.AND.EX P0, PT, RZ, UR7, PT, P0 ;  /* 0x00000007ff007c0c */ /* 0x000fc4000bf05300 */
[----:B------:R-:W-:Y:S01]  /*ad00*/  IADD3.X R3, R25, UR5, RZ, P1, !PT ;  /* 0x0000000519037c10 */ /* 0x000fe20008ffe4ff */
[----:B------:R-:W-:-:S04]  /*ad10*/  ULDC.64 UR4, c[0x0][0x418] ;  /* 0x0001060000047ab9 */ /* 0x000fc80000000a00 */
[----:B------:R-:W-:Y:S01]  /*ad20*/  @P2 LOP3.LUT R23, R23, 0x40, RZ, 0xfc, !PT ;  /* 0x0000004017172812 */ /* 0x000fe200078efcff */
[----:B------:R1:W5:Y:S05]  /*ad30*/  @P2 LDG.E R35, desc[UR36][R2.64] ;  /* 0x0000002402232981 */ /* 0x00036a000c1e1900 */
[----:B------:R-:W-:-:S04]  /*ad40*/  @P0 IADD3 R4, P1, R24, UR6, RZ ;  /* 0x0000000618040c10 */ /* 0x000fc8000ff3e0ff */
[----:B------:R-:W-:-:S05]  /*ad50*/  @P0 IADD3.X R5, R25, UR7, RZ, P1, !PT ;  /* 0x0000000719050c10 */ /* 0x000fca0008ffe4ff */
[----:B---3--:R-:W3:Y:S01]  /*ad60*/  @P0 LDG.E R4, desc[UR36][R4.64] ;  /* 0x0000002404040981 */ /* 0x008ee2000c1e1900 */
[----:B------:R-:W-:-:S03]  /*ad70*/  UISETP.NE.U32.AND UP0, UPT, UR4, URZ, UPT ;  /* 0x0000003f0400728c */ /* 0x000fc6000bf05070 */
[----:B------:R-:W-:Y:S01]  /*ad80*/  ULDC UR4, c[0x0][0x424] ;  /* 0x0001090000047ab9 */ /* 0x000fe20000000800 */
[----:B------:R-:W-:-:S03]  /*ad90*/  UISETP.NE.AND.EX UP0, UPT, UR5, URZ, UPT, UP0 ;  /* 0x0000003f0500728c */ /* 0x000fc6000bf05300 */
[----:B------:R-:W-:Y:S01]  /*ada0*/  ULDC UR5, c[0x0][0x2f0] ;  /* 0x0000bc0000057ab9 */ /* 0x000fe20000000800 */
[----:B------:R-:W-:-:S04]  /*adb0*/  USEL UR4, UR4, 0x1, UP0 ;  /* 0x0000000104047887 */ /* 0x000fc80008000000 */
[----:B------:R-:W-:-:S06]  /*adc0*/  UIMAD UR4, UR4, UR5, URZ ;  /* 0x00000005040472a4 */ /* 0x000fcc000f8e023f */
[----:B0-----:R-:W-:Y:S01]  /*add0*/  MOV R0, UR4 ;  /* 0x0000000400007c02 */ /* 0x001fe20008000f00 */
[----:B--2---:R1:W-:Y:S04]  /*ade0*/  STL [R1+0x4], R30 ;  /* 0x0000041e01007387 */ /* 0x0043e80000100800 */
[----:B---3--:R1:W-:Y:S01]  /*adf0*/  @P0 STL [R1+0x18], R4 ;  /* 0x0000180401000387 */ /* 0x0083e20000100800 */
[----:B------:R-:W-:Y:S05]  /*ae00*/  @P0 BRA `(.L_x_245) ;  /* 0x0000000000200947 */ /* 0x000fea0003800000 */
[----:B------:R-:W-:Y:S02]  /*ae10*/  ULDC UR4, c[0x0][0x288] ;  /* 0x0000a20000047ab9 */ /* 0x000fe40000000800 */
[----:B-1----:R-:W-:-:S05]  /*ae20*/  IMAD.U32 R4, RZ, RZ, UR4 ;  /* 0x00000004ff047e24 */ /* 0x002fca000f8e00ff */
[----:B------:R0:W-:Y:S01]  /*ae30*/  STL [R1+0x18], R4 ;  /* 0x0000180401007387 */ /* 0x0001e20000100800 */
[----:B------:R-:W-:Y:S05]  /*ae40*/  @!P2 BRA `(.L_x_245) ;  /* 0x000000000010a947 */ /* 0x000fea0003800000 */
[----:B------:R-:W2:Y:S04]  /*ae50*/  LDG.E R5, desc[UR36][R2.64] ;  /* 0x0000002402057981 */ /* 0x000ea8000c1e1900 */
[----:B0-----:R-:W2:Y:S02]  /*ae60*/  LDG.E R4, desc[UR36][R2.64+0x4] ;  /* 0x0000042402047981 */ /* 0x001ea4000c1e1900 */
[----:B--2---:R-:W-:-:S05]  /*ae70*/  IMAD.IADD R2, R4, 0x1, -R5 ;  /* 0x0000000104027824 */ /* 0x004fca00078e0a05 */
[----:B------:R2:W-:Y:S02]  /*ae80*/  STL [R1+0x18], R2 ;  /* 0x0000180201007387 */ /* 0x0005e40000100800 */
.L_x_245:
[----:B------:R-:W-:Y:S01]  /*ae90*/  ULDC.64 UR4, c[0x0][0xa20] ;  /* 0x0002880000047ab9 */ /* 0x000fe20000000a00 */
[----:B------:R-:W-:Y:S01]  /*aea0*/  IMAD.MOV.U32 R31, RZ, RZ, R29 ;  /* 0x000000ffff1f7224 */ /* 0x000fe200078e001d */
[----:B------:R-:W-:-:S04]  /*aeb0*/  ISETP.NE.U32.AND P0, PT, RZ, UR4, PT ;  /* 0x00000004ff007c0c */ /* 0x000fc8000bf05070 */
[----:B------:R-:W-:-:S13]  /*aec0*/  ISETP.NE.AND.EX P0, PT, RZ, UR5, PT, P0 ;  /* 0x00000005ff007c0c */ /* 0x000fda000bf05300 */
[----:B------:R-:W-:Y:S05]  /*aed0*/  @!P0 BRA `(.L_x_246) ;  /* 0x0000000000108947 */ /* 0x000fea0003800000 */
[----:B-12---:R-:W-:-:S04]  /*aee0*/  IADD3 R2, P0, R24, UR4, RZ ;  /* 0x0000000418027c10 */ /* 0x006fc8000ff1e0ff */
[----:B------:R-:W-:-:S05]  /*aef0*/  IADD3.X R3, R25, UR5, RZ, P0, !PT ;  /* 0x0000000519037c10 */ /* 0x000fca00087fe4ff */
[----:B------:R3:W5:Y:S01]  /*af00*/  LDG.E R0, desc[UR36][R2.64] ;  /* 0x0000002402007981 */ /* 0x000762000c1e1900 */
[----:B------:R-:W-:Y:S05]  /*af10*/  BRA `(.L_x_247) ;  /* 0x0000000000247947 */ /* 0x000fea0003800000 */
.L_x_246:
[----:B------:R-:W-:Y:S02]  /*af20*/  ULDC.64 UR4, c[0x0][0xa08] ;  /* 0x0002820000047ab9 */ /* 0x000fe40000000a00 */
[----:B------:R-:W-:-:S04]  /*af30*/  ISETP.NE.U32.AND P0, PT, RZ, UR4, PT ;  /* 0x00000004ff007c0c */ /* 0x000fc8000bf05070 */
[----:B------:R-:W-:-:S13]  /*af40*/  ISETP.NE.AND.EX P0, PT, RZ, UR5, PT, P0 ;  /* 0x00000005ff007c0c */ /* 0x000fda000bf05300 */
[----:B------:R-:W-:Y:S05]  /*af50*/  @!P0 BRA `(.L_x_247) ;  /* 0x0000000000148947 */ /* 0x000fea0003800000 */
[----:B-12---:R-:W1:Y:S02]  /*af60*/  LDC.64 R2, c[0x0][0xa08] ;  /* 0x00028200ff027b82 */ /* 0x006e640000000a00 */
[----:B-1----:R-:W-:-:S05]  /*af70*/  IMAD.WIDE R2, R31, 0x4, R2 ;  /* 0x000000041f027825 */ /* 0x002fca00078e0202 */
[----:B------:R-:W2:Y:S04]  /*af80*/  LDG.E R0, desc[UR36][R2.64] ;  /* 0x0000002402007981 */ /* 0x000ea8000c1e1900 */
[----:B------:R-:W2:Y:S02]  /*af90*/  LDG.E R5, desc[UR36][R2.64+0x4] ;  /* 0x0000042402057981 */ /* 0x000ea4000c1e1900 */
[----:B--2---:R-:W-:-:S07]  /*afa0*/  IMAD.IADD R0, R5, 0x1, -R0 ;  /* 0x0000000105007824 */ /* 0x004fce00078e0a00 */
.L_x_247:
[----:B-123-5:R-:W-:Y:S01]  /*afb0*/  IADD3 R2, -R30, R0, RZ ;  /* 0x000000001e027210 */ /* 0x02efe20007ffe1ff */
[----:B------:R-:W-:Y:S03]  /*afc0*/  BSSY B7, `(.L_x_248) ;  /* 0x0000374000077945 */ /* 0x000fe60003800000 */
[C---:B------:R-:W-:Y:S01]  /*afd0*/  ISETP.GT.AND P0, PT, R2.reuse, RZ, PT ;  /* 0x000000ff0200720c */ /* 0x040fe20003f04270 */
[----:B------:R-:W-:Y:S01]  /*afe0*/  VIADD R0, R2, 0x5f ;  /* 0x0000005f02007836 */ /* 0x000fe20000000000 */
[----:B------:R1:W-:Y:S03]  /*aff0*/  STL [R1], R2 ;  /* 0x0000000201007387 */ /* 0x0003e60000100800 */
[----:B------:R-:W-:-:S05]  /*b000*/  IMAD.HI R0, R0, 0x2aaaaaab, RZ ;  /* 0x2aaaaaab00007827 */ /* 0x000fca00078e02ff */
[----:B------:R-:W-:-:S04]  /*b010*/  SHF.R.U32.HI R3, RZ, 0x1f, R0 ;  /* 0x0000001fff037819 */ /* 0x000fc80000011600 */
[----:B------:R-:W-:-:S05]  /*b020*/  LEA.HI.SX32 R0, R0, R3, 0x1c ;  /* 0x0000000300007211 */ /* 0x000fca00078fe2ff */
[----:B------:R1:W-:Y:S01]  /*b030*/  STL [R1+0x20], R0 ;  /* 0x0000200001007387 */ /* 0x0003e20000100800 */
[----:B------:R-:W-:Y:S05]  /*b040*/  @P0 BRA `(.L_x_249) ;  /* 0x0000000000440947 */ /* 0x000fea0003800000 */
[----:B-1----:R-:W1:Y:S02]  /*b050*/  S2R R2, SR_TID.X ;  /* 0x0000000000027919 */ /* 0x002e640000002100 */
[----:B-1----:R-:W-:-:S04]  /*b060*/  LOP3.LUT R2, R2, 0x7f, RZ, 0xc0, !PT ;  /* 0x0000007f02027812 */ /* 0x002fc800078ec0ff */
[----:B------:R-:W-:-:S13]  /*b070*/  ISETP.NE.AND P0, PT, R2, RZ, PT ;  /* 0x000000ff0200720c */ /* 0x000fda0003f05270 */
[----:B------:R-:W-:Y:S05]  /*b080*/  @P0 BRA `(.L_x_250) ;  /* 0x00000034009c0947 */ /* 0x000fea0003800000 */
[----:B------:R-:W1:Y:S01]  /*b090*/  S2R R7, SR_LANEID ;  /* 0x0000000000077919 */ /* 0x000e620000000000 */
[----:B------:R-:W-:Y:S01]  /*b0a0*/  VOTEU.ANY UR4, UPT, PT ;  /* 0x0000000000047886 */ /* 0x000fe200038e0100 */
[----:B------:R-:W2:Y:S01]  /*b0b0*/  LDC.64 R2, c[0x0][0xc60] ;  /* 0x00031800ff027b82 */ /* 0x000ea20000000a00 */
[----:B------:R-:W1:Y:S08]  /*b0c0*/  FLO.U32 R0, UR4 ;  /* 0x0000000400007d00 */ /* 0x000e7000080e0000 */
[----:B------:R-:W2:Y:S01]  /*b0d0*/  POPC R5, UR4 ;  /* 0x0000000400057d09 */ /* 0x000ea20008000000 */
[----:B-1----:R-:W-:-:S13]  /*b0e0*/  ISETP.EQ.U32.AND P0, PT, R0, R7, PT ;  /* 0x000000070000720c */ /* 0x002fda0003f02070 */
[----:B--2---:R-:W2:Y:S01]  /*b0f0*/  @P0 ATOMG.E.ADD.STRONG.GPU PT, R3, desc[UR36][R2.64], R5 ;  /* 0x00000005020309a8 */ /* 0x004ea200081ee1e4 */
[----:B0-----:R-:W0:Y:S02]  /*b100*/  S2R R4, SR_LTMASK ;  /* 0x0000000000047919 */ /* 0x001e240000003900 */
[----:B0-----:R-:W-:-:S04]  /*b110*/  LOP3.LUT R4, R4, UR4, RZ, 0xc0, !PT ;  /* 0x0000000404047c12 */ /* 0x001fc8000f8ec0ff */
[----:B------:R-:W0:Y:S01]  /*b120*/  POPC R7, R4 ;  /* 0x0000000400077309 */ /* 0x000e220000000000 */
[----:B--2---:R-:W0:Y:S02]  /*b130*/  SHFL.IDX PT, R0, R3, R0, 0x1f ;  /* 0x00001f0003007589 */ /* 0x004e2400000e0000 */
[----:B0-----:R-:W-:Y:S01]  /*b140*/  IADD3 R16, R0, UR39, R7 ;  /* 0x0000002700107c10 */ /* 0x001fe2000fffe007 */
[----:B------:R-:W-:Y:S06]  /*b150*/  BRA `(.L_x_250) ;  /* 0x0000003400687947 */ /* 0x000fec0003800000 */
.L_x_249:
[----:B-1----:R-:W-:Y:S01]  /*b160*/  VIADD R0, R22, 0x1e400 ;  /* 0x0001e40016007836 */ /* 0x002fe20000000000 */
[----:B------:R-:W-:Y:S04]  /*b170*/  BSSY B6, `(.L_x_251) ;  /* 0x0000013000067945 */ /* 0x000fe80003800000 */
[----:B------:R-:W-:-:S13]  /*b180*/  LOP3.LUT P0, RZ, R0, 0x3ff, RZ, 0xc0, !PT ;  /* 0x000003ff00ff7812 */ /* 0x000fda000780c0ff */
[----:B------:R-:W-:Y:S05]  /*b190*/  @!P0 BRA `(.L_x_252) ;  /* 0x0000000000408947 */ /* 0x000fea0003800000 */
[----:B------:R-:W-:Y:S01]  /*b1a0*/  MOV R2, 0x0 ;  /* 0x0000000000027802 */ /* 0x000fe20000000f00 */
[----:B------:R-:W-:Y:S01]  /*b1b0*/  ULDC.64 UR6, c[0x4][0x88] ;  /* 0x0100220000067ab9 */ /* 0x000fe20000000a00 */
[----:B------:R-:W-:Y:S01]  /*b1c0*/  ULDC.64 UR8, c[0x4][0x90] ;  /* 0x0100240000087ab9 */ /* 0x000fe20000000a00 */
[----:B------:R-:W-:Y:S01]  /*b1d0*/  ULDC.64 UR4, c[0x4][0x8] ;  /* 0x0100020000047ab9 */ /* 0x000fe20000000a00 */
[----:B0-----:R-:W-:Y:S01]  /*b1e0*/  IMAD.U32 R4, RZ, RZ, UR6 ;  /* 0x00000006ff047e24 */ /* 0x001fe2000f8e00ff */
[----:B------:R-:W-:Y:S01]  /*b1f0*/  MOV R6, UR8 ;  /* 0x0000000800067c02 */ /* 0x000fe20008000f00 */
[----:B------:R-:W0:Y:S01]  /*b200*/  LDC.64 R2, c[0x4][R2] ;  /* 0x0100000002027b82 */ /* 0x000e220000000a00 */
[----:B------:R-:W-:Y:S01]  /*b210*/  IMAD.U32 R5, RZ, RZ, UR7 ;  /* 0x00000007ff057e24 */ /* 0x000fe2000f8e00ff */
[----:B------:R-:W-:Y:S01]  /*b220*/  MOV R12, 0x1 ;  /* 0x00000001000c7802 */ /* 0x000fe20000000f00 */
[----:B------:R-:W-:Y:S02]  /*b230*/  IMAD.U32 R7, RZ, RZ, UR9 ;  /* 0x00000009ff077e24 */ /* 0x000fe4000f8e00ff */
[----:B------:R-:W-:-:S02]  /*b240*/  IMAD.U32 R10, RZ, RZ, UR4 ;  /* 0x00000004ff0a7e24 */ /* 0x000fc4000f8e00ff */
[----:B------:R-:W-:Y:S02]  /*b250*/  IMAD.U32 R11, RZ, RZ, UR5 ;  /* 0x00000005ff0b7e24 */ /* 0x000fe4000f8e00ff */
[----:B------:R-:W-:Y:S02]  /*b260*/  IMAD.MOV.U32 R8, RZ, RZ, 0x70 ;  /* 0x00000070ff087424 */ /* 0x000fe400078e00ff */
[----:B------:R-:W-:-:S07]  /*b270*/  IMAD.MOV.U32 R13, RZ, RZ, RZ ;  /* 0x000000ffff0d7224 */ /* 0x000fce00078e00ff */
[----:B------:R-:W-:-:S07]  /*b280*/  LEPC R20, `(.L_x_252) ;  /* 0x000000001014794e */ /* 0x000fce0000000000 */
[----:B0-----:R-:W-:Y:S05]  /*b290*/  CALL.ABS.NOINC R2 ;  /* 0x0000000002007343 */ /* 0x001fea0003c00000 */
.L_x_252:
[----:B------:R-:W-:Y:S05]  /*b2a0*/  BSYNC B6 ;  /* 0x0000000000067941 */ /* 0x000fea0003800000 */
.L_x_251:
[----:B------:R-:W-:Y:S01]  /*b2b0*/  VIADD R0, R22, 0x400 ;  /* 0x0000040016007836 */ /* 0x000fe20000000000 */
[----:B------:R-:W-:Y:S04]  /*b2c0*/  BSSY B6, `(.L_x_253) ;  /* 0x0000022000067945 */ /* 0x000fe80003800000 */
[----:B------:R-:W-:-:S13]  /*b2d0*/  LOP3.LUT P0, RZ, R0, 0x3ff, RZ, 0xc0, !PT ;  /* 0x000003ff00ff7812 */ /* 0x000fda000780c0ff */
[----:B------:R-:W-:Y:S05]  /*b2e0*/  @!P0 BRA `(.L_x_254) ;  /* 0x00000000007c8947 */ /* 0x000fea0003800000 */
[----:B------:R-:W-:Y:S01]  /*b2f0*/  MOV R26, 0x0 ;  /* 0x00000000001a7802 */ /* 0x000fe20000000f00 */
[----:B------:R-:W-:Y:S01]  /*b300*/  ULDC.64 UR6, c[0x4][0x88] ;  /* 0x0100220000067ab9 */ /* 0x000fe20000000a00 */
[----:B------:R-:W-:Y:S01]  /*b310*/  ULDC.64 UR8, c[0x4][0x90] ;  /* 0x0100240000087ab9 */ /* 0x000fe20000000a00 */
[----:B------:R-:W-:Y:S01]  /*b320*/  ULDC.64 UR4, c[0x4][0x10] ;  /* 0x0100040000047ab9 */ /* 0x000fe20000000a00 */
[----:B------:R1:W2:Y:S01]  /*b330*/  LDC.64 R2, c[0x4][R26] ;  /* 0x010000001a027b82 */ /* 0x0002a20000000a00 */
[----:B0-----:R-:W-:Y:S01]  /*b340*/  IMAD.U32 R4, RZ, RZ, UR6 ;  /* 0x00000006ff047e24 */ /* 0x001fe2000f8e00ff */
[----:B------:R-:W-:Y:S01]  /*b350*/  MOV R6, UR8 ;  /* 0x0000000800067c02 */ /* 0x000fe20008000f00 */
[----:B------:R-:W-:Y:S01]  /*b360*/  IMAD.U32 R5, RZ, RZ, UR7 ;  /* 0x00000007ff057e24 */ /* 0x000fe2000f8e00ff */
[----:B------:R-:W-:Y:S01]  /*b370*/  MOV R12, 0x1 ;  /* 0x00000001000c7802 */ /* 0x000fe20000000f00 */
[----:B------:R-:W-:Y:S02]  /*b380*/  IMAD.U32 R7, RZ, RZ, UR9 ;  /* 0x00000009ff077e24 */ /* 0x000fe4000f8e00ff */
[----:B------:R-:W-:-:S02]  /*b390*/  IMAD.U32 R10, RZ, RZ, UR4 ;  /* 0x00000004ff0a7e24 */ /* 0x000fc4000f8e00ff */
[----:B------:R-:W-:Y:S02]  /*b3a0*/  IMAD.U32 R11, RZ, RZ, UR5 ;  /* 0x00000005ff0b7e24 */ /* 0x000fe4000f8e00ff */
[----:B------:R-:W-:Y:S02]  /*b3b0*/  IMAD.MOV.U32 R8, RZ, RZ, 0x70 ;  /* 0x00000070ff087424 */ /* 0x000fe400078e00ff */
[----:B-1----:R-:W-:-:S07]  /*b3c0*/  IMAD.MOV.U32 R13, RZ, RZ, RZ ;  /* 0x000000ffff0d7224 */ /* 0x002fce00078e00ff */
[----:B------:R-:W-:-:S07]  /*b3d0*/  LEPC R20, `(.L_x_255) ;  /* 0x000000001014794e */ /* 0x000fce0000000000 */
[----:B--2---:R-:W-:Y:S05]  /*b3e0*/  CALL.ABS.NOINC R2 ;  /* 0x0000000002007343 */ /* 0x004fea0003c00000 */
.L_x_255:
[----:B------:R0:W1:Y:S01]  /*b3f0*/  LDC.64 R2, c[0x4][R26] ;  /* 0x010000001a027b82 */ /* 0x0000620000000a00 */
[----:B------:R-:W-:Y:S01]  /*b400*/  ULDC.64 UR6, c[0x4][0x88] ;  /* 0x0100220000067ab9 */ /* 0x000fe20000000a00 */
[----:B------:R-:W-:Y:S01]  /*b410*/  ULDC.64 UR8, c[0x4][0x90] ;  /* 0x0100240000087ab9 */ /* 0x000fe20000000a00 */
[----:B------:R-:W-:Y:S01]  /*b420*/  ULDC.64 UR4, c[0x4][0x18] ;  /* 0x0100060000047ab9 */ /* 0x000fe20000000a00 */
[----:B------:R-:W-:Y:S01]  /*b430*/  IMAD.U32 R4, RZ, RZ, UR6 ;  /* 0x00000006ff047e24 */ /* 0x000fe2000f8e00ff */
[----:B------:R-:W-:Y:S01]  /*b440*/  MOV R7, UR9 ;  /* 0x0000000900077c02 */ /* 0x000fe20008000f00 */
[----:B------:R-:W-:Y:S01]  /*b450*/  IMAD.U32 R5, RZ, RZ, UR7 ;  /* 0x00000007ff057e24 */ /* 0x000fe2000f8e00ff */
[----:B------:R-:W-:Y:S01]  /*b460*/  MOV R13, RZ ;  /* 0x000000ff000d7202 */ /* 0x000fe20000000f00 */
[----:B------:R-:W-:Y:S02]  /*b470*/  IMAD.U32 R6, RZ, RZ, UR8 ;  /* 0x00000008ff067e24 */ /* 0x000fe4000f8e00ff */
[----:B------:R-:W-:-:S02]  /*b480*/  IMAD.U32 R10, RZ, RZ, UR4 ;  /* 0x00000004ff0a7e24 */ /* 0x000fc4000f8e00ff */
[----:B------:R-:W-:Y:S02]  /*b490*/  IMAD.U32 R11, RZ, RZ, UR5 ;  /* 0x00000005ff0b7e24 */ /* 0x000fe4000f8e00ff */
[----:B------:R-:W-:Y:S02]  /*b4a0*/  IMAD.MOV.U32 R8, RZ, RZ, 0x70 ;  /* 0x00000070ff087424 */ /* 0x000fe400078e00ff */
[----:B0-----:R-:W-:-:S07]  /*b4b0*/  IMAD.MOV.U32 R12, RZ, RZ, 0x1 ;  /* 0x00000001ff0c7424 */ /* 0x001fce00078e00ff */
[----:B------:R-:W-:-:S07]  /*b4c0*/  LEPC R20, `(.L_x_254) ;  /* 0x000000001014794e */ /* 0x000fce0000000000 */
[----:B-1----:R-:W-:Y:S05]  /*b4d0*/  CALL.ABS.NOINC R2 ;  /* 0x0000000002007343 */ /* 0x002fea0003c00000 */
.L_x_254:
[----:B------:R-:W-:Y:S05]  /*b4e0*/  BSYNC B6 ;  /* 0x0000000000067941 */ /* 0x000fea0003800000 */
.L_x_253:
[----:B------:R-:W2:Y:S01]  /*b4f0*/  LDL R26, [R1+0x20] ;  /* 0x00002000011a7983 */ /* 0x000ea20000100800 */
[----:B------:R-:W-:Y:S01]  /*b500*/  ULDC.64 UR4, c[0x0][0x9f8] ;  /* 0x00027e0000047ab9 */ /* 0x000fe20000000a00 */
[----:B------:R-:W1:Y:S02]  /*b510*/  LDC R8, c[0x0][0x430] ;  /* 0x00010c00ff087b82 */ /* 0x000e640000000800 */
[----:B------:R-:W3:Y:S01]  /*b520*/  LDL R2, [R1] ;  /* 0x0000000001027983 */ /* 0x000ee20000100800 */
[----:B------:R-:W-:Y:S01]  /*b530*/  ISETP.NE.U32.AND P0, PT, RZ, UR4, PT ;  /* 0x00000004ff007c0c */ /* 0x000fe2000bf05070 */
[----:B------:R-:W4:Y:S03]  /*b540*/  S2R R20, SR_TID.X ;  /* 0x0000000000147919 */ /* 0x000f260000002100 */
[----:B------:R-:W-:-:S13]  /*b550*/  ISETP.NE.AND.EX P0, PT, RZ, UR5, PT, P0 ;  /* 0x00000005ff007c0c */ /* 0x000fda000bf05300 */
[----:B------:R-:W-:Y:S01]  /*b560*/  @P0 IADD3 R24, P1, R24, UR4, RZ ;  /* 0x0000000418180c10 */ /* 0x000fe2000ff3e0ff */
[----:B------:R-:W0:Y:S01]  /*b570*/  S2R R21, SR_TID.X ;  /* 0x0000000000157919 */ /* 0x000e220000002100 */
[----:B------:R-:W-:Y:S01]  /*b580*/  LOP3.LUT R23, R23, 0xffffffdf, RZ, 0xc0, !PT ;  /* 0xffffffdf17177812 */ /* 0x000fe200078ec0ff */
[----:B------:R-:W-:Y:S01]  /*b590*/  ULDC UR4, c[0x0][0x2f4] ;  /* 0x0000bd0000047ab9 */ /* 0x000fe20000000800 */
[----:B------:R-:W-:-:S05]  /*b5a0*/  @P0 IADD3.X R25, R25, UR5, RZ, P1, !PT ;  /* 0x0000000519190c10 */ /* 0x000fca0008ffe4ff */
[----:B------:R-:W3:Y:S01]  /*b5b0*/  @P0 LDG.E R31, desc[UR36][R24.64] ;  /* 0x00000024181f0981 */ /* 0x000ee2000c1e1900 */
[----:B-1----:R-:W-:Y:S02]  /*b5c0*/  ISETP.NE.AND P2, PT, R8, 0x1, PT ;  /* 0x000000010800780c */ /* 0x002fe40003f45270 */
[----:B----4-:R-:W-:-:S04]  /*b5d0*/  LOP3.LUT R20, R20, 0x7f, RZ, 0xc0, !PT ;  /* 0x0000007f14147812 */ /* 0x010fc800078ec0ff */
[----:B------:R-:W-:-:S07]  /*b5e0*/  SHF.R.U32.HI R0, RZ, 0x3, R20 ;  /* 0x00000003ff007819 */ /* 0x000fce0000011614 */
[----:B------:R-:W1:Y:S08]  /*b5f0*/  @P2 LDC R7, c[0x0][0x434] ;  /* 0x00010d00ff072b82 */ /* 0x000e700000000800 */
[----:B------:R-:W4:Y:S01]  /*b600*/  @P2 LDC R5, c[0x0][0x438] ;  /* 0x00010e00ff052b82 */ /* 0x000f220000000800 */
[----:B0-----:R-:W-:-:S05]  /*b610*/  IMAD.SHL.U32 R20, R21, 0x10, RZ ;  /* 0x0000001015147824 */ /* 0x001fca00078e00ff */
[----:B------:R-:W-:Y:S02]  /*b620*/  LOP3.LUT R20, R0, 0x70, R20, 0xf8, !PT ;  /* 0x0000007000147812 */ /* 0x000fe400078ef814 */
[----:B------:R-:W-:-:S04]  /*b630*/  @P2 LOP3.LUT R23, R23, 0x20, RZ, 0xfc, !PT ;  /* 0x0000002017172812 */ /* 0x000fc800078efcff */
[----:B------:R-:W-:Y:S01]  /*b640*/  LOP3.LUT R23, R23, 0xffffffef, RZ, 0xc0, !PT ;  /* 0xffffffef17177812 */ /* 0x000fe200078ec0ff */
[----:B------:R-:W-:Y:S01]  /*b650*/  UMOV UR5, 0xffffffff ;  /* 0xffffffff00057882 */ /* 0x000fe20000000000 */
[----:B--2---:R-:W-:-:S04]  /*b660*/  VIADD R26, R26, 0xffffffff ;  /* 0xffffffff1a1a7836 */ /* 0x004fc80000000000 */
[----:B------:R-:W-:-:S05]  /*b670*/  IMAD R0, R26, 0x60, R20 ;  /* 0x000000601a007824 */ /* 0x000fca00078e0214 */
[----:B---3--:R-:W-:-:S04]  /*b680*/  ISETP.GE.AND P0, PT, R0, R2, PT ;  /* 0x000000020000720c */ /* 0x008fc80003f06270 */
[----:B------:R-:W-:Y:S01]  /*b690*/  ISETP.GT.U32.OR P0, PT, R20, 0x5f, P0 ;  /* 0x0000005f1400780c */ /* 0x000fe20000704470 */
[----:B------:R-:W-:-:S04]  /*b6a0*/  IMAD.IADD R0, R0, 0x1, R30 ;  /* 0x0000000100007824 */ /* 0x000fc800078e021e */
[----:B-1----:R-:W-:-:S08]  /*b6b0*/  @P2 IMAD.HI.U32 R6, R0, R7, RZ ;  /* 0x0000000700062227 */ /* 0x002fd000078e00ff */
[----:B------:R-:W0:Y:S01]  /*b6c0*/  @!P0 LDC.64 R2, c[0x0][0x428] ;  /* 0x00010a00ff028b82 */ /* 0x000e220000000a00 */
[----:B------:R-:W-:Y:S01]  /*b6d0*/  IMAD.MOV.U32 R4, RZ, RZ, R0 ;  /* 0x000000ffff047224 */ /* 0x000fe200078e0000 */
[----:B----4-:R-:W-:Y:S02]  /*b6e0*/  @P2 SHF.R.U32.HI R4, RZ, R5, R6 ;  /* 0x00000005ff042219 */ /* 0x010fe40000011606 */
[----:B------:R-:W-:Y:S02]  /*b6f0*/  SHF.R.S32.HI R6, RZ, 0x1f, R31 ;  /* 0x0000001fff067819 */ /* 0x000fe4000001141f */
[----:B------:R-:W-:-:S03]  /*b700*/  IADD3 R5, -R4, RZ, RZ ;  /* 0x000000ff04057210 */ /* 0x000fc60007ffe1ff */
[----:B------:R0:W-:Y:S02]  /*b710*/  STL [R1+0x8], R6 ;  /* 0x0000080601007387 */ /* 0x0001e40000100800 */
[----:B------:R-:W-:Y:S01]  /*b720*/  IMAD R0, R8, R5, R0 ;  /* 0x0000000508007224 */ /* 0x000fe200078e0200 */
[--C-:B------:R-:W-:Y:S01]  /*b730*/  @!P0 SHF.R.S32.HI R5, RZ, 0x1f, R4.reuse ;  /* 0x0000001fff058819 */ /* 0x100fe20000011404 */
[-C--:B0-----:R-:W-:Y:S02]  /*b740*/  @!P0 IMAD R6, R6, R2.reuse, RZ ;  /* 0x0000000206068224 */ /* 0x081fe400078e02ff */
[----:B------:R-:W-:-:S04]  /*b750*/  @!P0 IMAD.WIDE.U32 R4, R31, R2, R4 ;  /* 0x000000021f048225 */ /* 0x000fc800078e0004 */
[----:B------:R-:W-:Y:S02]  /*b760*/  @!P0 IMAD R6, R31, R3, R6 ;  /* 0x000000031f068224 */ /* 0x000fe400078e0206 */
[----:B------:R-:W0:Y:S02]  /*b770*/  @!P0 LDC.64 R2, c[0x0][0x418] ;  /* 0x00010600ff028b82 */ /* 0x000e240000000a00 */
[----:B------:R-:W-:Y:S02]  /*b780*/  @!P0 IMAD.IADD R6, R5, 0x1, R6 ;  /* 0x0000000105068824 */ /* 0x000fe400078e0206 */
[----:B------:R-:W-:-:S05]  /*b790*/  IMAD.U32 R5, RZ, RZ, UR38 ;  /* 0x00000026ff057e24 */ /* 0x000fca000f8e00ff */
[----:B------:R-:W-:Y:S02]  /*b7a0*/  ISETP.NE.AND P2, PT, R5, 0x3, PT ;  /* 0x000000030500780c */ /* 0x000fe40003f45270 */
[----:B0-----:R-:W-:-:S04]  /*b7b0*/  @!P0 LEA R2, P1, R4, R2, 0x2 ;  /* 0x0000000204028211 */ /* 0x001fc800078210ff */
[----:B------:R-:W-:Y:S01]  /*b7c0*/  @!P0 LEA.HI.X R3, R4, R3, R6, 0x2, P1 ;  /* 0x0000000304038211 */ /* 0x000fe200008f1406 */
[----:B------:R-:W-:-:S06]  /*b7d0*/  IMAD.MOV.U32 R4, RZ, RZ, RZ ;  /* 0x000000ffff047224 */ /* 0x000fcc00078e00ff */
[----:B------:R0:W5:Y:S01]  /*b7e0*/  @!P0 LDG.E R4, desc[UR36][R2.64] ;  /* 0x0000002402048981 */ /* 0x000162000c1e1900 */
[----:B------:R-:W-:Y:S02]  /*b7f0*/  ISETP.GE.AND P0, PT, R32, UR4, PT ;  /* 0x0000000420007c0c */ /* 0x000fe4000bf06270 */
[----:B------:R-:W-:-:S04]  /*b800*/  @P2 LOP3.LUT R23, R23, 0x10, RZ, 0xfc, !PT ;  /* 0x0000001017172812 */ /* 0x000fc800078efcff */
[----:B------:R-:W-:Y:S02]  /*b810*/  LOP3.LUT R23, R23, 0xfffffffb, RZ, 0xc0, !PT ;  /* 0xfffffffb17177812 */ /* 0x000fe400078ec0ff */
[----:B------:R-:W-:-:S05]  /*b820*/  ISETP.GE.AND P1, PT, R34, UR4, PT ;  /* 0x0000000422007c0c */ /* 0x000fca000bf26270 */
[----:B------:R-:W-:Y:S02]  /*b830*/  @P0 LOP3.LUT R23, R23, 0x4, RZ, 0xfc, !PT ;  /* 0x0000000417170812 */ /* 0x000fe400078efcff */
[----:B------:R-:W-:Y:S02]  /*b840*/  ISETP.GE.AND P0, PT, R33, UR4, PT ;  /* 0x0000000421007c0c */ /* 0x000fe4000bf06270 */
[----:B------:R-:W-:-:S04]  /*b850*/  LOP3.LUT R23, R23, 0xfffffffe, RZ, 0xc0, !PT ;  /* 0xfffffffe17177812 */ /* 0x000fc800078ec0ff */
[----:B------:R-:W-:-:S04]  /*b860*/  LOP3.LUT R23, R23, 0xfffffffd, RZ, 0xc0, !PT ;  /* 0xfffffffd17177812 */ /* 0x000fc800078ec0ff */
[----:B------:R-:W-:-:S04]  /*b870*/  @P1 LOP3.LUT R23, R23, 0x2, RZ, 0xfc, !PT ;  /* 0x0000000217171812 */ /* 0x000fc800078efcff */
[----:B------:R-:W-:Y:S01]  /*b880*/  @P0 LOP3.LUT R23, R23, 0x1, RZ, 0xfc, !PT ;  /* 0x0000000117170812 */ /* 0x000fe200078efcff */
[----:B0-----:R-:W-:Y:S06]  /*b890*/  BRA.DIV UR5, `(.L_x_256) ;  /* 0x0000003e057c7947 */ /* 0x001fec000b800000 */
.L_x_324:
[----:B------:R-:W-:Y:S02]  /*b8a0*/  ISETP.GT.U32.AND P0, PT, R20, 0x5f, PT ;  /* 0x0000005f1400780c */ /* 0x000fe40003f04070 */
[----:B------:R-:W-:Y:S02]  /*b8b0*/  LOP3.LUT R23, R23, 0xfffffff7, RZ, 0xc0, !PT ;  /* 0xfffffff717177812 */ /* 0x000fe400078ec0ff */
[----:B------:R-:W-:-:S09]  /*b8c0*/  SHF.R.S32.HI R30, RZ, 0x1f, R18 ;  /* 0x0000001fff1e7819 */ /* 0x000fd20000011412 */
[----:B------:R-:W-:Y:S01]  /*b8d0*/  @P0 LOP3.LUT R23, R23, 0x8, RZ, 0xfc, !PT ;  /* 0x0000000817170812 */ /* 0x000fe200078efcff */
[----:B------:R-:W-:Y:S06]  /*b8e0*/  @!P2 BRA `(.L_x_257) ;  /* 0x000000000004a947 */ /* 0x000fec0003800000 */
[----:B------:R-:W-:Y:S01]  /*b8f0*/  BPT.TRAP 0x1 ;  /* 0x000000040000795c */ /* 0x000fe20000300000 */
.L_x_257:
[----:B------:R-:W-:Y:S01]  /*b900*/  SHF.R.S32.HI R5, RZ, 0x1f, R0 ;  /* 0x0000001fff057819 */ /* 0x000fe20000011400 */
[----:B------:R-:W-:Y:S01]  /*b910*/  ULDC.64 UR4, c[0x0][0x328] ;  /* 0x0000ca0000047ab9 */ /* 0x000fe20000000a00 */
[----:B------:R-:W-:Y:S03]  /*b920*/  BSSY B0, `(.L_x_258) ;  /* 0x0000017000007945 */ /* 0x000fe60003800000 */
[----:B------:R-:W-:-:S04]  /*b930*/  IMAD R3, R5, UR4, RZ ;  /* 0x0000000405037c24 */ /* 0x000fc8000f8e02ff */
[C---:B------:R-:W-:Y:S02]  /*b940*/  IMAD R6, R0.reuse, UR5, R3 ;  /* 0x0000000500067c24 */ /* 0x040fe4000f8e0203 */
[----:B------:R-:W-:Y:S01]  /*b950*/  IMAD.WIDE.U32 R2, R0, UR4, RZ ;  /* 0x0000000400027c25 */ /* 0x000fe2000f8e00ff */
[----:B------:R-:W-:-:S03]  /*b960*/  ULDC.64 UR4, c[0x0][0x338] ;  /* 0x0000ce0000047ab9 */ /* 0x000fc60000000a00 */
[----:B------:R-:W-:Y:S01]  /*b970*/  IMAD.IADD R3, R3, 0x1, R6 ;  /* 0x0000000103037824 */ /* 0x000fe200078e0206 */
[----:B-----5:R-:W-:Y:S01]  /*b980*/  SHF.R.S32.HI R6, RZ, 0x1f, R4 ;  /* 0x0000001fff067819 */ /* 0x020fe20000011404 */
[----:B------:R-:W-:-:S04]  /*b990*/  IMAD.WIDE.U32 R2, R4, UR4, R2 ;  /* 0x0000000404027c25 */ /* 0x000fc8000f8e0002 */
[----:B------:R-:W-:-:S04]  /*b9a0*/  IMAD R7, R6, UR4, RZ ;  /* 0x0000000406077c24 */ /* 0x000fc8000f8e02ff */
[----:B------:R-:W-:Y:S01]  /*b9b0*/  IMAD R7, R4, UR5, R7 ;  /* 0x0000000504077c24 */ /* 0x000fe2000f8e0207 */
[----:B------:R-:W-:-:S04]  /*b9c0*/  ULDC.64 UR4, c[0x0][0x330] ;  /* 0x0000cc0000047ab9 */ /* 0x000fc80000000a00 */
[----:B------:R-:W-:Y:S01]  /*b9d0*/  IADD3 R3, R3, R7, RZ ;  /* 0x0000000703037210 */ /* 0x000fe20007ffe0ff */
[----:B------:R-:W-:Y:S02]  /*b9e0*/  IMAD R7, R30, UR4, RZ ;  /* 0x000000041e077c24 */ /* 0x000fe4000f8e02ff */
[----:B------:R-:W-:-:S04]  /*b9f0*/  IMAD.WIDE.U32 R2, R18, UR4, R2 ;  /* 0x0000000412027c25 */ /* 0x000fc8000f8e0002 */
[----:B------:R-:W-:Y:S01]  /*ba00*/  IMAD R7, R18, UR5, R7 ;  /* 0x0000000512077c24 */ /* 0x000fe2000f8e0207 */
[----:B------:R-:W-:Y:S02]  /*ba10*/  ULDC.64 UR4, c[0x0][0x318] ;  /* 0x0000c60000047ab9 */ /* 0x000fe40000000a00 */
[----:B------:R-:W-:Y:S01]  /*ba20*/  LEA R24, P0, R2, UR4, 0x1 ;  /* 0x0000000402187c11 */ /* 0x000fe2000f8008ff */
[----:B------:R-:W-:-:S05]  /*ba30*/  IMAD.IADD R7, R3, 0x1, R7 ;  /* 0x0000000103077824 */ /* 0x000fca00078e0207 */
[----:B------:R-:W-:Y:S01]  /*ba40*/  LEA.HI.X R25, R2, UR5, R7, 0x1, P0 ;  /* 0x0000000502197c11 */ /* 0x000fe200080f0c07 */
[----:B------:R-:W-:Y:S01]  /*ba50*/  IMAD R7, R27, 0x8, R22 ;  /* 0x000000081b077824 */ /* 0x000fe200078e0216 */
[----:B------:R-:W-:-:S04]  /*ba60*/  SHF.L.U32 R2, R28, 0x1f, RZ ;  /* 0x0000001f1c027819 */ /* 0x000fc800000006ff */
[----:B------:R-:W0:Y:S02]  /*ba70*/  SYNCS.PHASECHK.TRANS64.TRYWAIT P0, [R7+URZ+0x30840], R2 ;  /* 0x03084002070075a7 */ /* 0x000e24000800017f */
[----:B0-----:R-:W-:Y:S05]  /*ba80*/  @!P0 BRA `(.L_x_259) ;  /* 0x0000003c00308947 */ /* 0x001fea0003800000 */
.L_x_325:
[----:B------:R-:W-:Y:S05]  /*ba90*/  BSYNC B0 ;  /* 0x0000000000007941 */ /* 0x000fea0003800000 */
.L_x_258:
[----:B------:R-:W2:Y:S01]  /*baa0*/  LDL R9, [R1] ;  /* 0x0000000001097983 */ /* 0x000ea20000100800 */
[----:B------:R-:W-:Y:S01]  /*bab0*/  ULDC.64 UR4, c[0x0][0x300] ;  /* 0x0000c00000047ab9 */ /* 0x000fe20000000a00 */
[----:B------:R-:W-:Y:S01]  /*bac0*/  LOP3.LUT P4, RZ, R23, 0x4, RZ, 0xc0, !PT ;  /* 0x0000000417ff7812 */ /* 0x000fe2000788c0ff */
[----:B------:R-:W-:Y:S01]  /*bad0*/  IMAD R5, R5, UR4, RZ ;  /* 0x0000000405057c24 */ /* 0x000fe2000f8e02ff */
[----:B------:R-:W1:Y:S01]  /*bae0*/  S2R R8, SR_TID.X ;  /* 0x0000000000087919 */ /* 0x000e620000002100 */
[C---:B0-----:R-:W-:Y:S01]  /*baf0*/  IMAD.WIDE.U32 R2, R0.reuse, UR4, RZ ;  /* 0x0000000400027c25 */ /* 0x041fe2000f8e00ff */
[C---:B------:R-:W-:Y:S02]  /*bb00*/  LOP3.LUT P3, RZ, R23.reuse, 0x2, RZ, 0xc0, !PT ;  /* 0x0000000217ff7812 */ /* 0x040fe4000786c0ff */
[----:B------:R-:W-:Y:S01]  /*bb10*/  LOP3.LUT P2, RZ, R23, 0x1, RZ, 0xc0, !PT ;  /* 0x0000000117ff7812 */ /* 0x000fe2000784c0ff */
[----:B------:R-:W-:Y:S01]  /*bb20*/  IMAD R5, R0, UR5, R5 ;  /* 0x0000000500057c24 */ /* 0x000fe2000f8e0205 */
[----:B------:R-:W-:-:S02]  /*bb30*/  ULDC.64 UR4, c[0x0][0x310] ;  /* 0x0000c40000047ab9 */ /* 0x000fc40000000a00 */
[----:B------:R-:W-:Y:S02]  /*bb40*/  IMAD R6, R6, UR4, RZ ;  /* 0x0000000406067c24 */ /* 0x000fe4000f8e02ff */
[----:B------:R-:W-:Y:S02]  /*bb50*/  IMAD.IADD R3, R3, 0x1, R5 ;  /* 0x0000000103037824 */ /* 0x000fe400078e0205 */
[C---:B------:R-:W-:Y:S02]  /*bb60*/  IMAD R6, R4.reuse, UR5, R6 ;  /* 0x0000000504067c24 */ /* 0x040fe4000f8e0206 */
[----:B------:R-:W-:Y:S01]  /*bb70*/  IMAD.WIDE.U32 R2, R4, UR4, R2 ;  /* 0x0000000404027c25 */ /* 0x000fe2000f8e0002 */
[----:B------:R-:W-:-:S03]  /*bb80*/  ULDC.64 UR4, c[0x0][0x308] ;  /* 0x0000c20000047ab9 */ /* 0x000fc60000000a00 */
[----:B------:R-:W-:Y:S02]  /*bb90*/  IMAD.IADD R3, R3, 0x1, R6 ;  /* 0x0000000103037824 */ /* 0x000fe400078e0206 */
[----:B------:R-:W-:Y:S02]  /*bba0*/  IMAD R0, R30, UR4, RZ ;  /* 0x000000041e007c24 */ /* 0x000fe4000f8e02ff */
[----:B------:R-:W-:-:S04]  /*bbb0*/  IMAD.WIDE.U32 R2, R18, UR4, R2 ;  /* 0x0000000412027c25 */ /* 0x000fc8000f8e0002 */
[----:B------:R-:W-:Y:S01]  /*bbc0*/  IMAD R0, R18, UR5, R0 ;  /* 0x0000000512007c24 */ /* 0x000fe2000f8e0200 */
[----:B------:R-:W-:Y:S01]  /*bbd0*/  ULDC.64 UR4, c[0x0][0x2e8] ;  /* 0x0000ba0000047ab9 */ /* 0x000fe20000000a00 */
[----:B------:R-:W-:Y:S01]  /*bbe0*/  IMAD R5, R27, 0x4800, R36 ;  /* 0x000048001b057824 */ /* 0x000fe200078e0224 */
[----:B------:R-:W-:Y:S01]  /*bbf0*/  LEA R4, P0, R2, UR4, 0x1 ;  /* 0x0000000402047c11 */ /* 0x000fe2000f8008ff */
[----:B------:R-:W-:Y:S01]  /*bc00*/  UMOV UR4, 0xffffffff ;  /* 0xffffffff00047882 */ /* 0x000fe20000000000 */
[----:B------:R-:W-:Y:S02]  /*bc10*/  IADD3 R0, R3, R0, RZ ;  /* 0x0000000003007210 */ /* 0x000fe40007ffe0ff */
[----:B-1----:R-:W-:Y:S02]  /*bc20*/  LOP3.LUT R8, R8, 0x7f, RZ, 0xc0, !PT ;  /* 0x0000007f08087812 */ /* 0x002fe400078ec0ff */
[----:B------:R-:W-:Y:S02]  /*bc30*/  LEA.HI.X R0, R2, UR5, R0, 0x1, P0 ;  /* 0x0000000502007c11 */ /* 0x000fe400080f0c00 */
[----:B------:R-:W-:Y:S01]  /*bc40*/  SHF.R.U32.HI R8, RZ, 0x3, R8 ;  /* 0x00000003ff087819 */ /* 0x000fe20000011608 */
[----:B--2---:R-:W-:-:S04]  /*bc50*/  IMAD R6, R26, -0x60, R9 ;  /* 0xffffffa01a067824 */ /* 0x004fc800078e0209 */
[----:B------:R-:W-:-:S05]  /*bc60*/  IMAD.IADD R6, R6, 0x1, -R8 ;  /* 0x0000000106067824 */ /* 0x000fca00078e0a08 */
[----:B------:R-:W-:Y:S01]  /*bc70*/  ISETP.GE.AND P0, PT, R6, 0x1, PT ;  /* 0x000000010600780c */ /* 0x000fe20003f06270 */
[----:B------:R-:W-:-:S12]  /*bc80*/  BRA.DIV UR4, `(.L_x_260) ;  /* 0x0000003a04c47947 */ /* 0x000fd8000b800000 */
[----:B------:R-:W0:Y:S01]  /*bc90*/  SHFL.IDX PT, R3, R4, RZ, 0x181f ;  /* 0x00181fff04037589 */ /* 0x000e2200000e0000 */
[----:B------:R-:W-:-:S03]  /*bca0*/  @P0 IMAD R8, R5, 0x2, R22 ;  /* 0x0000000205080824 */ /* 0x000fc600078e0216 */
[----:B------:R-:W1:Y:S01]  /*bcb0*/  SHFL.IDX PT, R2, R0, RZ, 0x181f ;  /* 0x00181fff00027589 */ /* 0x000e6200000e0000 */
[----:B0-----:R-:W-:-:S05]  /*bcc0*/  @P0 LEA R3, P1, R32, R3, 0x1 ;  /* 0x0000000320030211 */ /* 0x001fca00078208ff */
[----:B-1----:R-:W-:Y:S01]  /*bcd0*/  @P0 IMAD.X R2, RZ, RZ, R2, P1 ;  /* 0x000000ffff020224 */ /* 0x002fe200008e0602 */
[----:B------:R-:W-:-:S04]  /*bce0*/  ISETP.GE.AND P1, PT, R6, 0x11, PT ;  /* 0x000000110600780c */ /* 0x000fc80003f26270 */
[----:B------:R-:W-:-:S04]  /*bcf0*/  @P0 LOP3.LUT R3, R3, R2, RZ, 0x3c, !PT ;  /* 0x0000000203030212 */ /* 0x000fc800078e3cff */
[----:B------:R-:W-:-:S04]  /*bd00*/  @P0 LOP3.LUT R2, R3, R2, RZ, 0x3c, !PT ;  /* 0x0000000203020212 */ /* 0x000fc800078e3cff */
[----:B------:R-:W-:-:S05]  /*bd10*/  @P0 LOP3.LUT R3, R3, R2, RZ, 0x3c, !PT ;  /* 0x0000000203030212 */ /* 0x000fca00078e3cff */
[----:B------:R-:W-:Y:S01]  /*bd20*/  @!PT LDS RZ, [RZ] ;  /* 0x00000000fffff984 */ /* 0x000fe20000000800 */
[----:B------:R-:W-:Y:S04]  /*bd30*/  @P0 LDGSTS.E.BYPASS.LTC128B.128 [R8+0x1e400], desc[UR36][R2.64], !P4 ;  /* 0x1e40000002080fae */ /* 0x000fe8000e101d64 */
[----:B------:R-:W-:Y:S04]  /*bd40*/  @P0 LDGSTS.E.BYPASS.LTC128B.128 [R8+0x21400], desc[UR36][R2.64+0x80], !P3 ;  /* 0x2140008002080fae */ /* 0x000fe8000d901d64 */
[----:B------:R0:W-:Y:S04]  /*bd50*/  @P0 LDGSTS.E.BYPASS.LTC128B.128 [R8+0x24400], desc[UR36][R2.64+0x100], !P2 ;  /* 0x2440010002080fae */ /* 0x0001e8000d101d64 */
[----:B0-----:R-:W0:Y:S01]  /*bd60*/  SHFL.IDX PT, R3, R4, 0x1, 0x181f ;  /* 0x00381f0004037f89 */ /* 0x001e2200000e0000 */
[----:B------:R-:W-:-:S03]  /*bd70*/  @P1 LEA R8, R5, R22, 0x1 ;  /* 0x0000001605081211 */ /* 0x000fc600078e08ff */
[----:B------:R-:W1:Y:S01]  /*bd80*/  SHFL.IDX PT, R2, R0, 0x1, 0x181f ;  /* 0x00381f0000027f89 */ /* 0x000e6200000e0000 */
[----:B0-----:R-:W-:-:S05]  /*bd90*/  @P1 LEA R3, P0, R32, R3, 0x1 ;  /* 0x0000000320031211 */ /* 0x001fca00078008ff */
[----:B-1----:R-:W-:-:S05]  /*bda0*/  @P1 IMAD.X R2, RZ, RZ, R2, P0 ;  /* 0x000000ffff021224 */ /* 0x002fca00000e0602 */
[----:B------:R-:W-:-:S04]  /*bdb0*/  @P1 LOP3.LUT R3, R3, R2, RZ, 0x3c, !PT ;  /* 0x0000000203031212 */ /* 0x000fc800078e3cff */
[----:B------:R-:W-:-:S04]  /*bdc0*/  @P1 LOP3.LUT R2, R3, R2, RZ, 0x3c, !PT ;  /* 0x0000000203021212 */ /* 0x000fc800078e3cff */
[----:B------:R-:W-:-:S05]  /*bdd0*/  @P1 LOP3.LUT R3, R3, R2, RZ, 0x3c, !PT ;  /* 0x0000000203031212 */ /* 0x000fca00078e3cff */
[----:B------:R-:W-:Y:S04]  /*bde0*/  @P1 LDGSTS.E.BYPASS.LTC128B.128 [R8+0x1ec00], desc[UR36][R2.64], !P4 ;  /* 0x1ec0000002081fae */ /* 0x000fe8000e101d64 */
[----:B------:R-:W-:Y:S04]  /*bdf0*/  @P1 LDGSTS.E.BYPASS.LTC128B.128 [R8+0x21c00], desc[UR36][R2.64+0x80], !P3 ;  /* 0x21c0008002081fae */ /* 0x000fe8000d901d64 */
[----:B------:R0:W-:Y:S01]  /*be00*/  @P1 LDGSTS.E.BYPASS.LTC128B.128 [R8+0x24c00], desc[UR36][R2.64+0x100], !P2 ;  /* 0x24c0010002081fae */ /* 0x0001e2000d101d64 */
[----:B------:R-:W-:-:S03]  /*be10*/  ISETP.GE.AND P1, PT, R6, 0x21, PT ;  /* 0x000000210600780c */ /* 0x000fc60003f26270 */
[----:B0-----:R-:W0:Y:S10]  /*be20*/  SHFL.IDX PT, R3, R4, 0x2, 0x181f ;  /* 0x00581f0004037f89 */ /* 0x001e3400000e0000 */
[----:B------:R-:W-:Y:S01]  /*be30*/  @P1 IMAD R8, R5, 0x2, R22 ;  /* 0x0000000205081824 */ /* 0x000fe200078e0216 */
        /* <DEDUP_REMOVED lines=24> */
[----:B------:R-:W1:Y:S04]  /*bfc0*/  SHFL.IDX PT, R2, R0, 0x4, 0x181f ;  /* 0x00981f0000027f89 */ /* 0x000e6800000e0000 */
[----:B------:R-:W2:Y:S01]  /*bfd0*/  SHFL.IDX PT, R0, R0, 0x5, 0x181f ;  /* 0x00b81f0000007f89 */ /* 0x000ea200000e0000 */
[----:B0-----:R-:W-:-:S04]  /*bfe0*/  @P1 LEA R3, P0, R32, R3, 0x1 ;  /* 0x0000000320031211 */ /* 0x001fc800078008ff */
[----:B-1----:R-:W-:-:S04]  /*bff0*/  @P1 IADD3.X R2, RZ, R2, RZ, P0, !PT ;  /* 0x00000002ff021210 */ /* 0x002fc800007fe4ff */
[----:B------:R-:W-:-:S04]  /*c000*/  @P1 LOP3.LUT R3, R3, R2, RZ, 0x3c, !PT ;  /* 0x0000000203031212 */ /* 0x000fc800078e3cff */
[----:B------:R-:W-:-:S04]  /*c010*/  @P1 LOP3.LUT R2, R3, R2, RZ, 0x3c, !PT ;  /* 0x0000000203021212 */ /* 0x000fc800078e3cff */
[----:B------:R-:W-:-:S05]  /*c020*/  @P1 LOP3.LUT R3, R3, R2, RZ, 0x3c, !PT ;  /* 0x0000000203031212 */ /* 0x000fca00078e3cff */
[----:B------:R-:W-:Y:S04]  /*c030*/  @P1 LDGSTS.E.BYPASS.LTC128B.128 [R8+0x20400], desc[UR36][R2.64], !P4 ;  /* 0x2040000002081fae */ /* 0x000fe8000e101d64 */
[----:B------:R-:W-:Y:S04]  /*c040*/  @P1 LDGSTS.E.BYPASS.LTC128B.128 [R8+0x23400], desc[UR36][R2.64+0x80], !P3 ;  /* 0x2340008002081fae */ /* 0x000fe8000d901d64 */
[----:B------:R0:W-:Y:S04]  /*c050*/  @P1 LDGSTS.E.BYPASS.LTC128B.128 [R8+0x26400], desc[UR36][R2.64+0x100], !P2 ;  /* 0x2640010002081fae */ /* 0x0001e8000d101d64 */
[----:B0-2---:R0:W1:Y:S02]  /*c060*/  SHFL.IDX PT, R2, R4, 0x5, 0x181f ;  /* 0x00b81f0004027f89 */ /* 0x00506400000e0000 */
.L_x_339:
[----:B------:R-:W-:-:S13]  /*c070*/  ISETP.GE.AND P0, PT, R6, 0x51, PT ;  /* 0x000000510600780c */ /* 0x000fda0003f06270 */
[----:B-1----:R-:W-:Y:S01]  /*c080*/  @P0 LEA R2, P1, R32, R2, 0x1 ;  /* 0x0000000220020211 */ /* 0x002fe200078208ff */
[----:B------:R-:W-:-:S04]  /*c090*/  @P0 IMAD R5, R5, 0x2, R22 ;  /* 0x0000000205050824 */ /* 0x000fc800078e0216 */
[----:B------:R-:W-:-:S05]  /*c0a0*/  @P0 IMAD.X R3, RZ, RZ, R0, P1 ;  /* 0x000000ffff030224 */ /* 0x000fca00008e0600 */
        /* <DEDUP_REMOVED lines=8> */
.L_x_261:
        /* <DEDUP_REMOVED lines=10> */
.L_x_262:
[----:B------:R2:W5:Y:S01]  /*c1d0*/  LDL.LU R0, [R1+0x10] ;  /* 0x0000100001007983 */ /* 0x0005620000300800 */
[----:B------:R-:W-:Y:S01]  /*c1e0*/  LOP3.LUT P0, RZ, R23, 0x40, RZ, 0xc0, !PT ;  /* 0x0000004017ff7812 */ /* 0x000fe2000780c0ff */
[----:B------:R2:W-:-:S12]  /*c1f0*/  SYNCS.ARRIVE.TRANS64.A1T0 RZ, [R7+URZ+0x30830], RZ ;  /* 0x030830ff07ff79a7 */ /* 0x0005d8000810003f */
[----:B------:R-:W-:Y:S05]  /*c200*/  WARPSYNC.ALL ;  /* 0x0000000000007948 */ /* 0x000fea0003800000 */
[----:B------:R-:W-:Y:S01]  /*c210*/  ULDC.64 UR4, c[0x0][0x298] ;  /* 0x0000a60000047ab9 */ /* 0x000fe20000000a00 */
[----:B------:R-:W-:Y:S01]  /*c220*/  SEL R29, R29, RZ, !P0 ;  /* 0x000000ff1d1d7207 */ /* 0x000fe20004000000 */
[----:B01----:R-:W-:Y:S01]  /*c230*/  IMAD.WIDE.U32 R4, R35, UR4, RZ ;  /* 0x0000000423047c25 */ /* 0x003fe2000f8e00ff */
[----:B------:R-:W-:Y:S01]  /*c240*/  BSSY B6, `(.L_x_263) ;  /* 0x000001c000067945 */ /* 0x000fe20003800000 */
[----:B------:R-:W-:Y:S01]  /*c250*/  BAR.SYNC.DEFER_BLOCKING 0x8, 0x180 ;  /* 0x0206000000007b1d */ /* 0x000fe20000010000 */
[----:B-----5:R-:W-:-:S02]  /*c260*/  SEL R2, R0, RZ, !P0 ;  /* 0x000000ff00027207 */ /* 0x020fc40004000000 */
[----:B------:R-:W-:-:S03]  /*c270*/  SHF.R.S32.HI R0, RZ, 0x1f, R35 ;  /* 0x0000001fff007819 */ /* 0x000fc60000011423 */
[----:B------:R0:W-:Y:S02]  /*c280*/  STL [R1+0x24], R2 ;  /* 0x0000240201007387 */ /* 0x0001e40000100800 */
[----:B------:R-:W-:Y:S02]  /*c290*/  IMAD R0, R0, UR4, RZ ;  /* 0x0000000400007c24 */ /* 0x000fe4000f8e02ff */
[----:B------:R1:W-:Y:S02]  /*c2a0*/  STL.64 [R1+0x10], R4 ;  /* 0x0000100401007387 */ /* 0x0003e40000100a00 */
[----:B------:R-:W-:Y:S02]  /*c2b0*/  IMAD R0, R35, UR5, R0 ;  /* 0x0000000523007c24 */ /* 0x000fe4000f8e0200 */
[----:B0-----:R-:W-:-:S03]  /*c2c0*/  VIADD R2, R22, 0x12400 ;  /* 0x0001240016027836 */ /* 0x001fc60000000000 */
[----:B------:R-:W-:Y:S02]  /*c2d0*/  IADD3 R35, R5, R0, RZ ;  /* 0x0000000005237210 */ /* 0x000fe40007ffe0ff */
[----:B------:R-:W-:-:S13]  /*c2e0*/  LOP3.LUT P0, RZ, R2, 0x3ff, RZ, 0xc0, !PT ;  /* 0x000003ff02ff7812 */ /* 0x000fda000780c0ff */
[----:B-1----:R-:W-:Y:S05]  /*c2f0*/  @!P0 BRA `(.L_x_264) ;  /* 0x0000000000408947 */ /* 0x002fea0003800000 */
[----:B------:R-:W-:Y:S01]  /*c300*/  MOV R2, 0x0 ;  /* 0x0000000000027802 */ /* 0x000fe20000000f00 */
[----:B------:R-:W-:Y:S01]  /*c310*/  ULDC.64 UR6, c[0x4][0x88] ;  /* 0x0100220000067ab9 */ /* 0x000fe20000000a00 */
[----:B------:R-:W-:Y:S01]  /*c320*/  ULDC.64 UR8, c[0x4][0x90] ;  /* 0x0100240000087ab9 */ /* 0x000fe20000000a00 */
[----:B------:R-:W-:Y:S01]  /*c330*/  ULDC.64 UR4, c[0x4][0x20] ;  /* 0x0100080000047ab9 */ /* 0x000fe20000000a00 */
[----:B------:R-:W-:Y:S01]  /*c340*/  IMAD.U32 R4, RZ, RZ, UR6 ;  /* 0x00000006ff047e24 */ /* 0x000fe2000f8e00ff */
[----:B------:R-:W-:Y:S01]  /*c350*/  MOV R10, UR4 ;  /* 0x00000004000a7c02 */ /* 0x000fe20008000f00 */
[----:B------:R-:W0:Y:S01]  /*c360*/  LDC.64 R2, c[0x4][R2] ;  /* 0x0100000002027b82 */ /* 0x000e220000000a00 */
[----:B------:R-:W-:Y:S02]  /*c370*/  IMAD.U32 R5, RZ, RZ, UR7 ;  /* 0x00000007ff057e24 */ /* 0x000fe4000f8e00ff */
[----:B------:R-:W-:Y:S02]  /*c380*/  IMAD.U32 R6, RZ, RZ, UR8 ;  /* 0x00000008ff067e24 */ /* 0x000fe4000f8e00ff */
[----:B--2---:R-:W-:-:S02]  /*c390*/  IMAD.U32 R7, RZ, RZ, UR9 ;  /* 0x00000009ff077e24 */ /* 0x004fc4000f8e00ff */
[----:B------:R-:W-:Y:S02]  /*c3a0*/  IMAD.U32 R11, RZ, RZ, UR5 ;  /* 0x00000005ff0b7e24 */ /* 0x000fe4000f8e00ff */
[----:B------:R-:W-:Y:S02]  /*c3b0*/  IMAD.MOV.U32 R8, RZ, RZ, 0x70 ;  /* 0x00000070ff087424 */ /* 0x000fe400078e00ff */
[----:B------:R-:W-:Y:S02]  /*c3c0*/  IMAD.MOV.U32 R12, RZ, RZ, 0x1 ;  /* 0x00000001ff0c7424 */ /* 0x000fe400078e00ff */
[----:B------:R-:W-:-:S07]  /*c3d0*/  IMAD.MOV.U32 R13, RZ, RZ, RZ ;  /* 0x000000ffff0d7224 */ /* 0x000fce00078e00ff */
[----:B------:R-:W-:-:S07]  /*c3e0*/  LEPC R20, `(.L_x_264) ;  /* 0x000000001014794e */ /* 0x000fce0000000000 */
[----:B0-----:R-:W-:Y:S05]  /*c3f0*/  CALL.ABS.NOINC R2 ;  /* 0x0000000002007343 */ /* 0x001fea0003c00000 */
.L_x_264:
[----:B------:R-:W-:Y:S05]  /*c400*/  BSYNC B6 ;  /* 0x0000000000067941 */ /* 0x000fea0003800000 */
.L_x_263:
[----:B------:R-:W3:Y:S01]  /*c410*/  LDL.LU R20, [R1+0x24] ;  /* 0x0000240001147983 */ /* 0x000ee20000300800 */
[----:B------:R-:W0:Y:S01]  /*c420*/  LDC R6, c[0x0][0x448] ;  /* 0x00011200ff067b82 */ /* 0x000e220000000800 */
[----:B------:R-:W-:Y:S02]  /*c430*/  ULDC.64 UR4, c[0x0][0x2d8] ;  /* 0x0000b60000047ab9 */ /* 0x000fe40000000a00 */
[----:B------:R-:W4:Y:S01]  /*c440*/  LDL.LU.64 R2, [R1+0x10] ;  /* 0x0000100001027983 */ /* 0x000f220000300a00 */
[----:B------:R-:W-:Y:S02]  /*c450*/  IMAD.SHL.U32 R4, R17, 0x80, RZ ;  /* 0x0000008011047824 */ /* 0x000fe400078e00ff */
[----:B------:R-:W-:Y:S01]  /*c460*/  IMAD R0, R30, UR4, RZ ;  /* 0x000000041e007c24 */ /* 0x000fe2000f8e02ff */
[----:B------:R1:W5:Y:S03]  /*c470*/  LDL R17, [R1+0x18] ;  /* 0x0000180001117983 */ /* 0x0003660000100800 */
[----:B------:R-:W-:Y:S01]  /*c480*/  IMAD R5, R18, UR5, R0 ;  /* 0x0000000512057c24 */ /* 0x000fe2000f8e0200 */
[----:B0-----:R-:W-:-:S13]  /*c490*/  ISETP.NE.AND P0, PT, R6, 0x1, PT ;  /* 0x000000010600780c */ /* 0x001fda0003f05270 */
[----:B------:R-:W0:Y:S01]  /*c4a0*/  @P0 LDC R8, c[0x0][0x450] ;  /* 0x00011400ff080b82 */ /* 0x000e220000000800 */
[----:B---3--:R-:W-:Y:S02]  /*c4b0*/  MOV R21, R20 ;  /* 0x0000001400157202 */ /* 0x008fe40000000f00 */
[----:B------:R-:W3:Y:S01]  /*c4c0*/  S2R R20, SR_TID.X ;  /* 0x0000000000147919 */ /* 0x000ee20000002100 */
[----:B----4-:R-:W-:Y:S02]  /*c4d0*/  IMAD.MOV.U32 R3, RZ, RZ, R35 ;  /* 0x000000ffff037224 */ /* 0x010fe400078e0023 */
[----:B------:R-:W-:Y:S01]  /*c4e0*/  IMAD.WIDE.U32 R2, R18, UR4, R2 ;  /* 0x0000000412027c25 */ /* 0x000fe2000f8e0002 */
[----:B------:R-:W-:-:S03]  /*c4f0*/  ULDC.64 UR4, c[0x0][0x2e0] ;  /* 0x0000b80000047ab9 */ /* 0x000fc60000000a00 */
[----:B------:R-:W-:Y:S02]  /*c500*/  IMAD.IADD R3, R3, 0x1, R5 ;  /* 0x0000000103037824 */ /* 0x000fe400078e0205 */
[----:B------:R-:W4:Y:S01]  /*c510*/  @P0 LDC R5, c[0x0][0x44c] ;  /* 0x00011300ff050b82 */ /* 0x000f220000000800 */
[----:B------:R-:W-:Y:S02]  /*c520*/  IMAD R0, R21, UR4, RZ ;  /* 0x0000000415007c24 */ /* 0x000fe4000f8e02ff */
[----:B------:R-:W-:-:S04]  /*c530*/  IMAD.WIDE.U32 R2, R29, UR4, R2 ;  /* 0x000000041d027c25 */ /* 0x000fc8000f8e0002 */
[----:B------:R-:W-:Y:S01]  /*c540*/  IMAD R0, R29, UR5, R0 ;  /* 0x000000051d007c24 */ /* 0x000fe2000f8e0200 */
[----:B------:R-:W-:Y:S01]  /*c550*/  ULDC.64 UR4, c[0x0][0x2d0] ;  /* 0x0000b40000047ab9 */ /* 0x000fe20000000a00 */
[C---:B---3--:R-:W-:Y:S01]  /*c560*/  LOP3.LUT R21, R20.reuse, 0x7f, RZ, 0xc0, !PT ;  /* 0x0000007f14157812 */ /* 0x048fe200078ec0ff */
[----:B------:R-:W-:-:S03]  /*c570*/  IMAD.SHL.U32 R20, R20, 0x10, RZ ;  /* 0x0000001014147824 */ /* 0x000fc600078e00ff */
[----:B------:R-:W-:-:S04]  /*c580*/  SHF.R.U32.HI R21, RZ, 0x3, R21 ;  /* 0x00000003ff157819 */ /* 0x000fc80000011615 */
[----:B------:R-:W-:-:S04]  /*c590*/  LOP3.LUT R20, R21, 0x70, R20, 0xf8, !PT ;  /* 0x0000007015147812 */ /* 0x000fc800078ef814 */
[----:B--2---:R-:W-:-:S05]  /*c5a0*/  LOP3.LUT R7, R20, R4, RZ, 0xfc, !PT ;  /* 0x0000000414077212 */ /* 0x004fca00078efcff */
[----:B----4-:R-:W-:Y:S01]  /*c5b0*/  @P0 IMAD.HI.U32 R9, R7, R5, RZ ;  /* 0x0000000507090227 */ /* 0x010fe200078e00ff */
[----:B------:R-:W-:-:S04]  /*c5c0*/  MOV R5, R7 ;  /* 0x0000000700057202 */ /* 0x000fc80000000f00 */
[----:B0-----:R-:W-:Y:S01]  /*c5d0*/  @P0 SHF.R.U32.HI R5, RZ, R8, R9 ;  /* 0x00000008ff050219 */ /* 0x001fe20000011609 */
[----:B------:R-:W-:Y:S01]  /*c5e0*/  IMAD.IADD R3, R3, 0x1, R0 ;  /* 0x0000000103037824 */ /* 0x000fe200078e0200 */
[----:B------:R-:W0:Y:S03]  /*c5f0*/  S2R R20, SR_TID.X ;  /* 0x0000000000147919 */ /* 0x000e260000002100 */
[----:B------:R-:W-:-:S04]  /*c600*/  IMAD.MOV R0, RZ, RZ, -R5 ;  /* 0x000000ffff007224 */ /* 0x000fc800078e0a05 */
[----:B------:R-:W-:Y:S01]  /*c610*/  IMAD R0, R6, R0, R7 ;  /* 0x0000000006007224 */ /* 0x000fe200078e0207 */
[----:B------:R-:W-:Y:S01]  /*c620*/  SHF.R.S32.HI R7, RZ, 0x1f, R5 ;  /* 0x0000001fff077819 */ /* 0x000fe20000011405 */
[----:B------:R-:W-:-:S04]  /*c630*/  IMAD.WIDE.U32 R2, R5, UR4, R2 ;  /* 0x0000000405027c25 */ /* 0x000fc8000f8e0002 */
[----:B------:R-:W-:-:S04]  /*c640*/  IMAD R8, R7, UR4, RZ ;  /* 0x0000000407087c24 */ /* 0x000fc8000f8e02ff */
        /* <DEDUP_REMOVED lines=10> */
[----:B------:R-:W-:Y:S01]  /*c6f0*/  ULDC UR4, c[0x0][0x2b8] ;  /* 0x0000ae0000047ab9 */ /* 0x000fe20000000800 */
[----:B0-----:R-:W-:-:S03]  /*c700*/  LOP3.LUT R20, R20, 0x7f, RZ, 0xc0, !PT ;  /* 0x0000007f14147812 */ /* 0x001fc600078ec0ff */
[----:B------:R-:W-:Y:S01]  /*c710*/  LEA.HI.X R5, R2, UR5, R5, 0x1, P0 ;  /* 0x0000000502057c11 */ /* 0x000fe200080f0c05 */
[----:B------:R-:W-:Y:S01]  /*c720*/  UMOV UR5, 0xffffffff ;  /* 0xffffffff00057882 */ /* 0x000fe20000000000 */
[----:B------:R-:W-:Y:S02]  /*c730*/  ISETP.GE.AND P3, PT, R32, UR4, PT ;  /* 0x0000000420007c0c */ /* 0x000fe4000bf66270 */
[----:B------:R-:W-:Y:S02]  /*c740*/  ISETP.GE.AND P2, PT, R34, UR4, PT ;  /* 0x0000000422007c0c */ /* 0x000fe4000bf46270 */
[----:B------:R-:W-:Y:S02]  /*c750*/  ISETP.GE.AND P0, PT, R33, UR4, PT ;  /* 0x0000000421007c0c */ /* 0x000fe4000bf06270 */
[----:B------:R-:W-:Y:S01]  /*c760*/  SHF.R.U32.HI R10, RZ, 0x3, R20 ;  /* 0x00000003ff0a7819 */ /* 0x000fe20000011614 */
[----:B-1----:R-:W-:Y:S10]  /*c770*/  BRA.DIV UR5, `(.L_x_265) ;  /* 0x0000003a05307947 */ /* 0x002ff4000b800000 */
[----:B------:R-:W0:Y:S01]  /*c780*/  SHFL.IDX PT, R14, R0, RZ, 0x181f ;  /* 0x00181fff000e7589 */ /* 0x000e2200000e0000 */
[----:B-----5:R-:W-:Y:S01]  /*c790*/  IMAD R6, R17, R6, RZ ;  /* 0x0000000611067224 */ /* 0x020fe200078e02ff */
[----:B------:R-:W-:Y:S02]  /*c7a0*/  IADD3 R4, R10, R4, RZ ;  /* 0x000000040a047210 */ /* 0x000fe40007ffe0ff */
[----:B------:R-:W1:Y:S02]  /*c7b0*/  SHFL.IDX PT, R2, R5, RZ, 0x181f ;  /* 0x00181fff05027589 */ /* 0x000e6400000e0000 */
[C---:B------:R-:W-:Y:S01]  /*c7c0*/  ISETP.GE.AND P1, PT, R4.reuse, R6, PT ;  /* 0x000000060400720c */ /* 0x040fe20003f26270 */
[----:B------:R-:W-:-:S12]  /*c7d0*/  VIADD R7, R4, 0x10 ;  /* 0x0000001004077836 */ /* 0x000fd80000000000 */
[----:B0-----:R-:W-:-:S05]  /*c7e0*/  @!P1 LEA R14, P4, R32, R14, 0x1 ;  /* 0x0000000e200e9211 */ /* 0x001fca00078808ff */
[----:B-1----:R-:W-:Y:S02]  /*c7f0*/  @!P1 IMAD.X R3, RZ, RZ, R2, P4 ;  /* 0x000000ffff039224 */ /* 0x002fe400020e0602 */
[----:B------:R-:W-:Y:S02]  /*c800*/  @!P1 IMAD.MOV.U32 R2, RZ, RZ, R14 ;  /* 0x000000ffff029224 */ /* 0x000fe400078e000e */
[----:B------:R-:W0:Y:S04]  /*c810*/  SHFL.IDX PT, R14, R0, 0x1, 0x181f ;  /* 0x00381f00000e7f89 */ /* 0x000e2800000e0000 */
[----:B------:R-:W-:Y:S04]  /*c820*/  @!P1 LDGSTS.E.BYPASS.LTC128B.128 [R37+0x12400], desc[UR36][R2.64], !P3 ;  /* 0x1240000002259fae */ /* 0x000fe8000d901d64 */
[----:B------:R-:W-:Y:S04]  /*c830*/  @!P1 LDGSTS.E.BYPASS.LTC128B.128 [R37+0x16400], desc[UR36][R2.64+0x80], !P2 ;  /* 0x1640008002259fae */ /* 0x000fe8000d101d64 */
[----:B------:R1:W-:Y:S01]  /*c840*/  @!P1 LDGSTS.E.BYPASS.LTC128B.128 [R37+0x1a400], desc[UR36][R2.64+0x100], !P0 ;  /* 0x1a40010002259fae */ /* 0x0003e2000c101d64 */
[----:B------:R-:W-:-:S03]  /*c850*/  ISETP.GE.AND P1, PT, R7, R6, PT ;  /* 0x000000060700720c */ /* 0x000fc60003f26270 */
[----:B-1----:R-:W1:Y:S10]  /*c860*/  SHFL.IDX PT, R2, R5, 0x1, 0x181f ;  /* 0x00381f0005027f89 */ /* 0x002e7400000e0000 */
[----:B0-----:R-:W-:-:S05]  /*c870*/  @!P1 LEA R14, P4, R32, R14, 0x1 ;  /* 0x0000000e200e9211 */ /* 0x001fca00078808ff */
[----:B-1----:R-:W-:Y:S01]  /*c880*/  @!P1 IMAD.X R7, RZ, RZ, R2, P4 ;  /* 0x000000ffff079224 */ /* 0x002fe200020e0602 */
[----:B------:R-:W-:Y:S02]  /*c890*/  @!P1 MOV R2, R14 ;  /* 0x0000000e00029202 */ /* 0x000fe40000000f00 */
[----:B------:R-:W0:Y:S01]  /*c8a0*/  SHFL.IDX PT, R14, R0, 0x2, 0x181f ;  /* 0x00581f00000e7f89 */ /* 0x000e2200000e0000 */
[----:B------:R-:W-:Y:S02]  /*c8b0*/  @!P1 IMAD.MOV.U32 R3, RZ, RZ, R7 ;  /* 0x000000ffff039224 */ /* 0x000fe400078e0007 */
[----:B------:R-:W-:-:S03]  /*c8c0*/  VIADD R7, R4, 0x20 ;  /* 0x0000002004077836 */ /* 0x000fc60000000000 */
[----:B------:R-:W-:Y:S04]  /*c8d0*/  @!P1 LDGSTS.E.BYPASS.LTC128B.128 [R37+0x12c00], desc[UR36][R2.64], !P3 ;  /* 0x12c0000002259fae */ /* 0x000fe8000d901d64 */
[----:B------:R-:W-:Y:S04]  /*c8e0*/  @!P1 LDGSTS.E.BYPASS.LTC128B.128 [R37+0x16c00], desc[UR36][R2.64+0x80], !P2 ;  /* 0x16c0008002259fae */ /* 0x000fe8000d101d64 */
[----:B------:R1:W-:Y:S01]  /*c8f0*/  @!P1 LDGSTS.E.BYPASS.LTC128B.128 [R37+0x1ac00], desc[UR36][R2.64+0x100], !P0 ;  /* 0x1ac0010002259fae */ /* 0x0003e2000c101d64 */
[----:B------:R-:W-:-:S03]  /*c900*/  ISETP.GE.AND P1, PT, R7, R6, PT ;  /* 0x000000060700720c */ /* 0x000fc60003f26270 */
[----:B-1----:R-:W1:Y:S10]  /*c910*/  SHFL.IDX PT, R2, R5, 0x2, 0x181f ;  /* 0x00581f0005027f89 */ /* 0x002e7400000e0000 */
[----:B0-----:R-:W-:-:S05]  /*c920*/  @!P1 LEA R14, P4, R32, R14, 0x1 ;  /* 0x0000000e200e9211 */ /* 0x001fca00078808ff */
[----:B-1----:R-:W-:Y:S02]  /*c930*/  @!P1 IMAD.X R7, RZ, RZ, R2, P4 ;  /* 0x000000ffff079224 */ /* 0x002fe400020e0602 */
[----:B------:R-:W-:Y:S02]  /*c940*/  @!P1 IMAD.MOV.U32 R2, RZ, RZ, R14 ;  /* 0x000000ffff029224 */ /* 0x000fe400078e000e */
[----:B------:R-:W0:Y:S01]  /*c950*/  SHFL.IDX PT, R14, R0, 0x3, 0x181f ;  /* 0x00781f00000e7f89 */ /* 0x000e2200000e0000 */
[----:B------:R-:W-:Y:S01]  /*c960*/  @!P1 MOV R3, R7 ;  /* 0x0000000700039202 */ /* 0x000fe20000000f00 */
[----:B------:R-:W-:-:S04]  /*c970*/  VIADD R7, R4, 0x30 ;  /* 0x0000003004077836 */ /* 0x000fc80000000000 */
        /* <DEDUP_REMOVED lines=8> */
[----:B------:R-:W-:Y:S01]  /*ca00*/  @!P1 IMAD.MOV.U32 R3, RZ, RZ, R7 ;  /* 0x000000ffff039224 */ /* 0x000fe200078e0007 */
[----:B------:R-:W0:Y:S01]  /*ca10*/  SHFL.IDX PT, R14, R0, 0x4, 0x181f ;  /* 0x00981f00000e7f89 */ /* 0x000e2200000e0000 */
[----:B------:R-:W-:-:S03]  /*ca20*/  IADD3 R7, R4, 0x40, RZ ;  /* 0x0000004004077810 */ /* 0x000fc60007ffe0ff */
        /* <DEDUP_REMOVED lines=10> */
[----:B------:R-:W-:-:S03]  /*cad0*/  VIADD R7, R4, 0x50 ;  /* 0x0000005004077836 */ /* 0x000fc60000000000 */
[----:B------:R-:W-:Y:S04]  /*cae0*/  @!P1 LDGSTS.E.BYPASS.LTC128B.128 [R37+0x14400], desc[UR36][R2.64], !P3 ;  /* 0x1440000002259fae */ /* 0x000fe8000d901d64 */
[----:B------:R-:W-:Y:S04]  /*caf0*/  @!P1 LDGSTS.E.BYPASS.LTC128B.128 [R37+0x18400], desc[UR36][R2.64+0x80], !P2 ;  /* 0x1840008002259fae */ /* 0x000fe8000d101d64 */
[----:B------:R1:W-:Y:S01]  /*cb00*/  @!P1 LDGSTS.E.BYPASS.LTC128B.128 [R37+0x1c400], desc[UR36][R2.64+0x100], !P0 ;  /* 0x1c40010002259fae */ /* 0x0003e2000c101d64 */
[----:B------:R-:W-:-:S03]  /*cb10*/  ISETP.GE.AND P1, PT, R7, R6, PT ;  /* 0x000000060700720c */ /* 0x000fc60003f26270 */
[----:B-1----:R-:W1:Y:S10]  /*cb20*/  SHFL.IDX PT, R2, R5, 0x5, 0x181f ;  /* 0x00b81f0005027f89 */ /* 0x002e7400000e0000 */
[----:B0-----:R-:W-:-:S04]  /*cb30*/  @!P1 LEA R14, P4, R32, R14, 0x1 ;  /* 0x0000000e200e9211 */ /* 0x001fc800078808ff */
[----:B-1----:R-:W-:Y:S01]  /*cb40*/  @!P1 IADD3.X R7, RZ, R2, RZ, P4, !PT ;  /* 0x00000002ff079210 */ /* 0x002fe200027fe4ff */
[----:B------:R-:W-:Y:S02]  /*cb50*/  @!P1 IMAD.MOV.U32 R2, RZ, RZ, R14 ;  /* 0x000000ffff029224 */ /* 0x000fe400078e000e */
[----:B------:R-:W0:Y:S02]  /*cb60*/  SHFL.IDX PT, R14, R0, 0x6, 0x181f ;  /* 0x00d81f00000e7f89 */ /* 0x000e2400000e0000 */
[----:B------:R-:W-:Y:S02]  /*cb70*/  @!P1 IMAD.MOV.U32 R3, RZ, RZ, R7 ;  /* 0x000000ffff039224 */ /* 0x000fe400078e0007 */
[----:B------:R-:W-:-:S03]  /*cb80*/  VIADD R7, R4, 0x60 ;  /* 0x0000006004077836 */ /* 0x000fc60000000000 */
[----:B------:R-:W-:Y:S04]  /*cb90*/  @!P1 LDGSTS.E.BYPASS.LTC128B.128 [R37+0x14c00], desc[UR36][R2.64], !P3 ;  /* 0x14c0000002259fae */ /* 0x000fe8000d901d64 */
[----:B------:R-:W-:Y:S04]  /*cba0*/  @!P1 LDGSTS.E.BYPASS.LTC128B.128 [R37+0x18c00], desc[UR36][R2.64+0x80], !P2 ;  /* 0x18c0008002259fae */ /* 0x000fe8000d101d64 */
[----:B------:R1:W-:Y:S01]  /*cbb0*/  @!P1 LDGSTS.E.BYPASS.LTC128B.128 [R37+0x1cc00], desc[UR36][R2.64+0x100], !P0 ;  /* 0x1cc0010002259fae */ /* 0x0003e2000c101d64 */
[----:B------:R-:W-:-:S03]  /*cbc0*/  ISETP.GE.AND P1, PT, R7, R6, PT ;  /* 0x000000060700720c */ /* 0x000fc60003f26270 */
[----:B-1----:R-:W1:Y:S10]  /*cbd0*/  SHFL.IDX PT, R2, R5, 0x6, 0x181f ;  /* 0x00d81f0005027f89 */ /* 0x002e7400000e0000 */
[----:B0-----:R-:W-:Y:S01]  /*cbe0*/  @!P1 LEA R14, P4, R32, R14, 0x1 ;  /* 0x0000000e200e9211 */ /* 0x001fe200078808ff */
[----:B------:R-:W0:Y:S04]  /*cbf0*/  SHFL.IDX PT, R5, R5, 0x7, 0x181f ;  /* 0x00f81f0005057f89 */ /* 0x000e2800000e0000 */
[----:B-1----:R-:W-:Y:S01]  /*cc00*/  @!P1 IMAD.X R7, RZ, RZ, R2, P4 ;  /* 0x000000ffff079224 */ /* 0x002fe200020e0602 */
[----:B------:R-:W-:-:S02]  /*cc10*/  @!P1 MOV R2, R14 ;  /* 0x0000000e00029202 */ /* 0x000fc40000000f00 */
[----:B------:R1:W2:Y:S01]  /*cc20*/  SHFL.IDX PT, R14, R0, 0x7, 0x181f ;  /* 0x00f81f00000e7f89 */ /* 0x0002a200000e0000 */
[----:B------:R-:W-:-:S05]  /*cc30*/  @!P1 IMAD.MOV.U32 R3, RZ, RZ, R7 ;  /* 0x000000ffff039224 */ /* 0x000fca00078e0007 */
[----:B------:R1:W-:Y:S04]  /*cc40*/  @!P1 LDGSTS.E.BYPASS.LTC128B.128 [R37+0x15400], desc[UR36][R2.64], !P3 ;  /* 0x1540000002259fae */ /* 0x0003e8000d901d64 */
[----:B------:R1:W-:Y:S04]  /*cc50*/  @!P1 LDGSTS.E.BYPASS.LTC128B.128 [R37+0x19400], desc[UR36][R2.64+0x80], !P2 ;  /* 0x1940008002259fae */ /* 0x0003e8000d101d64 */
[----:B0-----:R1:W-:Y:S02]  /*cc60*/  @!P1 LDGSTS.E.BYPASS.LTC128B.128 [R37+0x1d400], desc[UR36][R2.64+0x100], !P0 ;  /* 0x1d40010002259fae */ /* 0x0013e4000c101d64 */
.L_x_356:
[----:B-1----:R-:W-:Y:S01]  /*cc70*/  VIADD R3, R4, 0x70 ;  /* 0x0000007004037836 */ /* 0x002fe20000000000 */
[----:B------:R-:W-:Y:S04]  /*cc80*/  BSSY B0, `(.L_x_266) ;  /* 0x000000b000007945 */ /* 0x000fe80003800000 */
[----:B------:R-:W-:-:S13]  /*cc90*/  ISETP.GE.AND P1, PT, R3, R6, PT ;  /* 0x000000060300720c */ /* 0x000fda0003f26270 */
[----:B------:R-:W-:Y:S05]  /*cca0*/  @P1 BRA `(.L_x_267) ;  /* 0x0000000000201947 */ /* 0x000fea0003800000 */
[----:B--2---:R-:W-:-:S05]  /*ccb0*/  LEA R2, P1, R32, R14, 0x1 ;  /* 0x0000000e20027211 */ /* 0x004fca00078208ff */
[----:B------:R-:W-:-:S05]  /*ccc0*/  IMAD.X R3, RZ, RZ, R5, P1 ;  /* 0x000000ffff037224 */ /* 0x000fca00008e0605 */
[----:B------:R-:W-:Y:S01]  /*ccd0*/  @!PT LDS RZ, [RZ] ;  /* 0x00000000fffff984 */ /* 0x000fe20000000800 */
[----:B------:R-:W-:Y:S01]  /*cce0*/  @!PT LDS RZ, [RZ] ;  /* 0x00000000fffff984 */ /* 0x000fe20000000800 */
[----:B------:R-:W-:Y:S01]  /*ccf0*/  @!PT LDS RZ, [RZ] ;  /* 0x00000000fffff984 */ /* 0x000fe20000000800 */
[----:B------:R0:W-:Y:S04]  /*cd00*/  LDGSTS.E.BYPASS.LTC128B.128 [R37+0x15c00], desc[UR36][R2.64], !P3 ;  /* 0x15c0000002257fae */ /* 0x0001e8000d901d64 */
[----:B------:R0:W-:Y:S04]  /*cd10*/  LDGSTS.E.BYPASS.LTC128B.128 [R37+0x19c00], desc[UR36][R2.64+0x80], !P2 ;  /* 0x19c0008002257fae */ /* 0x0001e8000d101d64 */
[----:B------:R0:W-:Y:S02]  /*cd20*/  LDGSTS.E.BYPASS.LTC128B.128 [R37+0x1dc00], desc[UR36][R2.64+0x100], !P0 ;  /* 0x1dc0010002257fae */ /* 0x0001e4000c101d64 */
.L_x_267:
[----:B------:R-:W-:Y:S05]  /*cd30*/  BSYNC B0 ;  /* 0x0000000000007941 */ /* 0x000fea0003800000 */
.L_x_266:
[----:B------:R-:W-:Y:S01]  /*cd40*/  NOP ;  /* 0x0000000000007918 */ /* 0x000fe20000000000 */
[----:B------:R-:W-:-:S13]  /*cd50*/  PLOP3.LUT P0, PT, PT, PT, PT, 0x80, 0x0 ;  /* 0x000000000000781c */ /* 0x000fda0003f0f070 */
.L_x_268:
[----:B------:R-:W-:Y:S02]  /*cd60*/  PLOP3.LUT P1, PT, P1, P0, PT, 0xa2, 0x0 ;  /* 0x000000000000781c */ /* 0x000fe40000f21472 */
[----:B------:R-:W-:-:S08]  /*cd70*/  @P0 R2UR P1, UR4, R22 ;  /* 0x00000000160402ca */ /* 0x000fd00000020000 */
[----:B------:R-:W-:-:S05]  /*cd80*/  @P0 PLOP3.LUT P0, PT, P1, PT, PT, 0x80, 0x0 ;  /* 0x000000000000081c */ /* 0x000fca0000f0f070 */
[----:B------:R-:W-:Y:S01]  /*cd90*/  @!P1 SYNCS.ARRIVE.TRANS64.RED.A0T1 RZ, [UR4+0x30800], RZ ;  /* 0x030800ffffff99a7 */ /* 0x000fe20008200404 */
[----:B------:R-:W-:Y:S07]  /*cda0*/  @!P1 ARRIVES.LDGSTSBAR.64.TRANSCNT [UR4+0x30800] ;  /* 0x03080000ff0099b0 */ /* 0x000fee0008000a84 */
[----:B------:R-:W-:Y:S05]  /*cdb0*/  @P0 BRA.U.ANY `(.L_x_268) ;  /* 0xfffffffd00e80947 */ /* 0x000fea000393ffff */
[----:B0-----:R-:W3:Y:S02]  /*cdc0*/  LDL.LU R2, [R1+0x1c] ;  /* 0x00001c0001027983 */ /* 0x001ee40000300800 */
[----:B---3--:R-:W-:-:S05]  /*cdd0*/  VIADD R2, R2, 0x1 ;  /* 0x0000000102027836 */ /* 0x008fca0000000000 */
[----:B------:R0:W-:Y:S01]  /*cde0*/  STL [R1+0x1c], R2 ;  /* 0x00001c0201007387 */ /* 0x0001e20000100800 */
[----:B------:R-:W-:-:S04]  /*cdf0*/  LEA.HI R0, R2, R2, RZ, 0x1 ;  /* 0x0000000202007211 */ /* 0x000fc800078f08ff */
[----:B------:R-:W-:-:S04]  /*ce00*/  LOP3.LUT R0, R0, 0xfffffffe, RZ, 0xc0, !PT ;  /* 0xfffffffe00007812 */ /* 0x000fc800078ec0ff */
[----:B------:R-:W-:-:S04]  /*ce10*/  IADD3 R0, R2, -R0, RZ ;  /* 0x8000000002007210 */ /* 0x000fc80007ffe0ff */
[----:B------:R-:W-:Y:S01]  /*ce20*/  SHF.L.U32 R3, R0, 0x1f, RZ ;  /* 0x0000001f00037819 */ /* 0x000fe200000006ff */
[----:B------:R-:W-:Y:S01]  /*ce30*/  NOP ;  /* 0x0000000000007918 */ /* 0x000fe20000000000 */
[----:B------:R0:W-:Y:S01]  /*ce40*/  SYNCS.ARRIVE.TRANS64.A1T0 RZ, [R22+URZ+0x30800], RZ ;  /* 0x030800ff16ff79a7 */ /* 0x0001e2000810003f */
[----:B------:R-:W-:Y:S01]  /*ce50*/  BSSY B0, `(.L_x_269) ;  /* 0x0000003000007945 */ /* 0x000fe20003800000 */
[----:B------:R-:W1:Y:S03]  /*ce60*/  SYNCS.PHASECHK.TRANS64.TRYWAIT P0, [R22+URZ+0x30820], R3 ;  /* 0x03082003160075a7 */ /* 0x000e66000800017f */
[----:B01----:R-:W-:Y:S05]  /*ce70*/  @!P0 BRA `(.L_x_270) ;  /* 0x0000003c000c8947 */ /* 0x003fea0003800000 */
.L_x_357:
[----:B------:R-:W-:Y:S05]  /*ce80*/  BSYNC B0 ;  /* 0x0000000000007941 */ /* 0x000fea0003800000 */
.L_x_269:
[----:B------:R-:W3:Y:S01]  /*ce90*/  LDL R0, [R1] ;  /* 0x0000000001007983 */ /* 0x000ee20000100800 */
[----:B------:R-:W-:Y:S01]  /*cea0*/  BSSY B0, `(.L_x_271) ;  /* 0x000010a000007945 */ /* 0x000fe20003800000 */
[----:B---3--:R-:W-:-:S13]  /*ceb0*/  ISETP.GE.AND P0, PT, R0, 0x61, PT ;  /* 0x000000610000780c */ /* 0x008fda0003f06270 */
[----:B------:R-:W-:Y:S05]  /*cec0*/  @!P0 BRA `(.L_x_272) ;  /* 0x00000010001c8947 */ /* 0x000fea0003800000 */
[----:B------:R-:W3:Y:S01]  /*ced0*/  LDL.LU R0, [R1+0x20] ;  /* 0x0000200001007983 */ /* 0x000ee20000300800 */
[----:B------:R-:W-:Y:S01]  /*cee0*/  ULDC UR4, c[0x0][0x2f4] ;  /* 0x0000bd0000047ab9 */ /* 0x000fe20000000800 */
[----:B------:R-:W-:Y:S01]  /*cef0*/  IMAD.MOV.U32 R17, RZ, RZ, R28 ;  /* 0x000000ffff117224 */ /* 0x000fe200078e001c */
[----:B------:R-:W-:Y:S01]  /*cf00*/  ISETP.GE.AND P3, PT, R32, UR4, PT ;  /* 0x0000000420007c0c */ /* 0x000fe2000bf66270 */
[----:B------:R-:W-:Y:S01]  /*cf10*/  IMAD.MOV.U32 R10, RZ, RZ, R27 ;  /* 0x000000ffff0a7224 */ /* 0x000fe200078e001b */
[----:B------:R-:W-:Y:S01]  /*cf20*/  ISETP.GE.AND P2, PT, R34, UR4, PT ;  /* 0x0000000422007c0c */ /* 0x000fe2000bf46270 */
[----:B------:R-:W-:Y:S01]  /*cf30*/  IMAD.MOV.U32 R29, RZ, RZ, R26 ;  /* 0x000000ffff1d7224 */ /* 0x000fe200078e001a */
[----:B------:R-:W-:Y:S01]  /*cf40*/  ISETP.GE.AND P1, PT, R33, UR4, PT ;  /* 0x0000000421007c0c */ /* 0x000fe2000bf26270 */
[----:B---3--:R-:W-:-:S12]  /*cf50*/  VIADD R8, R0, 0xfffffffe ;  /* 0xfffffffe00087836 */ /* 0x008fd80000000000 */
.L_x_285:
[----:B------:R-:W3:Y:S04]  /*cf60*/  LDL R5, [R1+0x4] ;  /* 0x0000040001057983 */ /* 0x000ee80000100800 */
[----:B------:R-:W4:Y:S01]  /*cf70*/  LDL R12, [R1+0x8] ;  /* 0x00000800010c7983 */ /* 0x000f220000100800 */
[----:B------:R-:W1:Y:S01]  /*cf80*/  S2R R0, SR_TID.X ;  /* 0x0000000000007919 */ /* 0x000e620000002100 */
[----:B------:R-:W2:Y:S01]  /*cf90*/  S2R R4, SR_TID.X ;  /* 0x0000000000047919 */ /* 0x000ea20000002100 */
[----:B-1----:R-:W-:-:S04]  /*cfa0*/  LOP3.LUT R0, R0, 0x7f, RZ, 0xc0, !PT ;  /* 0x0000007f00007812 */ /* 0x002fc800078ec0ff */
[----:B0-----:R-:W-:Y:S02]  /*cfb0*/  SHF.R.U32.HI R3, RZ, 0x3, R0 ;  /* 0x00000003ff037819 */ /* 0x001fe40000011600 */
[----:B------:R-:W0:Y:S01]  /*cfc0*/  LDC R0, c[0x0][0x430] ;  /* 0x00010c00ff007b82 */ /* 0x000e220000000800 */
[----:B--2---:R-:W-:-:S04]  /*cfd0*/  SHF.L.U32 R4, R4, 0x4, RZ ;  /* 0x0000000404047819 */ /* 0x004fc800000006ff */
[----:B------:R-:W-:-:S04]  /*cfe0*/  LOP3.LUT R4, R3, 0x70, R4, 0xf8, !PT ;  /* 0x0000007003047812 */ /* 0x000fc800078ef804 */
[----:B------:R-:W-:-:S13]  /*cff0*/  ISETP.GT.U32.AND P5, PT, R4, 0x5f, PT ;  /* 0x0000005f0400780c */ /* 0x000fda0003fa4070 */
[----:B------:R-:W4:Y:S01]  /*d000*/  @!P5 LDC.64 R6, c[0x0][0x428] ;  /* 0x00010a00ff06db82 */ /* 0x000f220000000a00 */
[----:B0-----:R-:W-:-:S13]  /*d010*/  ISETP.NE.AND P0, PT, R0, 0x1, PT ;  /* 0x000000010000780c */ /* 0x001fda0003f05270 */
[----:B------:R-:W0:Y:S08]  /*d020*/  @P0 LDC R0, c[0x0][0x434] ;  /* 0x00010d00ff000b82 */ /* 0x000e300000000800 */
[----:B------:R-:W1:Y:S01]  /*d030*/  @P0 LDC R3, c[0x0][0x438] ;  /* 0x00010e00ff030b82 */ /* 0x000e620000000800 */
[----:B---3--:R-:W-:-:S04]  /*d040*/  IMAD R9, R8, 0x60, R5 ;  /* 0x0000006008097824 */ /* 0x008fc800078e0205 */
[----:B------:R-:W-:-:S03]  /*d050*/  IMAD.IADD R9, R4, 0x1, R9 ;  /* 0x0000000104097824 */ /* 0x000fc600078e0209 */
[----:B------:R-:W2:Y:S01]  /*d060*/  @!P5 LDC.64 R4, c[0x0][0x418] ;  /* 0x00010600ff04db82 */ /* 0x000ea20000000a00 */
[----:B0-----:R-:W-:-:S04]  /*d070*/  @P0 IMAD.HI.U32 R0, R9, R0, RZ ;  /* 0x0000000009000227 */ /* 0x001fc800078e00ff */
[----:B------:R-:W-:Y:S01]  /*d080*/  IMAD.MOV.U32 R11, RZ, RZ, R9 ;  /* 0x000000ffff0b7224 */ /* 0x000fe200078e0009 */
[----:B-1----:R-:W-:Y:S01]  /*d090*/  @P0 SHF.R.U32.HI R11, RZ, R3, R0 ;  /* 0x00000003ff0b0219 */ /* 0x002fe20000011600 */
[----:B----4-:R-:W-:-:S03]  /*d0a0*/  @!P5 IMAD R0, R12, R6, RZ ;  /* 0x000000060c00d224 */ /* 0x010fc600078e02ff */
[--C-:B------:R-:W-:Y:S01]  /*d0b0*/  @!P5 SHF.R.S32.HI R3, RZ, 0x1f, R11.reuse ;  /* 0x0000001fff03d819 */ /* 0x100fe2000001140b */
[----:B------:R-:W-:Y:S02]  /*d0c0*/  @!P5 IMAD.MOV.U32 R2, RZ, RZ, R11 ;  /* 0x000000ffff02d224 */ /* 0x000fe400078e000b */
[C---:B------:R-:W-:Y:S02]  /*d0d0*/  @!P5 IMAD R7, R31.reuse, R7, R0 ;  /* 0x000000071f07d224 */ /* 0x040fe400078e0200 */
[----:B------:R-:W-:-:S04]  /*d0e0*/  @!P5 IMAD.WIDE.U32 R2, R31, R6, R2 ;  /* 0x000000061f02d225 */ /* 0x000fc800078e0002 */
[----:B------:R-:W-:Y:S01]  /*d0f0*/  @!P5 IMAD.IADD R7, R7, 0x1, R3 ;  /* 0x000000010707d824 */ /* 0x000fe200078e0203 */
[----:B--2---:R-:W-:Y:S01]  /*d100*/  @!P5 LEA R4, P0, R2, R4, 0x2 ;  /* 0x000000040204d211 */ /* 0x004fe200078010ff */
[----:B------:R-:W-:-:S03]  /*d110*/  IMAD.MOV.U32 R0, RZ, RZ, RZ ;  /* 0x000000ffff007224 */ /* 0x000fc600078e00ff */
[----:B------:R-:W-:-:S05]  /*d120*/  @!P5 LEA.HI.X R5, R2, R5, R7, 0x2, P0 ;  /* 0x000000050205d211 */ /* 0x000fca00000f1407 */
[----:B------:R0:W5:Y:S01]  /*d130*/  @!P5 LDG.E R0, desc[UR36][R4.64] ;  /* 0x000000240400d981 */ /* 0x000162000c1e1900 */
[----:B------:R-:W-:Y:S02]  /*d140*/  LOP3.LUT P4, RZ, R23, 0x10, RZ, 0xc0, !PT ;  /* 0x0000001017ff7812 */ /* 0x000fe4000788c0ff */
[----:B------:R-:W-:Y:S01]  /*d150*/  IADD3 R27, R10, 0x1, RZ ;  /* 0x000000010a1b7810 */ /* 0x000fe20007ffe0ff */
[----:B------:R-:W-:Y:S01]  /*d160*/  IMAD.MOV R2, RZ, RZ, -R11 ;  /* 0x000000ffff027224 */ /* 0x000fe200078e0a0b */
[----:B------:R-:W-:Y:S05]  /*d170*/  YIELD ;  /* 0x0000000000007946 */ /* 0x000fea0003800000 */
[----:B------:R-:W-:Y:S01]  /*d180*/  ISETP.NE.AND P0, PT, R27, 0x2, PT ;  /* 0x000000021b00780c */ /* 0x000fe20003f05270 */
[----:B------:R-:W-:-:S02]  /*d190*/  ULDC UR4, c[0x0][0x430] ;  /* 0x00010c0000047ab9 */ /* 0x000fc40000000800 */
[----:B------:R-:W-:Y:S01]  /*d1a0*/  IMAD R9, R2, UR4, R9 ;  /* 0x0000000402097c24 */ /* 0x000fe2000f8e0209 */
[----:B------:R-:W-:Y:S01]  /*d1b0*/  SEL R28, RZ, 0x1, P0 ;  /* 0x00000001ff1c7807 */ /* 0x000fe20000000000 */
[----:B------:R-:W-:Y:S01]  /*d1c0*/  IMAD.MOV.U32 R26, RZ, RZ, R8 ;  /* 0x000000ffff1a7224 */ /* 0x000fe200078e0008 */
[----:B------:R-:W-:Y:S02]  /*d1d0*/  SEL R27, R27, RZ, P0 ;  /* 0x000000ff1b1b7207 */ /* 0x000fe40000000000 */
[----:B------:R-:W-:Y:S01]  /*d1e0*/  LOP3.LUT R28, R17, R28, RZ, 0x3c, !PT ;  /* 0x0000001c111c7212 */ /* 0x000fe200078e3cff */
[----:B0-----:R-:W-:Y:S06]  /*d1f0*/  @!P4 BRA `(.L_x_273) ;  /* 0x000000000004c947 */ /* 0x001fec0003800000 */
[----:B------:R-:W-:Y:S01]  /*d200*/  BPT.TRAP 0x1 ;  /* 0x000000040000795c */ /* 0x000fe20000300000 */
.L_x_273:
[----:B------:R-:W-:Y:S01]  /*d210*/  IMAD R7, R27, 0x8, R22 ;  /* 0x000000081b077824 */ /* 0x000fe200078e0216 */
[----:B------:R-:W-:Y:S01]  /*d220*/  SHF.L.U32 R2, R28, 0x1f, RZ ;  /* 0x0000001f1c027819 */ /* 0x000fe200000006ff */
[----:B------:R-:W-:Y:S03]  /*d230*/  BSSY B1, `(.L_x_274) ;  /* 0x0000003000017945 */ /* 0x000fe60003800000 */
[----:B------:R-:W0:Y:S02]  /*d240*/  SYNCS.PHASECHK.TRANS64.TRYWAIT P0, [R7+URZ+0x30840], R2 ;  /* 0x03084002070075a7 */ /* 0x000e24000800017f */
[----:B0-----:R-:W-:Y:S05]  /*d250*/  @!P0 BRA `(.L_x_275) ;  /* 0x0000003800288947 */ /* 0x001fea0003800000 */
.L_x_358:
[----:B------:R-:W-:Y:S05]  /*d260*/  BSYNC B1 ;  /* 0x0000000000017941 */ /* 0x000fea0003800000 */
.L_x_274:
[----:B------:R-:W-:Y:S01]  /*d270*/  SHF.R.S32.HI R20, RZ, 0x1f, R9 ;  /* 0x0000001fff147819 */ /* 0x000fe20000011409 */
[----:B------:R-:W-:Y:S01]  /*d280*/  ULDC.64 UR4, c[0x0][0x300] ;  /* 0x0000c00000047ab9 */ /* 0x000fe20000000a00 */
[----:B-----5:R-:W-:Y:S01]  /*d290*/  SHF.R.S32.HI R21, RZ, 0x1f, R0 ;  /* 0x0000001fff157819 */ /* 0x020fe20000011400 */
[----:B0-----:R-:W-:Y:S01]  /*d2a0*/  IMAD.WIDE.U32 R2, R9, UR4, RZ ;  /* 0x0000000409027c25 */ /* 0x001fe2000f8e00ff */
[C---:B------:R-:W-:Y:S02]  /*d2b0*/  LOP3.LUT P5, RZ, R23.reuse, 0x2, RZ, 0xc0, !PT ;  /* 0x0000000217ff7812 */ /* 0x040fe400078ac0ff */
[----:B------:R-:W-:Y:S01]  /*d2c0*/  LOP3.LUT P4, RZ, R23, 0x1, RZ, 0xc0, !PT ;  /* 0x0000000117ff7812 */ /* 0x000fe2000788c0ff */
[----:B------:R-:W-:Y:S02]  /*d2d0*/  IMAD R4, R20, UR4, RZ ;  /* 0x0000000414047c24 */ /* 0x000fe4000f8e02ff */
[----:B------:R-:W-:Y:S02]  /*d2e0*/  IMAD R5, R27, 0x4800, R36 ;  /* 0x000048001b057824 */ /* 0x000fe400078e0224 */
[----:B------:R-:W-:Y:S01]  /*d2f0*/  IMAD R4, R9, UR5, R4 ;  /* 0x0000000509047c24 */ /* 0x000fe2000f8e0204 */
        /* <DEDUP_REMOVED lines=17> */
[----:B------:R-:W-:Y:S01]  /*d410*/  IMAD.SHL.U32 R4, R32, 0x2, RZ ;  /* 0x0000000220047824 */ /* 0x000fe200078e00ff */
[----:B------:R-:W-:Y:S02]  /*d420*/  LOP3.LUT P6, RZ, R23, 0x4, RZ, 0xc0, !PT ;  /* 0x0000000417ff7812 */ /* 0x000fe400078cc0ff */
[----:B------:R-:W1:Y:S01]  /*d430*/  SHFL.IDX PT, R3, R6, RZ, 0x181f ;  /* 0x00181fff06037589 */ /* 0x000e6200000e0000 */
[----:B------:R-:W-:-:S03]  /*d440*/  LEA R5, R5, R22, 0x1 ;  /* 0x0000001605057211 */ /* 0x000fc600078e08ff */
[----:B------:R-:W-:Y:S01]  /*d450*/  SHFL.IDX PT, R35, R6, 0x2, 0x181f ;  /* 0x00581f0006237f89 */ /* 0x000fe200000e0000 */
[----:B0-----:R-:W-:-:S05]  /*d460*/  IADD3 R2, P0, R2, R4, RZ ;  /* 0x0000000402027210 */ /* 0x001fca0007f1e0ff */
[----:B-1----:R-:W-:-:S05]  /*d470*/  IMAD.X R3, RZ, RZ, R3, P0 ;  /* 0x000000ffff037224 */ /* 0x002fca00000e0603 */
[----:B------:R-:W-:Y:S04]  /*d480*/  LDGSTS.E.BYPASS.LTC128B.128 [R5+0x1e400], desc[UR36][R2.64], !P6 ;  /* 0x1e40000002057fae */ /* 0x000fe8000f101d64 */
[----:B------:R-:W-:Y:S04]  /*d490*/  LDGSTS.E.BYPASS.LTC128B.128 [R5+0x21400], desc[UR36][R2.64+0x80], !P5 ;  /* 0x2140008002057fae */ /* 0x000fe8000e901d64 */
[----:B------:R0:W-:Y:S04]  /*d4a0*/  LDGSTS.E.BYPASS.LTC128B.128 [R5+0x24400], desc[UR36][R2.64+0x100], !P4 ;  /* 0x2440010002057fae */ /* 0x0001e8000e101d64 */
[----:B0-----:R-:W0:Y:S04]  /*d4b0*/  SHFL.IDX PT, R2, R8, 0x1, 0x181f ;  /* 0x00381f0008027f89 */ /* 0x001e2800000e0000 */
[----:B------:R-:W1:Y:S01]  /*d4c0*/  SHFL.IDX PT, R3, R6, 0x1, 0x181f ;  /* 0x00381f0006037f89 */ /* 0x000e6200000e0000 */
[----:B0-----:R-:W-:-:S05]  /*d4d0*/  IADD3 R2, P0, R2, R4, RZ ;  /* 0x0000000402027210 */ /* 0x001fca0007f1e0ff */
[----:B-1----:R-:W-:-:S05]  /*d4e0*/  IMAD.X R3, RZ, RZ, R3, P0 ;  /* 0x000000ffff037224 */ /* 0x002fca00000e0603 */
[----:B------:R-:W-:Y:S04]  /*d4f0*/  LDGSTS.E.BYPASS.LTC128B.128 [R5+0x1ec00], desc[UR36][R2.64], !P6 ;  /* 0x1ec0000002057fae */ /* 0x000fe8000f101d64 */
[----:B------:R-:W-:Y:S04]  /*d500*/  LDGSTS.E.BYPASS.LTC128B.128 [R5+0x21c00], desc[UR36][R2.64+0x80], !P5 ;  /* 0x21c0008002057fae */ /* 0x000fe8000e901d64 */
[----:B------:R0:W-:Y:S04]  /*d510*/  LDGSTS.E.BYPASS.LTC128B.128 [R5+0x24c00], desc[UR36][R2.64+0x100], !P4 ;  /* 0x24c0010002057fae */ /* 0x0001e8000e101d64 */
[----:B0-----:R-:W0:Y:S02]  /*d520*/  SHFL.IDX PT, R2, R8, 0x2, 0x181f ;  /* 0x00581f0008027f89 */ /* 0x001e2400000e0000 */
[----:B0-----:R-:W-:-:S05]  /*d530*/  IADD3 R2, P0, R2, R4, RZ ;  /* 0x0000000402027210 */ /* 0x001fca0007f1e0ff */
[----:B------:R-:W-:Y:S02]  /*d540*/  IMAD.X R3, RZ, RZ, R35, P0 ;  /* 0x000000ffff037224 */ /* 0x000fe400000e0623 */
[----:B------:R-:W-:Y:S04]  /*d550*/  SHFL.IDX PT, R35, R6, 0x3, 0x181f ;  /* 0x00781f0006237f89 */ /* 0x000fe800000e0000 */
        /* <DEDUP_REMOVED lines=13> */
[----:B------:R0:W1:Y:S04]  /*d630*/  SHFL.IDX PT, R35, R6, 0x5, 0x181f ;  /* 0x00b81f0006237f89 */ /* 0x00006800000e0000 */
[----:B------:R-:W-:Y:S04]  /*d640*/  LDGSTS.E.BYPASS.LTC128B.128 [R5+0x20400], desc[UR36][R2.64], !P6 ;  /* 0x2040000002057fae */ /* 0x000fe8000f101d64 */
[----:B------:R-:W-:Y:S04]  /*d650*/  LDGSTS.E.BYPASS.LTC128B.128 [R5+0x23400], desc[UR36][R2.64+0x80], !P5 ;  /* 0x2340008002057fae */ /* 0x000fe8000e901d64 */
[----:B------:R2:W-:Y:S04]  /*d660*/  LDGSTS.E.BYPASS.LTC128B.128 [R5+0x26400], desc[UR36][R2.64+0x100], !P4 ;  /* 0x2640010002057fae */ /* 0x0005e8000e101d64 */
[----:B-12---:R0:W2:Y:S02]  /*d670*/  SHFL.IDX PT, R2, R8, 0x5, 0x181f ;  /* 0x00b81f0008027f89 */ /* 0x0060a400000e0000 */
.L_x_372:
[----:B------:R-:W-:Y:S02]  /*d680*/  LOP3.LUT P6, RZ, R23, 0x4, RZ, 0xc0, !PT ;  /* 0x0000000417ff7812 */ /* 0x000fe400078cc0ff */
[----:B--2---:R-:W-:-:S04]  /*d690*/  IADD3 R2, P0, R2, R4, RZ ;  /* 0x0000000402027210 */ /* 0x004fc80007f1e0ff */
[----:B------:R-:W-:Y:S02]  /*d6a0*/  IADD3.X R3, RZ, R35, RZ, P0, !PT ;  /* 0x00000023ff037210 */ /* 0x000fe400007fe4ff */
[----:B------:R-:W-:-:S05]  /*d6b0*/  PLOP3.LUT P0, PT, PT, PT, PT, 0x80, 0x0 ;  /* 0x000000000000781c */ /* 0x000fca0003f0f070 */
[----:B------:R-:W-:Y:S01]  /*d6c0*/  @!PT LDS RZ, [RZ] ;  /* 0x00000000fffff984 */ /* 0x000fe20000000800 */
[----:B------:R-:W-:Y:S01]  /*d6d0*/  @!PT LDS RZ, [RZ] ;  /* 0x00000000fffff984 */ /* 0x000fe20000000800 */
[----:B------:R-:W-:Y:S01]  /*d6e0*/  @!PT LDS RZ, [RZ] ;  /* 0x00000000fffff984 */ /* 0x000fe20000000800 */
[----:B------:R1:W-:Y:S04]  /*d6f0*/  LDGSTS.E.BYPASS.LTC128B.128 [R5+0x20c00], desc[UR36][R2.64], !P6 ;  /* 0x20c0000002057fae */ /* 0x0003e8000f101d64 */
[----:B------:R1:W-:Y:S04]  /*d700*/  LDGSTS.E.BYPASS.LTC128B.128 [R5+0x23c00], desc[UR36][R2.64+0x80], !P5 ;  /* 0x23c0008002057fae */ /* 0x0003e8000e901d64 */
[----:B------:R1:W-:Y:S01]  /*d710*/  LDGSTS.E.BYPASS.LTC128B.128 [R5+0x26c00], desc[UR36][R2.64+0x100], !P4 ;  /* 0x26c0010002057fae */ /* 0x0003e2000e101d64 */
[----:B------:R-:W-:Y:S01]  /*d720*/  NOP ;  /* 0x0000000000007918 */ /* 0x000fe20000000000 */
.L_x_277:
        /* <DEDUP_REMOVED lines=10> */
.L_x_278:
[----:B------:R2:W-:Y:S01]  /*d7d0*/  SYNCS.ARRIVE.TRANS64.A1T0 RZ, [R7+URZ+0x30830], RZ ;  /* 0x030830ff07ff79a7 */ /* 0x0005e2000810003f */
[----:B------:R-:W-:Y:S05]  /*d7e0*/  @!P5 BRA `(.L_x_279) ;  /* 0x000000000004d947 */ /* 0x000fea0003800000 */
[----:B------:R-:W-:Y:S01]  /*d7f0*/  BPT.TRAP 0x1 ;  /* 0x000000040000795c */ /* 0x000fe20000300000 */
.L_x_279:
[----:B-1----:R-:W2:Y:S01]  /*d800*/  LDL R3, [R1] ;  /* 0x0000000001037983 */ /* 0x002ea20000100800 */
[----:B------:R-:W-:Y:S01]  /*d810*/  SHF.L.U32 R2, R17, 0x1f, RZ ;  /* 0x0000001f11027819 */ /* 0x000fe200000006ff */
[----:B0-----:R-:W-:Y:S01]  /*d820*/  IMAD R6, R10, 0x8, R22 ;  /* 0x000000080a067824 */ /* 0x001fe200078e0216 */
[----:B------:R-:W-:Y:S03]  /*d830*/  BSSY B1, `(.L_x_280) ;  /* 0x0000004000017945 */ /* 0x000fe60003800000 */
[----:B------:R-:W0:Y:S01]  /*d840*/  SYNCS.PHASECHK.TRANS64.TRYWAIT P0, [R6+URZ+0x30860], R2 ;  /* 0x03086002060075a7 */ /* 0x000e22000800017f */
[----:B--2---:R-:W-:Y:S01]  /*d850*/  IMAD R7, R29, -0x60, R3 ;  /* 0xffffffa01d077824 */ /* 0x004fe200078e0203 */
[----:B0-----:R-:W-:Y:S06]  /*d860*/  @!P0 BRA `(.L_x_281) ;  /* 0x0000003800988947 */ /* 0x001fec0003800000 */
.L_x_373:
[----:B------:R-:W-:Y:S05]  /*d870*/  BSYNC B1 ;  /* 0x0000000000017941 */ /* 0x000fea0003800000 */
.L_x_280:
[----:B------:R-:W1:Y:S01]  /*d880*/  S2R R3, SR_TID.X ;  /* 0x0000000000037919 */ /* 0x000e620000002100 */
[----:B------:R-:W-:Y:S01]  /*d890*/  UMOV UR4, 0xffffffff ;  /* 0xffffffff00047882 */ /* 0x000fe20000000000 */
[----:B------:R-:W-:Y:S01]  /*d8a0*/  IMAD R5, R10, 0x4800, R36 ;  /* 0x000048000a057824 */ /* 0x000fe200078e0224 */
[----:B-1----:R-:W-:-:S04]  /*d8b0*/  LOP3.LUT R3, R3, 0x7f, RZ, 0xc0, !PT ;  /* 0x0000007f03037812 */ /* 0x002fc800078ec0ff */
[----:B------:R-:W-:-:S05]  /*d8c0*/  SHF.R.U32.HI R3, RZ, 0x3, R3 ;  /* 0x00000003ff037819 */ /* 0x000fca0000011603 */
[----:B------:R-:W-:Y:S01]  /*d8d0*/  IMAD.IADD R7, R7, 0x1, -R3 ;  /* 0x0000000107077824 */ /* 0x000fe200078e0a03 */
[----:B------:R-:W-:Y:S06]  /*d8e0*/  BRA.DIV UR4, `(.L_x_282) ;  /* 0x0000003a048c7947 */ /* 0x000fec000b800000 */
[----:B0-----:R-:W0:Y:S01]  /*d8f0*/  SHFL.IDX PT, R2, R24, RZ, 0x181f ;  /* 0x00181fff18027589 */ /* 0x001e2200000e0000 */
[----:B------:R-:W-:-:S03]  /*d900*/  IMAD R5, R5, 0x2, R22 ;  /* 0x0000000205057824 */ /* 0x000fc600078e0216 */
[----:B------:R-:W1:Y:S04]  /*d910*/  SHFL.IDX PT, R3, R25, RZ, 0x181f ;  /* 0x00181fff19037589 */ /* 0x000e6800000e0000 */
[----:B------:R-:W-:Y:S01]  /*d920*/  SHFL.IDX PT, R14, R24, 0x5, 0x181f ;  /* 0x00b81f00180e7f89 */ /* 0x000fe200000e0000 */
[----:B0-----:R-:W-:-:S05]  /*d930*/  IADD3 R2, P0, R2, R4, RZ ;  /* 0x0000000402027210 */ /* 0x001fca0007f1e0ff */
[----:B-1----:R-:W-:Y:S01]  /*d940*/  IMAD.X R3, RZ, RZ, R3, P0 ;  /* 0x000000ffff037224 */ /* 0x002fe200000e0603 */
[----:B------:R-:W-:-:S13]  /*d950*/  ISETP.LT.OR P0, PT, R7, 0x1, P3 ;  /* 0x000000010700780c */ /* 0x000fda0001f01670 */
[----:B------:R-:W-:Y:S01]  /*d960*/  LDGSTS.E.BYPASS.LTC128B.128 [R5+0x400], desc[UR36][R2.64], !P0 ;  /* 0x0040000002057fae */ /* 0x000fe2000c101d64 */
[----:B------:R-:W-:-:S13]  /*d970*/  ISETP.LT.OR P0, PT, R7, 0x1, P2 ;  /* 0x000000010700780c */ /* 0x000fda0001701670 */
[----:B------:R-:W-:Y:S01]  /*d980*/  LDGSTS.E.BYPASS.LTC128B.128 [R5+0x3400], desc[UR36][R2.64+0x80], !P0 ;  /* 0x0340008002057fae */ /* 0x000fe2000c101d64 */
[----:B------:R-:W-:-:S13]  /*d990*/  ISETP.LT.OR P0, PT, R7, 0x1, P1 ;  /* 0x000000010700780c */ /* 0x000fda0000f01670 */
[----:B------:R0:W-:Y:S04]  /*d9a0*/  LDGSTS.E.BYPASS.LTC128B.128 [R5+0x6400], desc[UR36][R2.64+0x100], !P0 ;  /* 0x0640010002057fae */ /* 0x0001e8000c101d64 */
[----:B0-----:R-:W0:Y:S04]  /*d9b0*/  SHFL.IDX PT, R2, R24, 0x1, 0x181f ;  /* 0x00381f0018027f89 */ /* 0x001e2800000e0000 */
[----:B------:R-:W1:Y:S01]  /*d9c0*/  SHFL.IDX PT, R3, R25, 0x1, 0x181f ;  /* 0x00381f0019037f89 */ /* 0x000e6200000e0000 */
[----:B0-----:R-:W-:-:S04]  /*d9d0*/  IADD3 R2, P0, R2, R4, RZ ;  /* 0x0000000402027210 */ /* 0x001fc80007f1e0ff */
[----:B-1----:R-:W-:Y:S02]  /*d9e0*/  IADD3.X R3, RZ, R3, RZ, P0, !PT ;  /* 0x00000003ff037210 */ /* 0x002fe400007fe4ff */
        /* <DEDUP_REMOVED lines=27> */
[----:B------:R-:W1:Y:S04]  /*dba0*/  SHFL.IDX PT, R3, R25, 0x4, 0x181f ;  /* 0x00981f0019037f89 */ /* 0x000e6800000e0000 */
[----:B------:R-:W2:Y:S01]  /*dbb0*/  SHFL.IDX PT, R25, R25, 0x5, 0x181f ;  /* 0x00b81f0019197f89 */ /* 0x000ea200000e0000 */
[----:B0-----:R-:W-:-:S05]  /*dbc0*/  IADD3 R2, P0, R2, R4, RZ ;  /* 0x0000000402027210 */ /* 0x001fca0007f1e0ff */
[----:B-1----:R-:W-:Y:S01]  /*dbd0*/  IMAD.X R3, RZ, RZ, R3, P0 ;  /* 0x000000ffff037224 */ /* 0x002fe200000e0603 */
[----:B------:R-:W-:-:S13]  /*dbe0*/  ISETP.LT.OR P0, PT, R7, 0x41, P3 ;  /* 0x000000410700780c */ /* 0x000fda0001f01670 */
[----:B------:R0:W-:Y:S01]  /*dbf0*/  LDGSTS.E.BYPASS.LTC128B.128 [R5+0x2400], desc[UR36][R2.64], !P0 ;  /* 0x0240000002057fae */ /* 0x0001e2000c101d64 */
[----:B------:R-:W-:-:S13]  /*dc00*/  ISETP.LT.OR P0, PT, R7, 0x41, P2 ;  /* 0x000000410700780c */ /* 0x000fda0001701670 */
[----:B------:R0:W-:Y:S01]  /*dc10*/  LDGSTS.E.BYPASS.LTC128B.128 [R5+0x5400], desc[UR36][R2.64+0x80], !P0 ;  /* 0x0540008002057fae */ /* 0x0001e2000c101d64 */
[----:B------:R-:W-:-:S13]  /*dc20*/  ISETP.LT.OR P0, PT, R7, 0x41, P1 ;  /* 0x000000410700780c */ /* 0x000fda0000f01670 */
[----:B--2---:R0:W-:Y:S02]  /*dc30*/  LDGSTS.E.BYPASS.LTC128B.128 [R5+0x8400], desc[UR36][R2.64+0x100], !P0 ;  /* 0x0840010002057fae */ /* 0x0041e4000c101d64 */
.L_x_387:
[----:B01----:R-:W-:Y:S01]  /*dc40*/  IADD3 R2, P0, R14, R4, RZ ;  /* 0x000000040e027210 */ /* 0x003fe20007f1e0ff */
[----:B------:R-:W-:Y:S02]  /*dc50*/  ULDC.64 UR4, c[0x0][0x328] ;  /* 0x0000ca0000047ab9 */ /* 0x000fe40000000a00 */
[----:B------:R-:W-:Y:S02]  /*dc60*/  IMAD R20, R20, UR4, RZ ;  /* 0x0000000414147c24 */ /* 0x000fe4000f8e02ff */
[----:B------:R-:W-:Y:S01]  /*dc70*/  IMAD.X R3, RZ, RZ, R25, P0 ;  /* 0x000000ffff037224 */ /* 0x000fe200000e0619 */
[----:B------:R-:W-:-:S13]  /*dc80*/  ISETP.LT.OR P0, PT, R7, 0x51, P3 ;  /* 0x000000510700780c */ /* 0x000fda0001f01670 */
[----:B------:R-:W-:Y:S01]  /*dc90*/  @!PT LDS RZ, [RZ] ;  /* 0x00000000fffff984 */ /* 0x000fe20000000800 */
[----:B------:R-:W-:Y:S01]  /*dca0*/  @!PT LDS RZ, [RZ] ;  /* 0x00000000fffff984 */ /* 0x000fe20000000800 */
[----:B------:R-:W-:Y:S01]  /*dcb0*/  @!PT LDS RZ, [RZ] ;  /* 0x00000000fffff984 */ /* 0x000fe20000000800 */
[----:B------:R-:W-:Y:S01]  /*dcc0*/  LDGSTS.E.BYPASS.LTC128B.128 [R5+0x2c00], desc[UR36][R2.64], !P0 ;  /* 0x02c0000002057fae */ /* 0x000fe2000c101d64 */
[----:B------:R-:W-:-:S13]  /*dcd0*/  ISETP.LT.OR P0, PT, R7, 0x51, P2 ;  /* 0x000000510700780c */ /* 0x000fda0001701670 */
[----:B------:R-:W-:Y:S01]  /*dce0*/  LDGSTS.E.BYPASS.LTC128B.128 [R5+0x5c00], desc[UR36][R2.64+0x80], !P0 ;  /* 0x05c0008002057fae */ /* 0x000fe2000c101d64 */
[----:B------:R-:W-:Y:S01]  /*dcf0*/  ISETP.LT.OR P0, PT, R7, 0x51, P1 ;  /* 0x000000510700780c */ /* 0x000fe20000f01670 */
[----:B------:R-:W-:-:S12]  /*dd00*/  IMAD R7, R9, UR5, R20 ;  /* 0x0000000509077c24 */ /* 0x000fd8000f8e0214 */
[----:B------:R0:W-:Y:S02]  /*dd10*/  LDGSTS.E.BYPASS.LTC128B.128 [R5+0x8c00], desc[UR36][R2.64+0x100], !P0 ;  /* 0x08c0010002057fae */ /* 0x0001e4000c101d64 */
[----:B0-----:R-:W-:Y:S01]  /*dd20*/  IMAD.WIDE.U32 R2, R9, UR4, RZ ;  /* 0x0000000409027c25 */ /* 0x001fe2000f8e00ff */
[----:B------:R-:W-:-:S03]  /*dd30*/  ULDC.64 UR4, c[0x0][0x338] ;  /* 0x0000ce0000047ab9 */ /* 0x000fc60000000a00 */
[----:B------:R-:W-:Y:S01]  /*dd40*/  IMAD R21, R21, UR4, RZ ;  /* 0x0000000415157c24 */ /* 0x000fe2000f8e02ff */
[----:B------:R-:W-:-:S03]  /*dd50*/  IADD3 R3, R3, R7, RZ ;  /* 0x0000000703037210 */ /* 0x000fc60007ffe0ff */
[C---:B------:R-:W-:Y:S02]  /*dd60*/  IMAD R21, R0.reuse, UR5, R21 ;  /* 0x0000000500157c24 */ /* 0x040fe4000f8e0215 */
[----:B------:R-:W-:Y:S01]  /*dd70*/  IMAD.WIDE.U32 R2, R0, UR4, R2 ;  /* 0x0000000400027c25 */ /* 0x000fe2000f8e0002 */
[----:B------:R-:W-:Y:S01]  /*dd80*/  ULDC.64 UR4, c[0x0][0x330] ;  /* 0x0000cc0000047ab9 */ /* 0x000fe20000000a00 */
[----:B------:R-:W-:Y:S02]  /*dd90*/  NOP ;  /* 0x0000000000007918 */ /* 0x000fe40000000000 */
[----:B------:R-:W-:Y:S02]  /*dda0*/  IMAD.IADD R3, R3, 0x1, R21 ;  /* 0x0000000103037824 */ /* 0x000fe400078e0215 */
[----:B------:R-:W-:Y:S02]  /*ddb0*/  IMAD R5, R30, UR4, RZ ;  /* 0x000000041e057c24 */ /* 0x000fe4000f8e02ff */
[----:B------:R-:W-:-:S04]  /*ddc0*/  IMAD.WIDE.U32 R2, R18, UR4, R2 ;  /* 0x0000000412027c25 */ /* 0x000fc8000f8e0002 */
[----:B------:R-:W-:Y:S01]  /*ddd0*/  IMAD R5, R18, UR5, R5 ;  /* 0x0000000512057c24 */ /* 0x000fe2000f8e0205 */
[----:B------:R-:W-:Y:S02]  /*dde0*/  ULDC.64 UR4, c[0x0][0x318] ;  /* 0x0000c60000047ab9 */ /* 0x000fe40000000a00 */
[----:B------:R-:W-:Y:S01]  /*ddf0*/  LEA R24, P0, R2, UR4, 0x1 ;  /* 0x0000000402187c11 */ /* 0x000fe2000f8008ff */
[----:B------:R-:W-:-:S05]  /*de00*/  IMAD.IADD R3, R5, 0x1, R3 ;  /* 0x0000000105037824 */ /* 0x000fca00078e0203 */
[----:B------:R-:W-:Y:S02]  /*de10*/  LEA.HI.X R25, R2, UR5, R3, 0x1, P0 ;  /* 0x0000000502197c11 */ /* 0x000fe400080f0c03 */
[----:B------:R-:W-:-:S13]  /*de20*/  PLOP3.LUT P0, PT, PT, PT, PT, 0x80, 0x0 ;  /* 0x000000000000781c */ /* 0x000fda0003f0f070 */
.L_x_283:
        /* <DEDUP_REMOVED lines=10> */
.L_x_284:
[C---:B------:R-:W-:Y:S01]  /*ded0*/  ISETP.GT.AND P0, PT, R26.reuse, RZ, PT ;  /* 0x000000ff1a00720c */ /* 0x040fe20003f04270 */
[----:B------:R1:W-:Y:S01]  /*dee0*/  SYNCS.ARRIVE.TRANS64.A1T0 RZ, [R6+URZ+0x30850], RZ ;  /* 0x030850ff06ff79a7 */ /* 0x0003e2000810003f */
[----:B------:R-:W-:Y:S01]  /*def0*/  VIADD R8, R26, 0xffffffff ;  /* 0xffffffff1a087836 */ /* 0x000fe20000000000 */
[----:B------:R-:W-:Y:S01]  /*df00*/  MOV R17, R28 ;  /* 0x0000001c00117202 */ /* 0x000fe20000000f00 */
[----:B------:R-:W-:Y:S02]  /*df10*/  IMAD.MOV.U32 R10, RZ, RZ, R27 ;  /* 0x000000ffff0a7224 */ /* 0x000fe400078e001b */
[----:B------:R-:W-:-:S07]  /*df20*/  IMAD.MOV.U32 R29, RZ, RZ, R26 ;  /* 0x000000ffff1d7224 */ /* 0x000fce00078e001a */
[----:B-1----:R-:W-:Y:S05]  /*df30*/  @P0 BRA `(.L_x_285) ;  /* 0xfffffff000080947 */ /* 0x002fea000383ffff */
.L_x_272:
[----:B------:R-:W-:Y:S05]  /*df40*/  BSYNC B0 ;  /* 0x0000000000007941 */ /* 0x000fea0003800000 */
.L_x_271:
[----:B------:R-:W1:Y:S01]  /*df50*/  S2R R0, SR_TID.X ;  /* 0x0000000000007919 */ /* 0x000e620000002100 */
[----:B------:R-:W-:Y:S01]  /*df60*/  BSSY B0, `(.L_x_286) ;  /* 0x0000010000007945 */ /* 0x000fe20003800000 */
[----:B-1----:R-:W-:-:S04]  /*df70*/  LOP3.LUT R0, R0, 0x7f, RZ, 0xc0, !PT ;  /* 0x0000007f00007812 */ /* 0x002fc800078ec0ff */
[----:B------:R-:W-:-:S13]  /*df80*/  ISETP.NE.AND P0, PT, R0, RZ, PT ;  /* 0x000000ff0000720c */ /* 0x000fda0003f05270 */
[----:B------:R-:W-:Y:S05]  /*df90*/  @P0 BRA `(.L_x_287) ;  /* 0x0000000000300947 */ /* 0x000fea0003800000 */
[----:B------:R-:W1:Y:S01]  /*dfa0*/  S2R R5, SR_LANEID ;  /* 0x0000000000057919 */ /* 0x000e620000000000 */
[----:B------:R-:W-:Y:S01]  /*dfb0*/  VOTEU.ANY UR4, UPT, PT ;  /* 0x0000000000047886 */ /* 0x000fe200038e0100 */
[----:B0-----:R-:W0:Y:S01]  /*dfc0*/  LDC.64 R2, c[0x0][0xc60] ;  /* 0x00031800ff027b82 */ /* 0x001e220000000a00 */
[----:B------:R-:W1:Y:S02]  /*dfd0*/  FLO.U32 R0, UR4 ;  /* 0x0000000400007d00 */ /* 0x000e6400080e0000 */
[----:B-1----:R-:W-:-:S06]  /*dfe0*/  ISETP.EQ.U32.AND P0, PT, R0, R5, PT ;  /* 0x000000050000720c */ /* 0x002fcc0003f02070 */
[----:B------:R-:W0:Y:S07]  /*dff0*/  POPC R5, UR4 ;  /* 0x0000000400057d09 */ /* 0x000e2e0008000000 */
[----:B0-----:R-:W3:Y:S01]  /*e000*/  @P0 ATOMG.E.ADD.STRONG.GPU PT, R3, desc[UR36][R2.64], R5 ;  /* 0x00000005020309a8 */ /* 0x001ee200081ee1e4 */
[----:B------:R-:W0:Y:S02]  /*e010*/  S2R R4, SR_LTMASK ;  /* 0x0000000000047919 */ /* 0x000e240000003900 */
[----:B0-----:R-:W-:-:S04]  /*e020*/  LOP3.LUT R4, R4, UR4, RZ, 0xc0, !PT ;  /* 0x0000000404047c12 */ /* 0x001fc8000f8ec0ff */
[----:B------:R-:W0:Y:S01]  /*e030*/  POPC R7, R4 ;  /* 0x0000000400077309 */ /* 0x000e220000000000 */
[----:B---3--:R-:W0:Y:S02]  /*e040*/  SHFL.IDX PT, R0, R3, R0, 0x1f ;  /* 0x00001f0003007589 */ /* 0x008e2400000e0000 */
[----:B0-----:R-:W-:-:S07]  /*e050*/  IADD3 R16, R0, UR39, R7 ;  /* 0x0000002700107c10 */ /* 0x001fce000fffe007 */
.L_x_287:
[----:B------:R-:W-:Y:S05]  /*e060*/  BSYNC B0 ;  /* 0x0000000000007941 */ /* 0x000fea0003800000 */
.L_x_286:
[----:B------:R-:W-:-:S13]  /*e070*/  LOP3.LUT P0, RZ, R23, 0x10, RZ, 0xc0, !PT ;  /* 0x0000001017ff7812 */ /* 0x000fda000780c0ff */
[----:B------:R-:W-:Y:S05]  /*e080*/  @!P0 BRA `(.L_x_288) ;  /* 0x0000000000048947 */ /* 0x000fea0003800000 */
[----:B------:R-:W-:Y:S01]  /*e090*/  BPT.TRAP 0x1 ;  /* 0x000000040000795c */ /* 0x000fe20000300000 */
.L_x_288:
[----:B------:R-:W3:Y:S01]  /*e0a0*/  LDL.LU R2, [R1] ;  /* 0x0000000001027983 */ /* 0x000ee20000300800 */
[----:B------:R-:W-:Y:S01]  /*e0b0*/  IMAD R0, R27, 0x8, R22 ;  /* 0x000000081b007824 */ /* 0x000fe200078e0216 */
[----:B0-----:R-:W-:Y:S01]  /*e0c0*/  SHF.L.U32 R3, R28, 0x1f, RZ ;  /* 0x0000001f1c037819 */ /* 0x001fe200000006ff */
[----:B------:R-:W-:Y:S03]  /*e0d0*/  BSSY B0, `(.L_x_289) ;  /* 0x0000004000007945 */ /* 0x000fe60003800000 */
[----:B------:R-:W0:Y:S01]  /*e0e0*/  SYNCS.PHASECHK.TRANS64.TRYWAIT P0, [R0+URZ+0x30860], R3 ;  /* 0x03086003000075a7 */ /* 0x000e22000800017f */
[----:B---3--:R-:W-:Y:S01]  /*e0f0*/  IMAD R6, R26, -0x60, R2 ;  /* 0xffffffa01a067824 */ /* 0x008fe200078e0202 */
[----:B0-----:R-:W-:Y:S06]  /*e100*/  @!P0 BRA `(.L_x_290) ;  /* 0x0000003800948947 */ /* 0x001fec0003800000 */
.L_x_388:
[----:B------:R-:W-:Y:S05]  /*e110*/  BSYNC B0 ;  /* 0x0000000000007941 */ /* 0x000fea0003800000 */
.L_x_289:
[----:B------:R-:W1:Y:S01]  /*e120*/  S2R R2, SR_TID.X ;  /* 0x0000000000027919 */ /* 0x000e620000002100 */
[----:B------:R-:W-:Y:S01]  /*e130*/  UMOV UR4, 0xffffffff ;  /* 0xffffffff00047882 */ /* 0x000fe20000000000 */
[----:B------:R-:W-:Y:S01]  /*e140*/  IMAD R7, R27, 0x4800, R36 ;  /* 0x000048001b077824 */ /* 0x000fe200078e0224 */
[----:B-1----:R-:W-:-:S04]  /*e150*/  LOP3.LUT R2, R2, 0x7f, RZ, 0xc0, !PT ;  /* 0x0000007f02027812 */ /* 0x002fc800078ec0ff */
[----:B------:R-:W-:-:S04]  /*e160*/  SHF.R.U32.HI R2, RZ, 0x3, R2 ;  /* 0x00000003ff027819 */ /* 0x000fc80000011602 */
[----:B------:R-:W-:Y:S01]  /*e170*/  IADD3 R6, -R2, R6, RZ ;  /* 0x0000000602067210 */ /* 0x000fe20007ffe1ff */
[----:B------:R-:W-:Y:S06]  /*e180*/  BRA.DIV UR4, `(.L_x_291) ;  /* 0x0000003a04887947 */ /* 0x000fec000b800000 */
[----:B--2---:R-:W1:Y:S01]  /*e190*/  SHFL.IDX PT, R14, R24, RZ, 0x181f ;  /* 0x00181fff180e7589 */ /* 0x004e6200000e0000 */
[----:B------:R-:W-:Y:S01]  /*e1a0*/  ULDC UR4, c[0x0][0x2f4] ;  /* 0x0000bd0000047ab9 */ /* 0x000fe20000000800 */
[C---:B------:R-:W-:Y:S01]  /*e1b0*/  IMAD.SHL.U32 R5, R32.reuse, 0x2, RZ ;  /* 0x0000000220057824 */ /* 0x040fe200078e00ff */
[----:B------:R-:W-:Y:S01]  /*e1c0*/  ISETP.GE.AND P2, PT, R32, UR4, PT ;  /* 0x0000000420007c0c */ /* 0x000fe2000bf46270 */
[----:B0-----:R-:W0:Y:S01]  /*e1d0*/  SHFL.IDX PT, R3, R25, RZ, 0x181f ;  /* 0x00181fff19037589 */ /* 0x001e2200000e0000 */
[----:B------:R-:W-:Y:S01]  /*e1e0*/  IMAD R4, R7, 0x2, R22 ;  /* 0x0000000207047824 */ /* 0x000fe200078e0216 */
[----:B------:R-:W-:Y:S02]  /*e1f0*/  ISETP.GE.AND P1, PT, R34, UR4, PT ;  /* 0x0000000422007c0c */ /* 0x000fe4000bf26270 */
[C---:B------:R-:W-:Y:S01]  /*e200*/  ISETP.LT.OR P4, PT, R6.reuse, 0x1, P2 ;  /* 0x000000010600780c */ /* 0x040fe20001781670 */
[----:B------:R-:W-:Y:S01]  /*e210*/  SHFL.IDX PT, R7, R25, 0x1, 0x181f ;  /* 0x00381f0019077f89 */ /* 0x000fe200000e0000 */
[----:B------:R-:W-:-:S02]  /*e220*/  ISETP.LT.OR P3, PT, R6, 0x1, P1 ;  /* 0x000000010600780c */ /* 0x000fc40000f61670 */
[----:B-1----:R-:W-:Y:S02]  /*e230*/  IADD3 R2, P0, R14, R5, RZ ;  /* 0x000000050e027210 */ /* 0x002fe40007f1e0ff */
[----:B------:R-:W1:Y:S03]  /*e240*/  SHFL.IDX PT, R14, R24, 0x1, 0x181f ;  /* 0x00381f00180e7f89 */ /* 0x000e6600000e0000 */
[----:B0-----:R-:W-:Y:S01]  /*e250*/  IMAD.X R3, RZ, RZ, R3, P0 ;  /* 0x000000ffff037224 */ /* 0x001fe200000e0603 */
[----:B------:R-:W-:-:S04]  /*e260*/  ISETP.GE.AND P0, PT, R33, UR4, PT ;  /* 0x0000000421007c0c */ /* 0x000fc8000bf06270 */
[----:B------:R-:W-:Y:S01]  /*e270*/  LDGSTS.E.BYPASS.LTC128B.128 [R4+0x400], desc[UR36][R2.64], !P4 ;  /* 0x0040000002047fae */ /* 0x000fe2000e101d64 */
[----:B------:R-:W-:-:S03]  /*e280*/  ISETP.LT.OR P4, PT, R6, 0x1, P0 ;  /* 0x000000010600780c */ /* 0x000fc60000781670 */
[----:B------:R-:W-:Y:S10]  /*e290*/  LDGSTS.E.BYPASS.LTC128B.128 [R4+0x3400], desc[UR36][R2.64+0x80], !P3 ;  /* 0x0340008002047fae */ /* 0x000ff4000d901d64 */
[----:B------:R1:W-:Y:S01]  /*e2a0*/  LDGSTS.E.BYPASS.LTC128B.128 [R4+0x6400], desc[UR36][R2.64+0x100], !P4 ;  /* 0x0640010002047fae */ /* 0x0003e2000e101d64 */
[----:B------:R-:W-:-:S02]  /*e2b0*/  ISETP.LT.OR P4, PT, R6, 0x11, P2 ;  /* 0x000000110600780c */ /* 0x000fc40001781670 */
[----:B-1----:R-:W-:Y:S02]  /*e2c0*/  IADD3 R2, P3, R14, R5, RZ ;  /* 0x000000050e027210 */ /* 0x002fe40007f7e0ff */
[----:B------:R-:W0:Y:S02]  /*e2d0*/  SHFL.IDX PT, R14, R24, 0x2, 0x181f ;  /* 0x00581f00180e7f89 */ /* 0x000e2400000e0000 */
[----:B------:R-:W-:Y:S02]  /*e2e0*/  IADD3.X R3, RZ, R7, RZ, P3, !PT ;  /* 0x00000007ff037210 */ /* 0x000fe40001ffe4ff */
[----:B------:R-:W1:Y:S01]  /*e2f0*/  SHFL.IDX PT, R7, R25, 0x2, 0x181f ;  /* 0x00581f0019077f89 */ /* 0x000e6200000e0000 */
[----:B------:R-:W-:-:S04]  /*e300*/  ISETP.LT.OR P3, PT, R6, 0x11, P1 ;  /* 0x000000110600780c */ /* 0x000fc80000f61670 */
[----:B------:R-:W-:Y:S01]  /*e310*/  LDGSTS.E.BYPASS.LTC128B.128 [R4+0xc00], desc[UR36][R2.64], !P4 ;  /* 0x00c0000002047fae */ /* 0x000fe2000e101d64 */
[----:B------:R-:W-:-:S08]  /*e320*/  ISETP.LT.OR P4, PT, R6, 0x11, P0 ;  /* 0x000000110600780c */ /* 0x000fd00000781670 */
[----:B------:R-:W-:Y:S05]  /*e330*/  LDGSTS.E.BYPASS.LTC128B.128 [R4+0x3c00], desc[UR36][R2.64+0x80], !P3 ;  /* 0x03c0008002047fae */ /* 0x000fea000d901d64 */
[----:B------:R0:W-:Y:S01]  /*e340*/  LDGSTS.E.BYPASS.LTC128B.128 [R4+0x6c00], desc[UR36][R2.64+0x100], !P4 ;  /* 0x06c0010002047fae */ /* 0x0001e2000e101d64 */
[----:B------:R-:W-:Y:S02]  /*e350*/  ISETP.LT.OR P4, PT, R6, 0x21, P2 ;  /* 0x000000210600780c */ /* 0x000fe40001781670 */
[----:B0-----:R-:W-:Y:S02]  /*e360*/  IADD3 R2, P3, R14, R5, RZ ;  /* 0x000000050e027210 */ /* 0x001fe40007f7e0ff */
[----:B------:R-:W0:Y:S03]  /*e370*/  SHFL.IDX PT, R14, R24, 0x3, 0x181f ;  /* 0x00781f00180e7f89 */ /* 0x000e2600000e0000 */
[----:B-1----:R-:W-:Y:S01]  /*e380*/  IMAD.X R3, RZ, RZ, R7, P3 ;  /* 0x000000ffff037224 */ /* 0x002fe200018e0607 */
[C---:B------:R-:W-:Y:S01]  /*e390*/  ISETP.LT.OR P3, PT, R6.reuse, 0x21, P1 ;  /* 0x000000210600780c */ /* 0x040fe20000f61670 */
[----:B------:R-:W1:Y:S04]  /*e3a0*/  SHFL.IDX PT, R7, R25, 0x3, 0x181f ;  /* 0x00781f0019077f89 */ /* 0x000e6800000e0000 */
[----:B------:R-:W-:Y:S01]  /*e3b0*/  LDGSTS.E.BYPASS.LTC128B.128 [R4+0x1400], desc[UR36][R2.64], !P4 ;  /* 0x0140000002047fae */ /* 0x000fe2000e101d64 */
[----:B------:R-:W-:-:S07]  /*e3c0*/  ISETP.LT.OR P4, PT, R6, 0x21, P0 ;  /* 0x000000210600780c */ /* 0x000fce0000781670 */
[----:B------:R-:W-:Y:S06]  /*e3d0*/  LDGSTS.E.BYPASS.LTC128B.128 [R4+0x4400], desc[UR36][R2.64+0x80], !P3 ;  /* 0x0440008002047fae */ /* 0x000fec000d901d64 */
        /* <DEDUP_REMOVED lines=8> */
[----:B------:R-:W-:-:S03]  /*e460*/  ISETP.LT.OR P4, PT, R6, 0x31, P0 ;  /* 0x000000310600780c */ /* 0x000fc60000781670 */
[----:B------:R-:W2:Y:S04]  /*e470*/  SHFL.IDX PT, R25, R25, 0x5, 0x181f ;  /* 0x00b81f0019197f89 */ /* 0x000ea800000e0000 */
[----:B------:R-:W-:Y:S06]  /*e480*/  LDGSTS.E.BYPASS.LTC128B.128 [R4+0x4c00], desc[UR36][R2.64+0x80], !P3 ;  /* 0x04c0008002047fae */ /* 0x000fec000d901d64 */
[----:B------:R0:W-:Y:S01]  /*e490*/  LDGSTS.E.BYPASS.LTC128B.128 [R4+0x7c00], desc[UR36][R2.64+0x100], !P4 ;  /* 0x07c0010002047fae */ /* 0x0001e2000e101d64 */
[----:B------:R-:W-:-:S02]  /*e4a0*/  ISETP.LT.OR P4, PT, R6, 0x41, P2 ;  /* 0x000000410600780c */ /* 0x000fc40001781670 */
[----:B0-----:R-:W-:Y:S02]  /*e4b0*/  IADD3 R2, P3, R14, R5, RZ ;  /* 0x000000050e027210 */ /* 0x001fe40007f7e0ff */
[----:B------:R0:W3:Y:S03]  /*e4c0*/  SHFL.IDX PT, R14, R24, 0x5, 0x181f ;  /* 0x00b81f00180e7f89 */ /* 0x0000e600000e0000 */
[----:B-1----:R-:W-:Y:S01]  /*e4d0*/  IMAD.X R3, RZ, RZ, R7, P3 ;  /* 0x000000ffff037224 */ /* 0x002fe200018e0607 */
[----:B------:R-:W-:-:S05]  /*e4e0*/  ISETP.LT.OR P3, PT, R6, 0x41, P1 ;  /* 0x000000410600780c */ /* 0x000fca0000f61670 */
[----:B------:R0:W-:Y:S01]  /*e4f0*/  LDGSTS.E.BYPASS.LTC128B.128 [R4+0x2400], desc[UR36][R2.64], !P4 ;  /* 0x0240000002047fae */ /* 0x0001e2000e101d64 */
[----:B------:R-:W-:-:S07]  /*e500*/  ISETP.LT.OR P4, PT, R6, 0x41, P0 ;  /* 0x000000410600780c */ /* 0x000fce0000781670 */
[----:B------:R0:W-:Y:S06]  /*e510*/  LDGSTS.E.BYPASS.LTC128B.128 [R4+0x5400], desc[UR36][R2.64+0x80], !P3 ;  /* 0x0540008002047fae */ /* 0x0001ec000d901d64 */
[----:B--2---:R0:W-:Y:S02]  /*e520*/  LDGSTS.E.BYPASS.LTC128B.128 [R4+0x8400], desc[UR36][R2.64+0x100], !P4 ;  /* 0x0840010002047fae */ /* 0x0041e4000e101d64 */
.L_x_402:
[C---:B------:R-:W-:Y:S02]  /*e530*/  ISETP.LT.OR P2, PT, R6.reuse, 0x51, P2 ;  /* 0x000000510600780c */ /* 0x040fe40001741670 */
[C---:B------:R-:W-:Y:S02]  /*e540*/  ISETP.LT.OR P1, PT, R6.reuse, 0x51, P1 ;  /* 0x000000510600780c */ /* 0x040fe40000f21670 */
[----:B------:R-:W-:Y:S02]  /*e550*/  ISETP.LT.OR P0, PT, R6, 0x51, P0 ;  /* 0x000000510600780c */ /* 0x000fe40000701670 */
[----:B0--3--:R-:W-:-:S04]  /*e560*/  IADD3 R2, P3, R14, R5, RZ ;  /* 0x000000050e027210 */ /* 0x009fc80007f7e0ff */
[----:B------:R-:W-:-:S05]  /*e570*/  IADD3.X R3, RZ, R25, RZ, P3, !PT ;  /* 0x00000019ff037210 */ /* 0x000fca0001ffe4ff */
[----:B------:R-:W-:Y:S01]  /*e580*/  @!PT LDS RZ, [RZ] ;  /* 0x00000000fffff984 */ /* 0x000fe20000000800 */
[----:B------:R-:W-:Y:S01]  /*e590*/  @!PT LDS RZ, [RZ] ;  /* 0x00000000fffff984 */ /* 0x000fe20000000800 */
[----:B------:R-:W-:Y:S01]  /*e5a0*/  @!PT LDS RZ, [RZ] ;  /* 0x00000000fffff984 */ /* 0x000fe20000000800 */
[----:B------:R0:W-:Y:S04]  /*e5b0*/  LDGSTS.E.BYPASS.LTC128B.128 [R4+0x2c00], desc[UR36][R2.64], !P2 ;  /* 0x02c0000002047fae */ /* 0x0001e8000d101d64 */
[----:B------:R0:W-:Y:S04]  /*e5c0*/  LDGSTS.E.BYPASS.LTC128B.128 [R4+0x5c00], desc[UR36][R2.64+0x80], !P1 ;  /* 0x05c0008002047fae */ /* 0x0001e8000c901d64 */
[----:B------:R0:W-:Y:S01]  /*e5d0*/  LDGSTS.E.BYPASS.LTC128B.128 [R4+0x8c00], desc[UR36][R2.64+0x100], !P0 ;  /* 0x08c0010002047fae */ /* 0x0001e2000c101d64 */
[----:B------:R-:W-:Y:S01]  /*e5e0*/  PLOP3.LUT P0, PT, PT, PT, PT, 0x80, 0x0 ;  /* 0x000000000000781c */ /* 0x000fe20003f0f070 */
[----:B------:R-:W-:-:S12]  /*e5f0*/  NOP ;  /* 0x0000000000007918 */ /* 0x000fd80000000000 */
.L_x_292:
        /* <DEDUP_REMOVED lines=10> */
.L_x_293:
[----:B------:R1:W-:Y:S01]  /*e6a0*/  SYNCS.ARRIVE.TRANS64.A1T0 RZ, [R0+URZ+0x30850], RZ ;  /* 0x030850ff00ff79a7 */ /* 0x0003e2000810003f */
[----:B------:R-:W-:-:S05]  /*e6b0*/  VIADD R27, R27, 0x1 ;  /* 0x000000011b1b7836 */ /* 0x000fca0000000000 */
[----:B------:R-:W-:-:S04]  /*e6c0*/  ISETP.NE.AND P0, PT, R27, 0x2, PT ;  /* 0x000000021b00780c */ /* 0x000fc80003f05270 */
[----:B0-----:R-:W-:Y:S02]  /*e6d0*/  SEL R3, RZ, 0x1, P0 ;  /* 0x00000001ff037807 */ /* 0x001fe40000000000 */
[----:B------:R-:W-:Y:S02]  /*e6e0*/  SEL R27, R27, RZ, P0 ;  /* 0x000000ff1b1b7207 */ /* 0x000fe40000000000 */
[----:B-1----:R-:W-:-:S07]  /*e6f0*/  LOP3.LUT R28, R28, R3, RZ, 0x3c, !PT ;  /* 0x000000031c1c7212 */ /* 0x002fce00078e3cff */
.L_x_250:
[----:B------:R-:W-:Y:S05]  /*e700*/  BSYNC B7 ;  /* 0x0000000000077941 */ /* 0x000fea0003800000 */
.L_x_248:
[----:B------:R-:W-:-:S13]  /*e710*/  LOP3.LUT P0, RZ, R23, 0x80, RZ, 0xc0, !PT ;  /* 0x0000008017ff7812 */ /* 0x000fda000780c0ff */
[----:B------:R-:W-:Y:S05]  /*e720*/  @!P0 BRA `(.L_x_294) ;  /* 0x0000000000248947 */ /* 0x000fea0003800000 */
[----:B------:R-:W-:Y:S05]  /*e730*/  WARPSYNC.ALL ;  /* 0x0000000000007948 */ /* 0x000fea0003800000 */
[----:B------:R-:W1:Y:S08]  /*e740*/  S2UR UR5, SR_CgaCtaId ;  /* 0x00000000000579c3 */ /* 0x000e700000008800 */
[----:B------:R-:W-:Y:S06]  /*e750*/  BAR.SYNC.DEFER_BLOCKING 0x5, 0x180 ;  /* 0x0146000000007b1d */ /* 0x000fec0000010000 */
[----:B------:R-:W-:-:S02]  /*e760*/  UMOV UR4, 0x400 ;  /* 0x0000040000047882 */ /* 0x000fc40000000000 */
[----:B-1----:R-:W-:-:S06]  /*e770*/  ULEA UR4, UR5, UR4, 0x18 ;  /* 0x0000000405047291 */ /* 0x002fcc000f8ec03f */
[----:B------:R-:W-:-:S05]  /*e780*/  IMAD.U32 R22, RZ, RZ, UR4 ;  /* 0x00000004ff167e24 */ /* 0x000fca000f8e00ff */
[----:B------:R1:W2:Y:S01]  /*e790*/  LDS.128 R16, [R22+0x308d0] ;  /* 0x0308d00016107984 */ /* 0x0002a20000000c00 */
[----:B------:R-:W-:Y:S06]  /*e7a0*/  BAR.ARV 0x4, 0x180 ;  /* 0x0106000000007b1d */ /* 0x000fec0000002000 */
[----:B------:R-:W-:Y:S05]  /*e7b0*/  BRA `(.L_x_295) ;  /* 0x0000000800407947 */ /* 0x000fea0003800000 */
.L_x_294:
[----:B------:R-:W1:Y:S01]  /*e7c0*/  S2R R0, SR_TID.X ;  /* 0x0000000000007919 */ /* 0x000e620000002100 */
[----:B------:R-:W-:Y:S01]  /*e7d0*/  UMOV UR4, 0xffffffff ;  /* 0xffffffff00047882 */ /* 0x000fe20000000000 */
[----:B-1----:R-:W-:-:S04]  /*e7e0*/  LOP3.LUT R8, R0, 0x1f, RZ, 0xc0, !PT ;  /* 0x0000001f00087812 */ /* 0x002fc800078ec0ff */
[----:B------:R-:W-:Y:S01]  /*e7f0*/  ISETP.NE.AND P0, PT, R8, 0x1f, PT ;  /* 0x0000001f0800780c */ /* 0x000fe20003f05270 */
[----:B------:R-:W-:-:S12]  /*e800*/  BRA.DIV UR4, `(.L_x_296) ;  /* 0x0000003a04ec7947 */ /* 0x000fd8000b800000 */
[----:B------:R-:W-:Y:S01]  /*e810*/  IMAD.IADD R5, R19, 0x1, R8 ;  /* 0x0000000113057824 */ /* 0x000fe200078e0208 */
[----:B------:R-:W-:-:S04]  /*e820*/  ULDC UR4, c[0x0][0xc3c] ;  /* 0x00030f0000047ab9 */ /* 0x000fc80000000800 */
[----:B------:R-:W-:-:S13]  /*e830*/  ISETP.GE.OR P1, PT, R5, UR4, !P0 ;  /* 0x0000000405007c0c */ /* 0x000fda000c726670 */
[----:B------:R-:W1:Y:S02]  /*e840*/  @!P1 LDC.64 R2, c[0x0][0xc80] ;  /* 0x00032000ff029b82 */ /* 0x000e640000000a00 */
[----:B-1----:R-:W-:-:S06]  /*e850*/  @!P1 IMAD.WIDE R2, R5, 0x4, R2 ;  /* 0x0000000405029825 */ /* 0x002fcc00078e0202 */
[----:B------:R-:W2:Y:S01]  /*e860*/  @!P1 LDG.E R2, desc[UR36][R2.64] ;  /* 0x0000002402029981 */ /* 0x000ea2000c1e1900 */
[----:B0-----:R-:W-:Y:S02]  /*e870*/  MOV R4, RZ ;  /* 0x000000ff00047202 */ /* 0x001fe40000000f00 */
[C---:B------:R-:W-:Y:S01]  /*e880*/  ISETP.GE.U32.AND P2, PT, R8.reuse, 0x2, PT ;  /* 0x000000020800780c */ /* 0x040fe20003f46070 */
[----:B------:R-:W-:Y:S01]  /*e890*/  SHFL.IDX PT, R0, R16, 0x1, 0x1f ;  /* 0x00201f0010007f89 */ /* 0x000fe200000e0000 */
[C---:B------:R-:W-:Y:S02]  /*e8a0*/  ISETP.GE.U32.AND P3, PT, R8.reuse, 0x4, PT ;  /* 0x000000040800780c */ /* 0x040fe40003f66070 */
[C---:B------:R-:W-:Y:S02]  /*e8b0*/  ISETP.GE.U32.AND P4, PT, R8.reuse, 0x8, PT ;  /* 0x000000080800780c */ /* 0x040fe40003f86070 */
[C---:B------:R-:W-:Y:S01]  /*e8c0*/  ISETP.GE.U32.AND P5, PT, R8.reuse, 0x10, PT ;  /* 0x000000100800780c */ /* 0x040fe20003fa6070 */
[----:B--2---:R-:W-:Y:S01]  /*e8d0*/  @!P1 IMAD.MOV.U32 R4, RZ, RZ, R2 ;  /* 0x000000ffff049224 */ /* 0x004fe200078e0002 */
[----:B------:R-:W-:-:S04]  /*e8e0*/  ISETP.NE.AND P1, PT, R8, RZ, PT ;  /* 0x000000ff0800720c */ /* 0x000fc80003f25270 */
[----:B------:R-:W0:Y:S02]  /*e8f0*/  SHFL.UP PT, R14, R4, 0x1, RZ ;  /* 0x04200000040e7989 */ /* 0x000e2400000e00ff */
[----:B0-----:R-:W-:-:S05]  /*e900*/  SEL R5, R14, RZ, P1 ;  /* 0x000000ff0e057207 */ /* 0x001fca0000800000 */
[----:B------:R-:W-:Y:S02]  /*e910*/  IMAD.IADD R6, R4, 0x1, R5 ;  /* 0x0000000104067824 */ /* 0x000fe400078e0205 */
[----:B------:R-:W-:Y:S04]  /*e920*/  SHFL.IDX PT, R5, R16, RZ, 0x1f ;  /* 0x00001fff10057589 */ /* 0x000fe800000e0000 */
        /* <DEDUP_REMOVED lines=12> */
[----:B------:R0:W1:Y:S02]  /*e9f0*/  SHFL.IDX PT, R14, R6, 0x1f, 0x1f ;  /* 0x03e01f00060e7f89 */ /* 0x00006400000e0000 */
.L_x_412:
[----:B------:R-:W-:Y:S02]  /*ea00*/  ULDC UR4, c[0x0][0xc38] ;  /* 0x00030e0000047ab9 */ /* 0x000fe40000000800 */
[----:B------:R-:W-:-:S04]  /*ea10*/  IMAD.U32 R7, RZ, RZ, UR4 ;  /* 0x00000004ff077e24 */ /* 0x000fc8000f8e00ff */
[----:B-1----:R-:W-:-:S05]  /*ea20*/  IMAD R3, R14, R7, RZ ;  /* 0x000000070e037224 */ /* 0x002fca00078e02ff */
[----:B------:R-:W-:-:S04]  /*ea30*/  IADD3 R8, R0, R3, RZ ;  /* 0x0000000300087210 */ /* 0x000fc80007ffe0ff */
[----:B------:R-:W-:-:S13]  /*ea40*/  ISETP.GT.AND P6, PT, R8, R5, PT ;  /* 0x000000050800720c */ /* 0x000fda0003fc4270 */
[----:B------:R-:W-:Y:S05]  /*ea50*/  @P6 BRA `(.L_x_297) ;  /* 0x00000000009c6947 */ /* 0x000fea0003800000 */
.L_x_302:
[----:B------:R-:W1:Y:S01]  /*ea60*/  LDC R0, c[0x0][0xc3c] ;  /* 0x00030f00ff007b82 */ /* 0x000e620000000800 */
[----:B------:R-:W-:-:S05]  /*ea70*/  VIADD R19, R19, 0x1f ;  /* 0x0000001f13137836 */ /* 0x000fca0000000000 */
[----:B-1----:R-:W-:-:S13]  /*ea80*/  ISETP.GE.AND P6, PT, R19, R0, PT ;  /* 0x000000001300720c */ /* 0x002fda0003fc6270 */
[----:B------:R-:W-:Y:S05]  /*ea90*/  @P6 BRA `(.L_x_298) ;  /* 0x0000000400446947 */ /* 0x000fea0003800000 */
[----:B------:R-:W1:Y:S01]  /*eaa0*/  S2R R2, SR_TID.X ;  /* 0x0000000000027919 */ /* 0x000e620000002100 */
[----:B------:R-:W-:Y:S01]  /*eab0*/  BSSY B0, `(.L_x_299) ;  /* 0x0000009000007945 */ /* 0x000fe20003800000 */
[----:B------:R-:W-:Y:S01]  /*eac0*/  IMAD.MOV.U32 R4, RZ, RZ, RZ ;  /* 0x000000ffff047224 */ /* 0x000fe200078e00ff */
[----:B-1----:R-:W-:-:S05]  /*ead0*/  LOP3.LUT R2, R2, 0x1f, RZ, 0xc0, !PT ;  /* 0x0000001f02027812 */ /* 0x002fca00078ec0ff */
[----:B------:R-:W-:-:S05]  /*eae0*/  IMAD.IADD R7, R19, 0x1, R2 ;  /* 0x0000000113077824 */ /* 0x000fca00078e0202 */
[----:B------:R-:W-:-:S13]  /*eaf0*/  ISETP.GE.OR P6, PT, R7, R0, !P0 ;  /* 0x000000000700720c */ /* 0x000fda00047c6670 */
[----:B------:R-:W-:Y:S05]  /*eb00*/  @P6 BRA `(.L_x_300) ;  /* 0x00000000000c6947 */ /* 0x000fea0003800000 */
[----:B------:R-:W1:Y:S02]  /*eb10*/  LDC.64 R2, c[0x0][0xc80] ;  /* 0x00032000ff027b82 */ /* 0x000e640000000a00 */
[----:B-1----:R-:W-:-:S05]  /*eb20*/  IMAD.WIDE R2, R7, 0x4, R2 ;  /* 0x0000000407027825 */ /* 0x002fca00078e0202 */
[----:B------:R1:W5:Y:S02]  /*eb30*/  LDG.E R4, desc[UR36][R2.64] ;  /* 0x0000002402047981 */ /* 0x000364000c1e1900 */
.L_x_300:
[----:B------:R-:W-:Y:S05]  /*eb40*/  BSYNC B0 ;  /* 0x0000000000007941 */ /* 0x000fea0003800000 */
.L_x_299:
[----:B------:R-:W-:-:S03]  /*eb50*/  UMOV UR4, 0xffffffff ;  /* 0xffffffff00047882 */ /* 0x000fc60000000000 */
[----:B------:R-:W-:Y:S05]  /*eb60*/  BRA.DIV UR4, `(.L_x_301) ;  /* 0x0000003e04387947 */ /* 0x000fea000b800000 */
[----:B-----5:R-:W2:Y:S02]  /*eb70*/  SHFL.UP PT, R14, R4, 0x1, RZ ;  /* 0x04200000040e7989 */ /* 0x020ea400000e00ff */
[----:B--2---:R-:W-:-:S04]  /*eb80*/  SEL R13, R14, RZ, P1 ;  /* 0x000000ff0e0d7207 */ /* 0x004fc80000800000 */
[----:B------:R-:W-:-:S05]  /*eb90*/  IADD3 R13, R4, R13, RZ ;  /* 0x0000000d040d7210 */ /* 0x000fca0007ffe0ff */
[----:B------:R-:W2:Y:S02]  /*eba0*/  SHFL.UP PT, R14, R13, 0x2, RZ ;  /* 0x044000000d0e7989 */ /* 0x000ea400000e00ff */
[----:B--2---:R-:W-:-:S05]  /*ebb0*/  SEL R0, R14, RZ, P2 ;  /* 0x000000ff0e007207 */ /* 0x004fca0001000000 */
[----:B------:R-:W-:-:S05]  /*ebc0*/  IMAD.IADD R0, R13, 0x1, R0 ;  /* 0x000000010d007824 */ /* 0x000fca00078e0200 */
[----:B------:R-:W1:Y:S02]  /*ebd0*/  SHFL.UP PT, R14, R0, 0x4, RZ ;  /* 0x04800000000e7989 */ /* 0x000e6400000e00ff */
[----:B-1----:R-:W-:-:S05]  /*ebe0*/  SEL R3, R14, RZ, P3 ;  /* 0x000000ff0e037207 */ /* 0x002fca0001800000 */
[----:B------:R-:W-:-:S05]  /*ebf0*/  IMAD.IADD R2, R0, 0x1, R3 ;  /* 0x0000000100027824 */ /* 0x000fca00078e0203 */
[----:B------:R-:W1:Y:S02]  /*ec00*/  SHFL.UP PT, R14, R2, 0x8, RZ ;  /* 0x05000000020e7989 */ /* 0x000e6400000e00ff */
[----:B-1----:R-:W-:-:S05]  /*ec10*/  SEL R3, R14, RZ, P4 ;  /* 0x000000ff0e037207 */ /* 0x002fca0002000000 */
[----:B------:R-:W-:-:S05]  /*ec20*/  IMAD.IADD R3, R2, 0x1, R3 ;  /* 0x0000000102037824 */ /* 0x000fca00078e0203 */
[----:B------:R-:W0:Y:S02]  /*ec30*/  SHFL.UP PT, R14, R3, 0x10, RZ ;  /* 0x06000000030e7989 */ /* 0x000e2400000e00ff */
[----:B0-----:R-:W-:-:S04]  /*ec40*/  SEL R6, R14, RZ, P5 ;  /* 0x000000ff0e067207 */ /* 0x001fc80002800000 */
[----:B------:R-:W-:-:S05]  /*ec50*/  IADD3 R6, R3, R6, RZ ;  /* 0x0000000603067210 */ /* 0x000fca0007ffe0ff */
[----:B------:R0:W1:Y:S02]  /*ec60*/  SHFL.IDX PT, R14, R6, 0x1f, 0x1f ;  /* 0x03e01f00060e7f89 */ /* 0x00006400000e0000 */
.L_x_420:
[----:B------:R-:W-:Y:S02]  /*ec70*/  ULDC UR4, c[0x0][0xc38] ;  /* 0x00030e0000047ab9 */ /* 0x000fe40000000800 */
[----:B------:R-:W-:-:S04]  /*ec80*/  IMAD.U32 R7, RZ, RZ, UR4 ;  /* 0x00000004ff077e24 */ /* 0x000fc8000f8e00ff */
[----:B-1----:R-:W-:-:S04]  /*ec90*/  IMAD R3, R14, R7, RZ ;  /* 0x000000070e037224 */ /* 0x002fc800078e02ff */
[----:B------:R-:W-:-:S05]  /*eca0*/  IMAD.IADD R8, R3, 0x1, R8 ;  /* 0x0000000103087824 */ /* 0x000fca00078e0208 */
[----:B------:R-:W-:-:S13]  /*ecb0*/  ISETP.GT.AND P6, PT, R8, R5, PT ;  /* 0x000000050800720c */ /* 0x000fda0003fc4270 */
[----:B------:R-:W-:Y:S05]  /*ecc0*/  @!P6 BRA `(.L_x_302) ;  /* 0xfffffffc0064e947 */ /* 0x000fea000383ffff */
.L_x_297:
[----:B------:R-:W-:Y:S01]  /*ecd0*/  IMAD.IADD R8, R8, 0x1, -R3 ;  /* 0x0000000108087824 */ /* 0x000fe200078e0a03 */
[----:B------:R-:W-:-:S03]  /*ece0*/  UMOV UR4, 0xffffffff ;  /* 0xffffffff00047882 */ /* 0x000fc60000000000 */
[----:B------:R-:W-:-:S05]  /*ecf0*/  IMAD R0, R6, R7, R8 ;  /* 0x0000000706007224 */ /* 0x000fca00078e0208 */
[----:B------:R-:W-:Y:S01]  /*ed00*/  ISETP.GT.AND P6, PT, R0, R5, PT ;  /* 0x000000050000720c */ /* 0x000fe20003fc4270 */
[----:B------:R-:W-:-:S12]  /*ed10*/  BRA.DIV UR4, `(.L_x_303) ;  /* 0x0000003e04887947 */ /* 0x000fd8000b800000 */
[----:B------:R-:W-:-:S04]  /*ed20*/  VOTE.ANY R2, PT, !P6 ;  /* 0x0000000000027806 */ /* 0x000fc800070e0100 */
[----:B------:R-:W1:Y:S02]  /*ed30*/  POPC R0, R2 ;  /* 0x0000000200007309 */ /* 0x000e640000000000 */
[----:B-1----:R1:W2:Y:S02]  /*ed40*/  SHFL.IDX PT, R4, R4, R0, 0x1f ;  /* 0x00001f0004047589 */ /* 0x0022a400000e0000 */
.L_x_424:
[----:B------:R-:W-:Y:S02]  /*ed50*/  ISETP.NE.AND P0, PT, R2, RZ, PT ;  /* 0x000000ff0200720c */ /* 0x000fe40003f05270 */
[----:B------:R-:W-:-:S11]  /*ed60*/  MOV R14, RZ ;  /* 0x000000ff000e7202 */ /* 0x000fd60000000f00 */
[----:B------:R-:W-:Y:S05]  /*ed70*/  @!P0 BRA `(.L_x_304) ;  /* 0x0000000000108947 */ /* 0x000fea0003800000 */
[----:B------:R-:W-:Y:S01]  /*ed80*/  UMOV UR4, 0xffffffff ;  /* 0xffffffff00047882 */ /* 0x000fe20000000000 */
[----:B------:R-:W-:Y:S02]  /*ed90*/  VIADD R12, R0, 0xffffffff ;  /* 0xffffffff000c7836 */ /* 0x000fe40000000000 */
[----:B------:R-:W-:Y:S05]  /*eda0*/  BRA.DIV UR4, `(.L_x_305) ;  /* 0x0000003e04ac7947 */ /* 0x000fea000b800000 */
[----:B------:R3:W4:Y:S02]  /*edb0*/  SHFL.IDX PT, R14, R6, R12, 0x1f ;  /* 0x00001f0c060e7589 */ /* 0x00072400000e0000 */
.L_x_304:
[----:B0-23--:R-:W-:Y:S01]  /*edc0*/  IABS R6, R4 ;  /* 0x0000000400067213 */ /* 0x00dfe20000000000 */
[----:B----4-:R-:W-:Y:S01]  /*edd0*/  IMAD R16, R14, R7, R8 ;  /* 0x000000070e107224 */ /* 0x010fe200078e0208 */
[----:B------:R-:W-:Y:S02]  /*ede0*/  IADD3 R19, R0, R19, RZ ;  /* 0x0000001300137210 */ /* 0x000fe40007ffe0ff */
[----:B------:R-:W0:Y:S08]  /*edf0*/  I2F.RP R9, R6 ;  /* 0x0000000600097306 */ /* 0x000e300000209400 */
[----:B0-----:R-:W0:Y:S02]  /*ee00*/  MUFU.RCP R9, R9 ;  /* 0x0000000900097308 */ /* 0x001e240000001000 */
[----:B0-----:R-:W-:-:S06]  /*ee10*/  VIADD R2, R9, 0xffffffe ;  /* 0x0ffffffe09027836 */ /* 0x001fcc0000000000 */
[----:B------:R0:W2:Y:S02]  /*ee20*/  F2I.FTZ.U32.TRUNC.NTZ R3, R2 ;  /* 0x0000000200037305 */ /* 0x0000a4000021f000 */
[----:B0-----:R-:W-:Y:S01]  /*ee30*/  MOV R2, RZ ;  /* 0x000000ff00027202 */ /* 0x001fe20000000f00 */
[----:B--2---:R-:W-:-:S04]  /*ee40*/  IMAD.MOV R7, RZ, RZ, -R3 ;  /* 0x000000ffff077224 */ /* 0x004fc800078e0a03 */
[----:B------:R-:W-:-:S04]  /*ee50*/  IMAD R7, R7, R6, RZ ;  /* 0x0000000607077224 */ /* 0x000fc800078e02ff */
[----:B------:R-:W-:-:S04]  /*ee60*/  IMAD.HI.U32 R3, R3, R7, R2 ;  /* 0x0000000703037227 */ /* 0x000fc800078e0002 */
[----:B------:R-:W-:Y:S01]  /*ee70*/  IMAD.IADD R7, R5, 0x1, -R16 ;  /* 0x0000000105077824 */ /* 0x000fe200078e0a10 */
[----:B------:R-:W-:-:S04]  /*ee80*/  IABS R5, R4 ;  /* 0x0000000400057213 */ /* 0x000fc80000000000 */
[----:B------:R-:W-:Y:S01]  /*ee90*/  IABS R2, R7 ;  /* 0x0000000700027213 */ /* 0x000fe20000000000 */
[----:B------:R-:W-:-:S04]  /*eea0*/  IMAD.MOV R5, RZ, RZ, -R5 ;  /* 0x000000ffff057224 */ /* 0x000fc800078e0a05 */
[----:B------:R-:W-:-:S04]  /*eeb0*/  IMAD.HI.U32 R3, R3, R2, RZ ;  /* 0x0000000203037227 */ /* 0x000fc800078e00ff */
[----:B------:R-:W-:Y:S01]  /*eec0*/  IMAD R5, R3, R5, R2 ;  /* 0x0000000503057224 */ /* 0x000fe200078e0202 */
[----:B------:R-:W-:-:S04]  /*eed0*/  LOP3.LUT R2, R7, R4, RZ, 0x3c, !PT ;  /* 0x0000000407027212 */ /* 0x000fc800078e3cff */
[----:B------:R-:W-:Y:S02]  /*eee0*/  ISETP.GT.U32.AND P1, PT, R6, R5, PT ;  /* 0x000000050600720c */ /* 0x000fe40003f24070 */
[----:B------:R-:W-:-:S11]  /*eef0*/  ISETP.GE.AND P2, PT, R2, RZ, PT ;  /* 0x000000ff0200720c */ /* 0x000fd60003f46270 */
[----:B------:R-:W-:Y:S01]  /*ef00*/  @!P1 IMAD.IADD R5, R5, 0x1, -R6 ;  /* 0x0000000105059824 */ /* 0x000fe200078e0a06 */
[----:B------:R-:W-:Y:S02]  /*ef10*/  @!P1 IADD3 R3, R3, 0x1, RZ ;  /* 0x0000000103039810 */ /* 0x000fe40007ffe0ff */
[----:B------:R-:W-:Y:S02]  /*ef20*/  ISETP.NE.AND P1, PT, R4, RZ, PT ;  /* 0x000000ff0400720c */ /* 0x000fe40003f25270 */
[----:B------:R-:W-:-:S13]  /*ef30*/  ISETP.GE.U32.AND P0, PT, R5, R6, PT ;  /* 0x000000060500720c */ /* 0x000fda0003f06070 */
[----:B------:R-:W-:-:S04]  /*ef40*/  @P0 VIADD R3, R3, 0x1 ;  /* 0x0000000103030836 */ /* 0x000fc80000000000 */
[----:B------:R-:W-:Y:S01]  /*ef50*/  @!P2 IMAD.MOV R3, RZ, RZ, -R3 ;  /* 0x000000ffff03a224 */ /* 0x000fe200078e0a03 */
[----:B------:R-:W-:-:S05]  /*ef60*/  @!P1 LOP3.LUT R3, RZ, R4, RZ, 0x33, !PT ;  /* 0x00000004ff039212 */ /* 0x000fca00078e33ff */
[--C-:B------:R-:W-:Y:S02]  /*ef70*/  IMAD.MOV R17, RZ, RZ, -R3.reuse ;  /* 0x000000ffff117224 */ /* 0x100fe400078e0a03 */
[----:B------:R-:W-:Y:S02]  /*ef80*/  IMAD.MOV.U32 R18, RZ, RZ, R3 ;  /* 0x000000ffff127224 */ /* 0x000fe400078e0003 */
[----:B------:R-:W-:Y:S01]  /*ef90*/  IMAD R17, R4, R17, R7 ;  /* 0x0000001104117224 */ /* 0x000fe200078e0207 */
[----:B------:R-:W-:Y:S06]  /*efa0*/  BRA `(.L_x_306) ;  /* 0x00000000001c7947 */ /* 0x000fec0003800000 */
.L_x_298:
[----:B------:R-:W-:Y:S01]  /*efb0*/  UMOV UR4, URZ ;  /* 0x0000003f00047c82 */ /* 0x000fe20008000000 */
[----:B------:R-:W-:Y:S01]  /*efc0*/  UMOV UR5, URZ ;  /* 0x0000003f00057c82 */ /* 0x000fe20008000000 */
[----:B------:R-:W-:Y:S01]  /*efd0*/  ULDC UR6, c[0x0][0xc3c] ;  /* 0x00030f0000067ab9 */ /* 0x000fe20000000800 */
[----:B------:R-:W-:Y:S01]  /*efe0*/  IMAD.MOV.U32 R16, RZ, RZ, R5 ;  /* 0x000000ffff107224 */ /* 0x000fe200078e0005 */
[----:B------:R-:W-:Y:S01]  /*eff0*/  MOV R18, UR5 ;  /* 0x0000000500127c02 */ /* 0x000fe20008000f00 */
[----:B------:R-:W-:Y:S02]  /*f000*/  IMAD.U32 R17, RZ, RZ, UR4 ;  /* 0x00000004ff117e24 */ /* 0x000fe4000f8e00ff */
[----:B------:R-:W-:-:S07]  /*f010*/  IMAD.U32 R19, RZ, RZ, UR6 ;  /* 0x00000006ff137e24 */ /* 0x000fce000f8e00ff */
.L_x_306:
[----:B-1----:R-:W1:Y:S01]  /*f020*/  S2R R0, SR_TID.X ;  /* 0x0000000000007919 */ /* 0x002e620000002100 */
[----:B------:R-:W-:Y:S05]  /*f030*/  WARPSYNC.ALL ;  /* 0x0000000000007948 */ /* 0x000fea0003800000 */
[----:B------:R-:W-:Y:S01]  /*f040*/  BAR.SYNC.DEFER_BLOCKING 0x4, 0x180 ;  /* 0x0106000000007b1d */ /* 0x000fe20000010000 */
[----:B-1----:R-:W-:-:S04]  /*f050*/  LOP3.LUT R0, R0, 0x1f, RZ, 0xc0, !PT ;  /* 0x0000001f00007812 */ /* 0x002fc800078ec0ff */
[----:B------:R-:W-:-:S13]  /*f060*/  ISETP.NE.AND P0, PT, R0, RZ, PT ;  /* 0x000000ff0000720c */ /* 0x000fda0003f05270 */
[----:B------:R-:W1:Y:S01]  /*f070*/  @!P0 S2R R3, SR_CgaCtaId ;  /* 0x0000000000038919 */ /* 0x000e620000008800 */
[----:B------:R-:W-:-:S04]  /*f080*/  @!P0 MOV R0, 0x400 ;  /* 0x0000040000008802 */ /* 0x000fc80000000f00 */
[----:B-1----:R-:W-:-:S05]  /*f090*/  @!P0 LEA R22, R3, R0, 0x18 ;  /* 0x0000000003168211 */ /* 0x002fca00078ec0ff */
[----:B------:R3:W-:Y:S01]  /*f0a0*/  @!P0 STS.128 [R22+0x308d0], R16 ;  /* 0x0308d01016008388 */ /* 0x0007e20000000c00 */
[----:B------:R-:W-:Y:S06]  /*f0b0*/  BAR.ARV 0x5, 0x180 ;  /* 0x0146000000007b1d */ /* 0x000fec0000002000 */
.L_x_295:
[----:B------:R-:W-:Y:S02]  /*f0c0*/  ULDC UR4, c[0x0][0xc3c] ;  /* 0x00030f0000047ab9 */ /* 0x000fe40000000800 */
[----:B--2---:R-:W-:-:S13]  /*f0d0*/  ISETP.GE.AND P0, PT, R19, UR4, PT ;  /* 0x0000000413007c0c */ /* 0x004fda000bf06270 */
[----:B------:R-:W-:Y:S05]  /*f0e0*/  @!P0 BRA `(.L_x_307) ;  /* 0xffffffb800a48947 */ /* 0x000fea000383ffff */
[----:B------:R-:W-:Y:S05]  /*f0f0*/  BSYNC B8 ;  /* 0x0000000000087941 */ /* 0x000fea0003800000 */
.L_x_244:
[----:B0-----:R-:W2:Y:S01]  /*f100*/  LDL.LU R0, [R1+0x1c] ;  /* 0x00001c0001007983 */ /* 0x001ea20000300800 */
[----:B------:R-:W-:Y:S01]  /*f110*/  BSSY B0, `(.L_x_308) ;  /* 0x000000b000007945 */ /* 0x000fe20003800000 */
[----:B------:R-:W0:Y:S01]  /*f120*/  S2R R5, SR_CgaCtaId ;  /* 0x0000000000057919 */ /* 0x000e220000008800 */
[----:B--2---:R-:W-:-:S05]  /*f130*/  VIADD R0, R0, 0x1 ;  /* 0x0000000100007836 */ /* 0x004fca0000000000 */
[----:B------:R-:W-:-:S04]  /*f140*/  LEA.HI R2, R0, R0, RZ, 0x1 ;  /* 0x0000000000027211 */ /* 0x000fc800078f08ff */
[----:B------:R-:W-:Y:S02]  /*f150*/  LOP3.LUT R3, R2, 0xfffffffe, RZ, 0xc0, !PT ;  /* 0xfffffffe02037812 */ /* 0x000fe400078ec0ff */
[----:B------:R-:W-:-:S03]  /*f160*/  MOV R2, 0x400 ;  /* 0x0000040000027802 */ /* 0x000fc60000000f00 */
[----:B------:R-:W-:Y:S01]  /*f170*/  IMAD.IADD R0, R0, 0x1, -R3 ;  /* 0x0000000100007824 */ /* 0x000fe200078e0a03 */
[----:B0-----:R-:W-:-:S04]  /*f180*/  LEA R4, R5, R2, 0x18 ;  /* 0x0000000205047211 */ /* 0x001fc800078ec0ff */
[----:B------:R-:W-:-:S04]  /*f190*/  SHF.L.U32 R0, R0, 0x1f, RZ ;  /* 0x0000001f00007819 */ /* 0x000fc800000006ff */
[----:B------:R-:W0:Y:S02]  /*f1a0*/  SYNCS.PHASECHK.TRANS64.TRYWAIT P0, [R4+URZ+0x30820], R0 ;  /* 0x03082000040075a7 */ /* 0x000e24000800017f */
[----:B0-----:R-:W-:Y:S05]  /*f1b0*/  @!P0 BRA `(.L_x_309) ;  /* 0x0000003800cc8947 */ /* 0x001fea0003800000 */
.L_x_427:
[----:B------:R-:W-:Y:S05]  /*f1c0*/  BSYNC B0 ;  /* 0x0000000000007941 */ /* 0x000fea0003800000 */
.L_x_308:
[----:B------:R-:W-:-:S03]  /*f1d0*/  UMOV UR4, 0xffffffff ;  /* 0xffffffff00047882 */ /* 0x000fc60000000000 */
[----:B------:R-:W-:Y:S05]  /*f1e0*/  BRA.DIV UR4, `(.L_x_310) ;  /* 0x0000003a04d47947 */ /* 0x000fea000b800000 */
[----:B0-----:R-:W0:Y:S02]  /*f1f0*/  S2R R0, SR_TID.X ;  /* 0x0000000000007919 */ /* 0x001e240000002100 */
[----:B0-----:R-:W-:-:S04]  /*f200*/  SHF.R.U32.HI R0, RZ, 0x5, R0 ;  /* 0x00000005ff007819 */ /* 0x001fc80000011600 */
[----:B------:R-:W-:-:S05]  /*f210*/  LOP3.LUT R0, R0, 0x3, RZ, 0xc0, !PT ;  /* 0x0000000300007812 */ /* 0x000fca00078ec0ff */
[----:B------:R0:W2:Y:S02]  /*f220*/  SHFL.IDX PT, R14, R0, RZ, 0x1f ;  /* 0x00001fff000e7589 */ /* 0x0000a400000e0000 */
.L_x_430:
[----:B--2---:R-:W-:Y:S01]  /*f230*/  ISETP.NE.AND P0, PT, R14, RZ, PT ;  /* 0x000000ff0e00720c */ /* 0x004fe20003f05270 */
[----:B------:R-:W-:-:S12]  /*f240*/  BSSY B0, `(.L_x_311) ;  /* 0x0000026000007945 */ /* 0x000fd80003800000 */
[----:B------:R-:W-:Y:S05]  /*f250*/  @P0 BRA `(.L_x_312) ;  /* 0x0000000000900947 */ /* 0x000fea0003800000 */
[----:B------:R-:W-:-:S03]  /*f260*/  UMOV UR4, 0xffffffff ;  /* 0xffffffff00047882 */ /* 0x000fc60000000000 */
[----:B------:R-:W-:Y:S05]  /*f270*/  BRA.DIV UR4, `(.L_x_313) ;  /* 0x0000003a04e47947 */ /* 0x000fea000b800000 */
[----:B------:R-:W-:-:S13]  /*f280*/  ELECT P6, URZ, PT ;  /* 0x00000000003f782f */ /* 0x000fda00038c0000 */
.L_x_433:
[----:B------:R-:W-:Y:S05]  /*f290*/  @!P6 BRA `(.L_x_312) ;  /* 0x000000000080e947 */ /* 0x000fea0003800000 */
[----:B0-----:R-:W2:Y:S02]  /*f2a0*/  LDL R0, [R1+0x28] ;  /* 0x0000280001007983 */ /* 0x001ea40000100800 */
[----:B--2---:R-:W-:-:S13]  /*f2b0*/  R2UR UR4, R0 ;  /* 0x00000000000472ca */ /* 0x004fda00000e0000 */
[----:B------:R-:W-:-:S06]  /*f2c0*/  ULOP3.LUT UR4, UR4, 0x2, URZ, 0xfc, !UPT ;  /* 0x0000000204047892 */ /* 0x000fcc000f8efc3f */
[----:B------:R-:W-:-:S04]  /*f2d0*/  MOV R0, UR4 ;  /* 0x0000000400007c02 */ /* 0x000fc80008000f00 */
[----:B------:R-:W-:-:S13]  /*f2e0*/  ISETP.NE.AND P0, PT, R0, 0x3, PT ;  /* 0x000000030000780c */ /* 0x000fda0003f05270 */
[----:B------:R-:W-:Y:S05]  /*f2f0*/  @!P0 BRA `(.L_x_314) ;  /* 0x0000000000048947 */ /* 0x000fea0003800000 */
[----:B------:R-:W-:Y:S01]  /*f300*/  BPT.TRAP 0x1 ;  /* 0x000000040000795c */ /* 0x000fe20000300000 */
.L_x_314:
[C---:B------:R-:W-:Y:S01]  /*f310*/  IMAD R5, R27.reuse, 0x8, R4 ;  /* 0x000000081b057824 */ /* 0x040fe200078e0204 */
[----:B------:R-:W-:Y:S01]  /*f320*/  SHF.L.U32 R0, R28, 0x1f, RZ ;  /* 0x0000001f1c007819 */ /* 0x000fe200000006ff */
[----:B------:R-:W-:-:S03]  /*f330*/  VIADD R27, R27, 0x1 ;  /* 0x000000011b1b7836 */ /* 0x000fc60000000000 */
[----:B------:R-:W0:Y:S02]  /*f340*/  SYNCS.PHASECHK.TRANS64.TRYWAIT P1, [R5+URZ+0x30840], R0 ;  /* 0x03084000050075a7 */ /* 0x000e24000802017f */
[----:B------:R-:W-:-:S04]  /*f350*/  ISETP.NE.AND P2, PT, R27, 0x2, PT ;  /* 0x000000021b00780c */ /* 0x000fc80003f45270 */
[----:B------:R-:W-:Y:S01]  /*f360*/  SEL R3, RZ, 0x1, P2 ;  /* 0x00000001ff037807 */ /* 0x000fe20001000000 */
[----:B0-----:R-:W-:Y:S08]  /*f370*/  @!P1 BRA `(.L_x_315) ;  /* 0x0000003800c49947 */ /* 0x001ff00003800000 */
.L_x_434:
[----:B------:R-:W-:Y:S02]  /*f380*/  SEL R27, R27, RZ, P2 ;  /* 0x000000ff1b1b7207 */ /* 0x000fe40001000000 */
[----:B------:R-:W-:Y:S01]  /*f390*/  LOP3.LUT R2, R28, R3, RZ, 0x3c, !PT ;  /* 0x000000031c027212 */ /* 0x000fe200078e3cff */
[----:B------:R-:W-:Y:S06]  /*f3a0*/  @!P0 BRA `(.L_x_316) ;  /* 0x0000000000048947 */ /* 0x000fec0003800000 */
[----:B------:R-:W-:Y:S01]  /*f3b0*/  BPT.TRAP 0x1 ;  /* 0x000000040000795c */ /* 0x000fe20000300000 */
.L_x_316:
[----:B------:R-:W-:Y:S01]  /*f3c0*/  IMAD R27, R27, 0x8, R4 ;  /* 0x000000081b1b7824 */ /* 0x000fe200078e0204 */
[----:B------:R-:W-:-:S04]  /*f3d0*/  SHF.L.U32 R2, R2, 0x1f, RZ ;  /* 0x0000001f02027819 */ /* 0x000fc800000006ff */
[----:B------:R-:W2:Y:S02]  /*f3e0*/  SYNCS.PHASECHK.TRANS64.TRYWAIT P1, [R27+URZ+0x30840], R2 ;  /* 0x030840021b0075a7 */ /* 0x000ea4000802017f */
[----:B--2---:R-:W-:Y:S05]  /*f3f0*/  @!P1 BRA `(.L_x_317) ;  /* 0x0000003800b89947 */ /* 0x004fea0003800000 */
.L_x_435:
[----:B------:R-:W-:Y:S05]  /*f400*/  @!P0 BRA `(.L_x_318) ;  /* 0x0000000000048947 */ /* 0x000fea0003800000 */
[----:B------:R-:W-:Y:S01]  /*f410*/  BPT.TRAP 0x1 ;  /* 0x000000040000795c */ /* 0x000fe20000300000 */
.L_x_318:
[----:B------:R-:W4:Y:S02]  /*f420*/  SYNCS.PHASECHK.TRANS64.TRYWAIT P1, [R5+URZ+0x30860], R0 ;  /* 0x03086000050075a7 */ /* 0x000f24000802017f */
[----:B----4-:R-:W-:Y:S05]  /*f430*/  @!P1 BRA `(.L_x_319) ;  /* 0x0000003800bc9947 */ /* 0x010fea0003800000 */
.L_x_436:
[----:B------:R-:W-:Y:S05]  /*f440*/  @!P0 BRA `(.L_x_320) ;  /* 0x0000000000048947 */ /* 0x000fea0003800000 */
[----:B------:R-:W-:Y:S01]  /*f450*/  BPT.TRAP 0x1 ;  /* 0x000000040000795c */ /* 0x000fe20000300000 */
.L_x_320:
[----:B------:R0:W0:Y:S02]  /*f460*/  SYNCS.PHASECHK.TRANS64.TRYWAIT P0, [R27+URZ+0x30860], R2 ;  /* 0x030860021b0075a7 */ /* 0x000024000800017f */
[----:B0-----:R-:W-:Y:S05]  /*f470*/  @!P0 NANOSLEEP.SYNCS 0x989680 ;  /* 0x009896800000895d */ /* 0x001fea0003900000 */
[----:B------:R-:W0:Y:S02]  /*f480*/  @!P0 SYNCS.PHASECHK.TRANS64 P0, [R27+URZ+0x30860], R2 ;  /* 0x030860021b0085a7 */ /* 0x000e24000800007f */
[----:B0-----:R-:W-:Y:S05]  /*f490*/  @!P0 BRA `(.L_x_320) ;  /* 0xfffffffc00f08947 */ /* 0x001fea000383ffff */
.L_x_312:
[----:B------:R-:W-:Y:S05]  /*f4a0*/  BSYNC B0 ;  /* 0x0000000000007941 */ /* 0x000fea0003800000 */
.L_x_311:
[----:B------:R-:W-:Y:S05]  /*f4b0*/  EXIT ;  /* 0x000000000000794d */ /* 0x000fea0003800000 */
.L_x_192:
[----:B0-----:R-:W-:-:S04]  /*f4c0*/  MOV R3, UR40 ;  /* 0x0000002800037c02 */ /* 0x001fc80008000f00 */
[----:B------:R0:W1:Y:S03]  /*f4d0*/  SYNCS.PHASECHK.TRANS64.TRYWAIT P1, [R3+URZ+0x30800], R0 ;  /* 0x03080000030075a7 */ /* 0x000066000802017f */
[----:B-1----:R-:W-:Y:S05]  /*f4e0*/  @!P1 NANOSLEEP.SYNCS 0x989680 ;  /* 0x009896800000995d */ /* 0x002fea0003900000 */
[----:B------:R-:W1:Y:S02]  /*f4f0*/  @!P1 SYNCS.PHASECHK.TRANS64 P1, [R3+URZ+0x30800], R0 ;  /* 0x03080000030095a7 */ /* 0x000e64000802007f */
[----:B-1----:R-:W-:Y:S05]  /*f500*/  @!P1 BRA `(.L_x_192) ;  /* 0xfffffffc00ec9947 */ /* 0x002fea000383ffff */
[----:B------:R-:W-:Y:S05]  /*f510*/  BRA `(.L_x_321) ;  /* 0xffffff2000a47947 */ /* 0x000fea000383ffff */
.L_x_196:
[----:B-1----:R1:W2:Y:S02]  /*f520*/  SYNCS.PHASECHK.TRANS64.TRYWAIT P1, [R0+URZ+0x30830], R3 ;  /* 0x03083003000075a7 */ /* 0x0022a4000802017f */
[----:B--2---:R-:W-:Y:S05]  /*f530*/  @!P1 NANOSLEEP.SYNCS 0x989680 ;  /* 0x009896800000995d */ /* 0x004fea0003900000 */
[----:B------:R-:W2:Y:S02]  /*f540*/  @!P1 SYNCS.PHASECHK.TRANS64 P1, [R0+URZ+0x30830], R3 ;  /* 0x03083003000095a7 */ /* 0x000ea4000802007f */
[----:B--2---:R-:W-:Y:S05]  /*f550*/  @!P1 BRA `(.L_x_196) ;  /* 0xfffffffc00f09947 */ /* 0x004fea000383ffff */
[----:B------:R-:W-:Y:S05]  /*f560*/  BRA `(.L_x_195) ;  /* 0xffffff2000c47947 */ /* 0x000fea000383ffff */
.L_x_202:
[----:B-1----:R-:W-:-:S04]  /*f570*/  IMAD.U32 R4, RZ, RZ, UR9 ;  /* 0x00000009ff047e24 */ /* 0x002fc8000f8e00ff */
[----:B------:R1:W2:Y:S03]  /*f580*/  SYNCS.PHASECHK.TRANS64.TRYWAIT P1, [R4+URZ+0x30830], R3 ;  /* 0x03083003040075a7 */ /* 0x0002a6000802017f */
[----:B--2---:R-:W-:Y:S05]  /*f590*/  @!P1 NANOSLEEP.SYNCS 0x989680 ;  /* 0x009896800000995d */ /* 0x004fea0003900000 */
[----:B------:R-:W2:Y:S02]  /*f5a0*/  @!P1 SYNCS.PHASECHK.TRANS64 P1, [R4+URZ+0x30830], R3 ;  /* 0x03083003040095a7 */ /* 0x000ea4000802007f */
[----:B--2---:R-:W-:Y:S05]  /*f5b0*/  @!P1 BRA `(.L_x_202) ;  /* 0xfffffffc00ec9947 */ /* 0x004fea000383ffff */
[----:B------:R-:W-:Y:S05]  /*f5c0*/  BRA `(.L_x_201) ;  /* 0xffffff4c005c7947 */ /* 0x000fea000383ffff */
.L_x_206:
[----:B01----:R-:W-:-:S04]  /*f5d0*/  IMAD.U32 R3, RZ, RZ, UR10 ;  /* 0x0000000aff037e24 */ /* 0x003fc8000f8e00ff */
[----:B------:R0:W1:Y:S03]  /*f5e0*/  SYNCS.PHASECHK.TRANS64.TRYWAIT P1, [R3+URZ+0x30850], R0 ;  /* 0x03085000030075a7 */ /* 0x000066000802017f */
[----:B-1----:R-:W-:Y:S05]  /*f5f0*/  @!P1 NANOSLEEP.SYNCS 0x989680 ;  /* 0x009896800000995d */ /* 0x002fea0003900000 */
[----:B------:R-:W1:Y:S02]  /*f600*/  @!P1 SYNCS.PHASECHK.TRANS64 P1, [R3+URZ+0x30850], R0 ;  /* 0x03085000030095a7 */ /* 0x000e64000802007f */
[----:B-1----:R-:W-:Y:S05]  /*f610*/  @!P1 BRA `(.L_x_206) ;  /* 0xfffffffc00ec9947 */ /* 0x002fea000383ffff */
[----:B------:R-:W-:Y:S05]  /*f620*/  BRA `(.L_x_205) ;  /* 0xffffff58001c7947 */ /* 0x000fea000383ffff */
.L_x_213:
[----:B-1----:R-:W-:-:S04]  /*f630*/  IMAD.U32 R7, RZ, RZ, UR5 ;  /* 0x00000005ff077e24 */ /* 0x002fc8000f8e00ff */
[----:B------:R1:W2:Y:S03]  /*f640*/  SYNCS.PHASECHK.TRANS64.TRYWAIT P1, [R7+URZ+0x30850], R0 ;  /* 0x03085000070075a7 */ /* 0x0002a6000802017f */
[----:B--2---:R-:W-:Y:S05]  /*f650*/  @!P1 NANOSLEEP.SYNCS 0x989680 ;  /* 0x009896800000995d */ /* 0x004fea0003900000 */
[----:B------:R-:W2:Y:S02]  /*f660*/  @!P1 SYNCS.PHASECHK.TRANS64 P1, [R7+URZ+0x30850], R0 ;  /* 0x03085000070095a7 */ /* 0x000ea4000802007f */
[----:B--2---:R-:W-:Y:S05]  /*f670*/  @!P1 BRA `(.L_x_213) ;  /* 0xfffffffc00ec9947 */ /* 0x004fea000383ffff */
[----:B------:R-:W-:Y:S05]  /*f680*/  BRA `(.L_x_212) ;  /* 0xffffff7400b47947 */ /* 0x000fea000383ffff */
.L_x_256:
[----:B------:R-:W-:Y:S01]  /*f690*/  SHF.R.U32.HI R8, RZ, 0x5, R21 ;  /* 0x00000005ff087819 */ /* 0x000fe20000011615 */
[----:B------:R-:W-:Y:S01]  /*f6a0*/  BSSY B0, `(.L_x_322) ;  /* 0x0000009000007945 */ /* 0x000fe20003800000 */
[----:B------:R-:W-:Y:S02]  /*f6b0*/  IMAD.MOV.U32 R12, RZ, RZ, RZ ;  /* 0x000000ffff0c7224 */ /* 0x000fe400078e00ff */
[----:B------:R-:W-:Y:S01]  /*f6c0*/  LOP3.LUT R8, R8, 0x3, RZ, 0xc0, !PT ;  /* 0x0000000308087812 */ /* 0x000fe200078ec0ff */
[----:B------:R-:W-:Y:S02]  /*f6d0*/  IMAD.MOV.U32 R11, RZ, RZ, 0x1f ;  /* 0x0000001fff0b7424 */ /* 0x000fe400078e00ff */
[----:B------:R-:W-:Y:S01]  /*f6e0*/  IMAD.MOV.U32 R15, RZ, RZ, -0x1 ;  /* 0xffffffffff0f7424 */ /* 0x000fe200078e00ff */
[----:B------:R-:W-:-:S07]  /*f6f0*/  MOV R13, R8 ;  /* 0x00000008000d7202 */ /* 0x000fce0000000f00 */
[----:B-----5:R-:W-:Y:S05]  /*f700*/  WARPSYNC.COLLECTIVE R15, `(.L_x_323) ;  /* 0x000000000f087348 */ /* 0x020fea0003c00000 */
[----:B------:R0:W1:Y:S02]  /*f710*/  SHFL.IDX P6, R14, R13, R12, R11 ;  /* 0x0000000c0d0e7389 */ /* 0x00006400000c000b */
[----:B01---5:R-:W-:Y:S01]  /*f720*/  ENDCOLLECTIVE ;  /* 0x000000000000791b */ /* 0x023fe20003800000 */
.L_x_323:
[----:B------:R-:W-:Y:S05]  /*f730*/  BSYNC B0 ;  /* 0x0000000000007941 */ /* 0x000fea0003800000 */
.L_x_322:
[----:B------:R-:W-:Y:S05]  /*f740*/  BRA `(.L_x_324) ;  /* 0xffffffc000547947 */ /* 0x000fea000383ffff */
.L_x_259:
[----:B0-----:R0:W1:Y:S02]  /*f750*/  SYNCS.PHASECHK.TRANS64.TRYWAIT P0, [R7+URZ+0x30840], R2 ;  /* 0x03084002070075a7 */ /* 0x001064000800017f */
[----:B-1----:R-:W-:Y:S05]  /*f760*/  @!P0 NANOSLEEP.SYNCS 0x989680 ;  /* 0x009896800000895d */ /* 0x002fea0003900000 */
[----:B------:R-:W1:Y:S02]  /*f770*/  @!P0 SYNCS.PHASECHK.TRANS64 P0, [R7+URZ+0x30840], R2 ;  /* 0x03084002070085a7 */ /* 0x000e64000800007f */
[----:B-1----:R-:W-:Y:S05]  /*f780*/  @!P0 BRA `(.L_x_259) ;  /* 0xfffffffc00f08947 */ /* 0x002fea000383ffff */
[----:B------:R-:W-:Y:S05]  /*f790*/  BRA `(.L_x_325) ;  /* 0xffffffc000bc7947 */ /* 0x000fea000383ffff */
.L_x_260:
[----:B------:R-:W-:Y:S01]  /*f7a0*/  BSSY B0, `(.L_x_326) ;  /* 0x0000008000007945 */ /* 0x000fe20003800000 */
[----:B------:R-:W-:Y:S01]  /*f7b0*/  MOV R13, R0 ;  /* 0x00000000000d7202 */ /* 0x000fe20000000f00 */
[----:B------:R-:W-:Y:S02]  /*f7c0*/  IMAD.MOV.U32 R12, RZ, RZ, RZ ;  /* 0x000000ffff0c7224 */ /* 0x000fe400078e00ff */
[----:B------:R-:W-:Y:S02]  /*f7d0*/  IMAD.MOV.U32 R11, RZ, RZ, 0x181f ;  /* 0x0000181fff0b7424 */ /* 0x000fe400078e00ff */
[----:B------:R-:W-:-:S07]  /*f7e0*/  IMAD.MOV.U32 R15, RZ, RZ, -0x1 ;  /* 0xffffffffff0f7424 */ /* 0x000fce00078e00ff */
[----:B------:R-:W-:Y:S05]  /*f7f0*/  WARPSYNC.COLLECTIVE R15, `(.L_x_327) ;  /* 0x000000000f087348 */ /* 0x000fea0003c00000 */
[----:B------:R0:W1:Y:S02]  /*f800*/  SHFL.IDX P6, R14, R13, R12, R11 ;  /* 0x0000000c0d0e7389 */ /* 0x00006400000c000b */
[----:B01----:R-:W-:Y:S01]  /*f810*/  ENDCOLLECTIVE ;  /* 0x000000000000791b */ /* 0x003fe20003800000 */
.L_x_327:
[----:B------:R-:W-:Y:S05]  /*f820*/  BSYNC B0 ;  /* 0x0000000000007941 */ /* 0x000fea0003800000 */
.L_x_326:
[----:B------:R-:W-:Y:S01]  /*f830*/  IMAD.MOV.U32 R13, RZ, RZ, R4 ;  /* 0x000000ffff0d7224 */ /* 0x000fe200078e0004 */
[----:B------:R-:W-:Y:S01]  /*f840*/  MOV R15, 0xffffffff ;  /* 0xffffffff000f7802 */ /* 0x000fe20000000f00 */
[----:B------:R-:W-:Y:S01]  /*f850*/  IMAD.MOV.U32 R12, RZ, RZ, RZ ;  /* 0x000000ffff0c7224 */ /* 0x000fe200078e00ff */
[----:B------:R-:W-:Y:S01]  /*f860*/  MOV R2, R14 ;  /* 0x0000000e00027202 */ /* 0x000fe20000000f00 */
[----:B------:R-:W-:Y:S02]  /*f870*/  IMAD.MOV.U32 R11, RZ, RZ, 0x181f ;  /* 0x0000181fff0b7424 */ /* 0x000fe400078e00ff */
[----:B------:R-:W-:-:S07]  /*f880*/  @P0 IMAD R8, R5, 0x2, R22 ;  /* 0x0000000205080824 */ /* 0x000fce00078e0216 */
[----:B------:R-:W-:Y:S05]  /*f890*/  WARPSYNC.COLLECTIVE R15, `(.L_x_328) ;  /* 0x000000000f087348 */ /* 0x000fea0003c00000 */
[----:B------:R0:W1:Y:S02]  /*f8a0*/  SHFL.IDX P6, R14, R13, R12, R11 ;  /* 0x0000000c0d0e7389 */ /* 0x00006400000c000b */
[----:B01----:R-:W-:Y:S01]  /*f8b0*/  ENDCOLLECTIVE ;  /* 0x000000000000791b */ /* 0x003fe20003800000 */
.L_x_328:
[----:B------:R-:W-:Y:S01]  /*f8c0*/  MOV R13, R0 ;  /* 0x00000000000d7202 */ /* 0x000fe20000000f00 */
[----:B------:R-:W-:Y:S02]  /*f8d0*/  IMAD.MOV.U32 R12, RZ, RZ, 0x1 ;  /* 0x00000001ff0c7424 */ /* 0x000fe400078e00ff */
[----:B------:R-:W-:-:S07]  /*f8e0*/  IMAD.MOV.U32 R3, RZ, RZ, R14 ;  /* 0x000000ffff037224 */ /* 0x000fce00078e000e */
[----:B------:R-:W-:Y:S05]  /*f8f0*/  WARPSYNC.COLLECTIVE R15, `(.L_x_329) ;  /* 0x000000000f087348 */ /* 0x000fea0003c00000 */
[----:B------:R0:W1:Y:S02]  /*f900*/  SHFL.IDX P6, R14, R13, R12, R11 ;  /* 0x0000000c0d0e7389 */ /* 0x00006400000c000b */
[----:B01----:R-:W-:Y:S01]  /*f910*/  ENDCOLLECTIVE ;  /* 0x000000000000791b */ /* 0x003fe20003800000 */
.L_x_329:
[----:B------:R-:W-:-:S05]  /*f920*/  @P0 LEA R3, P1, R32, R3, 0x1 ;  /* 0x0000000320030211 */ /* 0x000fca00078208ff */
[----:B------:R-:W-:Y:S01]  /*f930*/  @P0 IMAD.X R2, RZ, RZ, R2, P1 ;  /* 0x000000ffff020224 */ /* 0x000fe200008e0602 */
[----:B------:R-:W-:-:S04]  /*f940*/  ISETP.GE.AND P1, PT, R6, 0x11, PT ;  /* 0x000000110600780c */ /* 0x000fc80003f26270 */
[----:B------:R-:W-:Y:S01]  /*f950*/  @P0 LOP3.LUT R3, R3, R2, RZ, 0x3c, !PT ;  /* 0x0000000203030212 */ /* 0x000fe200078e3cff */
[----:B------:R-:W-:-:S03]  /*f960*/  IMAD.MOV.U32 R13, RZ, RZ, R4 ;  /* 0x000000ffff0d7224 */ /* 0x000fc600078e0004 */
[----:B------:R-:W-:-:S04]  /*f970*/  @P0 LOP3.LUT R2, R3, R2, RZ, 0x3c, !PT ;  /* 0x0000000203020212 */ /* 0x000fc800078e3cff */
[----:B------:R-:W-:-:S05]  /*f980*/  @P0 LOP3.LUT R3, R3, R2, RZ, 0x3c, !PT ;  /* 0x0000000203030212 */ /* 0x000fca00078e3cff */
[----:B------:R-:W-:Y:S01]  /*f990*/  @!PT LDS RZ, [RZ] ;  /* 0x00000000fffff984 */ /* 0x000fe20000000800 */
[----:B------:R-:W-:Y:S01]  /*f9a0*/  @!PT LDS RZ, [RZ] ;  /* 0x00000000fffff984 */ /* 0x000fe20000000800 */
[----:B------:R-:W-:Y:S01]  /*f9b0*/  @!PT LDS RZ, [RZ] ;  /* 0x00000000fffff984 */ /* 0x000fe20000000800 */
[----:B------:R-:W-:Y:S04]  /*f9c0*/  @P0 LDGSTS.E.BYPASS.LTC128B.128 [R8+0x1e400], desc[UR36][R2.64], !P4 ;  /* 0x1e40000002080fae */ /* 0x000fe8000e101d64 */
[----:B------:R-:W-:Y:S04]  /*f9d0*/  @P0 LDGSTS.E.BYPASS.LTC128B.128 [R8+0x21400], desc[UR36][R2.64+0x80], !P3 ;  /* 0x2140008002080fae */ /* 0x000fe8000d901d64 */
[----:B------:R0:W-:Y:S02]  /*f9e0*/  @P0 LDGSTS.E.BYPASS.LTC128B.128 [R8+0x24400], desc[UR36][R2.64+0x100], !P2 ;  /* 0x2440010002080fae */ /* 0x0001e4000d101d64 */
[----:B0-----:R-:W-:-:S07]  /*f9f0*/  IMAD.MOV.U32 R2, RZ, RZ, R14 ;  /* 0x000000ffff027224 */ /* 0x001fce00078e000e */
[----:B------:R-:W-:Y:S05]  /*fa00*/  WARPSYNC.COLLECTIVE R15, `(.L_x_330) ;  /* 0x000000000f087348 */ /* 0x000fea0003c00000 */
[----:B------:R0:W1:Y:S02]  /*fa10*/  SHFL.IDX P6, R14, R13, R12, R11 ;  /* 0x0000000c0d0e7389 */ /* 0x00006400000c000b */
[----:B01----:R-:W-:Y:S01]  /*fa20*/  ENDCOLLECTIVE ;  /* 0x000000000000791b */ /* 0x003fe20003800000 */
.L_x_330:
[----:B------:R-:W-:Y:S02]  /*fa30*/  @P1 IMAD R8, R5, 0x2, R22 ;  /* 0x0000000205081824 */ /* 0x000fe400078e0216 */
[----:B------:R-:W-:Y:S01]  /*fa40*/  IMAD.MOV.U32 R13, RZ, RZ, R0 ;  /* 0x000000ffff0d7224 */ /* 0x000fe200078e0000 */
[----:B------:R-:W-:Y:S02]  /*fa50*/  MOV R12, 0x2 ;  /* 0x00000002000c7802 */ /* 0x000fe40000000f00 */
[----:B------:R-:W-:-:S07]  /*fa60*/  MOV R3, R14 ;  /* 0x0000000e00037202 */ /* 0x000fce0000000f00 */
[----:B------:R-:W-:Y:S05]  /*fa70*/  WARPSYNC.COLLECTIVE R15, `(.L_x_331) ;  /* 0x000000000f087348 */ /* 0x000fea0003c00000 */
[----:B------:R0:W1:Y:S02]  /*fa80*/  SHFL.IDX P6, R14, R13, R12, R11 ;  /* 0x0000000c0d0e7389 */ /* 0x00006400000c000b */
[----:B01----:R-:W-:Y:S01]  /*fa90*/  ENDCOLLECTIVE ;  /* 0x000000000000791b */ /* 0x003fe20003800000 */
.L_x_331:
[----:B------:R-:W-:-:S05]  /*faa0*/  @P1 LEA R3, P0, R32, R3, 0x1 ;  /* 0x0000000320031211 */ /* 0x000fca00078008ff */
[----:B------:R-:W-:-:S05]  /*fab0*/  @P1 IMAD.X R2, RZ, RZ, R2, P0 ;  /* 0x000000ffff021224 */ /* 0x000fca00000e0602 */
        /* <DEDUP_REMOVED lines=9> */
[----:B------:R0:W-:Y:S01]  /*fb50*/  @P1 LDGSTS.E.BYPASS.LTC128B.128 [R8+0x24c00], desc[UR36][R2.64+0x100], !P2 ;  /* 0x24c0010002081fae */ /* 0x0001e2000d101d64 */
[----:B------:R-:W-:Y:S01]  /*fb60*/  ISETP.GE.AND P1, PT, R6, 0x21, PT ;  /* 0x000000210600780c */ /* 0x000fe20003f26270 */
[----:B0-----:R-:W-:-:S12]  /*fb70*/  IMAD.MOV.U32 R2, RZ, RZ, R14 ;  /* 0x000000ffff027224 */ /* 0x001fd800078e000e */
[----:B------:R-:W-:Y:S05]  /*fb80*/  WARPSYNC.COLLECTIVE R15, `(.L_x_332) ;  /* 0x000000000f087348 */ /* 0x000fea0003c00000 */
[----:B------:R0:W1:Y:S02]  /*fb90*/  SHFL.IDX P6, R14, R13, R12, R11 ;  /* 0x0000000c0d0e7389 */ /* 0x00006400000c000b */
[----:B01----:R-:W-:Y:S01]  /*fba0*/  ENDCOLLECTIVE ;  /* 0x000000000000791b */ /* 0x003fe20003800000 */
.L_x_332:
[----:B------:R-:W-:Y:S02]  /*fbb0*/  @P1 IMAD R8, R5, 0x2, R22 ;  /* 0x0000000205081824 */ /* 0x000fe400078e0216 */
[----:B------:R-:W-:Y:S02]  /*fbc0*/  IMAD.MOV.U32 R13, RZ, RZ, R0 ;  /* 0x000000ffff0d7224 */ /* 0x000fe400078e0000 */
[----:B------:R-:W-:Y:S02]  /*fbd0*/  IMAD.MOV.U32 R12, RZ, RZ, 0x3 ;  /* 0x00000003ff0c7424 */ /* 0x000fe400078e00ff */
[----:B------:R-:W-:-:S07]  /*fbe0*/  IMAD.MOV.U32 R3, RZ, RZ, R14 ;  /* 0x000000ffff037224 */ /* 0x000fce00078e000e */
[----:B------:R-:W-:Y:S05]  /*fbf0*/  WARPSYNC.COLLECTIVE R15, `(.L_x_333) ;  /* 0x000000000f087348 */ /* 0x000fea0003c00000 */
[----:B------:R0:W1:Y:S02]  /*fc00*/  SHFL.IDX P6, R14, R13, R12, R11 ;  /* 0x0000000c0d0e7389 */ /* 0x00006400000c000b */
[----:B01----:R-:W-:Y:S01]  /*fc10*/  ENDCOLLECTIVE ;  /* 0x000000000000791b */ /* 0x003fe20003800000 */
.L_x_333:
[----:B------:R-:W-:-:S04]  /*fc20*/  @P1 LEA R3, P0, R32, R3, 0x1 ;  /* 0x0000000320031211 */ /* 0x000fc800078008ff */
[----:B------:R-:W-:-:S04]  /*fc30*/  @P1 IADD3.X R2, RZ, R2, RZ, P0, !PT ;  /* 0x00000002ff021210 */ /* 0x000fc800007fe4ff */
        /* <DEDUP_REMOVED lines=10> */
[----:B------:R-:W-:Y:S02]  /*fce0*/  ISETP.GE.AND P1, PT, R6, 0x31, PT ;  /* 0x000000310600780c */ /* 0x000fe40003f26270 */
[----:B0-----:R-:W-:-:S11]  /*fcf0*/  MOV R2, R14 ;  /* 0x0000000e00027202 */ /* 0x001fd60000000f00 */
[----:B------:R-:W-:Y:S05]  /*fd00*/  WARPSYNC.COLLECTIVE R15, `(.L_x_334) ;  /* 0x000000000f087348 */ /* 0x000fea0003c00000 */
[----:B------:R0:W1:Y:S02]  /*fd10*/  SHFL.IDX P6, R14, R13, R12, R11 ;  /* 0x0000000c0d0e7389 */ /* 0x00006400000c000b */
[----:B01----:R-:W-:Y:S01]  /*fd20*/  ENDCOLLECTIVE ;  /* 0x000000000000791b */ /* 0x003fe20003800000 */
.L_x_334:
[----:B------:R-:W-:Y:S01]  /*fd30*/  @P1 LEA R8, R5, R22, 0x1 ;  /* 0x0000001605081211 */ /* 0x000fe200078e08ff */
[----:B------:R-:W-:Y:S02]  /*fd40*/  IMAD.MOV.U32 R13, RZ, RZ, R0 ;  /* 0x000000ffff0d7224 */ /* 0x000fe400078e0000 */
[----:B------:R-:W-:Y:S02]  /*fd50*/  IMAD.MOV.U32 R12, RZ, RZ, 0x4 ;  /* 0x00000004ff0c7424 */ /* 0x000fe400078e00ff */
[----:B------:R-:W-:-:S07]  /*fd60*/  IMAD.MOV.U32 R3, RZ, RZ, R14 ;  /* 0x000000ffff037224 */ /* 0x000fce00078e000e */
[----:B------:R-:W-:Y:S05]  /*fd70*/  WARPSYNC.COLLECTIVE R15, `(.L_x_335) ;  /* 0x000000000f087348 */ /* 0x000fea0003c00000 */
[----:B------:R0:W1:Y:S02]  /*fd80*/  SHFL.IDX P6, R14, R13, R12, R11 ;  /* 0x0000000c0d0e7389 */ /* 0x00006400000c000b */
[----:B01----:R-:W-:Y:S01]  /*fd90*/  ENDCOLLECTIVE ;  /* 0x000000000000791b */ /* 0x003fe20003800000 */
.L_x_335:
[----:B------:R-:W-:-:S05]  /*fda0*/  @P1 LEA R3, P0, R32, R3, 0x1 ;  /* 0x0000000320031211 */ /* 0x000fca00078008ff */
[----:B------:R-:W-:-:S05]  /*fdb0*/  @P1 IMAD.X R2, RZ, RZ, R2, P0 ;  /* 0x000000ffff021224 */ /* 0x000fca00000e0602 */
[----:B------:R-:W-:Y:S02]  /*fdc0*/  @P1 LOP3.LUT R3, R3, R2, RZ, 0x3c, !PT ;  /* 0x0000000203031212 */ /* 0x000fe400078e3cff */
[----:B------:R-:W-:Y:S02]  /*fdd0*/  MOV R13, R4 ;  /* 0x00000004000d7202 */ /* 0x000fe40000000f00 */
        /* <DEDUP_REMOVED lines=13> */
.L_x_336:
[----:B------:R-:W-:Y:S01]  /*feb0*/  @P1 IMAD R8, R5, 0x2, R22 ;  /* 0x0000000205081824 */ /* 0x000fe200078e0216 */
[----:B------:R-:W-:Y:S01]  /*fec0*/  MOV R13, R0 ;  /* 0x00000000000d7202 */ /* 0x000fe20000000f00 */
[----:B------:R-:W-:Y:S02]  /*fed0*/  IMAD.MOV.U32 R12, RZ, RZ, 0x5 ;  /* 0x00000005ff0c7424 */ /* 0x000fe400078e00ff */
[----:B------:R-:W-:-:S07]  /*fee0*/  IMAD.MOV.U32 R3, RZ, RZ, R14 ;  /* 0x000000ffff037224 */ /* 0x000fce00078e000e */
[----:B------:R-:W-:Y:S05]  /*fef0*/  WARPSYNC.COLLECTIVE R15, `(.L_x_337) ;  /* 0x000000000f087348 */ /* 0x000fea0003c00000 */
[----:B------:R0:W1:Y:S02]  /*ff00*/  SHFL.IDX P6, R14, R13, R12, R11 ;  /* 0x0000000c0d0e7389 */ /* 0x00006400000c000b */
[----:B01----:R-:W-:Y:S01]  /*ff10*/  ENDCOLLECTIVE ;  /* 0x000000000000791b */ /* 0x003fe20003800000 */
.L_x_337:
[----:B------:R-:W-:-:S05]  /*ff20*/  @P1 LEA R3, P0, R32, R3, 0x1 ;  /* 0x0000000320031211 */ /* 0x000fca00078008ff */
[----:B------:R-:W-:-:S05]  /*ff30*/  @P1 IMAD.X R2, RZ, RZ, R2, P0 ;  /* 0x000000ffff021224 */ /* 0x000fca00000e0602 */
[----:B------:R-:W-:Y:S01]  /*ff40*/  @P1 LOP3.LUT R3, R3, R2, RZ, 0x3c, !PT ;  /* 0x0000000203031212 */ /* 0x000fe200078e3cff */
[----:B------:R-:W-:-:S03]  /*ff50*/  IMAD.MOV.U32 R13, RZ, RZ, R4 ;  /* 0x000000ffff0d7224 */ /* 0x000fc600078e0004 */
[----:B------:R-:W-:-:S04]  /*ff60*/  @P1 LOP3.LUT R2, R3, R2, RZ, 0x3c, !PT ;  /* 0x0000000203021212 */ /* 0x000fc800078e3cff */
[----:B------:R-:W-:Y:S01]  /*ff70*/  @P1 LOP3.LUT R3, R3, R2, RZ, 0x3c, !PT ;  /* 0x0000000203031212 */ /* 0x000fe200078e3cff */
[----:B------:R-:W-:-:S07]  /*ff80*/  IMAD.MOV.U32 R0, RZ, RZ, R14 ;  /* 0x000000ffff007224 */ /* 0x000fce00078e000e */
[----:B------:R-:W-:Y:S05]  /*ff90*/  WARPSYNC.COLLECTIVE R15, `(.L_x_338) ;  /* 0x000000000f087348 */ /* 0x000fea0003c00000 */
[----:B------:R0:W1:Y:S02]  /*ffa0*/  SHFL.IDX P6, R14, R13, R12, R11 ;  /* 0x0000000c0d0e7389 */ /* 0x00006400000c000b */
[----:B01----:R-:W-:Y:S01]  /*ffb0*/  ENDCOLLECTIVE ;  /* 0x000000000000791b */ /* 0x003fe20003800000 */
.L_x_338:
[----:B------:R-:W-:Y:S01]  /*ffc0*/  @!PT LDS RZ, [RZ] ;  /* 0x00000000fffff984 */ /* 0x000fe20000000800 */
[----:B------:R-:W-:Y:S01]  /*ffd0*/  @!PT LDS RZ, [RZ] ;  /* 0x00000000fffff984 */ /* 0x000fe20000000800 */
[----:B------:R-:W-:Y:S01]  /*ffe0*/  @!PT LDS RZ, [RZ] ;  /* 0x00000000fffff984 */ /* 0x000fe20000000800 */
[----:B------:R-:W-:Y:S04]  /*fff0*/  @P1 LDGSTS.E.BYPASS.LTC128B.128 [R8+0x20400], desc[UR36][R2.64], !P4 ;  /* 0x2040000002081fae */ /* 0x000fe8000e101d64 */
[----:B------:R-:W-:Y:S04]  /*10000*/  @P1 LDGSTS.E.BYPASS.LTC128B.128 [R8+0x23400], desc[UR36][R2.64+0x80], !P3 ;  /* 0x2340008002081fae */ /* 0x000fe8000d901d64 */
[----:B------:R0:W-:Y:S02]  /*10010*/  @P1 LDGSTS.E.BYPASS.LTC128B.128 [R8+0x26400], desc[UR36][R2.64+0x100], !P2 ;  /* 0x2640010002081fae */ /* 0x0001e4000d101d64 */
[----:B0-----:R-:W-:Y:S01]  /*10020*/  MOV R2, R14 ;  /* 0x0000000e00027202 */ /* 0x001fe20000000f00 */
[----:B------:R-:W-:Y:S06]  /*10030*/  BRA `(.L_x_339) ;  /* 0xffffffc0000c7947 */ /* 0x000fec000383ffff */
.L_x_265:
[----:B------:R-:W-:Y:S01]  /*10040*/  IMAD.MOV.U32 R13, RZ, RZ, R5 ;  /* 0x000000ffff0d7224 */ /* 0x000fe200078e0005 */
[----:B------:R-:W-:Y:S01]  /*10050*/  MOV R15, 0xffffffff ;  /* 0xffffffff000f7802 */ /* 0x000fe20000000f00 */
[----:B------:R-:W-:Y:S02]  /*10060*/  IMAD.MOV.U32 R12, RZ, RZ, RZ ;  /* 0x000000ffff0c7224 */ /* 0x000fe400078e00ff */
[----:B------:R-:W-:Y:S02]  /*10070*/  IMAD.MOV.U32 R11, RZ, RZ, 0x181f ;  /* 0x0000181fff0b7424 */ /* 0x000fe400078e00ff */
[----:B-----5:R-:W-:Y:S02]  /*10080*/  IMAD R6, R17, R6, RZ ;  /* 0x0000000611067224 */ /* 0x020fe400078e02ff */
[----:B------:R-:W-:-:S07]  /*10090*/  IMAD.IADD R4, R10, 0x1, R4 ;  /* 0x000000010a047824 */ /* 0x000fce00078e0204 */
[----:B------:R-:W-:Y:S05]  /*100a0*/  WARPSYNC.COLLECTIVE R15, `(.L_x_340) ;  /* 0x000000000f087348 */ /* 0x000fea0003c00000 */
[----:B------:R0:W1:Y:S02]  /*100b0*/  SHFL.IDX P6, R14, R13, R12, R11 ;  /* 0x0000000c0d0e7389 */ /* 0x00006400000c000b */
[----:B01----:R-:W-:Y:S01]  /*100c0*/  ENDCOLLECTIVE ;  /* 0x000000000000791b */ /* 0x003fe20003800000 */
.L_x_340:
[C---:B------:R-:W-:Y:S01]  /*100d0*/  VIADD R7, R4.reuse, 0x10 ;  /* 0x0000001004077836 */ /* 0x040fe20000000000 */
[----:B------:R-:W-:Y:S01]  /*100e0*/  ISETP.GE.AND P1, PT, R4, R6, PT ;  /* 0x000000060400720c */ /* 0x000fe20003f26270 */
[----:B------:R-:W-:Y:S02]  /*100f0*/  IMAD.MOV.U32 R13, RZ, RZ, R0 ;  /* 0x000000ffff0d7224 */ /* 0x000fe400078e0000 */
[----:B------:R-:W-:-:S10]  /*10100*/  IMAD.MOV.U32 R2, RZ, RZ, R14 ;  /* 0x000000ffff027224 */ /* 0x000fd400078e000e */
[----:B------:R-:W-:Y:S05]  /*10110*/  WARPSYNC.COLLECTIVE R15, `(.L_x_341) ;  /* 0x000000000f087348 */ /* 0x000fea0003c00000 */
[----:B------:R0:W1:Y:S02]  /*10120*/  SHFL.IDX P6, R14, R13, R12, R11 ;  /* 0x0000000c0d0e7389 */ /* 0x00006400000c000b */
[----:B01----:R-:W-:Y:S01]  /*10130*/  ENDCOLLECTIVE ;  /* 0x000000000000791b */ /* 0x003fe20003800000 */
.L_x_341:
[----:B------:R-:W-:Y:S01]  /*10140*/  IMAD.MOV.U32 R13, RZ, RZ, R5 ;  /* 0x000000ffff0d7224 */ /* 0x000fe200078e0005 */
[----:B------:R-:W-:Y:S02]  /*10150*/  MOV R12, 0x1 ;  /* 0x00000001000c7802 */ /* 0x000fe40000000f00 */
[----:B------:R-:W-:-:S04]  /*10160*/  @!P1 LEA R14, P4, R32, R14, 0x1 ;  /* 0x0000000e200e9211 */ /* 0x000fc800078808ff */
[----:B------:R-:W-:Y:S01]  /*10170*/  @!P1 IADD3.X R3, RZ, R2, RZ, P4, !PT ;  /* 0x00000002ff039210 */ /* 0x000fe200027fe4ff */
[----:B------:R-:W-:-:S08]  /*10180*/  @!P1 IMAD.MOV.U32 R2, RZ, RZ, R14 ;  /* 0x000000ffff029224 */ /* 0x000fd000078e000e */
[----:B------:R-:W-:Y:S05]  /*10190*/  WARPSYNC.COLLECTIVE R15, `(.L_x_342) ;  /* 0x000000000f087348 */ /* 0x000fea0003c00000 */
[----:B------:R0:W1:Y:S02]  /*101a0*/  SHFL.IDX P6, R14, R13, R12, R11 ;  /* 0x0000000c0d0e7389 */ /* 0x00006400000c000b */
[----:B01----:R-:W-:Y:S01]  /*101b0*/  ENDCOLLECTIVE ;  /* 0x000000000000791b */ /* 0x003fe20003800000 */
.L_x_342:
[----:B------:R-:W-:Y:S01]  /*101c0*/  @!PT LDS RZ, [RZ] ;  /* 0x00000000fffff984 */ /* 0x000fe20000000800 */
[----:B------:R-:W-:Y:S01]  /*101d0*/  @!PT LDS RZ, [RZ] ;  /* 0x00000000fffff984 */ /* 0x000fe20000000800 */
[----:B------:R-:W-:Y:S01]  /*101e0*/  @!PT LDS RZ, [RZ] ;  /* 0x00000000fffff984 */ /* 0x000fe20000000800 */
[----:B------:R-:W-:Y:S04]  /*101f0*/  @!P1 LDGSTS.E.BYPASS.LTC128B.128 [R37+0x12400], desc[UR36][R2.64], !P3 ;  /* 0x1240000002259fae */ /* 0x000fe8000d901d64 */
[----:B------:R-:W-:Y:S04]  /*10200*/  @!P1 LDGSTS.E.BYPASS.LTC128B.128 [R37+0x16400], desc[UR36][R2.64+0x80], !P2 ;  /* 0x1640008002259fae */ /* 0x000fe8000d101d64 */
[----:B------:R0:W-:Y:S01]  /*10210*/  @!P1 LDGSTS.E.BYPASS.LTC128B.128 [R37+0x1a400], desc[UR36][R2.64+0x100], !P0 ;  /* 0x1a40010002259fae */ /* 0x0001e2000c101d64 */
[----:B------:R-:W-:Y:S01]  /*10220*/  ISETP.GE.AND P1, PT, R7, R6, PT ;  /* 0x000000060700720c */ /* 0x000fe20003f26270 */
[----:B------:R-:W-:-:S02]  /*10230*/  IMAD.MOV.U32 R13, RZ, RZ, R0 ;  /* 0x000000ffff0d7224 */ /* 0x000fc400078e0000 */
[----:B0-----:R-:W-:-:S10]  /*10240*/  IMAD.MOV.U32 R2, RZ, RZ, R14 ;  /* 0x000000ffff027224 */ /* 0x001fd400078e000e */
[----:B------:R-:W-:Y:S05]  /*10250*/  WARPSYNC.COLLECTIVE R15, `(.L_x_343) ;  /* 0x000000000f087348 */ /* 0x000fea0003c00000 */
[----:B------:R0:W1:Y:S02]  /*10260*/  SHFL.IDX P6, R14, R13, R12, R11 ;  /* 0x0000000c0d0e7389 */ /* 0x00006400000c000b */
[----:B01----:R-:W-:Y:S01]  /*10270*/  ENDCOLLECTIVE ;  /* 0x000000000000791b */ /* 0x003fe20003800000 */
.L_x_343:
[----:B------:R-:W-:Y:S01]  /*10280*/  IMAD.MOV.U32 R13, RZ, RZ, R5 ;  /* 0x000000ffff0d7224 */ /* 0x000fe200078e0005 */
[----:B------:R-:W-:Y:S02]  /*10290*/  MOV R12, 0x2 ;  /* 0x00000002000c7802 */ /* 0x000fe40000000f00 */
[----:B------:R-:W-:-:S05]  /*102a0*/  @!P1 LEA R14, P4, R32, R14, 0x1 ;  /* 0x0000000e200e9211 */ /* 0x000fca00078808ff */
[----:B------:R-:W-:Y:S01]  /*102b0*/  @!P1 IMAD.X R7, RZ, RZ, R2, P4 ;  /* 0x000000ffff079224 */ /* 0x000fe200020e0602 */
[----:B------:R-:W-:-:S07]  /*102c0*/  @!P1 MOV R2, R14 ;  /* 0x0000000e00029202 */ /* 0x000fce0000000f00 */
[----:B------:R-:W-:Y:S05]  /*102d0*/  WARPSYNC.COLLECTIVE R15, `(.L_x_344) ;  /* 0x000000000f087348 */ /* 0x000fea0003c00000 */
[----:B------:R0:W1:Y:S02]  /*102e0*/  SHFL.IDX P6, R14, R13, R12, R11 ;  /* 0x0000000c0d0e7389 */ /* 0x00006400000c000b */
[----:B01----:R-:W-:Y:S01]  /*102f0*/  ENDCOLLECTIVE ;  /* 0x000000000000791b */ /* 0x003fe20003800000 */
.L_x_344:
[----:B------:R-:W-:Y:S02]  /*10300*/  @!P1 IMAD.MOV.U32 R3, RZ, RZ, R7 ;  /* 0x000000ffff039224 */ /* 0x000fe400078e0007 */
[----:B------:R-:W-:-:S03]  /*10310*/  VIADD R7, R4, 0x20 ;  /* 0x0000002004077836 */ /* 0x000fc60000000000 */
[----:B------:R-:W-:Y:S01]  /*10320*/  @!PT LDS RZ, [RZ] ;  /* 0x00000000fffff984 */ /* 0x000fe20000000800 */
[----:B------:R-:W-:Y:S01]  /*10330*/  @!PT LDS RZ, [RZ] ;  /* 0x00000000fffff984 */ /* 0x000fe20000000800 */
[----:B------:R-:W-:Y:S01]  /*10340*/  @!PT LDS RZ, [RZ] ;  /* 0x00000000fffff984 */ /* 0x000fe20000000800 */
[----:B------:R-:W-:Y:S04]  /*10350*/  @!P1 LDGSTS.E.BYPASS.LTC128B.128 [R37+0x12c00], desc[UR36][R2.64], !P3 ;  /* 0x12c0000002259fae */ /* 0x000fe8000d901d64 */
[----:B------:R-:W-:Y:S01]  /*10360*/  @!P1 LDGSTS.E.BYPASS.LTC128B.128 [R37+0x16c00], desc[UR36][R2.64+0x80], !P2 ;  /* 0x16c0008002259fae */ /* 0x000fe2000d101d64 */
[----:B------:R-:W-:-:S03]  /*10370*/  IMAD.MOV.U32 R13, RZ, RZ, R0 ;  /* 0x000000ffff0d7224 */ /* 0x000fc600078e0000 */
[----:B------:R0:W-:Y:S01]  /*10380*/  @!P1 LDGSTS.E.BYPASS.LTC128B.128 [R37+0x1ac00], desc[UR36][R2.64+0x100], !P0 ;  /* 0x1ac0010002259fae */ /* 0x0001e2000c101d64 */
[----:B------:R-:W-:Y:S01]  /*10390*/  ISETP.GE.AND P1, PT, R7, R6, PT ;  /* 0x000000060700720c */ /* 0x000fe20003f26270 */
[----:B0-----:R-:W-:-:S12]  /*103a0*/  IMAD.MOV.U32 R2, RZ, RZ, R14 ;  /* 0x000000ffff027224 */ /* 0x001fd800078e000e */
[----:B------:R-:W-:Y:S05]  /*103b0*/  WARPSYNC.COLLECTIVE R15, `(.L_x_345) ;  /* 0x000000000f087348 */ /* 0x000fea0003c00000 */
[----:B------:R0:W1:Y:S02]  /*103c0*/  SHFL.IDX P6, R14, R13, R12, R11 ;  /* 0x0000000c0d0e7389 */ /* 0x00006400000c000b */
[----:B01----:R-:W-:Y:S01]  /*103d0*/  ENDCOLLECTIVE ;  /* 0x000000000000791b */ /* 0x003fe20003800000 */
.L_x_345:
        /* <DEDUP_REMOVED lines=8> */
.L_x_346:
        /* <DEDUP_REMOVED lines=14> */
.L_x_347:
        /* <DEDUP_REMOVED lines=8> */
.L_x_348:
        /* <DEDUP_REMOVED lines=14> */
.L_x_349:
        /* <DEDUP_REMOVED lines=8> */
.L_x_350:
        /* <DEDUP_REMOVED lines=14> */
.L_x_351:
        /* <DEDUP_REMOVED lines=8> */
.L_x_352:
        /* <DEDUP_REMOVED lines=14> */
.L_x_353:
[----:B------:R-:W-:Y:S02]  /*10960*/  IMAD.MOV.U32 R13, RZ, RZ, R5 ;  /* 0x000000ffff0d7224 */ /* 0x000fe400078e0005 */
[----:B------:R-:W-:Y:S01]  /*10970*/  IMAD.MOV.U32 R12, RZ, RZ, 0x7 ;  /* 0x00000007ff0c7424 */ /* 0x000fe200078e00ff */
[----:B------:R-:W-:-:S05]  /*10980*/  @!P1 LEA R14, P4, R32, R14, 0x1 ;  /* 0x0000000e200e9211 */ /* 0x000fca00078808ff */
[----:B------:R-:W-:Y:S01]  /*10990*/  @!P1 IMAD.X R7, RZ, RZ, R2, P4 ;  /* 0x000000ffff079224 */ /* 0x000fe200020e0602 */
[----:B------:R-:W-:-:S07]  /*109a0*/  @!P1 MOV R2, R14 ;  /* 0x0000000e00029202 */ /* 0x000fce0000000f00 */
[----:B------:R-:W-:Y:S05]  /*109b0*/  WARPSYNC.COLLECTIVE R15, `(.L_x_354) ;  /* 0x000000000f087348 */ /* 0x000fea0003c00000 */
[----:B------:R0:W1:Y:S02]  /*109c0*/  SHFL.IDX P6, R14, R13, R12, R11 ;  /* 0x0000000c0d0e7389 */ /* 0x00006400000c000b */
[----:B01----:R-:W-:Y:S01]  /*109d0*/  ENDCOLLECTIVE ;  /* 0x000000000000791b */ /* 0x003fe20003800000 */
.L_x_354:
        /* <DEDUP_REMOVED lines=8> */
[----:B------:R-:W-:-:S07]  /*10a60*/  MOV R5, R14 ;  /* 0x0000000e00057202 */ /* 0x000fce0000000f00 */
[----:B0-----:R-:W-:Y:S05]  /*10a70*/  WARPSYNC.COLLECTIVE R15, `(.L_x_355) ;  /* 0x000000000f087348 */ /* 0x001fea0003c00000 */
[----:B------:R1:W2:Y:S02]  /*10a80*/  SHFL.IDX P6, R14, R13, R12, R11 ;  /* 0x0000000c0d0e7389 */ /* 0x0002a400000c000b */
[----:B012---:R-:W-:Y:S01]  /*10a90*/  ENDCOLLECTIVE ;  /* 0x000000000000791b */ /* 0x007fe20003800000 */
.L_x_355:
[----:B------:R-:W-:Y:S05]  /*10aa0*/  BRA `(.L_x_356) ;  /* 0xffffffc000707947 */ /* 0x000fea000383ffff */
.L_x_270:
[----:B0-----:R0:W1:Y:S02]  /*10ab0*/  SYNCS.PHASECHK.TRANS64.TRYWAIT P0, [R22+URZ+0x30820], R3 ;  /* 0x03082003160075a7 */ /* 0x001064000800017f */
[----:B-1----:R-:W-:Y:S05]  /*10ac0*/  @!P0 NANOSLEEP.SYNCS 0x989680 ;  /* 0x009896800000895d */ /* 0x002fea0003900000 */
[----:B------:R-:W1:Y:S02]  /*10ad0*/  @!P0 SYNCS.PHASECHK.TRANS64 P0, [R22+URZ+0x30820], R3 ;  /* 0x03082003160085a7 */ /* 0x000e64000800007f */
[----:B-1----:R-:W-:Y:S05]  /*10ae0*/  @!P0 BRA `(.L_x_270) ;  /* 0xfffffffc00f08947 */ /* 0x002fea000383ffff */
[----:B------:R-:W-:Y:S05]  /*10af0*/  BRA `(.L_x_357) ;  /* 0xffffffc000e07947 */ /* 0x000fea000383ffff */
.L_x_275:
[----:B0-----:R0:W1:Y:S02]  /*10b00*/  SYNCS.PHASECHK.TRANS64.TRYWAIT P0, [R7+URZ+0x30840], R2 ;  /* 0x03084002070075a7 */ /* 0x001064000800017f */
[----:B-1----:R-:W-:Y:S05]  /*10b10*/  @!P0 NANOSLEEP.SYNCS 0x989680 ;  /* 0x009896800000895d */ /* 0x002fea0003900000 */
[----:B------:R-:W1:Y:S02]  /*10b20*/  @!P0 SYNCS.PHASECHK.TRANS64 P0, [R7+URZ+0x30840], R2 ;  /* 0x03084002070085a7 */ /* 0x000e64000800007f */
[----:B-1----:R-:W-:Y:S05]  /*10b30*/  @!P0 BRA `(.L_x_275) ;  /* 0xfffffffc00f08947 */ /* 0x002fea000383ffff */
[----:B------:R-:W-:Y:S05]  /*10b40*/  BRA `(.L_x_358) ;  /* 0xffffffc400c47947 */ /* 0x000fea000383ffff */
.L_x_276:
        /* <DEDUP_REMOVED lines=8> */
.L_x_360:
[----:B------:R-:W-:Y:S05]  /*10bd0*/  BSYNC B1 ;  /* 0x0000000000017941 */ /* 0x000fea0003800000 */
.L_x_359:
[----:B------:R-:W-:Y:S01]  /*10be0*/  IMAD.MOV.U32 R13, RZ, RZ, R8 ;  /* 0x000000ffff0d7224 */ /* 0x000fe200078e0008 */
[----:B------:R-:W-:Y:S01]  /*10bf0*/  MOV R12, RZ ;  /* 0x000000ff000c7202 */ /* 0x000fe20000000f00 */
[----:B------:R-:W-:Y:S01]  /*10c00*/  IMAD.MOV.U32 R11, RZ, RZ, 0x181f ;  /* 0x0000181fff0b7424 */ /* 0x000fe200078e00ff */
[----:B------:R-:W-:Y:S01]  /*10c10*/  LOP3.LUT R23, R23, 0xfffffeff, RZ, 0xc0, !PT ;  /* 0xfffffeff17177812 */ /* 0x000fe200078ec0ff */
[----:B------:R-:W-:Y:S01]  /*10c20*/  IMAD.MOV.U32 R15, RZ, RZ, -0x1 ;  /* 0xffffffffff0f7424 */ /* 0x000fe200078e00ff */
[----:B------:R-:W-:Y:S01]  /*10c30*/  SHF.L.U32 R4, R32, 0x1, RZ ;  /* 0x0000000120047819 */ /* 0x000fe200000006ff */
[----:B------:R-:W-:Y:S01]  /*10c40*/  IMAD.MOV.U32 R3, RZ, RZ, R14 ;  /* 0x000000ffff037224 */ /* 0x000fe200078e000e */
[----:B------:R-:W-:Y:S01]  /*10c50*/  @P1 LOP3.LUT R23, R23, 0x100, RZ, 0xfc, !PT ;  /* 0x0000010017171812 */ /* 0x000fe200078efcff */
[----:B------:R-:W-:-:S07]  /*10c60*/  IMAD R5, R5, 0x2, R22 ;  /* 0x0000000205057824 */ /* 0x000fce00078e0216 */
[----:B------:R-:W-:Y:S05]  /*10c70*/  WARPSYNC.COLLECTIVE R15, `(.L_x_361) ;  /* 0x000000000f087348 */ /* 0x000fea0003c00000 */
[----:B------:R0:W1:Y:S02]  /*10c80*/  SHFL.IDX P6, R14, R13, R12, R11 ;  /* 0x0000000c0d0e7389 */ /* 0x00006400000c000b */
[----:B01----:R-:W-:Y:S01]  /*10c90*/  ENDCOLLECTIVE ;  /* 0x000000000000791b */ /* 0x003fe20003800000 */
.L_x_361:
[----:B------:R-:W-:Y:S01]  /*10ca0*/  LOP3.LUT P1, RZ, R23, 0x4, RZ, 0xc0, !PT ;  /* 0x0000000417ff7812 */ /* 0x000fe2000782c0ff */
[----:B------:R-:W-:Y:S01]  /*10cb0*/  IMAD.MOV.U32 R13, RZ, RZ, R6 ;  /* 0x000000ffff0d7224 */ /* 0x000fe200078e0006 */
[----:B------:R-:W-:Y:S01]  /*10cc0*/  MOV R12, 0x1 ;  /* 0x00000001000c7802 */ /* 0x000fe20000000f00 */
[----:B------:R-:W-:-:S10]  /*10cd0*/  IMAD.MOV.U32 R2, RZ, RZ, R14 ;  /* 0x000000ffff027224 */ /* 0x000fd400078e000e */
[----:B------:R-:W-:Y:S05]  /*10ce0*/  WARPSYNC.COLLECTIVE R15, `(.L_x_362) ;  /* 0x000000000f087348 */ /* 0x000fea0003c00000 */
[----:B------:R0:W1:Y:S02]  /*10cf0*/  SHFL.IDX P6, R14, R13, R12, R11 ;  /* 0x0000000c0d0e7389 */ /* 0x00006400000c000b */
[----:B01----:R-:W-:Y:S01]  /*10d00*/  ENDCOLLECTIVE ;  /* 0x000000000000791b */ /* 0x003fe20003800000 */
.L_x_362:
[----:B------:R-:W-:-:S05]  /*10d10*/  IADD3 R2, P0, R2, R4, RZ ;  /* 0x0000000402027210 */ /* 0x000fca0007f1e0ff */
[----:B------:R-:W-:-:S05]  /*10d20*/  IMAD.X R3, RZ, RZ, R3, P0 ;  /* 0x000000ffff037224 */ /* 0x000fca00000e0603 */
[----:B------:R-:W-:Y:S01]  /*10d30*/  @!PT LDS RZ, [RZ] ;  /* 0x00000000fffff984 */ /* 0x000fe20000000800 */
[----:B------:R-:W-:Y:S01]  /*10d40*/  @!PT LDS RZ, [RZ] ;  /* 0x00000000fffff984 */ /* 0x000fe20000000800 */
[----:B------:R-:W-:Y:S01]  /*10d50*/  @!PT LDS RZ, [RZ] ;  /* 0x00000000fffff984 */ /* 0x000fe20000000800 */
[----:B------:R-:W-:Y:S01]  /*10d60*/  LDGSTS.E.BYPASS.LTC128B.128 [R5+0x1e400], desc[UR36][R2.64], !P1 ;  /* 0x1e40000002057fae */ /* 0x000fe2000c901d64 */
[----:B------:R-:W-:-:S03]  /*10d70*/  IMAD.MOV.U32 R13, RZ, RZ, R8 ;  /* 0x000000ffff0d7224 */ /* 0x000fc600078e0008 */
[----:B------:R-:W-:Y:S04]  /*10d80*/  LDGSTS.E.BYPASS.LTC128B.128 [R5+0x21400], desc[UR36][R2.64+0x80], !P5 ;  /* 0x2140008002057fae */ /* 0x000fe8000e901d64 */
[----:B------:R0:W-:Y:S02]  /*10d90*/  LDGSTS.E.BYPASS.LTC128B.128 [R5+0x24400], desc[UR36][R2.64+0x100], !P4 ;  /* 0x2440010002057fae */ /* 0x0001e4000e101d64 */
[----:B0-----:R-:W-:-:S07]  /*10da0*/  IMAD.MOV.U32 R3, RZ, RZ, R14 ;  /* 0x000000ffff037224 */ /* 0x001fce00078e000e */
[----:B------:R-:W-:Y:S05]  /*10db0*/  WARPSYNC.COLLECTIVE R15, `(.L_x_363) ;  /* 0x000000000f087348 */ /* 0x000fea0003c00000 */
[----:B------:R0:W1:Y:S02]  /*10dc0*/  SHFL.IDX P6, R14, R13, R12, R11 ;  /* 0x0000000c0d0e7389 */ /* 0x00006400000c000b */
[----:B01----:R-:W-:Y:S01]  /*10dd0*/  ENDCOLLECTIVE ;  /* 0x000000000000791b */ /* 0x003fe20003800000 */
.L_x_363:
[----:B------:R-:W-:Y:S02]  /*10de0*/  IMAD.MOV.U32 R13, RZ, RZ, R6 ;  /* 0x000000ffff0d7224 */ /* 0x000fe400078e0006 */
[----:B------:R-:W-:Y:S02]  /*10df0*/  IMAD.MOV.U32 R12, RZ, RZ, 0x2 ;  /* 0x00000002ff0c7424 */ /* 0x000fe400078e00ff */
[----:B------:R-:W-:-:S07]  /*10e00*/  IMAD.MOV.U32 R2, RZ, RZ, R14 ;  /* 0x000000ffff027224 */ /* 0x000fce00078e000e */
[----:B------:R-:W-:Y:S05]  /*10e10*/  WARPSYNC.COLLECTIVE R15, `(.L_x_364) ;  /* 0x000000000f087348 */ /* 0x000fea0003c00000 */
[----:B------:R0:W1:Y:S02]  /*10e20*/  SHFL.IDX P6, R14, R13, R12, R11 ;  /* 0x0000000c0d0e7389 */ /* 0x00006400000c000b */
[----:B01----:R-:W-:Y:S01]  /*10e30*/  ENDCOLLECTIVE ;  /* 0x000000000000791b */ /* 0x003fe20003800000 */
.L_x_364:
[----:B------:R-:W-:-:S04]  /*10e40*/  IADD3 R2, P0, R2, R4, RZ ;  /* 0x0000000402027210 */ /* 0x000fc80007f1e0ff */
[----:B------:R-:W-:-:S05]  /*10e50*/  IADD3.X R3, RZ, R3, RZ, P0, !PT ;  /* 0x00000003ff037210 */ /* 0x000fca00007fe4ff */
[----:B------:R-:W-:Y:S01]  /*10e60*/  @!PT LDS RZ, [RZ] ;  /* 0x00000000fffff984 */ /* 0x000fe20000000800 */
[----:B------:R-:W-:Y:S01]  /*10e70*/  @!PT LDS RZ, [RZ] ;  /* 0x00000000fffff984 */ /* 0x000fe20000000800 */
[----:B------:R-:W-:Y:S01]  /*10e80*/  @!PT LDS RZ, [RZ] ;  /* 0x00000000fffff984 */ /* 0x000fe20000000800 */
[----:B------:R0:W-:Y:S01]  /*10e90*/  LDGSTS.E.BYPASS.LTC128B.128 [R5+0x1ec00], desc[UR36][R2.64], !P1 ;  /* 0x1ec0000002057fae */ /* 0x0001e2000c901d64 */
[----:B------:R-:W-:-:S03]  /*10ea0*/  MOV R13, R8 ;  /* 0x00000008000d7202 */ /* 0x000fc60000000f00 */
[----:B------:R0:W-:Y:S04]  /*10eb0*/  LDGSTS.E.BYPASS.LTC128B.128 [R5+0x21c00], desc[UR36][R2.64+0x80], !P5 ;  /* 0x21c0008002057fae */ /* 0x0001e8000e901d64 */
[----:B------:R0:W-:Y:S01]  /*10ec0*/  LDGSTS.E.BYPASS.LTC128B.128 [R5+0x24c00], desc[UR36][R2.64+0x100], !P4 ;  /* 0x24c0010002057fae */ /* 0x0001e2000e101d64 */
[----:B------:R-:W-:-:S07]  /*10ed0*/  IMAD.MOV.U32 R35, RZ, RZ, R14 ;  /* 0x000000ffff237224 */ /* 0x000fce00078e000e */
[----:B0-----:R-:W-:Y:S05]  /*10ee0*/  WARPSYNC.COLLECTIVE R15, `(.L_x_365) ;  /* 0x000000000f087348 */ /* 0x001fea0003c00000 */
[----:B------:R1:W2:Y:S02]  /*10ef0*/  SHFL.IDX P6, R14, R13, R12, R11 ;  /* 0x0000000c0d0e7389 */ /* 0x0002a400000c000b */
[----:B012---:R-:W-:Y:S01]  /*10f00*/  ENDCOLLECTIVE ;  /* 0x000000000000791b */ /* 0x007fe20003800000 */
.L_x_365:
[----:B------:R-:W-:Y:S01]  /*10f10*/  IMAD.MOV.U32 R13, RZ, RZ, R6 ;  /* 0x000000ffff0d7224 */ /* 0x000fe200078e0006 */
[----:B------:R-:W-:Y:S01]  /*10f20*/  MOV R12, 0x3 ;  /* 0x00000003000c7802 */ /* 0x000fe20000000f00 */
[----:B------:R-:W-:-:S07]  /*10f30*/  IMAD.MOV.U32 R2, RZ, RZ, R14 ;  /* 0x000000ffff027224 */ /* 0x000fce00078e000e */
[----:B------:R-:W-:Y:S05]  /*10f40*/  WARPSYNC.COLLECTIVE R15, `(.L_x_366) ;  /* 0x000000000f087348 */ /* 0x000fea0003c00000 */
[----:B------:R0:W1:Y:S02]  /*10f50*/  SHFL.IDX P6, R14, R13, R12, R11 ;  /* 0x0000000c0d0e7389 */ /* 0x00006400000c000b */
[----:B01----:R-:W-:Y:S01]  /*10f60*/  ENDCOLLECTIVE ;  /* 0x000000000000791b */ /* 0x003fe20003800000 */
.L_x_366:
[----:B------:R-:W-:-:S05]  /*10f70*/  IADD3 R2, P0, R2, R4, RZ ;  /* 0x0000000402027210 */ /* 0x000fca0007f1e0ff */
[----:B------:R-:W-:-:S05]  /*10f80*/  IMAD.X R3, RZ, RZ, R35, P0 ;  /* 0x000000ffff037224 */ /* 0x000fca00000e0623 */
[----:B------:R-:W-:Y:S01]  /*10f90*/  @!PT LDS RZ, [RZ] ;  /* 0x00000000fffff984 */ /* 0x000fe20000000800 */
[----:B------:R-:W-:Y:S01]  /*10fa0*/  @!PT LDS RZ, [RZ] ;  /* 0x00000000fffff984 */ /* 0x000fe20000000800 */
[----:B------:R-:W-:Y:S01]  /*10fb0*/  @!PT LDS RZ, [RZ] ;  /* 0x00000000fffff984 */ /* 0x000fe20000000800 */
[----:B------:R0:W-:Y:S01]  /*10fc0*/  LDGSTS.E.BYPASS.LTC128B.128 [R5+0x1f400], desc[UR36][R2.64], !P1 ;  /* 0x1f40000002057fae */ /* 0x0001e2000c901d64 */
[----:B------:R-:W-:-:S03]  /*10fd0*/  IMAD.MOV.U32 R13, RZ, RZ, R8 ;  /* 0x000000ffff0d7224 */ /* 0x000fc600078e0008 */
[----:B------:R0:W-:Y:S04]  /*10fe0*/  LDGSTS.E.BYPASS.LTC128B.128 [R5+0x22400], desc[UR36][R2.64+0x80], !P5 ;  /* 0x2240008002057fae */ /* 0x0001e8000e901d64 */
[----:B------:R0:W-:Y:S01]  /*10ff0*/  LDGSTS.E.BYPASS.LTC128B.128 [R5+0x25400], desc[UR36][R2.64+0x100], !P4 ;  /* 0x2540010002057fae */ /* 0x0001e2000e101d64 */
[----:B------:R-:W-:-:S07]  /*11000*/  IMAD.MOV.U32 R35, RZ, RZ, R14 ;  /* 0x000000ffff237224 */ /* 0x000fce00078e000e */
[----:B0-----:R-:W-:Y:S05]  /*11010*/  WARPSYNC.COLLECTIVE R15, `(.L_x_367) ;  /* 0x000000000f087348 */ /* 0x001fea0003c00000 */
[----:B------:R1:W2:Y:S02]  /*11020*/  SHFL.IDX P6, R14, R13, R12, R11 ;  /* 0x0000000c0d0e7389 */ /* 0x0002a400000c000b */
[----:B012---:R-:W-:Y:S01]  /*11030*/  ENDCOLLECTIVE ;  /* 0x000000000000791b */ /* 0x007fe20003800000 */
.L_x_367:
[----:B------:R-:W-:Y:S02]  /*11040*/  IMAD.MOV.U32 R13, RZ, RZ, R6 ;  /* 0x000000ffff0d7224 */ /* 0x000fe400078e0006 */
[----:B------:R-:W-:Y:S02]  /*11050*/  IMAD.MOV.U32 R12, RZ, RZ, 0x4 ;  /* 0x00000004ff0c7424 */ /* 0x000fe400078e00ff */
[----:B------:R-:W-:-:S07]  /*11060*/  IMAD.MOV.U32 R2, RZ, RZ, R14 ;  /* 0x000000ffff027224 */ /* 0x000fce00078e000e */
[----:B------:R-:W-:Y:S05]  /*11070*/  WARPSYNC.COLLECTIVE R15, `(.L_x_368) ;  /* 0x000000000f087348 */ /* 0x000fea0003c00000 */
[----:B------:R0:W1:Y:S02]  /*11080*/  SHFL.IDX P6, R14, R13, R12, R11 ;  /* 0x0000000c0d0e7389 */ /* 0x00006400000c000b */
[----:B01----:R-:W-:Y:S01]  /*11090*/  ENDCOLLECTIVE ;  /* 0x000000000000791b */ /* 0x003fe20003800000 */
.L_x_368:
        /* <DEDUP_REMOVED lines=13> */
.L_x_369:
[----:B------:R-:W-:Y:S01]  /*11170*/  IMAD.MOV.U32 R13, RZ, RZ, R6 ;  /* 0x000000ffff0d7224 */ /* 0x000fe200078e0006 */
[----:B------:R-:W-:Y:S01]  /*11180*/  MOV R12, 0x5 ;  /* 0x00000005000c7802 */ /* 0x000fe20000000f00 */
[----:B------:R-:W-:-:S07]  /*11190*/  IMAD.MOV.U32 R2, RZ, RZ, R14 ;  /* 0x000000ffff027224 */ /* 0x000fce00078e000e */
[----:B------:R-:W-:Y:S05]  /*111a0*/  WARPSYNC.COLLECTIVE R15, `(.L_x_370) ;  /* 0x000000000f087348 */ /* 0x000fea0003c00000 */
[----:B------:R0:W1:Y:S02]  /*111b0*/  SHFL.IDX P6, R14, R13, R12, R11 ;  /* 0x0000000c0d0e7389 */ /* 0x00006400000c000b */
[----:B01----:R-:W-:Y:S01]  /*111c0*/  ENDCOLLECTIVE ;  /* 0x000000000000791b */ /* 0x003fe20003800000 */
.L_x_370:
[----:B------:R-:W-:-:S05]  /*111d0*/  IADD3 R2, P0, R2, R4, RZ ;  /* 0x0000000402027210 */ /* 0x000fca0007f1e0ff */
[----:B------:R-:W-:-:S05]  /*111e0*/  IMAD.X R3, RZ, RZ, R35, P0 ;  /* 0x000000ffff037224 */ /* 0x000fca00000e0623 */
[----:B------:R-:W-:Y:S01]  /*111f0*/  @!PT LDS RZ, [RZ] ;  /* 0x00000000fffff984 */ /* 0x000fe20000000800 */
[----:B------:R-:W-:Y:S01]  /*11200*/  @!PT LDS RZ, [RZ] ;  /* 0x00000000fffff984 */ /* 0x000fe20000000800 */
[----:B------:R-:W-:Y:S01]  /*11210*/  @!PT LDS RZ, [RZ] ;  /* 0x00000000fffff984 */ /* 0x000fe20000000800 */
[----:B------:R0:W-:Y:S01]  /*11220*/  LDGSTS.E.BYPASS.LTC128B.128 [R5+0x20400], desc[UR36][R2.64], !P1 ;  /* 0x2040000002057fae */ /* 0x0001e2000c901d64 */
[----:B------:R-:W-:Y:S01]  /*11230*/  IMAD.MOV.U32 R13, RZ, RZ, R8 ;  /* 0x000000ffff0d7224 */ /* 0x000fe200078e0008 */
[----:B------:R-:W-:Y:S02]  /*11240*/  LOP3.LUT P1, RZ, R23, 0x100, RZ, 0xc0, !PT ;  /* 0x0000010017ff7812 */ /* 0x000fe4000782c0ff */
[----:B------:R0:W-:Y:S04]  /*11250*/  LDGSTS.E.BYPASS.LTC128B.128 [R5+0x23400], desc[UR36][R2.64+0x80], !P5 ;  /* 0x2340008002057fae */ /* 0x0001e8000e901d64 */
[----:B------:R0:W-:Y:S01]  /*11260*/  LDGSTS.E.BYPASS.LTC128B.128 [R5+0x26400], desc[UR36][R2.64+0x100], !P4 ;  /* 0x2640010002057fae */ /* 0x0001e2000e101d64 */
[----:B------:R-:W-:-:S07]  /*11270*/  IMAD.MOV.U32 R35, RZ, RZ, R14 ;  /* 0x000000ffff237224 */ /* 0x000fce00078e000e */
[----:B0-----:R-:W-:Y:S05]  /*11280*/  WARPSYNC.COLLECTIVE R15, `(.L_x_371) ;  /* 0x000000000f087348 */ /* 0x001fea0003c00000 */
[----:B------:R1:W2:Y:S02]  /*11290*/  SHFL.IDX P6, R14, R13, R12, R11 ;  /* 0x0000000c0d0e7389 */ /* 0x0002a400000c000b */
[----:B012---:R-:W-:Y:S01]  /*112a0*/  ENDCOLLECTIVE ;  /* 0x000000000000791b */ /* 0x007fe20003800000 */
.L_x_371:
[----:B------:R-:W-:Y:S01]  /*112b0*/  IMAD.MOV.U32 R2, RZ, RZ, R14 ;  /* 0x000000ffff027224 */ /* 0x000fe200078e000e */
[----:B------:R-:W-:Y:S06]  /*112c0*/  BRA `(.L_x_372) ;  /* 0xffffffc000ec7947 */ /* 0x000fec000383ffff */
.L_x_281:
[----:B0-----:R0:W1:Y:S02]  /*112d0*/  SYNCS.PHASECHK.TRANS64.TRYWAIT P0, [R6+URZ+0x30860], R2 ;  /* 0x03086002060075a7 */ /* 0x001064000800017f */
[----:B-1----:R-:W-:Y:S05]  /*112e0*/  @!P0 NANOSLEEP.SYNCS 0x989680 ;  /* 0x009896800000895d */ /* 0x002fea0003900000 */
[----:B------:R-:W1:Y:S02]  /*112f0*/  @!P0 SYNCS.PHASECHK.TRANS64 P0, [R6+URZ+0x30860], R2 ;  /* 0x03086002060085a7 */ /* 0x000e64000800007f */
[----:B-1----:R-:W-:Y:S05]  /*11300*/  @!P0 BRA `(.L_x_281) ;  /* 0xfffffffc00f08947 */ /* 0x002fea000383ffff */
[----:B------:R-:W-:Y:S05]  /*11310*/  BRA `(.L_x_373) ;  /* 0xffffffc400547947 */ /* 0x000fea000383ffff */
.L_x_282:
[----:B------:R-:W-:Y:S01]  /*11320*/  BSSY B1, `(.L_x_374) ;  /* 0x0000008000017945 */ /* 0x000fe20003800000 */
[----:B------:R-:W-:Y:S01]  /*11330*/  MOV R13, R25 ;  /* 0x00000019000d7202 */ /* 0x000fe20000000f00 */
[----:B------:R-:W-:Y:S02]  /*11340*/  IMAD.MOV.U32 R12, RZ, RZ, RZ ;  /* 0x000000ffff0c7224 */ /* 0x000fe400078e00ff */
[----:B------:R-:W-:Y:S02]  /*11350*/  IMAD.MOV.U32 R11, RZ, RZ, 0x181f ;  /* 0x0000181fff0b7424 */ /* 0x000fe400078e00ff */
[----:B------:R-:W-:-:S07]  /*11360*/  IMAD.MOV.U32 R15, RZ, RZ, -0x1 ;  /* 0xffffffffff0f7424 */ /* 0x000fce00078e00ff */
[----:B0-----:R-:W-:Y:S05]  /*11370*/  WARPSYNC.COLLECTIVE R15, `(.L_x_375) ;  /* 0x000000000f087348 */ /* 0x001fea0003c00000 */
[----:B------:R1:W2:Y:S02]  /*11380*/  SHFL.IDX P6, R14, R13, R12, R11 ;  /* 0x0000000c0d0e7389 */ /* 0x0002a400000c000b */
[----:B012---:R-:W-:Y:S01]  /*11390*/  ENDCOLLECTIVE ;  /* 0x000000000000791b */ /* 0x007fe20003800000 */
.L_x_375:
[----:B------:R-:W-:Y:S05]  /*113a0*/  BSYNC B1 ;  /* 0x0000000000017941 */ /* 0x000fea0003800000 */
.L_x_374:
[----:B------:R-:W-:Y:S01]  /*113b0*/  IMAD.MOV.U32 R13, RZ, RZ, R24 ;  /* 0x000000ffff0d7224 */ /* 0x000fe200078e0018 */
[----:B------:R-:W-:Y:S01]  /*113c0*/  MOV R15, 0xffffffff ;  /* 0xffffffff000f7802 */ /* 0x000fe20000000f00 */
[----:B------:R-:W-:Y:S01]  /*113d0*/  IMAD.MOV.U32 R12, RZ, RZ, RZ ;  /* 0x000000ffff0c7224 */ /* 0x000fe200078e00ff */
[----:B------:R-:W-:Y:S01]  /*113e0*/  MOV R3, R14 ;  /* 0x0000000e00037202 */ /* 0x000fe20000000f00 */
[----:B------:R-:W-:Y:S02]  /*113f0*/  IMAD.MOV.U32 R11, RZ, RZ, 0x181f ;  /* 0x0000181fff0b7424 */ /* 0x000fe400078e00ff */
[----:B------:R-:W-:-:S07]  /*11400*/  IMAD R5, R5, 0x2, R22 ;  /* 0x0000000205057824 */ /* 0x000fce00078e0216 */
[----:B------:R-:W-:Y:S05]  /*11410*/  WARPSYNC.COLLECTIVE R15, `(.L_x_376) ;  /* 0x000000000f087348 */ /* 0x000fea0003c00000 */
[----:B------:R0:W1:Y:S02]  /*11420*/  SHFL.IDX P6, R14, R13, R12, R11 ;  /* 0x0000000c0d0e7389 */ /* 0x00006400000c000b */
[----:B01----:R-:W-:Y:S01]  /*11430*/  ENDCOLLECTIVE ;  /* 0x000000000000791b */ /* 0x003fe20003800000 */
.L_x_376:
[----:B------:R-:W-:Y:S01]  /*11440*/  MOV R13, R25 ;  /* 0x00000019000d7202 */ /* 0x000fe20000000f00 */
[----:B------:R-:W-:Y:S02]  /*11450*/  IMAD.MOV.U32 R12, RZ, RZ, 0x1 ;  /* 0x00000001ff0c7424 */ /* 0x000fe400078e00ff */
[----:B------:R-:W-:-:S07]  /*11460*/  IMAD.MOV.U32 R2, RZ, RZ, R14 ;  /* 0x000000ffff027224 */ /* 0x000fce00078e000e */
[----:B------:R-:W-:Y:S05]  /*11470*/  WARPSYNC.COLLECTIVE R15, `(.L_x_377) ;  /* 0x000000000f087348 */ /* 0x000fea0003c00000 */
[----:B------:R0:W1:Y:S02]  /*11480*/  SHFL.IDX P6, R14, R13, R12, R11 ;  /* 0x0000000c0d0e7389 */ /* 0x00006400000c000b */
[----:B01----:R-:W-:Y:S01]  /*11490*/  ENDCOLLECTIVE ;  /* 0x000000000000791b */ /* 0x003fe20003800000 */
.L_x_377:
[----:B------:R-:W-:-:S05]  /*114a0*/  IADD3 R2, P0, R2, R4, RZ ;  /* 0x0000000402027210 */ /* 0x000fca0007f1e0ff */
        /* <DEDUP_REMOVED lines=15> */
.L_x_378:
[----:B------:R-:W-:Y:S02]  /*115a0*/  IMAD.MOV.U32 R13, RZ, RZ, R25 ;  /* 0x000000ffff0d7224 */ /* 0x000fe400078e0019 */
[----:B------:R-:W-:Y:S01]  /*115b0*/  IMAD.MOV.U32 R12, RZ, RZ, 0x2 ;  /* 0x00000002ff0c7424 */ /* 0x000fe200078e00ff */
[----:B------:R-:W-:-:S07]  /*115c0*/  MOV R2, R14 ;  /* 0x0000000e00027202 */ /* 0x000fce0000000f00 */
[----:B------:R-:W-:Y:S05]  /*115d0*/  WARPSYNC.COLLECTIVE R15, `(.L_x_379) ;  /* 0x000000000f087348 */ /* 0x000fea0003c00000 */
[----:B------:R0:W1:Y:S02]  /*115e0*/  SHFL.IDX P6, R14, R13, R12, R11 ;  /* 0x0000000c0d0e7389 */ /* 0x00006400000c000b */
[----:B01----:R-:W-:Y:S01]  /*115f0*/  ENDCOLLECTIVE ;  /* 0x000000000000791b */ /* 0x003fe20003800000 */
.L_x_379:
        /* <DEDUP_REMOVED lines=16> */
.L_x_380:
[----:B------:R-:W-:Y:S01]  /*11700*/  MOV R13, R25 ;  /* 0x00000019000d7202 */ /* 0x000fe20000000f00 */
[----:B------:R-:W-:Y:S02]  /*11710*/  IMAD.MOV.U32 R12, RZ, RZ, 0x3 ;  /* 0x00000003ff0c7424 */ /* 0x000fe400078e00ff */
[----:B------:R-:W-:-:S07]  /*11720*/  IMAD.MOV.U32 R2, RZ, RZ, R14 ;  /* 0x000000ffff027224 */ /* 0x000fce00078e000e */
[----:B------:R-:W-:Y:S05]  /*11730*/  WARPSYNC.COLLECTIVE R15, `(.L_x_381) ;  /* 0x000000000f087348 */ /* 0x000fea0003c00000 */
[----:B------:R0:W1:Y:S02]  /*11740*/  SHFL.IDX P6, R14, R13, R12, R11 ;  /* 0x0000000c0d0e7389 */ /* 0x00006400000c000b */
[----:B01----:R-:W-:Y:S01]  /*11750*/  ENDCOLLECTIVE ;  /* 0x000000000000791b */ /* 0x003fe20003800000 */
.L_x_381:
        /* <DEDUP_REMOVED lines=16> */
.L_x_382:
[----:B------:R-:W-:Y:S02]  /*11860*/  IMAD.MOV.U32 R13, RZ, RZ, R25 ;  /* 0x000000ffff0d7224 */ /* 0x000fe400078e0019 */
[----:B------:R-:W-:Y:S01]  /*11870*/  IMAD.MOV.U32 R12, RZ, RZ, 0x4 ;  /* 0x00000004ff0c7424 */ /* 0x000fe200078e00ff */
[----:B------:R-:W-:-:S07]  /*11880*/  MOV R2, R14 ;  /* 0x0000000e00027202 */ /* 0x000fce0000000f00 */
[----:B------:R-:W-:Y:S05]  /*11890*/  WARPSYNC.COLLECTIVE R15, `(.L_x_383) ;  /* 0x000000000f087348 */ /* 0x000fea0003c00000 */
[----:B------:R0:W1:Y:S02]  /*118a0*/  SHFL.IDX P6, R14, R13, R12, R11 ;  /* 0x0000000c0d0e7389 */ /* 0x00006400000c000b */
[----:B01----:R-:W-:Y:S01]  /*118b0*/  ENDCOLLECTIVE ;  /* 0x000000000000791b */ /* 0x003fe20003800000 */
.L_x_383:
        /* <DEDUP_REMOVED lines=16> */
.L_x_384:
[----:B------:R-:W-:Y:S01]  /*119c0*/  MOV R13, R25 ;  /* 0x00000019000d7202 */ /* 0x000fe20000000f00 */
[----:B------:R-:W-:Y:S02]  /*119d0*/  IMAD.MOV.U32 R12, RZ, RZ, 0x5 ;  /* 0x00000005ff0c7424 */ /* 0x000fe400078e00ff */
[----:B------:R-:W-:-:S07]  /*119e0*/  IMAD.MOV.U32 R2, RZ, RZ, R14 ;  /* 0x000000ffff027224 */ /* 0x000fce00078e000e */
[----:B------:R-:W-:Y:S05]  /*119f0*/  WARPSYNC.COLLECTIVE R15, `(.L_x_385) ;  /* 0x000000000f087348 */ /* 0x000fea0003c00000 */
[----:B------:R0:W1:Y:S02]  /*11a00*/  SHFL.IDX P6, R14, R13, R12, R11 ;  /* 0x0000000c0d0e7389 */ /* 0x00006400000c000b */
[----:B01----:R-:W-:Y:S01]  /*11a10*/  ENDCOLLECTIVE ;  /* 0x000000000000791b */ /* 0x003fe20003800000 */
.L_x_385:
[----:B------:R-:W-:-:S05]  /*11a20*/  IADD3 R2, P0, R2, R4, RZ ;  /* 0x0000000402027210 */ /* 0x000fca0007f1e0ff */
        /* <DEDUP_REMOVED lines=12> */
.L_x_386:
[----:B------:R-:W-:Y:S01]  /*11af0*/  @!PT LDS RZ, [RZ] ;  /* 0x00000000fffff984 */ /* 0x000fe20000000800 */
[----:B------:R-:W-:Y:S01]  /*11b00*/  @!PT LDS RZ, [RZ] ;  /* 0x00000000fffff984 */ /* 0x000fe20000000800 */
[----:B------:R-:W-:Y:S01]  /*11b10*/  @!PT LDS RZ, [RZ] ;  /* 0x00000000fffff984 */ /* 0x000fe20000000800 */
[----:B------:R1:W-:Y:S01]  /*11b20*/  LDGSTS.E.BYPASS.LTC128B.128 [R5+0x5400], desc[UR36][R2.64+0x80], !P0 ;  /* 0x0540008002057fae */ /* 0x0003e2000c101d64 */
[----:B------:R-:W-:-:S13]  /*11b30*/  ISETP.LT.OR P0, PT, R7, 0x41, P1 ;  /* 0x000000410700780c */ /* 0x000fda0000f01670 */
[----:B------:R1:W-:Y:S01]  /*11b40*/  LDGSTS.E.BYPASS.LTC128B.128 [R5+0x8400], desc[UR36][R2.64+0x100], !P0 ;  /* 0x0840010002057fae */ /* 0x0003e2000c101d64 */
[----:B------:R-:W-:Y:S05]  /*11b50*/  BRA `(.L_x_387) ;  /* 0xffffffc000387947 */ /* 0x000fea000383ffff */
.L_x_290:
[----:B0-----:R0:W1:Y:S02]  /*11b60*/  SYNCS.PHASECHK.TRANS64.TRYWAIT P0, [R0+URZ+0x30860], R3 ;  /* 0x03086003000075a7 */ /* 0x001064000800017f */
[----:B-1----:R-:W-:Y:S05]  /*11b70*/  @!P0 NANOSLEEP.SYNCS 0x989680 ;  /* 0x009896800000895d */ /* 0x002fea0003900000 */
[----:B------:R-:W1:Y:S02]  /*11b80*/  @!P0 SYNCS.PHASECHK.TRANS64 P0, [R0+URZ+0x30860], R3 ;  /* 0x03086003000085a7 */ /* 0x000e64000800007f */
[----:B-1----:R-:W-:Y:S05]  /*11b90*/  @!P0 BRA `(.L_x_290) ;  /* 0xfffffffc00f08947 */ /* 0x002fea000383ffff */
[----:B------:R-:W-:Y:S05]  /*11ba0*/  BRA `(.L_x_388) ;  /* 0xffffffc400587947 */ /* 0x000fea000383ffff */
.L_x_291:
[----:B------:R-:W-:Y:S01]  /*11bb0*/  BSSY B0, `(.L_x_389) ;  /* 0x0000008000007945 */ /* 0x000fe20003800000 */
[----:B------:R-:W-:Y:S01]  /*11bc0*/  MOV R13, R25 ;  /* 0x00000019000d7202 */ /* 0x000fe20000000f00 */
[----:B------:R-:W-:Y:S02]  /*11bd0*/  IMAD.MOV.U32 R12, RZ, RZ, RZ ;  /* 0x000000ffff0c7224 */ /* 0x000fe400078e00ff */
[----:B------:R-:W-:Y:S02]  /*11be0*/  IMAD.MOV.U32 R11, RZ, RZ, 0x181f ;  /* 0x0000181fff0b7424 */ /* 0x000fe400078e00ff */
[----:B------:R-:W-:-:S07]  /*11bf0*/  IMAD.MOV.U32 R15, RZ, RZ, -0x1 ;  /* 0xffffffffff0f7424 */ /* 0x000fce00078e00ff */
[----:B0-2---:R-:W-:Y:S05]  /*11c00*/  WARPSYNC.COLLECTIVE R15, `(.L_x_390) ;  /* 0x000000000f087348 */ /* 0x005fea0003c00000 */
[----:B--2---:R1:W2:Y:S02]  /*11c10*/  SHFL.IDX P6, R14, R13, R12, R11 ;  /* 0x0000000c0d0e7389 */ /* 0x0042a400000c000b */
[----:B012---:R-:W-:Y:S01]  /*11c20*/  ENDCOLLECTIVE ;  /* 0x000000000000791b */ /* 0x007fe20003800000 */
.L_x_390:
[----:B------:R-:W-:Y:S05]  /*11c30*/  BSYNC B0 ;  /* 0x0000000000007941 */ /* 0x000fea0003800000 */
.L_x_389:
[----:B------:R-:W-:Y:S01]  /*11c40*/  IMAD.MOV.U32 R13, RZ, RZ, R24 ;  /* 0x000000ffff0d7224 */ /* 0x000fe200078e0018 */
[----:B------:R-:W-:Y:S01]  /*11c50*/  MOV R15, 0xffffffff ;  /* 0xffffffff000f7802 */ /* 0x000fe20000000f00 */
[----:B------:R-:W-:Y:S01]  /*11c60*/  IMAD.MOV.U32 R12, RZ, RZ, RZ ;  /* 0x000000ffff0c7224 */ /* 0x000fe200078e00ff */
[----:B------:R-:W-:Y:S01]  /*11c70*/  MOV R3, R14 ;  /* 0x0000000e00037202 */ /* 0x000fe20000000f00 */
[----:B------:R-:W-:Y:S02]  /*11c80*/  IMAD.MOV.U32 R11, RZ, RZ, 0x181f ;  /* 0x0000181fff0b7424 */ /* 0x000fe400078e00ff */
[----:B------:R-:W-:Y:S02]  /*11c90*/  IMAD.SHL.U32 R5, R32, 0x2, RZ ;  /* 0x0000000220057824 */ /* 0x000fe400078e00ff */
[----:B------:R-:W-:-:S07]  /*11ca0*/  IMAD R4, R7, 0x2, R22 ;  /* 0x0000000207047824 */ /* 0x000fce00078e0216 */
[----:B------:R-:W-:Y:S05]  /*11cb0*/  WARPSYNC.COLLECTIVE R15, `(.L_x_391) ;  /* 0x000000000f087348 */ /* 0x000fea0003c00000 */
[----:B------:R0:W1:Y:S02]  /*11cc0*/  SHFL.IDX P6, R14, R13, R12, R11 ;  /* 0x0000000c0d0e7389 */ /* 0x00006400000c000b */
[----:B01----:R-:W-:Y:S01]  /*11cd0*/  ENDCOLLECTIVE ;  /* 0x000000000000791b */ /* 0x003fe20003800000 */
.L_x_391:
[----:B------:R-:W-:Y:S02]  /*11ce0*/  ULDC UR4, c[0x0][0x2f4] ;  /* 0x0000bd0000047ab9 */ /* 0x000fe40000000800 */
[----:B------:R-:W-:Y:S02]  /*11cf0*/  ISETP.GE.AND P2, PT, R32, UR4, PT ;  /* 0x0000000420007c0c */ /* 0x000fe4000bf46270 */
[----:B------:R-:W-:Y:S02]  /*11d00*/  ISETP.GE.AND P1, PT, R34, UR4, PT ;  /* 0x0000000422007c0c */ /* 0x000fe4000bf26270 */
[C---:B------:R-:W-:Y:S02]  /*11d10*/  ISETP.LT.OR P3, PT, R6.reuse, 0x1, P2 ;  /* 0x000000010600780c */ /* 0x040fe40001761670 */
[----:B------:R-:W-:Y:S02]  /*11d20*/  ISETP.LT.OR P4, PT, R6, 0x1, P1 ;  /* 0x000000010600780c */ /* 0x000fe40000f81670 */
[----:B------:R-:W-:Y:S01]  /*11d30*/  MOV R13, R25 ;  /* 0x00000019000d7202 */ /* 0x000fe20000000f00 */
[----:B------:R-:W-:Y:S01]  /*11d40*/  IMAD.MOV.U32 R12, RZ, RZ, 0x1 ;  /* 0x00000001ff0c7424 */ /* 0x000fe200078e00ff */
[----:B------:R-:W-:-:S05]  /*11d50*/  IADD3 R2, P0, R14, R5, RZ ;  /* 0x000000050e027210 */ /* 0x000fca0007f1e0ff */
[----:B------:R-:W-:Y:S01]  /*11d60*/  IMAD.X R3, RZ, RZ, R3, P0 ;  /* 0x000000ffff037224 */ /* 0x000fe200000e0603 */
[----:B------:R-:W-:-:S13]  /*11d70*/  ISETP.GE.AND P0, PT, R33, UR4, PT ;  /* 0x0000000421007c0c */ /* 0x000fda000bf06270 */
[----:B------:R-:W-:Y:S05]  /*11d80*/  WARPSYNC.COLLECTIVE R15, `(.L_x_392) ;  /* 0x000000000f087348 */ /* 0x000fea0003c00000 */
[----:B------:R0:W1:Y:S02]  /*11d90*/  SHFL.IDX P6, R14, R13, R12, R11 ;  /* 0x0000000c0d0e7389 */ /* 0x00006400000c000b */
[----:B01----:R-:W-:Y:S01]  /*11da0*/  ENDCOLLECTIVE ;  /* 0x000000000000791b */ /* 0x003fe20003800000 */
.L_x_392:
[----:B------:R-:W-:Y:S01]  /*11db0*/  @!PT LDS RZ, [RZ] ;  /* 0x00000000fffff984 */ /* 0x000fe20000000800 */
[----:B------:R-:W-:Y:S01]  /*11dc0*/  @!PT LDS RZ, [RZ] ;  /* 0x00000000fffff984 */ /* 0x000fe20000000800 */
[----:B------:R-:W-:Y:S01]  /*11dd0*/  @!PT LDS RZ, [RZ] ;  /* 0x00000000fffff984 */ /* 0x000fe20000000800 */
[----:B------:R0:W-:Y:S01]  /*11de0*/  LDGSTS.E.BYPASS.LTC128B.128 [R4+0x400], desc[UR36][R2.64], !P3 ;  /* 0x0040000002047fae */ /* 0x0001e2000d901d64 */
[----:B------:R-:W-:-:S03]  /*11df0*/  ISETP.LT.OR P3, PT, R6, 0x1, P0 ;  /* 0x000000010600780c */ /* 0x000fc60000761670 */
[----:B------:R0:W-:Y:S01]  /*11e00*/  LDGSTS.E.BYPASS.LTC128B.128 [R4+0x3400], desc[UR36][R2.64+0x80], !P4 ;  /* 0x0340008002047fae */ /* 0x0001e2000e101d64 */
[----:B------:R-:W-:-:S09]  /*11e10*/  IMAD.MOV.U32 R13, RZ, RZ, R24 ;  /* 0x000000ffff0d7224 */ /* 0x000fd200078e0018 */
[----:B------:R0:W-:Y:S01]  /*11e20*/  LDGSTS.E.BYPASS.LTC128B.128 [R4+0x6400], desc[UR36][R2.64+0x100], !P3 ;  /* 0x0640010002047fae */ /* 0x0001e2000d901d64 */
[----:B------:R-:W-:Y:S01]  /*11e30*/  ISETP.LT.OR P3, PT, R6, 0x11, P2 ;  /* 0x000000110600780c */ /* 0x000fe20001761670 */
[----:B------:R-:W-:-:S12]  /*11e40*/  IMAD.MOV.U32 R7, RZ, RZ, R14 ;  /* 0x000000ffff077224 */ /* 0x000fd800078e000e */
[----:B0-----:R-:W-:Y:S05]  /*11e50*/  WARPSYNC.COLLECTIVE R15, `(.L_x_393) ;  /* 0x000000000f087348 */ /* 0x001fea0003c00000 */
[----:B------:R1:W2:Y:S02]  /*11e60*/  SHFL.IDX P6, R14, R13, R12, R11 ;  /* 0x0000000c0d0e7389 */ /* 0x0002a400000c000b */
[----:B012---:R-:W-:Y:S01]  /*11e70*/  ENDCOLLECTIVE ;  /* 0x000000000000791b */ /* 0x007fe20003800000 */
.L_x_393:
[----:B------:R-:W-:Y:S02]  /*11e80*/  IMAD.MOV.U32 R13, RZ, RZ, R25 ;  /* 0x000000ffff0d7224 */ /* 0x000fe400078e0019 */
[----:B------:R-:W-:Y:S01]  /*11e90*/  IMAD.MOV.U32 R12, RZ, RZ, 0x2 ;  /* 0x00000002ff0c7424 */ /* 0x000fe200078e00ff */
[----:B------:R-:W-:-:S13]  /*11ea0*/  IADD3 R2, P4, R14, R5, RZ ;  /* 0x000000050e027210 */ /* 0x000fda0007f9e0ff */
[----:B------:R-:W-:Y:S05]  /*11eb0*/  WARPSYNC.COLLECTIVE R15, `(.L_x_394) ;  /* 0x000000000f087348 */ /* 0x000fea0003c00000 */
[----:B------:R0:W1:Y:S02]  /*11ec0*/  SHFL.IDX P6, R14, R13, R12, R11 ;  /* 0x0000000c0d0e7389 */ /* 0x00006400000c000b */
[----:B01----:R-:W-:Y:S01]  /*11ed0*/  ENDCOLLECTIVE ;  /* 0x000000000000791b */ /* 0x003fe20003800000 */
.L_x_394:
[----:B------:R-:W-:Y:S02]  /*11ee0*/  IADD3.X R3, RZ, R7, RZ, P4, !PT ;  /* 0x00000007ff037210 */ /* 0x000fe400027fe4ff */
[----:B------:R-:W-:-:S03]  /*11ef0*/  ISETP.LT.OR P4, PT, R6, 0x11, P1 ;  /* 0x000000110600780c */ /* 0x000fc60000f81670 */
[----:B------:R-:W-:Y:S01]  /*11f00*/  @!PT LDS RZ, [RZ] ;  /* 0x00000000fffff984 */ /* 0x000fe20000000800 */
[----:B------:R-:W-:Y:S01]  /*11f10*/  @!PT LDS RZ, [RZ] ;  /* 0x00000000fffff984 */ /* 0x000fe20000000800 */
[----:B------:R-:W-:Y:S01]  /*11f20*/  @!PT LDS RZ, [RZ] ;  /* 0x00000000fffff984 */ /* 0x000fe20000000800 */
[----:B------:R0:W-:Y:S01]  /*11f30*/  LDGSTS.E.BYPASS.LTC128B.128 [R4+0xc00], desc[UR36][R2.64], !P3 ;  /* 0x00c0000002047fae */ /* 0x0001e2000d901d64 */
[----:B------:R-:W-:Y:S02]  /*11f40*/  ISETP.LT.OR P3, PT, R6, 0x11, P0 ;  /* 0x000000110600780c */ /* 0x000fe40000761670 */
[----:B------:R-:W-:-:S07]  /*11f50*/  MOV R13, R24 ;  /* 0x00000018000d7202 */ /* 0x000fce0000000f00 */
[----:B------:R0:W-:Y:S04]  /*11f60*/  LDGSTS.E.BYPASS.LTC128B.128 [R4+0x3c00], desc[UR36][R2.64+0x80], !P4 ;  /* 0x03c0008002047fae */ /* 0x0001e8000e101d64 */
[----:B------:R0:W-:Y:S01]  /*11f70*/  LDGSTS.E.BYPASS.LTC128B.128 [R4+0x6c00], desc[UR36][R2.64+0x100], !P3 ;  /* 0x06c0010002047fae */ /* 0x0001e2000d901d64 */
[----:B------:R-:W-:Y:S01]  /*11f80*/  ISETP.LT.OR P3, PT, R6, 0x21, P2 ;  /* 0x000000210600780c */ /* 0x000fe20001761670 */
[----:B------:R-:W-:-:S12]  /*11f90*/  IMAD.MOV.U32 R7, RZ, RZ, R14 ;  /* 0x000000ffff077224 */ /* 0x000fd800078e000e */
[----:B0-----:R-:W-:Y:S05]  /*11fa0*/  WARPSYNC.COLLECTIVE R15, `(.L_x_395) ;  /* 0x000000000f087348 */ /* 0x001fea0003c00000 */
[----:B------:R1:W2:Y:S02]  /*11fb0*/  SHFL.IDX P6, R14, R13, R12, R11 ;  /* 0x0000000c0d0e7389 */ /* 0x0002a400000c000b */
[----:B012---:R-:W-:Y:S01]  /*11fc0*/  ENDCOLLECTIVE ;  /* 0x000000000000791b */ /* 0x007fe20003800000 */
.L_x_395:
[----:B------:R-:W-:Y:S02]  /*11fd0*/  IMAD.MOV.U32 R13, RZ, RZ, R25 ;  /* 0x000000ffff0d7224 */ /* 0x000fe400078e0019 */
[----:B------:R-:W-:Y:S01]  /*11fe0*/  IMAD.MOV.U32 R12, RZ, RZ, 0x3 ;  /* 0x00000003ff0c7424 */ /* 0x000fe200078e00ff */
[----:B------:R-:W-:-:S13]  /*11ff0*/  IADD3 R2, P4, R14, R5, RZ ;  /* 0x000000050e027210 */ /* 0x000fda0007f9e0ff */
[----:B------:R-:W-:Y:S05]  /*12000*/  WARPSYNC.COLLECTIVE R15, `(.L_x_396) ;  /* 0x000000000f087348 */ /* 0x000fea0003c00000 */
[----:B------:R0:W1:Y:S02]  /*12010*/  SHFL.IDX P6, R14, R13, R12, R11 ;  /* 0x0000000c0d0e7389 */ /* 0x00006400000c000b */
[----:B01----:R-:W-:Y:S01]  /*12020*/  ENDCOLLECTIVE ;  /* 0x000000000000791b */ /* 0x003fe20003800000 */
.L_x_396:
[----:B------:R-:W-:Y:S01]  /*12030*/  IMAD.X R3, RZ, RZ, R7, P4 ;  /* 0x000000ffff037224 */ /* 0x000fe200020e0607 */
[----:B------:R-:W-:-:S04]  /*12040*/  ISETP.LT.OR P4, PT, R6, 0x21, P1 ;  /* 0x000000210600780c */ /* 0x000fc80000f81670 */
[----:B------:R-:W-:Y:S01]  /*12050*/  @!PT LDS RZ, [RZ] ;  /* 0x00000000fffff984 */ /* 0x000fe20000000800 */
[----:B------:R-:W-:Y:S01]  /*12060*/  @!PT LDS RZ, [RZ] ;  /* 0x00000000fffff984 */ /* 0x000fe20000000800 */
[----:B------:R-:W-:Y:S01]  /*12070*/  @!PT LDS RZ, [RZ] ;  /* 0x00000000fffff984 */ /* 0x000fe20000000800 */
[----:B------:R0:W-:Y:S01]  /*12080*/  LDGSTS.E.BYPASS.LTC128B.128 [R4+0x1400], desc[UR36][R2.64], !P3 ;  /* 0x0140000002047fae */ /* 0x0001e2000d901d64 */
[----:B------:R-:W-:Y:S01]  /*12090*/  ISETP.LT.OR P3, PT, R6, 0x21, P0 ;  /* 0x000000210600780c */ /* 0x000fe20000761670 */
[----:B------:R-:W-:-:S07]  /*120a0*/  IMAD.MOV.U32 R13, RZ, RZ, R24 ;  /* 0x000000ffff0d7224 */ /* 0x000fce00078e0018 */
[----:B------:R0:W-:Y:S05]  /*120b0*/  LDGSTS.E.BYPASS.LTC128B.128 [R4+0x4400], desc[UR36][R2.64+0x80], !P4 ;  /* 0x0440008002047fae */ /* 0x0001ea000e101d64 */
[----:B------:R0:W-:Y:S01]  /*120c0*/  LDGSTS.E.BYPASS.LTC128B.128 [R4+0x7400], desc[UR36][R2.64+0x100], !P3 ;  /* 0x0740010002047fae */ /* 0x0001e2000d901d64 */
[----:B------:R-:W-:Y:S02]  /*120d0*/  ISETP.LT.OR P3, PT, R6, 0x31, P2 ;  /* 0x000000310600780c */ /* 0x000fe40001761670 */
[----:B------:R-:W-:-:S11]  /*120e0*/  MOV R7, R14 ;  /* 0x0000000e00077202 */ /* 0x000fd60000000f00 */
[----:B0-----:R-:W-:Y:S05]  /*120f0*/  WARPSYNC.COLLECTIVE R15, `(.L_x_397) ;  /* 0x000000000f087348 */ /* 0x001fea0003c00000 */
[----:B------:R1:W2:Y:S02]  /*12100*/  SHFL.IDX P6, R14, R13, R12, R11 ;  /* 0x0000000c0d0e7389 */ /* 0x0002a400000c000b */
[----:B012---:R-:W-:Y:S01]  /*12110*/  ENDCOLLECTIVE ;  /* 0x000000000000791b */ /* 0x007fe20003800000 */
.L_x_397:
[----:B------:R-:W-:Y:S01]  /*12120*/  IMAD.MOV.U32 R13, RZ, RZ, R25 ;  /* 0x000000ffff0d7224 */ /* 0x000fe200078e0019 */
[----:B------:R-:W-:Y:S02]  /*12130*/  MOV R12, 0x4 ;  /* 0x00000004000c7802 */ /* 0x000fe40000000f00 */
[----:B------:R-:W-:-:S13]  /*12140*/  IADD3 R2, P4, R14, R5, RZ ;  /* 0x000000050e027210 */ /* 0x000fda0007f9e0ff */
[----:B------:R-:W-:Y:S05]  /*12150*/  WARPSYNC.COLLECTIVE R15, `(.L_x_398) ;  /* 0x000000000f087348 */ /* 0x000fea0003c00000 */
[----:B------:R0:W1:Y:S02]  /*12160*/  SHFL.IDX P6, R14, R13, R12, R11 ;  /* 0x0000000c0d0e7389 */ /* 0x00006400000c000b */
[----:B01----:R-:W-:Y:S01]  /*12170*/  ENDCOLLECTIVE ;  /* 0x000000000000791b */ /* 0x003fe20003800000 */
.L_x_398:
        /* <DEDUP_REMOVED lines=10> */
[----:B------:R-:W-:Y:S01]  /*12220*/  ISETP.LT.OR P3, PT, R6, 0x41, P2 ;  /* 0x000000410600780c */ /* 0x000fe20001761670 */
[----:B------:R-:W-:-:S12]  /*12230*/  IMAD.MOV.U32 R7, RZ, RZ, R14 ;  /* 0x000000ffff077224 */ /* 0x000fd800078e000e */
[----:B0-----:R-:W-:Y:S05]  /*12240*/  WARPSYNC.COLLECTIVE R15, `(.L_x_399) ;  /* 0x000000000f087348 */ /* 0x001fea0003c00000 */
[----:B------:R1:W2:Y:S02]  /*12250*/  SHFL.IDX P6, R14, R13, R12, R11 ;  /* 0x0000000c0d0e7389 */ /* 0x0002a400000c000b */
[----:B012---:R-:W-:Y:S01]  /*12260*/  ENDCOLLECTIVE ;  /* 0x000000000000791b */ /* 0x007fe20003800000 */
.L_x_399:
[----:B------:R-:W-:Y:S01]  /*12270*/  MOV R13, R25 ;  /* 0x00000019000d7202 */ /* 0x000fe20000000f00 */
[----:B------:R-:W-:Y:S01]  /*12280*/  IMAD.MOV.U32 R12, RZ, RZ, 0x5 ;  /* 0x00000005ff0c7424 */ /* 0x000fe200078e00ff */
[----:B------:R-:W-:-:S13]  /*12290*/  IADD3 R2, P4, R14, R5, RZ ;  /* 0x000000050e027210 */ /* 0x000fda0007f9e0ff */
[----:B------:R-:W-:Y:S05]  /*122a0*/  WARPSYNC.COLLECTIVE R15, `(.L_x_400) ;  /* 0x000000000f087348 */ /* 0x000fea0003c00000 */
[----:B------:R0:W1:Y:S02]  /*122b0*/  SHFL.IDX P6, R14, R13, R12, R11 ;  /* 0x0000000c0d0e7389 */ /* 0x00006400000c000b */
[----:B01----:R-:W-:Y:S01]  /*122c0*/  ENDCOLLECTIVE ;  /* 0x000000000000791b */ /* 0x003fe20003800000 */
.L_x_400:
        /* <DEDUP_REMOVED lines=10> */
[----:B------:R-:W-:-:S07]  /*12370*/  IMAD.MOV.U32 R25, RZ, RZ, R14 ;  /* 0x000000ffff197224 */ /* 0x000fce00078e000e */
[----:B0-----:R-:W-:Y:S05]  /*12380*/  WARPSYNC.COLLECTIVE R15, `(.L_x_401) ;  /* 0x000000000f087348 */ /* 0x001fea0003c00000 */
[----:B------:R1:W2:Y:S02]  /*12390*/  SHFL.IDX P6, R14, R13, R12, R11 ;  /* 0x0000000c0d0e7389 */ /* 0x0002a400000c000b */
[----:B012---:R-:W-:Y:S01]  /*123a0*/  ENDCOLLECTIVE ;  /* 0x000000000000791b */ /* 0x007fe20003800000 */
.L_x_401:
[----:B------:R-:W-:Y:S05]  /*123b0*/  BRA `(.L_x_402) ;  /* 0xffffffc0005c7947 */ /* 0x000fea000383ffff */
.L_x_296:
        /* <DEDUP_REMOVED lines=8> */
.L_x_404:
[----:B------:R-:W-:Y:S05]  /*12440*/  BSYNC B0 ;  /* 0x0000000000007941 */ /* 0x000fea0003800000 */
.L_x_403:
[----:B------:R-:W-:Y:S01]  /*12450*/  IMAD.MOV.U32 R13, RZ, RZ, R16 ;  /* 0x000000ffff0d7224 */ /* 0x000fe200078e0010 */
[----:B------:R-:W-:Y:S01]  /*12460*/  MOV R15, 0xffffffff ;  /* 0xffffffff000f7802 */ /* 0x000fe20000000f00 */
[----:B------:R-:W-:Y:S01]  /*12470*/  IMAD.MOV.U32 R12, RZ, RZ, 0x1 ;  /* 0x00000001ff0c7424 */ /* 0x000fe200078e00ff */
[----:B------:R-:W-:Y:S01]  /*12480*/  MOV R5, R14 ;  /* 0x0000000e00057202 */ /* 0x000fe20000000f00 */
[----:B------:R-:W-:Y:S02]  /*12490*/  IMAD.MOV.U32 R11, RZ, RZ, 0x1f ;  /* 0x0000001fff0b7424 */ /* 0x000fe400078e00ff */
[----:B------:R-:W-:-:S07]  /*124a0*/  IMAD.IADD R7, R19, 0x1, R8 ;  /* 0x0000000113077824 */ /* 0x000fce00078e0208 */
[----:B------:R-:W-:Y:S05]  /*124b0*/  WARPSYNC.COLLECTIVE R15, `(.L_x_405) ;  /* 0x000000000f087348 */ /* 0x000fea0003c00000 */
[----:B------:R0:W1:Y:S02]  /*124c0*/  SHFL.IDX P6, R14, R13, R12, R11 ;  /* 0x0000000c0d0e7389 */ /* 0x00006400000c000b */
[----:B01----:R-:W-:Y:S01]  /*124d0*/  ENDCOLLECTIVE ;  /* 0x000000000000791b */ /* 0x003fe20003800000 */
.L_x_405:
[----:B------:R-:W-:Y:S02]  /*124e0*/  ULDC UR4, c[0x0][0xc3c] ;  /* 0x00030f0000047ab9 */ /* 0x000fe40000000800 */
[----:B------:R-:W-:-:S13]  /*124f0*/  ISETP.GE.OR P1, PT, R7, UR4, !P0 ;  /* 0x0000000407007c0c */ /* 0x000fda000c726670 */
[----:B------:R-:W0:Y:S01]  /*12500*/  @!P1 LDC.64 R2, c[0x0][0xc80] ;  /* 0x00032000ff029b82 */ /* 0x000e220000000a00 */
[----:B------:R-:W-:Y:S02]  /*12510*/  IMAD.MOV.U32 R4, RZ, RZ, RZ ;  /* 0x000000ffff047224 */ /* 0x000fe400078e00ff */
[----:B------:R-:W-:Y:S02]  /*12520*/  IMAD.MOV.U32 R11, RZ, RZ, RZ ;  /* 0x000000ffff0b7224 */ /* 0x000fe400078e00ff */
[----:B------:R-:W-:Y:S02]  /*12530*/  IMAD.MOV.U32 R0, RZ, RZ, R14 ;  /* 0x000000ffff007224 */ /* 0x000fe400078e000e */
[----:B0-----:R-:W-:-:S06]  /*12540*/  @!P1 IMAD.WIDE R2, R7, 0x4, R2 ;  /* 0x0000000407029825 */ /* 0x001fcc00078e0202 */
[----:B------:R-:W2:Y:S01]  /*12550*/  @!P1 LDG.E R2, desc[UR36][R2.64] ;  /* 0x0000002402029981 */ /* 0x000ea2000c1e1900 */
[C---:B------:R-:W-:Y:S02]  /*12560*/  ISETP.GE.U32.AND P2, PT, R8.reuse, 0x2, PT ;  /* 0x000000020800780c */ /* 0x040fe40003f46070 */
[C---:B------:R-:W-:Y:S02]  /*12570*/  ISETP.GE.U32.AND P3, PT, R8.reuse, 0x4, PT ;  /* 0x000000040800780c */ /* 0x040fe40003f66070 */
[C---:B------:R-:W-:Y:S02]  /*12580*/  ISETP.GE.U32.AND P4, PT, R8.reuse, 0x8, PT ;  /* 0x000000080800780c */ /* 0x040fe40003f86070 */
[C---:B------:R-:W-:Y:S02]  /*12590*/  ISETP.GE.U32.AND P5, PT, R8.reuse, 0x10, PT ;  /* 0x000000100800780c */ /* 0x040fe40003fa6070 */
[----:B--2---:R-:W-:Y:S02]  /*125a0*/  @!P1 MOV R4, R2 ;  /* 0x0000000200049202 */ /* 0x004fe40000000f00 */
[----:B------:R-:W-:-:S03]  /*125b0*/  ISETP.NE.AND P1, PT, R8, RZ, PT ;  /* 0x000000ff0800720c */ /* 0x000fc60003f25270 */
[----:B------:R-:W-:-:S10]  /*125c0*/  IMAD.MOV.U32 R13, RZ, RZ, R4 ;  /* 0x000000ffff0d7224 */ /* 0x000fd400078e0004 */
[----:B------:R-:W-:Y:S05]  /*125d0*/  WARPSYNC.COLLECTIVE R15, `(.L_x_406) ;  /* 0x000000000f087348 */ /* 0x000fea0003c00000 */
[----:B------:R0:W1:Y:S02]  /*125e0*/  SHFL.UP P6, R14, R13, R12, R11 ;  /* 0x0400000c0d0e7389 */ /* 0x00006400000c000b */
[----:B01----:R-:W-:Y:S01]  /*125f0*/  ENDCOLLECTIVE ;  /* 0x000000000000791b */ /* 0x003fe20003800000 */
.L_x_406:
[----:B------:R-:W-:Y:S01]  /*12600*/  IMAD.MOV.U32 R12, RZ, RZ, 0x2 ;  /* 0x00000002ff0c7424 */ /* 0x000fe200078e00ff */
[----:B------:R-:W-:-:S05]  /*12610*/  SEL R7, R14, RZ, P1 ;  /* 0x000000ff0e077207 */ /* 0x000fca0000800000 */
[----:B------:R-:W-:-:S05]  /*12620*/  IMAD.IADD R6, R4, 0x1, R7 ;  /* 0x0000000104067824 */ /* 0x000fca00078e0207 */
[----:B------:R-:W-:-:S07]  /*12630*/  MOV R13, R6 ;  /* 0x00000006000d7202 */ /* 0x000fce0000000f00 */
[----:B------:R-:W-:Y:S05]  /*12640*/  WARPSYNC.COLLECTIVE R15, `(.L_x_407) ;  /* 0x000000000f087348 */ /* 0x000fea0003c00000 */
[----:B------:R0:W1:Y:S02]  /*12650*/  SHFL.UP P6, R14, R13, R12, R11 ;  /* 0x0400000c0d0e7389 */ /* 0x00006400000c000b */
[----:B01----:R-:W-:Y:S01]  /*12660*/  ENDCOLLECTIVE ;  /* 0x000000000000791b */ /* 0x003fe20003800000 */
.L_x_407:
[----:B------:R-:W-:Y:S02]  /*12670*/  MOV R12, 0x4 ;  /* 0x00000004000c7802 */ /* 0x000fe40000000f00 */
[----:B------:R-:W-:-:S05]  /*12680*/  SEL R7, R14, RZ, P2 ;  /* 0x000000ff0e077207 */ /* 0x000fca0001000000 */
[----:B------:R-:W-:-:S04]  /*12690*/  IMAD.IADD R7, R6, 0x1, R7 ;  /* 0x0000000106077824 */ /* 0x000fc800078e0207 */
[----:B------:R-:W-:-:S07]  /*126a0*/  IMAD.MOV.U32 R13, RZ, RZ, R7 ;  /* 0x000000ffff0d7224 */ /* 0x000fce00078e0007 */
[----:B------:R-:W-:Y:S05]  /*126b0*/  WARPSYNC.COLLECTIVE R15, `(.L_x_408) ;  /* 0x000000000f087348 */ /* 0x000fea0003c00000 */
[----:B------:R0:W1:Y:S02]  /*126c0*/  SHFL.UP P6, R14, R13, R12, R11 ;  /* 0x0400000c0d0e7389 */ /* 0x00006400000c000b */
[----:B01----:R-:W-:Y:S01]  /*126d0*/  ENDCOLLECTIVE ;  /* 0x000000000000791b */ /* 0x003fe20003800000 */
.L_x_408:
[----:B------:R-:W-:Y:S01]  /*126e0*/  IMAD.MOV.U32 R12, RZ, RZ, 0x8 ;  /* 0x00000008ff0c7424 */ /* 0x000fe200078e00ff */
[----:B------:R-:W-:-:S05]  /*126f0*/  SEL R2, R14, RZ, P3 ;  /* 0x000000ff0e027207 */ /* 0x000fca0001800000 */
[----:B------:R-:W-:-:S04]  /*12700*/  IMAD.IADD R2, R7, 0x1, R2 ;  /* 0x0000000107027824 */ /* 0x000fc800078e0202 */
[----:B------:R-:W-:-:S07]  /*12710*/  IMAD.MOV.U32 R13, RZ, RZ, R2 ;  /* 0x000000ffff0d7224 */ /* 0x000fce00078e0002 */
[----:B------:R-:W-:Y:S05]  /*12720*/  WARPSYNC.COLLECTIVE R15, `(.L_x_409) ;  /* 0x000000000f087348 */ /* 0x000fea0003c00000 */
[----:B------:R0:W1:Y:S02]  /*12730*/  SHFL.UP P6, R14, R13, R12, R11 ;  /* 0x0400000c0d0e7389 */ /* 0x00006400000c000b */
[----:B01----:R-:W-:Y:S01]  /*12740*/  ENDCOLLECTIVE ;  /* 0x000000000000791b */ /* 0x003fe20003800000 */
.L_x_409:
[----:B------:R-:W-:Y:S01]  /*12750*/  IMAD.MOV.U32 R12, RZ, RZ, 0x10 ;  /* 0x00000010ff0c7424 */ /* 0x000fe200078e00ff */
[----:B------:R-:W-:-:S04]  /*12760*/  SEL R3, R14, RZ, P4 ;  /* 0x000000ff0e037207 */ /* 0x000fc80002000000 */
[----:B------:R-:W-:-:S05]  /*12770*/  IADD3 R3, R2, R3, RZ ;  /* 0x0000000302037210 */ /* 0x000fca0007ffe0ff */
[----:B------:R-:W-:-:S07]  /*12780*/  IMAD.MOV.U32 R13, RZ, RZ, R3 ;  /* 0x000000ffff0d7224 */ /* 0x000fce00078e0003 */
[----:B------:R-:W-:Y:S05]  /*12790*/  WARPSYNC.COLLECTIVE R15, `(.L_x_410) ;  /* 0x000000000f087348 */ /* 0x000fea0003c00000 */
[----:B------:R0:W1:Y:S02]  /*127a0*/  SHFL.UP P6, R14, R13, R12, R11 ;  /* 0x0400000c0d0e7389 */ /* 0x00006400000c000b */
[----:B01----:R-:W-:Y:S01]  /*127b0*/  ENDCOLLECTIVE ;  /* 0x000000000000791b */ /* 0x003fe20003800000 */
.L_x_410:
[----:B------:R-:W-:Y:S02]  /*127c0*/  IMAD.MOV.U32 R12, RZ, RZ, 0x1f ;  /* 0x0000001fff0c7424 */ /* 0x000fe400078e00ff */
[----:B------:R-:W-:Y:S01]  /*127d0*/  IMAD.MOV.U32 R11, RZ, RZ, 0x1f ;  /* 0x0000001fff0b7424 */ /* 0x000fe200078e00ff */
[----:B------:R-:W-:-:S05]  /*127e0*/  SEL R6, R14, RZ, P5 ;  /* 0x000000ff0e067207 */ /* 0x000fca0002800000 */
[----:B------:R-:W-:-:S05]  /*127f0*/  IMAD.IADD R6, R3, 0x1, R6 ;  /* 0x0000000103067824 */ /* 0x000fca00078e0206 */
[----:B------:R-:W-:-:S07]  /*12800*/  MOV R13, R6 ;  /* 0x00000006000d7202 */ /* 0x000fce0000000f00 */
[----:B------:R-:W-:Y:S05]  /*12810*/  WARPSYNC.COLLECTIVE R15, `(.L_x_411) ;  /* 0x000000000f087348 */ /* 0x000fea0003c00000 */
[----:B------:R0:W1:Y:S02]  /*12820*/  SHFL.IDX P6, R14, R13, R12, R11 ;  /* 0x0000000c0d0e7389 */ /* 0x00006400000c000b */
[----:B01----:R-:W-:Y:S01]  /*12830*/  ENDCOLLECTIVE ;  /* 0x000000000000791b */ /* 0x003fe20003800000 */
.L_x_411:
[----:B------:R-:W-:Y:S05]  /*12840*/  BRA `(.L_x_412) ;  /* 0xffffffc0006c7947 */ /* 0x000fea000383ffff */
.L_x_301:
[----:B------:R-:W-:Y:S01]  /*12850*/  BSSY B0, `(.L_x_413) ;  /* 0x0000008000007945 */ /* 0x000fe20003800000 */
[----:B-----5:R-:W-:Y:S01]  /*12860*/  IMAD.MOV.U32 R13, RZ, RZ, R4 ;  /* 0x000000ffff0d7224 */ /* 0x020fe200078e0004 */
[----:B------:R-:W-:Y:S01]  /*12870*/  MOV R12, 0x1 ;  /* 0x00000001000c7802 */ /* 0x000fe20000000f00 */
[----:B------:R-:W-:Y:S02]  /*12880*/  IMAD.MOV.U32 R11, RZ, RZ, RZ ;  /* 0x000000ffff0b7224 */ /* 0x000fe400078e00ff */
[----:B------:R-:W-:-:S07]  /*12890*/  IMAD.MOV.U32 R15, RZ, RZ, -0x1 ;  /* 0xffffffffff0f7424 */ /* 0x000fce00078e00ff */
[----:B01----:R-:W-:Y:S05]  /*128a0*/  WARPSYNC.COLLECTIVE R15, `(.L_x_414) ;  /* 0x000000000f087348 */ /* 0x003fea0003c00000 */
[----:B------:R2:W3:Y:S02]  /*128b0*/  SHFL.UP P6, R14, R13, R12, R11 ;  /* 0x0400000c0d0e7389 */ /* 0x0004e400000c000b */
[----:B0123--:R-:W-:Y:S01]  /*128c0*/  ENDCOLLECTIVE ;  /* 0x000000000000791b */ /* 0x00ffe20003800000 */
.L_x_414:
[----:B------:R-:W-:Y:S05]  /*128d0*/  BSYNC B0 ;  /* 0x0000000000007941 */ /* 0x000fea0003800000 */
.L_x_413:
[----:B------:R-:W-:Y:S01]  /*128e0*/  SEL R13, R14, RZ, P1 ;  /* 0x000000ff0e0d7207 */ /* 0x000fe20000800000 */
[----:B------:R-:W-:Y:S01]  /*128f0*/  IMAD.MOV.U32 R11, RZ, RZ, RZ ;  /* 0x000000ffff0b7224 */ /* 0x000fe200078e00ff */
[----:B------:R-:W-:Y:S01]  /*12900*/  MOV R12, 0x2 ;  /* 0x00000002000c7802 */ /* 0x000fe20000000f00 */
[----:B------:R-:W-:Y:S02]  /*12910*/  IMAD.MOV.U32 R15, RZ, RZ, -0x1 ;  /* 0xffffffffff0f7424 */ /* 0x000fe400078e00ff */
[----:B------:R-:W-:-:S07]  /*12920*/  IMAD.IADD R13, R4, 0x1, R13 ;  /* 0x00000001040d7824 */ /* 0x000fce00078e020d */
[----:B------:R-:W-:Y:S05]  /*12930*/  WARPSYNC.COLLECTIVE R15, `(.L_x_415) ;  /* 0x000000000f087348 */ /* 0x000fea0003c00000 */
[----:B------:R0:W1:Y:S02]  /*12940*/  SHFL.UP P6, R14, R13, R12, R11 ;  /* 0x0400000c0d0e7389 */ /* 0x00006400000c000b */
[----:B01----:R-:W-:Y:S01]  /*12950*/  ENDCOLLECTIVE ;  /* 0x000000000000791b */ /* 0x003fe20003800000 */
.L_x_415:
[----:B------:R-:W-:Y:S01]  /*12960*/  IMAD.MOV.U32 R12, RZ, RZ, 0x4 ;  /* 0x00000004ff0c7424 */ /* 0x000fe200078e00ff */
[----:B------:R-:W-:-:S05]  /*12970*/  SEL R0, R14, RZ, P2 ;  /* 0x000000ff0e007207 */ /* 0x000fca0001000000 */
[----:B------:R-:W-:-:S05]  /*12980*/  IMAD.IADD R0, R13, 0x1, R0 ;  /* 0x000000010d007824 */ /* 0x000fca00078e0200 */
[----:B------:R-:W-:-:S07]  /*12990*/  MOV R13, R0 ;  /* 0x00000000000d7202 */ /* 0x000fce0000000f00 */
[----:B------:R-:W-:Y:S05]  /*129a0*/  WARPSYNC.COLLECTIVE R15, `(.L_x_416) ;  /* 0x000000000f087348 */ /* 0x000fea0003c00000 */
[----:B------:R0:W1:Y:S02]  /*129b0*/  SHFL.UP P6, R14, R13, R12, R11 ;  /* 0x0400000c0d0e7389 */ /* 0x00006400000c000b */
[----:B01----:R-:W-:Y:S01]  /*129c0*/  ENDCOLLECTIVE ;  /* 0x000000000000791b */ /* 0x003fe20003800000 */
.L_x_416:
[----:B------:R-:W-:Y:S02]  /*129d0*/  MOV R12, 0x8 ;  /* 0x00000008000c7802 */ /* 0x000fe40000000f00 */
[----:B------:R-:W-:-:S05]  /*129e0*/  SEL R3, R14, RZ, P3 ;  /* 0x000000ff0e037207 */ /* 0x000fca0001800000 */
[----:B------:R-:W-:-:S04]  /*129f0*/  IMAD.IADD R2, R0, 0x1, R3 ;  /* 0x0000000100027824 */ /* 0x000fc800078e0203 */
[----:B------:R-:W-:-:S07]  /*12a00*/  IMAD.MOV.U32 R13, RZ, RZ, R2 ;  /* 0x000000ffff0d7224 */ /* 0x000fce00078e0002 */
[----:B------:R-:W-:Y:S05]  /*12a10*/  WARPSYNC.COLLECTIVE R15, `(.L_x_417) ;  /* 0x000000000f087348 */ /* 0x000fea0003c00000 */
[----:B------:R0:W1:Y:S02]  /*12a20*/  SHFL.UP P6, R14, R13, R12, R11 ;  /* 0x0400000c0d0e7389 */ /* 0x00006400000c000b */
[----:B01----:R-:W-:Y:S01]  /*12a30*/  ENDCOLLECTIVE ;  /* 0x000000000000791b */ /* 0x003fe20003800000 */
.L_x_417:
[----:B------:R-:W-:Y:S01]  /*12a40*/  IMAD.MOV.U32 R12, RZ, RZ, 0x10 ;  /* 0x00000010ff0c7424 */ /* 0x000fe200078e00ff */
[----:B------:R-:W-:-:S05]  /*12a50*/  SEL R3, R14, RZ, P4 ;  /* 0x000000ff0e037207 */ /* 0x000fca0002000000 */
[----:B------:R-:W-:-:S04]  /*12a60*/  IMAD.IADD R3, R2, 0x1, R3 ;  /* 0x0000000102037824 */ /* 0x000fc800078e0203 */
[----:B------:R-:W-:-:S07]  /*12a70*/  IMAD.MOV.U32 R13, RZ, RZ, R3 ;  /* 0x000000ffff0d7224 */ /* 0x000fce00078e0003 */
[----:B------:R-:W-:Y:S05]  /*12a80*/  WARPSYNC.COLLECTIVE R15, `(.L_x_418) ;  /* 0x000000000f087348 */ /* 0x000fea0003c00000 */
[----:B------:R0:W1:Y:S02]  /*12a90*/  SHFL.UP P6, R14, R13, R12, R11 ;  /* 0x0400000c0d0e7389 */ /* 0x00006400000c000b */
[----:B01----:R-:W-:Y:S01]  /*12aa0*/  ENDCOLLECTIVE ;  /* 0x000000000000791b */ /* 0x003fe20003800000 */
.L_x_418:
[----:B------:R-:W-:Y:S02]  /*12ab0*/  IMAD.MOV.U32 R12, RZ, RZ, 0x1f ;  /* 0x0000001fff0c7424 */ /* 0x000fe400078e00ff */
[----:B------:R-:W-:Y:S01]  /*12ac0*/  IMAD.MOV.U32 R11, RZ, RZ, 0x1f ;  /* 0x0000001fff0b7424 */ /* 0x000fe200078e00ff */
[----:B------:R-:W-:-:S04]  /*12ad0*/  SEL R6, R14, RZ, P5 ;  /* 0x000000ff0e067207 */ /* 0x000fc80002800000 */
[----:B------:R-:W-:-:S05]  /*12ae0*/  IADD3 R6, R3, R6, RZ ;  /* 0x0000000603067210 */ /* 0x000fca0007ffe0ff */
[----:B------:R-:W-:-:S07]  /*12af0*/  IMAD.MOV.U32 R13, RZ, RZ, R6 ;  /* 0x000000ffff0d7224 */ /* 0x000fce00078e0006 */
[----:B------:R-:W-:Y:S05]  /*12b00*/  WARPSYNC.COLLECTIVE R15, `(.L_x_419) ;  /* 0x000000000f087348 */ /* 0x000fea0003c00000 */
[----:B------:R0:W1:Y:S02]  /*12b10*/  SHFL.IDX P6, R14, R13, R12, R11 ;  /* 0x0000000c0d0e7389 */ /* 0x00006400000c000b */
[----:B01----:R-:W-:Y:S01]  /*12b20*/  ENDCOLLECTIVE ;  /* 0x000000000000791b */ /* 0x003fe20003800000 */
.L_x_419:
[----:B------:R-:W-:Y:S05]  /*12b30*/  BRA `(.L_x_420) ;  /* 0xffffffc0004c7947 */ /* 0x000fea000383ffff */
.L_x_303:
[----:B------:R-:W-:Y:S01]  /*12b40*/  BSSY B0, `(.L_x_421) ;  /* 0x0000006000007945 */ /* 0x000fe20003800000 */
[----:B------:R-:W-:Y:S02]  /*12b50*/  PLOP3.LUT P6, PT, P6, PT, PT, 0x8, 0x0 ;  /* 0x000000000000781c */ /* 0x000fe400037ce170 */
[----:B------:R-:W-:-:S11]  /*12b60*/  MOV R15, 0xffffffff ;  /* 0xffffffff000f7802 */ /* 0x000fd60000000f00 */
[----:B0-----:R-:W-:Y:S05]  /*12b70*/  WARPSYNC.COLLECTIVE R15, `(.L_x_422) ;  /* 0x000000000f087348 */ /* 0x001fea0003c00000 */
[----:B------:R-:W-:Y:S01]  /*12b80*/  VOTE.ANY R14, PT, P6 ;  /* 0x00000000000e7806 */ /* 0x000fe200030e0100 */
[----:B0-----:R-:W-:Y:S06]  /*12b90*/  ENDCOLLECTIVE ;  /* 0x000000000000791b */ /* 0x001fec0003800000 */
.L_x_422:
[----:B------:R-:W-:Y:S05]  /*12ba0*/  BSYNC B0 ;  /* 0x0000000000007941 */ /* 0x000fea0003800000 */
.L_x_421:
[----:B------:R-:W-:Y:S01]  /*12bb0*/  IMAD.MOV.U32 R2, RZ, RZ, R14 ;  /* 0x000000ffff027224 */ /* 0x000fe200078e000e */
[----:B------:R-:W-:Y:S01]  /*12bc0*/  MOV R11, 0x1f ;  /* 0x0000001f000b7802 */ /* 0x000fe20000000f00 */
[----:B------:R-:W-:Y:S02]  /*12bd0*/  IMAD.MOV.U32 R13, RZ, RZ, R4 ;  /* 0x000000ffff0d7224 */ /* 0x000fe400078e0004 */
[----:B------:R-:W0:Y:S01]  /*12be0*/  POPC R0, R2 ;  /* 0x0000000200007309 */ /* 0x000e220000000000 */
[----:B------:R-:W-:Y:S02]  /*12bf0*/  IMAD.MOV.U32 R15, RZ, RZ, -0x1 ;  /* 0xffffffffff0f7424 */ /* 0x000fe400078e00ff */
[----:B0-----:R-:W-:-:S07]  /*12c00*/  IMAD.MOV.U32 R12, RZ, RZ, R0 ;  /* 0x000000ffff0c7224 */ /* 0x001fce00078e0000 */
[----:B------:R-:W-:Y:S05]  /*12c10*/  WARPSYNC.COLLECTIVE R15, `(.L_x_423) ;  /* 0x000000000f087348 */ /* 0x000fea0003c00000 */
[----:B------:R0:W1:Y:S02]  /*12c20*/  SHFL.IDX P6, R14, R13, R12, R11 ;  /* 0x0000000c0d0e7389 */ /* 0x00006400000c000b */
[----:B01----:R-:W-:Y:S01]  /*12c30*/  ENDCOLLECTIVE ;  /* 0x000000000000791b */ /* 0x003fe20003800000 */
.L_x_423:
[----:B------:R-:W-:Y:S01]  /*12c40*/  IMAD.MOV.U32 R4, RZ, RZ, R14 ;  /* 0x000000ffff047224 */ /* 0x000fe200078e000e */
[----:B------:R-:W-:Y:S06]  /*12c50*/  BRA `(.L_x_424) ;  /* 0xffffffc0003c7947 */ /* 0x000fec000383ffff */
.L_x_305:
[----:B------:R-:W-:Y:S01]  /*12c60*/  BSSY B0, `(.L_x_425) ;  /* 0x0000007000007945 */ /* 0x000fe20003800000 */
[----:B------:R-:W-:Y:S01]  /*12c70*/  IMAD.MOV.U32 R13, RZ, RZ, R6 ;  /* 0x000000ffff0d7224 */ /* 0x000fe200078e0006 */
[----:B------:R-:W-:Y:S01]  /*12c80*/  MOV R11, 0x1f ;  /* 0x0000001f000b7802 */ /* 0x000fe20000000f00 */
[----:B------:R-:W-:-:S07]  /*12c90*/  IMAD.MOV.U32 R15, RZ, RZ, -0x1 ;  /* 0xffffffffff0f7424 */ /* 0x000fce00078e00ff */
[----:B012---:R-:W-:Y:S05]  /*12ca0*/  WARPSYNC.COLLECTIVE R15, `(.L_x_426) ;  /* 0x000000000f087348 */ /* 0x007fea0003c00000 */
[----:B------:R3:W4:Y:S02]  /*12cb0*/  SHFL.IDX P6, R14, R13, R12, R11 ;  /* 0x0000000c0d0e7389 */ /* 0x00072400000c000b */
[----:B01234-:R-:W-:Y:S01]  /*12cc0*/  ENDCOLLECTIVE ;  /* 0x000000000000791b */ /* 0x01ffe20003800000 */
.L_x_426:
[----:B------:R-:W-:Y:S05]  /*12cd0*/  BSYNC B0 ;  /* 0x0000000000007941 */ /* 0x000fea0003800000 */
.L_x_425:
[----:B------:R-:W-:Y:S05]  /*12ce0*/  BRA `(.L_x_304) ;  /* 0xffffffc000347947 */ /* 0x000fea000383ffff */
.L_x_309:
[----:B0-----:R0:W2:Y:S02]  /*12cf0*/  SYNCS.PHASECHK.TRANS64.TRYWAIT P0, [R4+URZ+0x30820], R0 ;  /* 0x03082000040075a7 */ /* 0x0010a4000800017f */
[----:B--2---:R-:W-:Y:S05]  /*12d00*/  @!P0 NANOSLEEP.SYNCS 0x989680 ;  /* 0x009896800000895d */ /* 0x004fea0003900000 */
[----:B------:R-:W2:Y:S02]  /*12d10*/  @!P0 SYNCS.PHASECHK.TRANS64 P0, [R4+URZ+0x30820], R0 ;  /* 0x03082000040085a7 */ /* 0x000ea4000800007f */
[----:B--2---:R-:W-:Y:S05]  /*12d20*/  @!P0 BRA `(.L_x_309) ;  /* 0xfffffffc00f08947 */ /* 0x004fea000383ffff */
[----:B------:R-:W-:Y:S05]  /*12d30*/  BRA `(.L_x_427) ;  /* 0xffffffc400207947 */ /* 0x000fea000383ffff */
.L_x_310:
[----:B------:R-:W2:Y:S01]  /*12d40*/  S2R R2, SR_TID.X ;  /* 0x0000000000027919 */ /* 0x000ea20000002100 */
[----:B------:R-:W-:Y:S01]  /*12d50*/  BSSY B0, `(.L_x_428) ;  /* 0x000000a000007945 */ /* 0x000fe20003800000 */
[----:B------:R-:W-:Y:S01]  /*12d60*/  IMAD.MOV.U32 R12, RZ, RZ, RZ ;  /* 0x000000ffff0c7224 */ /* 0x000fe200078e00ff */
[----:B------:R-:W-:Y:S01]  /*12d70*/  MOV R11, 0x1f ;  /* 0x0000001f000b7802 */ /* 0x000fe20000000f00 */
[----:B------:R-:W-:Y:S01]  /*12d80*/  IMAD.MOV.U32 R15, RZ, RZ, -0x1 ;  /* 0xffffffffff0f7424 */ /* 0x000fe200078e00ff */
[----:B--2---:R-:W-:-:S04]  /*12d90*/  SHF.R.U32.HI R2, RZ, 0x5, R2 ;  /* 0x00000005ff027819 */ /* 0x004fc80000011602 */
[----:B------:R-:W-:-:S05]  /*12da0*/  LOP3.LUT R2, R2, 0x3, RZ, 0xc0, !PT ;  /* 0x0000000302027812 */ /* 0x000fca00078ec0ff */
[----:B------:R-:W-:-:S07]  /*12db0*/  IMAD.MOV.U32 R13, RZ, RZ, R2 ;  /* 0x000000ffff0d7224 */ /* 0x000fce00078e0002 */
[----:B01-3--:R-:W-:Y:S05]  /*12dc0*/  WARPSYNC.COLLECTIVE R15, `(.L_x_429) ;  /* 0x000000000f087348 */ /* 0x00bfea0003c00000 */
[----:B------:R2:W4:Y:S02]  /*12dd0*/  SHFL.IDX P6, R14, R13, R12, R11 ;  /* 0x0000000c0d0e7389 */ /* 0x00052400000c000b */
[----:B01234-:R-:W-:Y:S01]  /*12de0*/  ENDCOLLECTIVE ;  /* 0x000000000000791b */ /* 0x01ffe20003800000 */
.L_x_429:
[----:B------:R-:W-:Y:S05]  /*12df0*/  BSYNC B0 ;  /* 0x0000000000007941 */ /* 0x000fea0003800000 */
.L_x_428:
[----:B------:R-:W-:Y:S05]  /*12e00*/  BRA `(.L_x_430) ;  /* 0xffffffc400087947 */ /* 0x000fea000383ffff */
.L_x_313:
[----:B------:R-:W-:Y:S01]  /*12e10*/  BSSY B1, `(.L_x_431) ;  /* 0x0000006000017945 */ /* 0x000fe20003800000 */
[----:B------:R-:W-:-:S07]  /*12e20*/  IMAD.MOV.U32 R15, RZ, RZ, -0x1 ;  /* 0xffffffffff0f7424 */ /* 0x000fce00078e00ff */
[----:B01-3--:R-:W-:Y:S05]  /*12e30*/  WARPSYNC.COLLECTIVE R15, `(.L_x_432) ;  /* 0x000000000f0c7348 */ /* 0x00bfea0003c00000 */
[----:B------:R-:W-:Y:S02]  /*12e40*/  ELECT P6, UR62, PT ;  /* 0x00000000003e782f */ /* 0x000fe400038c0000 */
[----:B------:R-:W-:Y:S01]  /*12e50*/  MOV R14, UR62 ;  /* 0x0000003e000e7c02 */ /* 0x000fe20008000f00 */
[----:B01-3--:R-:W-:Y:S10]  /*12e60*/  ENDCOLLECTIVE ;  /* 0x000000000000791b */ /* 0x00bff40003800000 */
.L_x_432:
[----:B------:R-:W-:Y:S05]  /*12e70*/  BSYNC B1 ;  /* 0x0000000000017941 */ /* 0x000fea0003800000 */
.L_x_431:
[----:B------:R-:W-:Y:S05]  /*12e80*/  BRA `(.L_x_433) ;  /* 0xffffffc400007947 */ /* 0x000fea000383ffff */
.L_x_315:
[----:B0-----:R0:W2:Y:S02]  /*12e90*/  SYNCS.PHASECHK.TRANS64.TRYWAIT P1, [R5+URZ+0x30840], R0 ;  /* 0x03084000050075a7 */ /* 0x0010a4000802017f */
[----:B--2---:R-:W-:Y:S05]  /*12ea0*/  @!P1 NANOSLEEP.SYNCS 0x989680 ;  /* 0x009896800000995d */ /* 0x004fea0003900000 */
[----:B------:R-:W2:Y:S02]  /*12eb0*/  @!P1 SYNCS.PHASECHK.TRANS64 P1, [R5+URZ+0x30840], R0 ;  /* 0x03084000050095a7 */ /* 0x000ea4000802007f */
[----:B--2---:R-:W-:Y:S05]  /*12ec0*/  @!P1 BRA `(.L_x_315) ;  /* 0xfffffffc00f09947 */ /* 0x004fea000383ffff */
[----:B------:R-:W-:Y:S05]  /*12ed0*/  BRA `(.L_x_434) ;  /* 0xffffffc400287947 */ /* 0x000fea000383ffff */
.L_x_317:
[----:B--2---:R2:W4:Y:S02]  /*12ee0*/  SYNCS.PHASECHK.TRANS64.TRYWAIT P1, [R27+URZ+0x30840], R2 ;  /* 0x030840021b0075a7 */ /* 0x004524000802017f */
[----:B----4-:R-:W-:Y:S05]  /*12ef0*/  @!P1 NANOSLEEP.SYNCS 0x989680 ;  /* 0x009896800000995d */ /* 0x010fea0003900000 */
[----:B------:R-:W4:Y:S02]  /*12f00*/  @!P1 SYNCS.PHASECHK.TRANS64 P1, [R27+URZ+0x30840], R2 ;  /* 0x030840021b0095a7 */ /* 0x000f24000802007f */
[----:B----4-:R-:W-:Y:S05]  /*12f10*/  @!P1 BRA `(.L_x_317) ;  /* 0xfffffffc00f09947 */ /* 0x010fea000383ffff */
[----:B------:R-:W-:Y:S05]  /*12f20*/  BRA `(.L_x_435) ;  /* 0xffffffc400347947 */ /* 0x000fea000383ffff */
.L_x_319:
[----:B----4-:R4:W0:Y:S02]  /*12f30*/  SYNCS.PHASECHK.TRANS64.TRYWAIT P1, [R5+URZ+0x30860], R0 ;  /* 0x03086000050075a7 */ /* 0x010824000802017f */
[----:B0-----:R-:W-:Y:S05]  /*12f40*/  @!P1 NANOSLEEP.SYNCS 0x989680 ;  /* 0x009896800000995d */ /* 0x001fea0003900000 */
[----:B------:R-:W0:Y:S02]  /*12f50*/  @!P1 SYNCS.PHASECHK.TRANS64 P1, [R5+URZ+0x30860], R0 ;  /* 0x03086000050095a7 */ /* 0x000e24000802007f */
[----:B0-----:R-:W-:Y:S05]  /*12f60*/  @!P1 BRA `(.L_x_319) ;  /* 0xfffffffc00f09947 */ /* 0x001fea000383ffff */
[----:B------:R-:W-:Y:S05]  /*12f70*/  BRA `(.L_x_436) ;  /* 0xffffffc400307947 */ /* 0x000fea000383ffff */
.L_x_437:
        /* <DEDUP_REMOVED lines=16> */
.L_x_3234:


//--------------------- .text._ZN7cutlass13device_kernelIN5flash11enable_sm90INS1_16FlashAttnFwdSm90INS1_25CollectiveMainloopFwdSm90ILi2EN4cute5tupleIJNS5_1CILi1EEES8_S8_EEENS6_IJNS7_ILi128EEENS7_ILi96EEENS7_ILi192EEEEEELi192ENS_6half_tEfNS_4arch4Sm90ELb0ELb0ELb1ELb1ELb1ELb1ELb0ELb1ELb1ELb1ELb0ELb0EEENS1_21CollectiveEpilogueFwdINS6_IJSA_SC_SB_EEES9_SE_SG_Li256ELb1ELb1ELb0ELb0EEENS1_36VarlenDynamicPersistentTileSchedulerILi128ELi96ELi256ELi128ELb0ELb1ELb1ELb0ELb1ELb1EEEEEEEEEvNT_6ParamsE --------------------------
	.section	.text._ZN7cutlass13device_kernelIN5flash11enable_sm90INS1_16FlashAttnFwdSm90INS1_25CollectiveMainloopFwdSm90ILi2EN4cute5tupleIJNS5_1CILi1EEES8_S8_EEENS6_IJNS7_ILi128EEENS7_ILi96EEENS7_ILi192EEEEEELi192ENS_6half_tEfNS_4arch4Sm90ELb0ELb0ELb1ELb1ELb1ELb1ELb0ELb1ELb1ELb1ELb0ELb0EEENS1_21CollectiveEpilogueFwdINS6_IJSA_SC_SB_EEES9_SE_SG_Li256ELb1ELb1ELb0ELb0EEENS1_36VarlenDynamicPersistentTileSchedulerILi128ELi96ELi256ELi128ELb0ELb1ELb1ELb0ELb1ELb1EEEEEEEEEvNT_6ParamsE,"ax",@progbits
	.align	128
.text._ZN7cutlass13device_kernelIN5flash11enable_sm90INS1_16FlashAttnFwdSm90INS1_25CollectiveMainloopFwdSm90ILi2EN4cute5tupleIJNS5_1CILi1EEES8_S8_EEENS6_IJNS7_ILi128EEENS7_ILi96EEENS7_ILi192EEEEEELi192ENS_6half_tEfNS_4arch4Sm90ELb0ELb0ELb1ELb1ELb1ELb1ELb0ELb1ELb1ELb1ELb0ELb0EEENS1_21CollectiveEpilogueFwdINS6_IJSA_SC_SB_EEES9_SE_SG_Li256ELb1ELb1ELb0ELb0EEENS1_36VarlenDynamicPersistentTileSchedulerILi128ELi96ELi256ELi128ELb0ELb1ELb1ELb0ELb1ELb1EEEEEEEEEvNT_6ParamsE:
        .type           _ZN7cutlass13device_kernelIN5flash11enable_sm90INS1_16FlashAttnFwdSm90INS1_25CollectiveMainloopFwdSm90ILi2EN4cute5tupleIJNS5_1CILi1EEES8_S8_EEENS6_IJNS7_ILi128EEENS7_ILi96EEENS7_ILi192EEEEEELi192ENS_6half_tEfNS_4arch4Sm90ELb0ELb0ELb1ELb1ELb1ELb1ELb0ELb1ELb1ELb1ELb0ELb0EEENS1_21CollectiveEpilogueFwdINS6_IJSA_SC_SB_EEES9_SE_SG_Li256ELb1ELb1ELb0ELb0EEENS1_36VarlenDynamicPersistentTileSchedulerILi128ELi96ELi256ELi128ELb0ELb1ELb1ELb0ELb1ELb1EEEEEEEEEvNT_6ParamsE,@function
        .size           _ZN7cutlass13device_kernelIN5flash11enable_sm90INS1_16FlashAttnFwdSm90INS1_25CollectiveMainloopFwdSm90ILi2EN4cute5tupleIJNS5_1CILi1EEES8_S8_EEENS6_IJNS7_ILi128EEENS7_ILi96EEENS7_ILi192EEEEEELi192ENS_6half_tEfNS_4arch4Sm90ELb0ELb0ELb1ELb1ELb1ELb1ELb0ELb1ELb1ELb1ELb0ELb0EEENS1_21CollectiveEpilogueFwdINS6_IJSA_SC_SB_EEES9_SE_SG_Li256ELb1ELb1ELb0ELb0EEENS1_36VarlenDynamicPersistentTileSchedulerILi128ELi96ELi256ELi128ELb0ELb1ELb1ELb0ELb1ELb1EEEEEEEEEvNT_6ParamsE,(.L_x_3235 - _ZN7cutlass13device_kernelIN5flash11enable_sm90INS1_16FlashAttnFwdSm90INS1_25CollectiveMainloopFwdSm90ILi2EN4cute5tupleIJNS5_1CILi1EEES8_S8_EEENS6_IJNS7_ILi128EEENS7_ILi96EEENS7_ILi192EEEEEELi192ENS_6half_tEfNS_4arch4Sm90ELb0ELb0ELb1ELb1ELb1ELb1ELb0ELb1ELb1ELb1ELb0ELb0EEENS1_21CollectiveEpilogueFwdINS6_IJSA_SC_SB_EEES9_SE_SG_Li256ELb1ELb1ELb0ELb0EEENS1_36VarlenDynamicPersistentTileSchedulerILi128ELi96ELi256ELi128ELb0ELb1ELb1ELb0ELb1ELb1EEEEEEEEEvNT_6ParamsE)
        .other          _ZN7cutlass13device_kernelIN5flash11enable_sm90INS1_16FlashAttnFwdSm90INS1_25CollectiveMainloopFwdSm90ILi2EN4cute5tupleIJNS5_1CILi1EEES8_S8_EEENS6_IJNS7_ILi128EEENS7_ILi96EEENS7_ILi192EEEEEELi192ENS_6half_tEfNS_4arch4Sm90ELb0ELb0ELb1ELb1ELb1ELb1ELb0ELb1ELb1ELb1ELb0ELb0EEENS1_21CollectiveEpilogueFwdINS6_IJSA_SC_SB_EEES9_SE_SG_Li256ELb1ELb1ELb0ELb0EEENS1_36VarlenDynamicPersistentTileSchedulerILi128ELi96ELi256ELi128ELb0ELb1ELb1ELb0ELb1ELb1EEEEEEEEEvNT_6ParamsE,@"STO_CUDA_ENTRY STV_DEFAULT"
_ZN7cutlass13device_kernelIN5flash11enable_sm90INS1_16FlashAttnFwdSm90INS1_25CollectiveMainloopFwdSm90ILi2EN4cute5tupleIJNS5_1CILi1EEES8_S8_EEENS6_IJNS7_ILi128EEENS7_ILi96EEENS7_ILi192EEEEEELi192ENS_6half_tEfNS_4arch4Sm90ELb0ELb0ELb1ELb1ELb1ELb1ELb0ELb1ELb1ELb1ELb0ELb0EEENS1_21CollectiveEpilogueFwdINS6_IJSA_SC_SB_EEES9_SE_SG_Li256ELb1ELb1ELb0ELb0EEENS1_36VarlenDynamicPersistentTileSchedulerILi128ELi96ELi256ELi128ELb0ELb1ELb1ELb0ELb1ELb1EEEEEEEEEvNT_6ParamsE:
[----:B------:R-:W0:Y:S02]  /*0000*/  LDC R1, c[0x0][0x28] ;  /* 0x00000a00ff017b82 */ /* 0x000e240000000800 */
[----:B0-----:R-:W-:Y:S01]  /*0010*/  VIADD R1, R1, 0xffffff68 ;  /* 0xffffff6801017836 */ /* 0x001fe20000000000 */
[----:B------:R-:W0:Y:S01]  /*0020*/  S2R R0, SR_TID.X ;  /* 0x0000000000007919 */ /* 0x000e220000002100 */
[----:B------:R-:W-:Y:S01]  /*0030*/  ELECT P0, URZ, PT ;  /* 0x00000000003f782f */ /* 0x000fe20003800000 */
[----:B------:R-:W-:Y:S01]  /*0040*/  BSSY B0, `(.L_x_438) ;  /* 0x000000e000007945 */ /* 0x000fe20003800000 */
[----:B0-----:R-:W-:-:S05]  /*0050*/  SHF.R.U32.HI R2, RZ, 0x5, R0 ;  /* 0x00000005ff027819 */ /* 0x001fca0000011600 */
[----:B------:R-:W0:Y:S02]  /*0060*/  SHFL.IDX PT, R3, R2, RZ, 0x1f ;  /* 0x00001fff02037589 */ /* 0x000e2400000e0000 */
[----:B0-----:R-:W-:Y:S02]  /*0070*/  ISETP.EQ.AND P0, PT, R3, RZ, P0 ;  /* 0x000000ff0300720c */ /* 0x001fe40000702270 */
[----:B------:R-:W-:-:S11]  /*0080*/  SHF.R.U32.HI R3, RZ, 0x7, R0 ;  /* 0x00000007ff037819 */ /* 0x000fd60000011600 */
[----:B------:R-:W-:Y:S05]  /*0090*/  @!P0 BRA `(.L_x_439) ;  /* 0x0000000000208947 */ /* 0x000fea0003800000 */
[----:B------:R-:W-:Y:S02]  /*00a0*/  ULDC.64 UR4, c[0x0][0x198] ;  /* 0x0000660000047ab9 */ /* 0x000fe40000000a00 */
[----:B------:R-:W-:Y:S02]  /*00b0*/  UIADD3 UR6, UP0, UR4, 0x570, URZ ;  /* 0x0000057004067890 */ /* 0x000fe4000ff1e03f */
[----:B------:R-:W-:Y:S02]  /*00c0*/  UIADD3 UR4, UP1, UR4, 0x670, URZ ;  /* 0x0000067004047890 */ /* 0x000fe4000ff3e03f */
[----:B------:R-:W-:Y:S02]  /*00d0*/  UIADD3.X UR7, URZ, UR5, URZ, UP0, !UPT ;  /* 0x000000053f077290 */ /* 0x000fe400087fe43f */
[----:B------:R-:W-:-:S07]  /*00e0*/  UIADD3.X UR5, URZ, UR5, URZ, UP1, !UPT ;  /* 0x000000053f057290 */ /* 0x000fce0008ffe43f */
[----:B------:R0:W-:Y:S02]  /*00f0*/  UTMACCTL.PF [UR6] ;  /* 0x00000000060079b9 */ /* 0x0001e40008040000 */
[----:B------:R0:W-:Y:S02]  /*0100*/  UTMACCTL.PF [UR4] ;  /* 0x00000000040079b9 */ /* 0x0001e40008040000 */
[----:B0-----:R-:W-:Y:S01]  /*0110*/  NOP ;  /* 0x0000000000007918 */ /* 0x001fe20000000000 */
.L_x_439:
[----:B------:R-:W-:Y:S05]  /*0120*/  BSYNC B0 ;  /* 0x0000000000007941 */ /* 0x000fea0003800000 */
.L_x_438:
[----:B------:R-:W-:Y:S01]  /*0130*/  VOTEU.ANY UP0, P0 ;  /* 0x00000000003f7886 */ /* 0x000fe20000000100 */
[----:B------:R-:W0:Y:S01]  /*0140*/  SHFL.IDX PT, R3, R3, RZ, 0x1f ;  /* 0x00001fff03037589 */ /* 0x000e2200000e0000 */
[----:B------:R-:W-:Y:S01]  /*0150*/  UMOV UR4, 0x80 ;  /* 0x0000008000047882 */ /* 0x000fe20000000000 */
[----:B------:R-:W-:Y:S01]  /*0160*/  UMOV UR7, 0x100 ;  /* 0x0000010000077882 */ /* 0x000fe20000000000 */
[----:B------:R-:W-:Y:S01]  /*0170*/  VOTEU.ANY UP1, P0 ;  /* 0x00000000003f7886 */ /* 0x000fe20000020100 */
[----:B------:R-:W1:Y:S01]  /*0180*/  @UP0 S2UR UR8, SR_CgaCtaId ;  /* 0x00000000000809c3 */ /* 0x000e620000008800 */
[----:B------:R-:W2:Y:S01]  /*0190*/  SHFL.IDX PT, R4, R2, RZ, 0x1f ;  /* 0x00001fff02047589 */ /* 0x000ea200000e0000 */
[----:B------:R-:W-:Y:S01]  /*01a0*/  @UP0 UMOV UR6, 0x400 ;  /* 0x0000040000060882 */ /* 0x000fe20000000000 */
[----:B------:R-:W-:-:S04]  /*01b0*/  @UP0 UIADD3 UR4, -UR4, 0x100000, URZ ;  /* 0x0010000004040890 */ /* 0x000fc8000fffe13f */
[----:B------:R-:W-:Y:S02]  /*01c0*/  @UP0 USHF.L.U32 UR5, UR4, 0xb, URZ ;  /* 0x0000000b04050899 */ /* 0x000fe4000800063f */
[----:B------:R-:W-:Y:S01]  /*01d0*/  @UP0 USHF.L.U32 UR4, UR4, 0x1, URZ ;  /* 0x0000000104040899 */ /* 0x000fe2000800063f */
[----:B------:R-:W-:Y:S01]  /*01e0*/  VOTEU.ANY UP2, P0 ;  /* 0x00000000003f7886 */ /* 0x000fe20000040100 */
[----:B0-----:R-:W-:Y:S01]  /*01f0*/  R2UR UR9, R3 ;  /* 0x00000000030972ca */ /* 0x001fe200000e0000 */
[----:B-1----:R-:W-:Y:S01]  /*0200*/  @UP0 ULEA UR8, UR8, UR6, 0x18 ;  /* 0x0000000608080291 */ /* 0x002fe2000f8ec03f */
[----:B--2---:R-:W-:Y:S01]  /*0210*/  ISETP.NE.AND P1, PT, R4, RZ, PT ;  /* 0x000000ff0400720c */ /* 0x004fe20003f25270 */
[----:B------:R-:W-:-:S04]  /*0220*/  @UP0 UIADD3 UR6, -UR7, 0x100000, URZ ;  /* 0x0010000007060890 */ /* 0x000fc8000fffe13f */
[----:B------:R-:W-:Y:S02]  /*0230*/  @UP0 USHF.L.U32 UR7, UR6, 0xb, URZ ;  /* 0x0000000b06070899 */ /* 0x000fe4000800063f */
[----:B------:R-:W-:-:S04]  /*0240*/  @UP0 USHF.L.U32 UR6, UR6, 0x1, URZ ;  /* 0x0000000106060899 */ /* 0x000fc8000800063f */
[----:B------:R-:W-:Y:S01]  /*0250*/  UISETP.NE.AND UP0, UPT, UR9, URZ, UPT ;  /* 0x0000003f0900728c */ /* 0x000fe2000bf05270 */
[----:B------:R-:W0:Y:S02]  /*0260*/  FENCE.VIEW.ASYNC.S ;  /* 0x00000000000073c6 */ /* 0x000e240000000000 */
[----:B0-----:R0:W1:Y:S05]  /*0270*/  @UP1 SYNCS.EXCH.64 URZ, [UR8+0x30800], UR4 ;  /* 0x03080004083f15b2 */ /* 0x00106a0008000100 */
[----:B------:R0:W2:Y:S01]  /*0280*/  @UP2 SYNCS.EXCH.64 URZ, [UR8+0x30820], UR6 ;  /* 0x03082006083f25b2 */ /* 0x0000a20008000100 */
        /* <DEDUP_REMOVED lines=14> */
[----:B0-----:R3:W4:Y:S08]  /*0370*/  SYNCS.EXCH.64 URZ, [UR8+0x30830], UR4 ;  /* 0x03083004083f75b2 */ /* 0x0017300008000100 */
[----:B------:R3:W0:Y:S01]  /*0380*/  SYNCS.EXCH.64 URZ, [UR8+0x30840], UR6 ;  /* 0x03084006083f75b2 */ /* 0x0006220008000100 */
[----:B------:R3:W0:Y:S01]  /*0390*/  SYNCS.EXCH.64 URZ, [UR8+0x30838], UR4 ;  /* 0x03083804083f75b2 */ /* 0x0006220008000100 */
[----:B------:R3:W0:Y:S02]  /*03a0*/  SYNCS.EXCH.64 URZ, [UR8+0x30848], UR6 ;  /* 0x03084806083f75b2 */ /* 0x0006240008000100 */
[----:B---3--:R-:W-:Y:S01]  /*03b0*/  NOP ;  /* 0x0000000000007918 */ /* 0x008fe20000000000 */
.L_x_440:
[----:B------:R-:W3:Y:S01]  /*03c0*/  SHFL.IDX PT, R3, R2, RZ, 0x1f ;  /* 0x00001fff02037589 */ /* 0x000ee200000e0000 */
[----:B------:R-:W-:Y:S01]  /*03d0*/  NOP ;  /* 0x0000000000007918 */ /* 0x000fe20000000000 */
[----:B---3--:R-:W-:-:S13]  /*03e0*/  ISETP.NE.AND P0, PT, R3, RZ, PT ;  /* 0x000000ff0300720c */ /* 0x008fda0003f05270 */
        /* <DEDUP_REMOVED lines=17> */
[----:B------:R3:W0:Y:S02]  /*0500*/  SYNCS.EXCH.64 URZ, [UR8+0x30868], UR6 ;  /* 0x03086806083f75b2 */ /* 0x0006240008000100 */
[----:B---3--:R-:W-:Y:S01]  /*0510*/  NOP ;  /* 0x0000000000007918 */ /* 0x008fe20000000000 */
.L_x_441:
[----:B------:R-:W3:Y:S01]  /*0520*/  SHFL.IDX PT, R3, R2, RZ, 0x1f ;  /* 0x00001fff02037589 */ /* 0x000ee200000e0000 */
[----:B------:R-:W-:Y:S01]  /*0530*/  NOP ;  /* 0x0000000000007918 */ /* 0x000fe20000000000 */
[----:B---3--:R-:W-:-:S13]  /*0540*/  ISETP.NE.AND P0, PT, R3, RZ, PT ;  /* 0x000000ff0300720c */ /* 0x008fda0003f05270 */
        /* <DEDUP_REMOVED lines=13> */
[----:B------:R3:W0:Y:S02]  /*0620*/  SYNCS.EXCH.64 URZ, [UR6+0x30888], UR4 ;  /* 0x03088804063f75b2 */ /* 0x0006240008000100 */
[----:B---3--:R-:W-:Y:S01]  /*0630*/  NOP ;  /* 0x0000000000007918 */ /* 0x008fe20000000000 */
.L_x_442:
        /* <DEDUP_REMOVED lines=22> */
.L_x_443:
        /* <DEDUP_REMOVED lines=22> */
.L_x_444:
[----:B------:R-:W-:Y:S01]  /*0900*/  PLOP3.LUT P0, PT, PT, PT, UP0, 0x80, 0x0 ;  /* 0x000000000000781c */ /* 0x000fe20003f0f008 */
[----:B------:R-:W-:Y:S01]  /*0910*/  UMOV UR61, 0x1 ;  /* 0x00000001003d7882 */ /* 0x000fe20000000000 */
[----:B------:R-:W-:Y:S01]  /*0920*/  NOP ;  /* 0x0000000000007918 */ /* 0x000fe20000000000 */
[----:B------:R-:W-:Y:S01]  /*0930*/  USEL UR61, UR61, 0x2, !UP0 ;  /* 0x000000023d3d7887 */ /* 0x000fe2000c000000 */
[----:B------:R-:W-:Y:S01]  /*0940*/  BSSY B9, `(.L_x_445) ;  /* 0x0001fba000097945 */ /* 0x000fe20003800000 */
[----:B------:R-:W-:Y:S01]  /*0950*/  ULDC.64 UR56, c[0x0][0x208] ;  /* 0x0000820000387ab9 */ /* 0x000fe20000000a00 */
[----:B012-4-:R-:W-:Y:S07]  /*0960*/  BAR.SYNC.DEFER_BLOCKING 0x0 ;  /* 0x0000000000007b1d */ /* 0x017fee0000010000 */
[----:B------:R-:W-:Y:S05]  /*0970*/  @!P0 BRA `(.L_x_446) ;  /* 0x0000019000288947 */ /* 0x000fea0003800000 */
.L_x_447:
[----:B------:R-:W-:-:S08]  /*0980*/  NOP ;  /* 0x0000000000007918 */ /* 0x000fd00000000000 */
[----:B------:R-:W0:Y:S02]  /*0990*/  USETMAXREG.TRY_ALLOC.CTAPOOL UP0, 0xe8 ;  /* 0x000000e8000079c8 */ /* 0x000e240008000600 */
[----:B0-----:R-:W-:-:S13]  /*09a0*/  PLOP3.LUT P0, PT, PT, PT, UP0, 0x80, 0x0 ;  /* 0x000000000000781c */ /* 0x001fda0003f0f008 */
[----:B------:R-:W-:Y:S05]  /*09b0*/  @!P0 BRA `(.L_x_447) ;  /* 0xfffffffc00f08947 */ /* 0x000fea000383ffff */
[----:B------:R-:W0:Y:S08]  /*09c0*/  S2UR UR4, SR_CgaCtaId ;  /* 0x00000000000479c3 */ /* 0x000e300000008800 */
[----:B------:R-:W-:Y:S06]  /*09d0*/  BAR.ARV 0x8, 0x180 ;  /* 0x0206000000007b1d */ /* 0x000fec0000002000 */
[----:B------:R-:W-:-:S02]  /*09e0*/  MOV R3, 0x400 ;  /* 0x0000040000037802 */ /* 0x000fc40000000f00 */
[----:B------:R-:W-:Y:S01]  /*09f0*/  BAR.SYNC.DEFER_BLOCKING 0x5, 0x180 ;  /* 0x0146000000007b1d */ /* 0x000fe20000010000 */
[----:B0-----:R-:W-:-:S05]  /*0a00*/  IMAD.U32 R222, RZ, RZ, UR4 ;  /* 0x00000004ffde7e24 */ /* 0x001fca000f8e00ff */
[----:B------:R-:W-:Y:S01]  /*0a10*/  ULDC UR4, c[0x0][0xc3c] ;  /* 0x00030f0000047ab9 */ /* 0x000fe20000000800 */
[----:B------:R-:W-:-:S05]  /*0a20*/  LEA R2, R222, R3, 0x18 ;  /* 0x00000003de027211 */ /* 0x000fca00078ec0ff */
[----:B------:R-:W0:Y:S01]  /*0a30*/  LDS.128 R28, [R2+0x308d0] ;  /* 0x0308d000021c7984 */ /* 0x000e220000000c00 */
[----:B------:R-:W-:Y:S06]  /*0a40*/  BAR.ARV 0x4, 0x180 ;  /* 0x0106000000007b1d */ /* 0x000fec0000002000 */
[----:B0-----:R-:W-:-:S13]  /*0a50*/  ISETP.GE.AND P0, PT, R31, UR4, PT ;  /* 0x000000041f007c0c */ /* 0x001fda000bf06270 */
[----:B------:R-:W-:Y:S05]  /*0a60*/  @P0 BRA `(.L_x_448) ;  /* 0x000001f8009c0947 */ /* 0x000fea0003800000 */
[----:B------:R-:W-:Y:S01]  /*0a70*/  IADD3 R16, R0, -0x80, RZ ;  /* 0xffffff8000107810 */ /* 0x000fe20007ffe0ff */
[----:B------:R-:W-:Y:S01]  /*0a80*/  IMAD.MOV.U32 R14, RZ, RZ, -0x2 ;  /* 0xfffffffeff0e7424 */ /* 0x000fe200078e00ff */
[----:B------:R-:W-:Y:S01]  /*0a90*/  R2UR UR60, R2 ;  /* 0x00000000023c72ca */ /* 0x000fe200000e0000 */
[----:B------:R-:W-:Y:S01]  /*0aa0*/  IMAD.MOV.U32 R18, RZ, RZ, RZ ;  /* 0x000000ffff127224 */ /* 0x000fe200078e00ff */
[----:B------:R-:W-:Y:S01]  /*0ab0*/  SHF.R.S32.HI R0, RZ, 0x1f, R16 ;  /* 0x0000001fff007819 */ /* 0x000fe20000011410 */
[----:B------:R-:W-:Y:S01]  /*0ac0*/  IMAD.MOV.U32 R220, RZ, RZ, RZ ;  /* 0x000000ffffdc7224 */ /* 0x000fe200078e00ff */
[----:B------:R-:W-:Y:S01]  /*0ad0*/  MOV R202, RZ ;  /* 0x000000ff00ca7202 */ /* 0x000fe20000000f00 */
[----:B------:R-:W-:Y:S01]  /*0ae0*/  IMAD.MOV.U32 R209, RZ, RZ, RZ ;  /* 0x000000ffffd17224 */ /* 0x000fe200078e00ff */
[CC--:B------:R-:W-:Y:S01]  /*0af0*/  LEA.HI R3, R0.reuse, R16.reuse, RZ, 0x7 ;  /* 0x0000001000037211 */ /* 0x0c0fe200078f38ff */
[----:B------:R-:W-:Y:S01]  /*0b00*/  ULOP3.LUT UR59, UR61, 0x1, URZ, 0xfc, !UPT ;  /* 0x000000013d3b7892 */ /* 0x000fe2000f8efc3f */
[----:B------:R-:W-:-:S02]  /*0b10*/  LEA.HI R6, R0, R16, RZ, 0x5 ;  /* 0x0000001000067211 */ /* 0x000fc400078f28ff */
[C---:B------:R-:W-:Y:S02]  /*0b20*/  LOP3.LUT R4, R3.reuse, 0xffffff80, RZ, 0xc0, !PT ;  /* 0xffffff8003047812 */ /* 0x040fe400078ec0ff */
[----:B------:R-:W-:Y:S01]  /*0b30*/  SHF.R.S32.HI R6, RZ, 0x5, R6 ;  /* 0x00000005ff067819 */ /* 0x000fe20000011406 */
[----:B------:R-:W-:Y:S01]  /*0b40*/  UIADD3 UR60, UR60, 0x12400, URZ ;  /* 0x000124003c3c7890 */ /* 0x000fe2000fffe03f */
[----:B------:R-:W-:Y:S01]  /*0b50*/  SHF.R.S32.HI R13, RZ, 0x7, R3 ;  /* 0x00000007ff0d7819 */ /* 0x000fe20000011403 */
[----:B------:R-:W-:Y:S01]  /*0b60*/  IMAD.IADD R15, R16, 0x1, -R4 ;  /* 0x00000001100f7824 */ /* 0x000fe200078e0a04 */
[----:B------:R-:W-:Y:S01]  /*0b70*/  LEA.HI R4, R0, R16, RZ, 0x4 ;  /* 0x0000001000047211 */ /* 0x000fe200078f20ff */
[----:B------:R-:W-:Y:S01]  /*0b80*/  IMAD.SHL.U32 R218, R6, 0x200, RZ ;  /* 0x0000020006da7824 */ /* 0x000fe200078e00ff */
[----:B------:R-:W-:Y:S02]  /*0b90*/  LEA.HI R3, R3, R13, RZ, 0x1 ;  /* 0x0000000d03037211 */ /* 0x000fe400078f08ff */
[----:B------:R-:W-:-:S02]  /*0ba0*/  SHF.R.S32.HI R7, RZ, 0x4, R4 ;  /* 0x00000004ff077819 */ /* 0x000fc40000011404 */
[----:B------:R-:W-:Y:S02]  /*0bb0*/  SHF.R.S32.HI R8, RZ, 0x1f, R15 ;  /* 0x0000001fff087819 */ /* 0x000fe4000001140f */
[C---:B------:R-:W-:Y:S02]  /*0bc0*/  LOP3.LUT R5, R4.reuse, 0x3fffff0, RZ, 0xc0, !PT ;  /* 0x03fffff004057812 */ /* 0x040fe400078ec0ff */
[----:B------:R-:W-:Y:S02]  /*0bd0*/  LEA.HI R4, R4, R7, RZ, 0x1 ;  /* 0x0000000704047211 */ /* 0x000fe400078f08ff */
[----:B------:R-:W-:Y:S01]  /*0be0*/  LEA.HI R9, R8, R15, RZ, 0x2 ;  /* 0x0000000f08097211 */ /* 0x000fe200078f10ff */
[----:B------:R-:W-:Y:S01]  /*0bf0*/  IMAD.IADD R5, R16, 0x1, -R5 ;  /* 0x0000000110057824 */ /* 0x000fe200078e0a05 */
[----:B------:R-:W-:Y:S02]  /*0c00*/  LOP3.LUT R4, R4, 0x1ffffffe, RZ, 0xc0, !PT ;  /* 0x1ffffffe04047812 */ /* 0x000fe400078ec0ff */
[----:B------:R-:W-:-:S02]  /*0c10*/  SHF.R.S32.HI R10, RZ, 0x2, R9 ;  /* 0x00000002ff0a7819 */ /* 0x000fc40000011409 */
[----:B------:R-:W-:Y:S01]  /*0c20*/  SHF.R.S32.HI R11, RZ, 0x1f, R9 ;  /* 0x0000001fff0b7819 */ /* 0x000fe20000011409 */
[----:B------:R-:W-:Y:S01]  /*0c30*/  IMAD.IADD R4, R7, 0x1, -R4 ;  /* 0x0000000107047824 */ /* 0x000fe200078e0a04 */
[----:B------:R-:W-:Y:S02]  /*0c40*/  LEA R5, R6, R5, 0x4 ;  /* 0x0000000506057211 */ /* 0x000fe400078e20ff */
[----:B------:R-:W-:Y:S02]  /*0c50*/  LEA.HI R11, R11, R10, RZ, 0x3 ;  /* 0x0000000a0b0b7211 */ /* 0x000fe400078f18ff */
[----:B------:R-:W-:Y:S01]  /*0c60*/  LOP3.LUT R9, R9, 0x7ffffffc, RZ, 0xc0, !PT ;  /* 0x7ffffffc09097812 */ /* 0x000fe200078ec0ff */
[----:B------:R-:W-:Y:S01]  /*0c70*/  IMAD R12, R5, 0x8, R4 ;  /* 0x00000008050c7824 */ /* 0x000fe200078e0204 */
[----:B------:R-:W-:Y:S02]  /*0c80*/  LOP3.LUT R11, R11, 0xfffffff8, RZ, 0xc0, !PT ;  /* 0xfffffff80b0b7812 */ /* 0x000fe400078ec0ff */
[----:B------:R-:W-:Y:S01]  /*0c90*/  LEA.HI R4, R0, R16, RZ, 0x2 ;  /* 0x0000001000047211 */ /* 0x000fe200078f10ff */
[----:B------:R-:W-:Y:S01]  /*0ca0*/  IMAD.IADD R9, R15, 0x1, -R9 ;  /* 0x000000010f097824 */ /* 0x000fe200078e0a09 */
[----:B------:R-:W-:Y:S01]  /*0cb0*/  LEA.HI R8, R8, R15, RZ, 0x5 ;  /* 0x0000000f08087211 */ /* 0x000fe200078f28ff */
[----:B------:R-:W-:Y:S01]  /*0cc0*/  IMAD.SHL.U32 R21, R12, 0x8, RZ ;  /* 0x000000080c157824 */ /* 0x000fe200078e00ff */
[----:B------:R-:W-:Y:S01]  /*0cd0*/  IADD3 R11, R10, -R11, RZ ;  /* 0x8000000b0a0b7210 */ /* 0x000fe20007ffe0ff */
[----:B------:R-:W-:Y:S01]  /*0ce0*/  IMAD R5, R9, R14, 0x60 ;  /* 0x0000006009057424 */ /* 0x000fe200078e020e */
[----:B------:R-:W-:-:S02]  /*0cf0*/  SHF.R.S32.HI R201, RZ, 0x2, R4 ;  /* 0x00000002ffc97819 */ /* 0x000fc40000011404 */
[----:B------:R-:W-:Y:S02]  /*0d00*/  SHF.R.S32.HI R10, RZ, 0x1f, R4 ;  /* 0x0000001fff0a7819 */ /* 0x000fe40000011404 */
[----:B------:R-:W-:Y:S01]  /*0d10*/  LOP3.LUT R4, R4, 0xfffffffc, RZ, 0xc0, !PT ;  /* 0xfffffffc04047812 */ /* 0x000fe200078ec0ff */
[----:B------:R0:W-:Y:S01]  /*0d20*/  STL [R1+0x78], R5 ;  /* 0x0000780501007387 */ /* 0x0001e20000100800 */
[----:B------:R-:W-:Y:S02]  /*0d30*/  SHF.R.S32.HI R8, RZ, 0x5, R8 ;  /* 0x00000005ff087819 */ /* 0x000fe40000011408 */
[----:B------:R-:W-:Y:S01]  /*0d40*/  LOP3.LUT R3, R3, 0x3fffffe, RZ, 0xc0, !PT ;  /* 0x03fffffe03037812 */ /* 0x000fe200078ec0ff */
[----:B------:R-:W-:Y:S01]  /*0d50*/  IMAD.IADD R15, R16, 0x1, -R4 ;  /* 0x00000001100f7824 */ /* 0x000fe200078e0a04 */
[----:B------:R-:W-:Y:S02]  /*0d60*/  LEA R8, R8, R11, 0x4 ;  /* 0x0000000b08087211 */ /* 0x000fe400078e20ff */
[----:B------:R-:W-:Y:S01]  /*0d70*/  LEA.HI R10, R10, R201, RZ, 0x3 ;  /* 0x000000c90a0a7211 */ /* 0x000fe200078f18ff */
[----:B------:R-:W-:Y:S01]  /*0d80*/  IMAD.IADD R3, R13, 0x1, -R3 ;  /* 0x000000010d037824 */ /* 0x000fe200078e0a03 */
[----:B------:R-:W-:-:S02]  /*0d90*/  SHF.L.U32 R194, R15, 0x2, RZ ;  /* 0x000000020fc27819 */ /* 0x000fc400000006ff */
[----:B0-----:R-:W-:Y:S01]  /*0da0*/  IADD3 R5, R201, 0x40, RZ ;  /* 0x00000040c9057810 */ /* 0x001fe20007ffe0ff */
[----:B------:R-:W-:Y:S01]  /*0db0*/  IMAD R11, R3, 0x40, R8 ;  /* 0x00000040030b7824 */ /* 0x000fe200078e0208 */
[----:B------:R-:W-:Y:S01]  /*0dc0*/  LOP3.LUT R10, R10, 0xfffffff8, RZ, 0xc0, !PT ;  /* 0xfffffff80a0a7812 */ /* 0x000fe200078ec0ff */
[C---:B------:R-:W-:Y:S01]  /*0dd0*/  VIADD R207, R194.reuse, 0x40 ;  /* 0x00000040c2cf7836 */ /* 0x040fe20000000000 */
[----:B------:R-:W-:Y:S01]  /*0de0*/  SHF.R.S32.HI R3, RZ, 0x1f, R5 ;  /* 0x0000001fff037819 */ /* 0x000fe20000011405 */
[----:B------:R-:W-:Y:S01]  /*0df0*/  IMAD.SHL.U32 R203, R5, 0x40, RZ ;  /* 0x0000004005cb7824 */ /* 0x000fe200078e00ff */
[C---:B------:R-:W-:Y:S01]  /*0e00*/  IADD3 R204, R194.reuse, 0x20, RZ ;  /* 0x00000020c2cc7810 */ /* 0x040fe20007ffe0ff */
[----:B------:R-:W-:Y:S01]  /*0e10*/  IMAD.IADD R224, R201, 0x1, -R10 ;  /* 0x00000001c9e07824 */ /* 0x000fe200078e0a0a */
[----:B------:R-:W-:Y:S01]  /*0e20*/  LEA.HI R3, R3, R5, RZ, 0x3 ;  /* 0x0000000503037211 */ /* 0x000fe200078f18ff */
[C---:B------:R-:W-:Y:S01]  /*0e30*/  IMAD.IADD R192, R194.reuse, 0x1, R207 ;  /* 0x00000001c2c07824 */ /* 0x040fe200078e02cf */
[----:B------:R-:W-:Y:S01]  /*0e40*/  IADD3 R193, R194, R204, RZ ;  /* 0x000000ccc2c17210 */ /* 0x000fe20007ffe0ff */
[----:B------:R-:W-:Y:S01]  /*0e50*/  IMAD.SHL.U32 R216, R224, 0x40, RZ ;  /* 0x00000040e0d87824 */ /* 0x000fe200078e00ff */
[----:B------:R-:W-:Y:S01]  /*0e60*/  LOP3.LUT R203, R203, 0x1c0, RZ, 0xc0, !PT ;  /* 0x000001c0cbcb7812 */ /* 0x000fe200078ec0ff */
[----:B------:R-:W-:Y:S01]  /*0e70*/  IMAD.SHL.U32 R3, R3, 0x40, RZ ;  /* 0x0000004003037824 */ /* 0x000fe200078e00ff */
[----:B------:R-:W-:Y:S01]  /*0e80*/  SHF.R.S32.HI R4, RZ, 0x1f, R193 ;  /* 0x0000001fff047819 */ /* 0x000fe200000114c1 */
[----:B------:R-:W-:Y:S01]  /*0e90*/  VIADD R205, R194, 0x30 ;  /* 0x00000030c2cd7836 */ /* 0x000fe20000000000 */
[----:B------:R-:W-:Y:S01]  /*0ea0*/  LOP3.LUT R216, R216, 0x1c0, RZ, 0xc0, !PT ;  /* 0x000001c0d8d87812 */ /* 0x000fe200078ec0ff */
[----:B------:R-:W-:Y:S01]  /*0eb0*/  VIADD R208, R194, 0x50 ;  /* 0x00000050c2d07836 */ /* 0x000fe20000000000 */
[----:B------:R-:W-:Y:S01]  /*0ec0*/  LOP3.LUT R219, R3, 0xfffffe00, RZ, 0xc0, !PT ;  /* 0xfffffe0003db7812 */ /* 0x000fe200078ec0ff */
[----:B------:R-:W-:Y:S01]  /*0ed0*/  STL [R1+0x74], R11 ;  /* 0x0000740b01007387 */ /* 0x000fe20000100800 */
[----:B------:R-:W-:-:S02]  /*0ee0*/  SHF.R.S32.HI R3, RZ, 0x1f, R192 ;  /* 0x0000001fff037819 */ /* 0x000fc400000114c0 */
[CC--:B------:R-:W-:Y:S01]  /*0ef0*/  LEA.HI R196, R4.reuse, R193.reuse, RZ, 0x3 ;  /* 0x000000c104c47211 */ /* 0x0c0fe200078f18ff */
[----:B------:R-:W-:Y:S01]  /*0f00*/  STL [R1+0x40], RZ ;  /* 0x000040ff01007387 */ /* 0x000fe20000100800 */
[----:B------:R-:W-:Y:S02]  /*0f10*/  LEA.HI R4, R4, R193, RZ, 0x6 ;  /* 0x000000c104047211 */ /* 0x000fe400078f30ff */
[CC--:B------:R-:W-:Y:S01]  /*0f20*/  LEA.HI R5, R3.reuse, R192.reuse, RZ, 0x6 ;  /* 0x000000c003057211 */ /* 0x0c0fe200078f30ff */
[----:B------:R-:W-:Y:S01]  /*0f30*/  STL [R1+0x80], R21 ;  /* 0x0000801501007387 */ /* 0x000fe20000100800 */
[----:B------:R-:W-:Y:S02]  /*0f40*/  LEA.HI R197, R3, R192, RZ, 0x3 ;  /* 0x000000c003c57211 */ /* 0x000fe400078f18ff */
[----:B------:R-:W-:Y:S01]  /*0f50*/  SHF.L.U32 R3, R4, 0x7, RZ ;  /* 0x0000000704037819 */ /* 0x000fe200000006ff */
[----:B------:R-:W-:Y:S01]  /*0f60*/  IMAD.SHL.U32 R5, R5, 0x80, RZ ;  /* 0x0000008005057824 */ /* 0x000fe200078e00ff */
[----:B------:R-:W-:-:S02]  /*0f70*/  SHF.R.U32.HI R13, RZ, 0x3, R203 ;  /* 0x00000003ff0d7819 */ /* 0x000fc400000116cb */
[----:B------:R-:W-:Y:S02]  /*0f80*/  SHF.R.U32.HI R217, RZ, 0x3, R216 ;  /* 0x00000003ffd97819 */ /* 0x000fe400000116d8 */
[--C-:B------:R-:W-:Y:S02]  /*0f90*/  LOP3.LUT R4, R216, 0x38, R196.reuse, 0xf8, !PT ;  /* 0x00000038d8047812 */ /* 0x100fe400078ef8c4 */
[----:B------:R-:W-:Y:S02]  /*0fa0*/  LOP3.LUT R7, R203, 0x38, R196, 0xf8, !PT ;  /* 0x00000038cb077812 */ /* 0x000fe400078ef8c4 */
[----:B------:R-:W-:Y:S02]  /*0fb0*/  LOP3.LUT R3, R3, 0xffffe000, RZ, 0xc0, !PT ;  /* 0xffffe00003037812 */ /* 0x000fe400078ec0ff */
[----:B------:R-:W-:Y:S02]  /*0fc0*/  LOP3.LUT R4, R4, R217, RZ, 0x3c, !PT ;  /* 0x000000d904047212 */ /* 0x000fe400078e3cff */
[----:B------:R-:W-:-:S02]  /*0fd0*/  LOP3.LUT R8, R7, R13, RZ, 0x3c, !PT ;  /* 0x0000000d07087212 */ /* 0x000fc400078e3cff */
[--C-:B------:R-:W-:Y:S02]  /*0fe0*/  LOP3.LUT R6, R216, 0x38, R197.reuse, 0xf8, !PT ;  /* 0x00000038d8067812 */ /* 0x100fe400078ef8c5 */
[----:B------:R-:W-:Y:S02]  /*0ff0*/  LOP3.LUT R9, R203, 0x38, R197, 0xf8, !PT ;  /* 0x00000038cb097812 */ /* 0x000fe400078ef8c5 */
[-C--:B------:R-:W-:Y:S02]  /*1000*/  IADD3 R4, R4, R3.reuse, R218 ;  /* 0x0000000304047210 */ /* 0x080fe40007ffe0da */
[----:B------:R-:W-:Y:S02]  /*1010*/  IADD3 R8, R8, R3, R219 ;  /* 0x0000000308087210 */ /* 0x000fe40007ffe0db */
[----:B------:R-:W-:Y:S02]  /*1020*/  LEA.HI R0, R0, R16, RZ, 0x3 ;  /* 0x0000001000007211 */ /* 0x000fe400078f18ff */
[----:B------:R-:W-:-:S02]  /*1030*/  LEA.HI R3, R15, R15, RZ, 0x1 ;  /* 0x0000000f0f037211 */ /* 0x000fc400078f08ff */
[----:B------:R-:W-:Y:S02]  /*1040*/  LOP3.LUT R5, R5, 0xffffe000, RZ, 0xc0, !PT ;  /* 0xffffe00005057812 */ /* 0x000fe400078ec0ff */
[----:B------:R-:W-:Y:S02]  /*1050*/  LOP3.LUT R6, R6, R217, RZ, 0x3c, !PT ;  /* 0x000000d906067212 */ /* 0x000fe400078e3cff */
[----:B------:R-:W-:Y:S02]  /*1060*/  LOP3.LUT R10, R9, R13, RZ, 0x3c, !PT ;  /* 0x0000000d090a7212 */ /* 0x000fe400078e3cff */
[----:B------:R-:W-:Y:S02]  /*1070*/  IADD3 R206, R194, 0x10, RZ ;  /* 0x00000010c2ce7810 */ /* 0x000fe40007ffe0ff */
[----:B------:R-:W-:Y:S02]  /*1080*/  LOP3.LUT R226, R0, 0xfffffff8, RZ, 0xc0, !PT ;  /* 0xfffffff800e27812 */ /* 0x000fe400078ec0ff */
[----:B------:R-:W-:-:S02]  /*1090*/  LOP3.LUT R3, R3, 0x1ffffffe, RZ, 0xc0, !PT ;  /* 0x1ffffffe03037812 */ /* 0x000fc400078ec0ff */
[-C--:B------:R-:W-:Y:S02]  /*10a0*/  IADD3 R6, R6, R5.reuse, R218 ;  /* 0x0000000506067210 */ /* 0x080fe40007ffe0da */
[----:B------:R-:W-:Y:S01]  /*10b0*/  IADD3 R10, R10, R5, R219 ;  /* 0x000000050a0a7210 */ /* 0x000fe20007ffe0db */
[C---:B------:R-:W-:Y:S01]  /*10c0*/  IMAD.IADD R3, R15.reuse, 0x1, -R3 ;  /* 0x000000010f037824 */ /* 0x040fe200078e0a03 */
[----:B------:R-:W-:Y:S02]  /*10d0*/  SHF.R.S32.HI R5, RZ, 0x1f, R206 ;  /* 0x0000001fff057819 */ /* 0x000fe400000114ce */
[----:B------:R-:W-:Y:S02]  /*10e0*/  SHF.R.S32.HI R7, RZ, 0x1f, R204 ;  /* 0x0000001fff077819 */ /* 0x000fe400000114cc */
[----:B------:R-:W-:Y:S01]  /*10f0*/  IADD3 R226, R16, -R226, RZ ;  /* 0x800000e210e27210 */ /* 0x000fe20007ffe0ff */
[----:B------:R-:W-:Y:S01]  /*1100*/  IMAD.SHL.U32 R16, R15, 0x8, RZ ;  /* 0x000000080f107824 */ /* 0x000fe200078e00ff */
[----:B------:R-:W-:-:S02]  /*1110*/  SHF.R.S32.HI R14, RZ, 0x1f, R205 ;  /* 0x0000001fff0e7819 */ /* 0x000fc400000114cd */
[----:B------:R-:W-:Y:S01]  /*1120*/  SHF.L.U64.HI R15, R206, 0x1, R5 ;  /* 0x00000001ce0f7819 */ /* 0x000fe20000010205 */
[----:B------:R-:W-:Y:S01]  /*1130*/  IMAD.SHL.U32 R223, R226, 0x8, RZ ;  /* 0x00000008e2df7824 */ /* 0x000fe200078e00ff */
[----:B------:R-:W-:Y:S01]  /*1140*/  SHF.L.U64.HI R12, R204, 0x1, R7 ;  /* 0x00000001cc0c7819 */ /* 0x000fe20000010207 */
[C---:B------:R-:W-:Y:S01]  /*1150*/  VIADD R19, R16.reuse, 0x80 ;  /* 0x0000008010137836 */ /* 0x040fe20000000000 */
[----:B------:R-:W-:Y:S01]  /*1160*/  SHF.L.U64.HI R5, R205, 0x1, R14 ;  /* 0x00000001cd057819 */ /* 0x000fe2000001020e */
[----:B------:R-:W-:Y:S01]  /*1170*/  STL [R1+0x4c], R15 ;  /* 0x00004c0f01007387 */ /* 0x000fe20000100800 */
[----:B------:R-:W-:Y:S01]  /*1180*/  SHF.R.S32.HI R20, RZ, 0x1f, R207 ;  /* 0x0000001fff147819 */ /* 0x000fe200000114cf */
[----:B------:R-:W-:Y:S01]  /*1190*/  VIADD R23, R16, 0xa0 ;  /* 0x000000a010177836 */ /* 0x000fe20000000000 */
[----:B------:R-:W-:Y:S01]  /*11a0*/  SHF.R.S32.HI R9, RZ, 0x1f, R208 ;  /* 0x0000001fff097819 */ /* 0x000fe200000114d0 */
[----:B------:R-:W-:Y:S01]  /*11b0*/  STL [R1+0x50], R12 ;  /* 0x0000500c01007387 */ /* 0x000fe20000100800 */
[----:B------:R-:W-:-:S02]  /*11c0*/  SHF.R.S32.HI R0, RZ, 0x3, R0 ;  /* 0x00000003ff007819 */ /* 0x000fc40000011400 */
[----:B------:R-:W-:Y:S01]  /*11d0*/  LOP3.LUT R0, R203, 0x38, R16, 0xf8, !PT ;  /* 0x00000038cb007812 */ /* 0x000fe200078ef810 */
[----:B------:R0:W-:Y:S01]  /*11e0*/  STL [R1+0x54], R5 ;  /* 0x0000540501007387 */ /* 0x0001e20000100800 */
[----:B------:R-:W-:Y:S02]  /*11f0*/  SHF.L.U64.HI R7, R207, 0x1, R20 ;  /* 0x00000001cf077819 */ /* 0x000fe40000010214 */
[----:B------:R-:W-:Y:S02]  /*1200*/  LOP3.LUT R0, R219, R0, R13, 0xf6, !PT ;  /* 0x00000000db007212 */ /* 0x000fe400078ef60d */
[----:B------:R-:W-:Y:S01]  /*1210*/  LEA R4, R4, UR60, 0x1 ;  /* 0x0000003c04047c11 */ /* 0x000fe2000f8e08ff */
[----:B------:R-:W-:Y:S01]  /*1220*/  STL [R1+0x58], R7 ;  /* 0x0000580701007387 */ /* 0x000fe20000100800 */
[----:B------:R-:W-:Y:S02]  /*1230*/  IADD3 R22, R16, 0x60, RZ ;  /* 0x0000006010167810 */ /* 0x000fe40007ffe0ff */
[----:B------:R-:W-:-:S02]  /*1240*/  SHF.R.S32.HI R17, RZ, 0x1f, R16 ;  /* 0x0000001fff117819 */ /* 0x000fc40000011410 */
[----:B0-----:R-:W-:Y:S02]  /*1250*/  SHF.L.U64.HI R5, R208, 0x1, R9 ;  /* 0x00000001d0057819 */ /* 0x001fe40000010209 */
[----:B------:R-:W-:Y:S02]  /*1260*/  IADD3 R225, R223, 0x80, RZ ;  /* 0x00000080dfe17810 */ /* 0x000fe40007ffe0ff */
[----:B------:R-:W-:Y:S01]  /*1270*/  SHF.R.S32.HI R200, RZ, 0x1f, R22 ;  /* 0x0000001fffc87819 */ /* 0x000fe20000011416 */
[----:B------:R0:W-:Y:S01]  /*1280*/  STL [R1+0x5c], R5 ;  /* 0x00005c0501007387 */ /* 0x0001e20000100800 */
[----:B------:R-:W-:Y:S02]  /*1290*/  SHF.R.S32.HI R199, RZ, 0x1f, R19 ;  /* 0x0000001fffc77819 */ /* 0x000fe40000011413 */
[----:B------:R-:W-:Y:S02]  /*12a0*/  SHF.R.S32.HI R198, RZ, 0x1f, R23 ;  /* 0x0000001fffc67819 */ /* 0x000fe40000011417 */
[----:B------:R-:W-:-:S02]  /*12b0*/  SHF.R.S32.HI R196, RZ, 0x3, R196 ;  /* 0x00000003ffc47819 */ /* 0x000fc400000114c4 */
[----:B------:R-:W-:Y:S02]  /*12c0*/  SHF.R.S32.HI R197, RZ, 0x3, R197 ;  /* 0x00000003ffc57819 */ /* 0x000fe400000114c5 */
[----:B0-----:R-:W-:Y:S02]  /*12d0*/  LEA R5, R0, UR60, 0x1 ;  /* 0x0000003c00057c11 */ /* 0x001fe4000f8e08ff */
[----:B------:R-:W-:-:S03]  /*12e0*/  LEA R0, R8, UR60, 0x1 ;  /* 0x0000003c08007c11 */ /* 0x000fc6000f8e08ff */
[----:B------:R0:W-:Y:S04]  /*12f0*/  STL [R1+0x6c], R5 ;  /* 0x00006c0501007387 */ /* 0x0001e80000100800 */
[----:B------:R1:W-:Y:S04]  /*1300*/  STL [R1+0x70], R4 ;  /* 0x0000700401007387 */ /* 0x0003e80000100800 */
[----:B------:R2:W-:Y:S01]  /*1310*/  STL [R1+0x64], R0 ;  /* 0x0000640001007387 */ /* 0x0005e20000100800 */
[----:B0-----:R-:W-:Y:S02]  /*1320*/  LEA R5, R6, UR60, 0x1 ;  /* 0x0000003c06057c11 */ /* 0x001fe4000f8e08ff */
[----:B-1----:R-:W-:-:S03]  /*1330*/  LEA R4, R10, UR60, 0x1 ;  /* 0x0000003c0a047c11 */ /* 0x002fc6000f8e08ff */
[----:B------:R0:W-:Y:S01]  /*1340*/  STL [R1+0x68], R5 ;  /* 0x0000680501007387 */ /* 0x0001e20000100800 */
[----:B--2---:R-:W-:-:S05]  /*1350*/  LEA R0, R3, R11, 0x3 ;  /* 0x0000000b03007211 */ /* 0x004fca00078e18ff */
[----:B------:R0:W-:Y:S04]  /*1360*/  STL [R1+0x7c], R0 ;  /* 0x00007c0001007387 */ /* 0x0001e80000100800 */
[----:B------:R0:W-:Y:S02]  /*1370*/  STL [R1+0x60], R4 ;  /* 0x0000600401007387 */ /* 0x0001e40000100800 */
.L_x_663:
[----:B0-----:R-:W0:Y:S01]  /*1380*/  LDC.64 R4, c[0x0][0xc88] ;  /* 0x00032200ff047b82 */ /* 0x001e220000000a00 */
[----:B------:R-:W-:Y:S01]  /*1390*/  ULDC.64 UR4, c[0x0][0xa28] ;  /* 0x00028a0000047ab9 */ /* 0x000fe20000000a00 */
[----:B------:R-:W-:Y:S01]  /*13a0*/  ULDC.64 UR8, c[0x0][0xa18] ;  /* 0x0002860000087ab9 */ /* 0x000fe20000000a00 */
[----:B------:R-:W-:Y:S01]  /*13b0*/  ULDC.64 UR6, c[0x0][0xa08] ;  /* 0x0002820000067ab9 */ /* 0x000fe20000000a00 */
[----:B0-----:R-:W-:-:S05]  /*13c0*/  IMAD.WIDE R4, R31, 0x4, R4 ;  /* 0x000000041f047825 */ /* 0x001fca00078e0204 */
[----:B----4-:R-:W2:Y:S01]  /*13d0*/  LDG.E R3, desc[UR56][R4.64] ;  /* 0x0000003804037981 */ /* 0x010ea2000c1e1900 */
[----:B------:R-:W-:Y:S02]  /*13e0*/  ISETP.NE.U32.AND P2, PT, RZ, UR4, PT ;  /* 0x00000004ff007c0c */ /* 0x000fe4000bf45070 */
[----:B------:R-:W-:Y:S02]  /*13f0*/  ISETP.NE.U32.AND P1, PT, RZ, UR8, PT ;  /* 0x00000008ff007c0c */ /* 0x000fe4000bf25070 */
[----:B------:R-:W-:Y:S02]  /*1400*/  ISETP.NE.AND.EX P2, PT, RZ, UR5, PT, P2 ;  /* 0x00000005ff007c0c */ /* 0x000fe4000bf45320 */
[----:B------:R-:W-:Y:S02]  /*1410*/  ISETP.NE.AND.EX P1, PT, RZ, UR9, PT, P1 ;  /* 0x00000009ff007c0c */ /* 0x000fe4000bf25310 */
[----:B------:R-:W-:Y:S02]  /*1420*/  ISETP.NE.U32.AND P0, PT, RZ, UR6, PT ;  /* 0x00000006ff007c0c */ /* 0x000fe4000bf05070 */
[----:B------:R-:W-:-:S02]  /*1430*/  MOV R28, RZ ;  /* 0x000000ff001c7202 */ /* 0x000fc40000000f00 */
[----:B------:R-:W-:Y:S02]  /*1440*/  ISETP.NE.AND.EX P0, PT, RZ, UR7, PT, P0 ;  /* 0x00000007ff007c0c */ /* 0x000fe4000bf05300 */
[----:B--2---:R-:W-:Y:S01]  /*1450*/  SHF.R.S32.HI R0, RZ, 0x1f, R3 ;  /* 0x0000001fff007819 */ /* 0x004fe20000011403 */
[----:B------:R-:W-:Y:S02]  /*1460*/  STL [R1+0x4], R3 ;  /* 0x0000040301007387 */ /* 0x000fe40000100800 */
[C---:B------:R-:W-:Y:S01]  /*1470*/  @P2 LEA R4, P3, R3.reuse, UR4, 0x2 ;  /* 0x0000000403042c11 */ /* 0x040fe2000f8610ff */
[C---:B------:R-:W-:Y:S01]  /*1480*/  IMAD.SHL.U32 R228, R3.reuse, 0x4, RZ ;  /* 0x0000000403e47824 */ /* 0x040fe200078e00ff */
[C-C-:B------:R-:W-:Y:S01]  /*1490*/  SHF.L.U64.HI R229, R3.reuse, 0x2, R0.reuse ;  /* 0x0000000203e57819 */ /* 0x140fe20000010200 */
[----:B------:R0:W-:Y:S01]  /*14a0*/  STL [R1+0x48], R0 ;  /* 0x0000480001007387 */ /* 0x0001e20000100800 */
[----:B------:R-:W-:Y:S01]  /*14b0*/  @P2 LEA.HI.X R5, R3, UR5, R0, 0x2, P3 ;  /* 0x0000000503052c11 */ /* 0x000fe200098f1400 */
[----:B------:R-:W-:Y:S01]  /*14c0*/  ULDC UR4, c[0x0][0x288] ;  /* 0x0000a20000047ab9 */ /* 0x000fe20000000800 */
[----:B---3--:R-:W-:Y:S01]  /*14d0*/  IADD3 R8, P4, R228, UR6, RZ ;  /* 0x00000006e4087c10 */ /* 0x008fe2000ff9e0ff */
[----:B0-----:R-:W-:-:S03]  /*14e0*/  IMAD.MOV.U32 R0, RZ, RZ, RZ ;  /* 0x000000ffff007224 */ /* 0x001fc600078e00ff */
[----:B------:R-:W-:Y:S01]  /*14f0*/  IADD3.X R9, R229, UR7, RZ, P4, !PT ;  /* 0x00000007e5097c10 */ /* 0x000fe2000a7fe4ff */
[----:B------:R-:W-:Y:S01]  /*1500*/  IMAD.U32 R141, RZ, RZ, UR4 ;  /* 0x00000004ff8d7e24 */ /* 0x000fe2000f8e00ff */
[----:B------:R0:W-:Y:S01]  /*1510*/  STL [R1+0x44], R29 ;  /* 0x0000441d01007387 */ /* 0x0001e20000100800 */
[----:B------:R-:W-:-:S03]  /*1520*/  ULDC.64 UR4, c[0x0][0x418] ;  /* 0x0001060000047ab9 */ /* 0x000fc60000000a00 */
[----:B------:R0:W5:Y:S01]  /*1530*/  @P2 LDG.E R0, desc[UR56][R4.64] ;  /* 0x0000003804002981 */ /* 0x000162000c1e1900 */
[----:B------:R-:W-:-:S03]  /*1540*/  @P1 IADD3 R6, P2, R228, UR8, RZ ;  /* 0x00000008e4061c10 */ /* 0x000fc6000ff5e0ff */
[----:B------:R0:W5:Y:S01]  /*1550*/  @P0 LDG.E R28, desc[UR56][R8.64] ;  /* 0x00000038081c0981 */ /* 0x000162000c1e1900 */
[----:B------:R-:W-:Y:S01]  /*1560*/  @P1 IADD3.X R7, R229, UR9, RZ, P2, !PT ;  /* 0x00000009e5071c10 */ /* 0x000fe200097fe4ff */
[----:B------:R-:W-:Y:S01]  /*1570*/  UISETP.NE.U32.AND UP0, UPT, UR4, URZ, UPT ;  /* 0x0000003f0400728c */ /* 0x000fe2000bf05070 */
[----:B------:R-:W-:Y:S02]  /*1580*/  ULDC.64 UR8, c[0x0][0xa20] ;  /* 0x0002880000087ab9 */ /* 0x000fe40000000a00 */
[----:B------:R-:W-:Y:S01]  /*1590*/  ULDC UR4, c[0x0][0x424] ;  /* 0x0001090000047ab9 */ /* 0x000fe20000000800 */
[----:B------:R0:W5:Y:S01]  /*15a0*/  @P1 LDG.E R141, desc[UR56][R6.64] ;  /* 0x00000038068d1981 */ /* 0x000162000c1e1900 */
[----:B------:R-:W-:Y:S01]  /*15b0*/  UISETP.NE.AND.EX UP0, UPT, UR5, URZ, UPT, UP0 ;  /* 0x0000003f0500728c */ /* 0x000fe2000bf05300 */
[----:B------:R-:W-:Y:S01]  /*15c0*/  ISETP.NE.U32.AND P2, PT, RZ, UR8, PT ;  /* 0x00000008ff007c0c */ /* 0x000fe2000bf45070 */
[----:B------:R-:W-:Y:S01]  /*15d0*/  IMAD.MOV.U32 R227, RZ, RZ, R30 ;  /* 0x000000ffffe37224 */ /* 0x000fe200078e001e */
[----:B------:R-:W-:Y:S01]  /*15e0*/  ULDC UR5, c[0x0][0x2f0] ;  /* 0x0000bc0000057ab9 */ /* 0x000fe20000000800 */
[----:B------:R-:W-:Y:S01]  /*15f0*/  USEL UR4, UR4, 0x1, UP0 ;  /* 0x0000000104047887 */ /* 0x000fe20008000000 */
[----:B------:R-:W-:-:S02]  /*1600*/  ISETP.NE.AND.EX P2, PT, RZ, UR9, PT, P2 ;  /* 0x00000009ff007c0c */ /* 0x000fc4000bf45320 */
[----:B------:R-:W-:Y:S01]  /*1610*/  MOV R26, R3 ;  /* 0x00000003001a7202 */ /* 0x000fe20000000f00 */
[----:B------:R-:W-:-:S03]  /*1620*/  UIMAD UR4, UR4, UR5, URZ ;  /* 0x00000005040472a4 */ /* 0x000fc6000f8e023f */
[----:B------:R-:W-:Y:S01]  /*1630*/  ULDC UR5, c[0x0][0x348] ;  /* 0x0000d20000057ab9 */ /* 0x000fe20000000800 */
[----:B01----:R-:W-:Y:S08]  /*1640*/  @P1 BRA `(.L_x_449) ;  /* 0x0000000000241947 */ /* 0x003ff00003800000 */
[----:B------:R-:W-:Y:S02]  /*1650*/  ULDC.64 UR6, c[0x0][0xa00] ;  /* 0x0002800000067ab9 */ /* 0x000fe40000000a00 */
[----:B------:R-:W-:-:S04]  /*1660*/  ISETP.NE.U32.AND P1, PT, RZ, UR6, PT ;  /* 0x00000006ff007c0c */ /* 0x000fc8000bf25070 */
[----:B------:R-:W-:-:S13]  /*1670*/  ISETP.NE.AND.EX P1, PT, RZ, UR7, PT, P1 ;  /* 0x00000007ff007c0c */ /* 0x000fda000bf25310 */
[----:B------:R-:W-:Y:S05]  /*1680*/  @!P1 BRA `(.L_x_449) ;  /* 0x0000000000149947 */ /* 0x000fea0003800000 */
[----:B------:R-:W0:Y:S02]  /*1690*/  LDC.64 R4, c[0x0][0xa00] ;  /* 0x00028000ff047b82 */ /* 0x000e240000000a00 */
[----:B0-----:R-:W-:-:S05]  /*16a0*/  IMAD.WIDE R4, R26, 0x4, R4 ;  /* 0x000000041a047825 */ /* 0x001fca00078e0204 */
[----:B-----5:R-:W2:Y:S04]  /*16b0*/  LDG.E R141, desc[UR56][R4.64] ;  /* 0x00000038048d7981 */ /* 0x020ea8000c1e1900 */
[----:B------:R-:W2:Y:S02]  /*16c0*/  LDG.E R6, desc[UR56][R4.64+0x4] ;  /* 0x0000043804067981 */ /* 0x000ea4000c1e1900 */
[----:B--2---:R-:W-:-:S07]  /*16d0*/  IMAD.IADD R141, R6, 0x1, -R141 ;  /* 0x00000001068d7824 */ /* 0x004fce00078e0a8d */
.L_x_449:
[----:B------:R-:W-:Y:S01]  /*16e0*/  IMAD.U32 R25, RZ, RZ, UR5 ;  /* 0x00000005ff197e24 */ /* 0x000fe2000f8e00ff */
[----:B------:R-:W-:Y:S01]  /*16f0*/  MOV R27, UR4 ;  /* 0x00000004001b7c02 */ /* 0x000fe20008000f00 */
[----:B------:R-:W-:Y:S06]  /*1700*/  @!P2 BRA `(.L_x_450) ;  /* 0x000000000010a947 */ /* 0x000fec0003800000 */
[----:B------:R-:W-:-:S04]  /*1710*/  IADD3 R4, P0, R228, UR8, RZ ;  /* 0x00000008e4047c10 */ /* 0x000fc8000ff1e0ff */
[----:B------:R-:W-:-:S05]  /*1720*/  IADD3.X R5, R229, UR9, RZ, P0, !PT ;  /* 0x00000009e5057c10 */ /* 0x000fca00087fe4ff */
[----:B------:R0:W5:Y:S01]  /*1730*/  LDG.E R27, desc[UR56][R4.64] ;  /* 0x00000038041b7981 */ /* 0x000162000c1e1900 */
[----:B------:R-:W-:Y:S05]  /*1740*/  BRA `(.L_x_451) ;  /* 0x0000000000107947 */ /* 0x000fea0003800000 */
.L_x_450:
[----:B------:R-:W-:Y:S05]  /*1750*/  @!P0 BRA `(.L_x_451) ;  /* 0x00000000000c8947 */ /* 0x000fea0003800000 */
[----:B------:R-:W2:Y:S04]  /*1760*/  LDG.E R4, desc[UR56][R8.64] ;  /* 0x0000003808047981 */ /* 0x000ea8000c1e1900 */
[----:B------:R-:W2:Y:S02]  /*1770*/  LDG.E R27, desc[UR56][R8.64+0x4] ;  /* 0x00000438081b7981 */ /* 0x000ea4000c1e1900 */
[----:B--2---:R-:W-:-:S07]  /*1780*/  IMAD.IADD R27, R27, 0x1, -R4 ;  /* 0x000000011b1b7824 */ /* 0x004fce00078e0a04 */
.L_x_451:
[----:B------:R-:W-:Y:S02]  /*1790*/  ULDC.64 UR4, c[0x0][0xa10] ;  /* 0x0002840000047ab9 */ /* 0x000fe40000000a00 */
[----:B------:R-:W-:-:S04]  /*17a0*/  ISETP.NE.U32.AND P0, PT, RZ, UR4, PT ;  /* 0x00000004ff007c0c */ /* 0x000fc8000bf05070 */
[----:B------:R-:W-:Y:S01]  /*17b0*/  ISETP.NE.AND.EX P0, PT, RZ, UR5, PT, P0 ;  /* 0x00000005ff007c0c */ /* 0x000fe2000bf05300 */
[----:B------:R-:W-:-:S12]  /*17c0*/  ULDC.64 UR4, c[0x0][0xa30] ;  /* 0x00028c0000047ab9 */ /* 0x000fd80000000a00 */
[----:B0-----:R-:W0:Y:S02]  /*17d0*/  @P0 LDC.64 R4, c[0x0][0xa10] ;  /* 0x00028400ff040b82 */ /* 0x001e240000000a00 */
[----:B0-----:R-:W-:-:S05]  /*17e0*/  @P0 IMAD.WIDE R4, R26, 0x4, R4 ;  /* 0x000000041a040825 */ /* 0x001fca00078e0204 */
[----:B------:R-:W2:Y:S04]  /*17f0*/  @P0 LDG.E R3, desc[UR56][R4.64] ;  /* 0x0000003804030981 */ /* 0x000ea8000c1e1900 */
[----:B------:R0:W2:Y:S01]  /*1800*/  @P0 LDG.E R8, desc[UR56][R4.64+0x4] ;  /* 0x0000043804080981 */ /* 0x0000a2000c1e1900 */
[----:B------:R-:W-:Y:S01]  /*1810*/  ISETP.NE.U32.AND P1, PT, RZ, UR4, PT ;  /* 0x00000004ff007c0c */ /* 0x000fe2000bf25070 */
[----:B-----5:R-:W-:-:S03]  /*1820*/  IMAD.MOV.U32 R137, RZ, RZ, R27 ;  /* 0x000000ffff897224 */ /* 0x020fc600078e001b */
[----:B------:R-:W-:-:S13]  /*1830*/  ISETP.NE.AND.EX P1, PT, RZ, UR5, PT, P1 ;  /* 0x00000005ff007c0c */ /* 0x000fda000bf25310 */
[----:B------:R-:W-:-:S04]  /*1840*/  @P1 IADD3 R6, P2, R228, UR4, RZ ;  /* 0x00000004e4061c10 */ /* 0x000fc8000ff5e0ff */
[----:B------:R-:W-:-:S05]  /*1850*/  @P1 IADD3.X R7, R229, UR5, RZ, P2, !PT ;  /* 0x00000005e5071c10 */ /* 0x000fca00097fe4ff */
[----:B------:R1:W5:Y:S01]  /*1860*/  @P1 LDG.E R137, desc[UR56][R6.64] ;  /* 0x0000003806891981 */ /* 0x000362000c1e1900 */
[----:B------:R-:W-:Y:S02]  /*1870*/  IADD3 R10, -R0, R27, RZ ;  /* 0x0000001b000a7210 */ /* 0x000fe40007ffe1ff */
[----:B------:R-:W-:-:S03]  /*1880*/  PLOP3.LUT P2, PT, PT, PT, PT, 0x80, 0x0 ;  /* 0x000000000000781c */ /* 0x000fc60003f4f070 */
[----:B0-----:R-:W-:-:S05]  /*1890*/  IMAD.MOV R4, RZ, RZ, -R10 ;  /* 0x000000ffff047224 */ /* 0x001fca00078e0a0a */
[----:B------:R-:W-:Y:S01]  /*18a0*/  VIMNMX R4, RZ, R4, !PT ;  /* 0x00000004ff047248 */ /* 0x000fe20007fe0100 */
[----:B--2---:R-:W-:-:S04]  /*18b0*/  @P0 IMAD.IADD R25, R8, 0x1, -R3 ;  /* 0x0000000108190824 */ /* 0x004fc800078e0a03 */
[----:B------:R-:W-:-:S05]  /*18c0*/  IMAD.IADD R142, R10, 0x1, R25 ;  /* 0x000000010a8e7824 */ /* 0x000fca00078e0219 */
[----:B------:R-:W-:-:S05]  /*18d0*/  IADD3 R0, R142, 0x5f, RZ ;  /* 0x0000005f8e007810 */ /* 0x000fca0007ffe0ff */
[----:B------:R-:W-:-:S05]  /*18e0*/  IMAD.HI R0, R0, 0x2aaaaaab, RZ ;  /* 0x2aaaaaab00007827 */ /* 0x000fca00078e02ff */
[----:B------:R-:W-:-:S04]  /*18f0*/  SHF.R.U32.HI R143, RZ, 0x1f, R0 ;  /* 0x0000001fff8f7819 */ /* 0x000fc80000011600 */
[----:B------:R-:W-:-:S05]  /*1900*/  LEA.HI.SX32 R143, R0, R143, 0x1c ;  /* 0x0000008f008f7211 */ /* 0x000fca00078fe2ff */
[----:B------:R-:W-:-:S05]  /*1910*/  IMAD R0, R143, 0x60, -R10 ;  /* 0x000000608f007824 */ /* 0x000fca00078e0a0a */
[----:B------:R-:W-:-:S04]  /*1920*/  VIMNMX R3, R0, R25, PT ;  /* 0x0000001900037248 */ /* 0x000fc80003fe0100 */
[----:B------:R-:W-:Y:S01]  /*1930*/  ISETP.GT.AND P0, PT, R3, R4, PT ;  /* 0x000000040300720c */ /* 0x000fe20003f04270 */
[----:B------:R-:W-:-:S05]  /*1940*/  IMAD.WIDE.U32 R4, R4, -0x55555555, RZ ;  /* 0xaaaaaaab04047825 */ /* 0x000fca00078e00ff */
[----:B------:R-:W-:-:S04]  /*1950*/  SHF.R.U32.HI R123, RZ, 0x6, R5 ;  /* 0x00000006ff7b7819 */ /* 0x000fc80000011605 */
[----:B------:R-:W-:-:S03]  /*1960*/  MOV R24, R123 ;  /* 0x0000007b00187202 */ /* 0x000fc60000000f00 */
[----:B------:R-:W-:-:S04]  /*1970*/  @P0 VIADD R0, R3, 0x5f ;  /* 0x0000005f03000836 */ /* 0x000fc80000000000 */
[----:B------:R-:W-:-:S05]  /*1980*/  @P0 IMAD.HI R0, R0, 0x2aaaaaab, RZ ;  /* 0x2aaaaaab00000827 */ /* 0x000fca00078e02ff */
[----:B------:R-:W-:-:S04]  /*1990*/  @P0 SHF.R.U32.HI R3, RZ, 0x1f, R0 ;  /* 0x0000001fff030819 */ /* 0x000fc80000011600 */
[----:B------:R-:W-:-:S04]  /*19a0*/  @P0 LEA.HI.SX32 R24, R0, R3, 0x1c ;  /* 0x0000000300180211 */ /* 0x000fc800078fe2ff */
[----:B------:R-:W-:-:S13]  /*19b0*/  ISETP.GT.AND P0, PT, R24, R123, PT ;  /* 0x0000007b1800720c */ /* 0x000fda0003f04270 */
[----:B-1----:R-:W-:Y:S05]  /*19c0*/  @!P0 BRA `(.L_x_452) ;  /* 0x0000008c00b48947 */ /* 0x002fea0003800000 */
[----:B------:R-:W-:Y:S01]  /*19d0*/  VIADD R0, R2, 0x1e400 ;  /* 0x0001e40002007836 */ /* 0x000fe20000000000 */
[----:B------:R-:W-:Y:S04]  /*19e0*/  BSSY B6, `(.L_x_453) ;  /* 0x0000013000067945 */ /* 0x000fe80003800000 */
[----:B------:R-:W-:-:S13]  /*19f0*/  LOP3.LUT P0, RZ, R0, 0x3ff, RZ, 0xc0, !PT ;  /* 0x000003ff00ff7812 */ /* 0x000fda000780c0ff */
[----:B------:R-:W-:Y:S05]  /*1a00*/  @!P0 BRA `(.L_x_454) ;  /* 0x0000000000408947 */ /* 0x000fea0003800000 */
[----:B------:R-:W-:Y:S01]  /*1a10*/  MOV R0, 0x0 ;  /* 0x0000000000007802 */ /* 0x000fe20000000f00 */
[----:B------:R-:W-:Y:S01]  /*1a20*/  ULDC.64 UR4, c[0x4][0x88] ;  /* 0x0100220000047ab9 */ /* 0x000fe20000000a00 */
[----:B------:R-:W-:Y:S01]  /*1a30*/  ULDC.64 UR6, c[0x4][0x18] ;  /* 0x0100060000067ab9 */ /* 0x000fe20000000a00 */
[----:B------:R-:W-:Y:S01]  /*1a40*/  IMAD.U32 R4, RZ, RZ, UR4 ;  /* 0x00000004ff047e24 */ /* 0x000fe2000f8e00ff */
[----:B------:R0:W1:Y:S01]  /*1a50*/  LDC.64 R14, c[0x4][R0] ;  /* 0x01000000000e7b82 */ /* 0x0000620000000a00 */
[----:B------:R-:W-:Y:S01]  /*1a60*/  MOV R5, UR5 ;  /* 0x0000000500057c02 */ /* 0x000fe20008000f00 */
[----:B------:R-:W-:Y:S01]  /*1a70*/  ULDC.64 UR4, c[0x4][0x90] ;  /* 0x0100240000047ab9 */ /* 0x000fe20000000a00 */
        /* <DEDUP_REMOVED lines=9> */
.L_x_454:
[----:B------:R-:W-:Y:S05]  /*1b10*/  BSYNC B6 ;  /* 0x0000000000067941 */ /* 0x000fea0003800000 */
.L_x_453:
[----:B------:R-:W-:Y:S01]  /*1b20*/  VIADD R116, R2, 0x400 ;  /* 0x0000040002747836 */ /* 0x000fe20000000000 */
[----:B------:R-:W-:Y:S04]  /*1b30*/  BSSY B6, `(.L_x_455) ;  /* 0x0000013000067945 */ /* 0x000fe80003800000 */
[----:B------:R-:W-:-:S13]  /*1b40*/  LOP3.LUT P0, RZ, R116, 0x3ff, RZ, 0xc0, !PT ;  /* 0x000003ff74ff7812 */ /* 0x000fda000780c0ff */
[----:B------:R-:W-:Y:S05]  /*1b50*/  @!P0 BRA `(.L_x_456) ;  /* 0x0000000000408947 */ /* 0x000fea0003800000 */
[----:B------:R-:W-:Y:S01]  /*1b60*/  MOV R0, 0x0 ;  /* 0x0000000000007802 */ /* 0x000fe20000000f00 */
[----:B------:R-:W-:Y:S01]  /*1b70*/  ULDC.64 UR4, c[0x4][0x88] ;  /* 0x0100220000047ab9 */ /* 0x000fe20000000a00 */
[----:B------:R-:W-:Y:S01]  /*1b80*/  ULDC.64 UR6, c[0x4][0x18] ;  /* 0x0100060000067ab9 */ /* 0x000fe20000000a00 */
[----:B------:R-:W-:Y:S01]  /*1b90*/  MOV R4, UR4 ;  /* 0x0000000400047c02 */ /* 0x000fe20008000f00 */
        /* <DEDUP_REMOVED lines=11> */
[----:B-1---5:R-:W-:Y:S05]  /*1c50*/  CALL.ABS.NOINC R14 ;  /* 0x000000000e007343 */ /* 0x022fea0003c00000 */
.L_x_456:
[----:B------:R-:W-:Y:S05]  /*1c60*/  BSYNC B6 ;  /* 0x0000000000067941 */ /* 0x000fea0003800000 */
.L_x_455:
[----:B------:R-:W-:Y:S01]  /*1c70*/  ULDC.64 UR4, c[0x0][0x9f8] ;  /* 0x00027e0000047ab9 */ /* 0x000fe20000000a00 */
[----:B------:R-:W2:Y:S01]  /*1c80*/  LDL.LU R20, [R1] ;  /* 0x0000000001147983 */ /* 0x000ea20000300800 */
[----:B------:R-:W-:Y:S01]  /*1c90*/  ISETP.NE.U32.AND P0, PT, RZ, UR4, PT ;  /* 0x00000004ff007c0c */ /* 0x000fe2000bf05070 */
[----:B------:R-:W0:Y:S03]  /*1ca0*/  LDC.64 R96, c[0x0][0x3f8] ;  /* 0x0000fe00ff607b82 */ /* 0x000e260000000a00 */
[----:B------:R-:W-:-:S05]  /*1cb0*/  ISETP.NE.AND.EX P0, PT, RZ, UR5, PT, P0 ;  /* 0x00000005ff007c0c */ /* 0x000fca000bf05300 */
[----:B------:R-:W1:Y:S08]  /*1cc0*/  LDC R15, c[0x0][0x3f4] ;  /* 0x0000fd00ff0f7b82 */ /* 0x000e700000000800 */
[----:B------:R-:W-:Y:S01]  /*1cd0*/  @P0 IADD3 R4, P1, R228, UR4, RZ ;  /* 0x00000004e4040c10 */ /* 0x000fe2000ff3e0ff */
[----:B------:R-:W-:Y:S01]  /*1ce0*/  ULDC UR4, c[0x0][0x2f4] ;  /* 0x0000bd0000047ab9 */ /* 0x000fe20000000800 */
[----:B------:R-:W3:Y:S02]  /*1cf0*/  LDC.64 R90, c[0x0][0x408] ;  /* 0x00010200ff5a7b82 */ /* 0x000ee40000000a00 */
[----:B------:R-:W-:-:S05]  /*1d00*/  @P0 IADD3.X R5, R229, UR5, RZ, P1, !PT ;  /* 0x00000005e5050c10 */ /* 0x000fca0008ffe4ff */
[----:B------:R4:W2:Y:S01]  /*1d10*/  @P0 LDG.E R26, desc[UR56][R4.64] ;  /* 0x00000038041a0981 */ /* 0x0008a2000c1e1900 */
[----:B------:R-:W-:Y:S01]  /*1d20*/  ISETP.GE.AND P1, PT, R193, UR4, PT ;  /* 0x00000004c1007c0c */ /* 0x000fe2000bf26270 */
[----:B0-----:R-:W-:Y:S01]  /*1d30*/  IMAD.WIDE.U32 R98, R201, R96, R16 ;  /* 0x00000060c9627225 */ /* 0x001fe200078e0010 */
[----:B------:R-:W-:Y:S01]  /*1d40*/  ISETP.GE.AND P0, PT, R16, UR4, PT ;  /* 0x0000000410007c0c */ /* 0x000fe2000bf06270 */
[----:B------:R-:W0:Y:S01]  /*1d50*/  S2R R31, SR_TID.X ;  /* 0x00000000001f7919 */ /* 0x000e220000002100 */
[----:B------:R-:W-:Y:S02]  /*1d60*/  SEL R3, RZ, 0xffffffff, P1 ;  /* 0xffffffffff037807 */ /* 0x000fe40000800000 */
[----:B------:R-:W-:Y:S01]  /*1d70*/  SEL R0, RZ, 0x1, P0 ;  /* 0x00000001ff007807 */ /* 0x000fe20000000000 */
[----:B------:R-:W0:Y:S01]  /*1d80*/  S2R R138, SR_TID.X ;  /* 0x00000000008a7919 */ /* 0x000e220000002100 */
[----:B------:R-:W-:Y:S01]  /*1d90*/  SHF.L.U32 R3, R3, 0x1, RZ ;  /* 0x0000000103037819 */ /* 0x000fe200000006ff */
[----:B-1----:R-:W-:Y:S01]  /*1da0*/  IMAD.SHL.U32 R122, R15, 0x2, RZ ;  /* 0x000000020f7a7824 */ /* 0x002fe200078e00ff */
[----:B----4-:R-:W-:-:S02]  /*1db0*/  SHF.R.S32.HI R5, RZ, 0x1f, R201 ;  /* 0x0000001fff057819 */ /* 0x010fc400000114c9 */
[----:B------:R-:W-:Y:S02]  /*1dc0*/  ISETP.GE.AND P0, PT, R192, UR4, PT ;  /* 0x00000004c0007c0c */ /* 0x000fe4000bf06270 */
[----:B------:R-:W-:Y:S01]  /*1dd0*/  ISETP.GE.AND P1, PT, R22, UR4, PT ;  /* 0x0000000416007c0c */ /* 0x000fe2000bf26270 */
[----:B------:R-:W-:Y:S01]  /*1de0*/  IMAD R6, R5, R96, RZ ;  /* 0x0000006005067224 */ /* 0x000fe200078e02ff */
[----:B------:R-:W-:Y:S01]  /*1df0*/  LOP3.LUT R0, R3, 0x2, R0, 0xe2, !PT ;  /* 0x0000000203007812 */ /* 0x000fe200078ee200 */
[C---:B---3--:R-:W-:Y:S01]  /*1e00*/  IMAD.WIDE.U32 R92, R201.reuse, R90, R16 ;  /* 0x0000005ac95c7225 */ /* 0x048fe200078e0010 */
[----:B------:R-:W-:Y:S02]  /*1e10*/  SHF.R.S32.HI R195, RZ, 0x1f, R194 ;  /* 0x0000001fffc37819 */ /* 0x000fe400000114c2 */
[----:B------:R-:W-:Y:S01]  /*1e20*/  SEL R3, RZ, 0x4, P0 ;  /* 0x00000004ff037807 */ /* 0x000fe20000000000 */
[C---:B------:R-:W-:Y:S01]  /*1e30*/  IMAD R7, R201.reuse, R97, R6 ;  /* 0x00000061c9077224 */ /* 0x040fe200078e0206 */
[----:B------:R-:W-:Y:S01]  /*1e40*/  SEL R4, RZ, 0x8, P1 ;  /* 0x00000008ff047807 */ /* 0x000fe20000800000 */
[----:B------:R-:W-:Y:S01]  /*1e50*/  IMAD.WIDE.U32 R100, R201, R96, R194 ;  /* 0x00000060c9647225 */ /* 0x000fe200078e00c2 */
[----:B------:R-:W-:-:S02]  /*1e60*/  ISETP.GE.AND P2, PT, R19, UR4, PT ;  /* 0x0000000413007c0c */ /* 0x000fc4000bf46270 */
[----:B------:R-:W-:Y:S01]  /*1e70*/  LOP3.LUT R0, R4, R0, R3, 0xfe, !PT ;  /* 0x0000000004007212 */ /* 0x000fe200078efe03 */
[----:B------:R-:W-:Y:S01]  /*1e80*/  IMAD.IADD R101, R101, 0x1, R7 ;  /* 0x0000000165657824 */ /* 0x000fe200078e0207 */
[----:B------:R-:W-:Y:S01]  /*1e90*/  SEL R3, RZ, 0x10, P2 ;  /* 0x00000010ff037807 */ /* 0x000fe20001000000 */
[----:B------:R-:W-:Y:S01]  /*1ea0*/  IMAD.IADD R99, R7, 0x1, R99 ;  /* 0x0000000107637824 */ /* 0x000fe200078e0263 */
[----:B------:R-:W-:Y:S01]  /*1eb0*/  ISETP.GE.AND P0, PT, R16, R15, PT ;  /* 0x0000000f1000720c */ /* 0x000fe20003f06270 */
[-C--:B------:R-:W-:Y:S01]  /*1ec0*/  IMAD.WIDE.U32 R94, R201, R90.reuse, R194 ;  /* 0x0000005ac95e7225 */ /* 0x080fe200078e00c2 */
[----:B------:R-:W-:Y:S02]  /*1ed0*/  LOP3.LUT R7, R0, R3, RZ, 0xfc, !PT ;  /* 0x0000000300077212 */ /* 0x000fe400078efcff */
[-C--:B------:R-:W-:Y:S01]  /*1ee0*/  ISETP.GE.AND P1, PT, R193, R15.reuse, PT ;  /* 0x0000000fc100720c */ /* 0x080fe20003f26270 */
[----:B------:R-:W-:Y:S01]  /*1ef0*/  IMAD R0, R5, R90, RZ ;  /* 0x0000005a05007224 */ /* 0x000fe200078e02ff */
[----:B------:R-:W-:Y:S01]  /*1f00*/  SEL R3, R15, RZ, P0 ;  /* 0x000000ff0f037207 */ /* 0x000fe20000000000 */
[----:B0-----:R-:W-:Y:S01]  /*1f10*/  VIADD R31, R31, 0xffffff80 ;  /* 0xffffff801f1f7836 */ /* 0x001fe20000000000 */
[----:B------:R-:W-:Y:S01]  /*1f20*/  ISETP.GE.AND P3, PT, R192, R15, PT ;  /* 0x0000000fc000720c */ /* 0x000fe20003f66270 */
[----:B------:R-:W-:Y:S01]  /*1f30*/  IMAD R5, R201, R91, R0 ;  /* 0x0000005bc9057224 */ /* 0x000fe200078e0200 */
[----:B------:R-:W-:Y:S01]  /*1f40*/  SEL R0, R15, RZ, P1 ;  /* 0x000000ff0f007207 */ /* 0x000fe20000800000 */
[----:B-----5:R-:W-:Y:S01]  /*1f50*/  IMAD.WIDE.U32 R100, R137, R96, R100 ;  /* 0x0000006089647225 */ /* 0x020fe200078e0064 */
[----:B------:R-:W-:-:S02]  /*1f60*/  IADD3 R3, R16, R3, RZ ;  /* 0x0000000310037210 */ /* 0x000fc40007ffe0ff */
[----:B------:R-:W-:Y:S01]  /*1f70*/  SEL R9, R15, RZ, P3 ;  /* 0x000000ff0f097207 */ /* 0x000fe20001800000 */
[----:B------:R-:W-:Y:S01]  /*1f80*/  IMAD.IADD R95, R95, 0x1, R5 ;  /* 0x000000015f5f7824 */ /* 0x000fe200078e0205 */
[----:B------:R-:W-:Y:S01]  /*1f90*/  SHF.R.U32.HI R21, RZ, 0x3, R203 ;  /* 0x00000003ff157819 */ /* 0x000fe200000116cb */
[----:B------:R-:W-:Y:S01]  /*1fa0*/  IMAD.IADD R93, R5, 0x1, R93 ;  /* 0x00000001055d7824 */ /* 0x000fe200078e025d */
[----:B------:R-:W-:Y:S01]  /*1fb0*/  LOP3.LUT P2, RZ, R224, 0x4, RZ, 0xc0, !PT ;  /* 0x00000004e0ff7812 */ /* 0x000fe2000784c0ff */
[----:B------:R-:W-:Y:S01]  /*1fc0*/  IMAD.IADD R5, R193, 0x1, R0 ;  /* 0x00000001c1057824 */ /* 0x000fe200078e0200 */
[----:B------:R-:W-:Y:S01]  /*1fd0*/  SHF.R.S32.HI R0, RZ, 0x1f, R3 ;  /* 0x0000001fff007819 */ /* 0x000fe20000011403 */
[----:B------:R-:W-:Y:S01]  /*1fe0*/  IMAD.IADD R10, R192, 0x1, R9 ;  /* 0x00000001c00a7824 */ /* 0x000fe200078e0209 */
[----:B------:R-:W-:Y:S01]  /*1ff0*/  SHF.L.U64.HI R105, R96, 0x6, R97 ;  /* 0x0000000660697819 */ /* 0x000fe20000010261 */
[----:B------:R-:W-:Y:S01]  /*2000*/  IMAD.WIDE.U32 R98, R137, R96, R98 ;  /* 0x0000006089627225 */ /* 0x000fe200078e0062 */
[----:B------:R-:W-:-:S02]  /*2010*/  SHF.R.S32.HI R6, RZ, 0x1f, R5 ;  /* 0x0000001fff067819 */ /* 0x000fc40000011405 */
[CC--:B------:R-:W-:Y:S01]  /*2020*/  LEA.HI R4, R0.reuse, R3.reuse, RZ, 0x3 ;  /* 0x0000000300047211 */ /* 0x0c0fe200078f18ff */
[----:B------:R-:W-:Y:S01]  /*2030*/  IMAD R127, R91, 0x60, RZ ;  /* 0x000000605b7f7824 */ /* 0x000fe200078e02ff */
[----:B------:R-:W-:Y:S01]  /*2040*/  LEA.HI R0, R0, R3, RZ, 0x6 ;  /* 0x0000000300007211 */ /* 0x000fe200078f30ff */
[----:B------:R-:W-:Y:S01]  /*2050*/  IMAD.SHL.U32 R108, R90, 0x40, RZ ;  /* 0x000000405a6c7824 */ /* 0x000fe200078e00ff */
[CC--:B------:R-:W-:Y:S01]  /*2060*/  LEA.HI R8, R6.reuse, R5.reuse, RZ, 0x6 ;  /* 0x0000000506087211 */ /* 0x0c0fe200078f30ff */
[CC--:B------:R-:W-:Y:S01]  /*2070*/  IMAD.WIDE.U32 R94, R137.reuse, R90.reuse, R94 ;  /* 0x0000005a895e7225 */ /* 0x0c0fe200078e005e */
[----:B------:R-:W-:Y:S02]  /*2080*/  SHF.R.S32.HI R11, RZ, 0x1f, R10 ;  /* 0x0000001fff0b7819 */ /* 0x000fe4000001140a */
[----:B------:R-:W-:Y:S01]  /*2090*/  LEA.HI R5, R6, R5, RZ, 0x3 ;  /* 0x0000000506057211 */ /* 0x000fe200078f18ff */
[----:B------:R-:W-:Y:S01]  /*20a0*/  IMAD.WIDE.U32 R92, R137, R90, R92 ;  /* 0x0000005a895c7225 */ /* 0x000fe200078e005c */
[----:B------:R-:W-:-:S02]  /*20b0*/  SHF.R.S32.HI R3, RZ, 0x6, R0 ;  /* 0x00000006ff037819 */ /* 0x000fc40000011400 */
[C-C-:B------:R-:W-:Y:S02]  /*20c0*/  LOP3.LUT R0, R216.reuse, 0x38, R4.reuse, 0xf8, !PT ;  /* 0x00000038d8007812 */ /* 0x140fe400078ef804 */
[----:B------:R-:W-:Y:S01]  /*20d0*/  LOP3.LUT R9, R203, 0x38, R4, 0xf8, !PT ;  /* 0x00000038cb097812 */ /* 0x000fe200078ef804 */
[----:B------:R-:W-:Y:S01]  /*20e0*/  IMAD R136, R3, 0x1800, R218 ;  /* 0x0000180003887824 */ /* 0x000fe200078e02da */
[-C--:B------:R-:W-:Y:S01]  /*20f0*/  LEA.HI R12, R11, R10.reuse, RZ, 0x3 ;  /* 0x0000000a0b0c7211 */ /* 0x080fe200078f18ff */
[----:B------:R-:W-:Y:S01]  /*2100*/  IMAD R133, R3, 0x1800, R219 ;  /* 0x0000180003857824 */ /* 0x000fe200078e02db */
[----:B------:R-:W-:Y:S02]  /*2110*/  LOP3.LUT R6, R216, 0x38, R5, 0xf8, !PT ;  /* 0x00000038d8067812 */ /* 0x000fe400078ef805 */
[----:B------:R-:W-:Y:S02]  /*2120*/  LEA.HI R10, R11, R10, RZ, 0x6 ;  /* 0x0000000a0b0a7211 */ /* 0x000fe400078f30ff */
[----:B------:R-:W-:-:S02]  /*2130*/  SHF.R.S32.HI R8, RZ, 0x6, R8 ;  /* 0x00000006ff087819 */ /* 0x000fc40000011408 */
[----:B------:R-:W-:Y:S02]  /*2140*/  LOP3.LUT R3, R0, R217, RZ, 0x3c, !PT ;  /* 0x000000d900037212 */ /* 0x000fe400078e3cff */
[----:B------:R-:W-:Y:S01]  /*2150*/  LOP3.LUT R0, R9, R21, RZ, 0x3c, !PT ;  /* 0x0000001509007212 */ /* 0x000fe200078e3cff */
[----:B------:R-:W-:Y:S01]  /*2160*/  IMAD R134, R8, 0x1800, R218 ;  /* 0x0000180008867824 */ /* 0x000fe200078e02da */
[----:B------:R-:W-:Y:S01]  /*2170*/  LOP3.LUT R9, R6, R217, RZ, 0x3c, !PT ;  /* 0x000000d906097212 */ /* 0x000fe200078e3cff */
[----:B------:R-:W-:Y:S01]  /*2180*/  IMAD R130, R8, 0x1800, R219 ;  /* 0x0000180008827824 */ /* 0x000fe200078e02db */
[----:B------:R-:W-:Y:S01]  /*2190*/  SHF.R.S32.HI R10, RZ, 0x6, R10 ;  /* 0x00000006ff0a7819 */ /* 0x000fe2000001140a */
[----:B------:R-:W-:Y:S01]  /*21a0*/  IMAD.IADD R133, R133, 0x1, R0 ;  /* 0x0000000185857824 */ /* 0x000fe200078e0200 */
[C---:B------:R-:W-:Y:S01]  /*21b0*/  LOP3.LUT R6, R203.reuse, 0x38, R12, 0xf8, !PT ;  /* 0x00000038cb067812 */ /* 0x040fe200078ef80c */
[----:B------:R-:W-:Y:S01]  /*21c0*/  IMAD.IADD R134, R134, 0x1, R9 ;  /* 0x0000000186867824 */ /* 0x000fe200078e0209 */
[----:B------:R-:W-:Y:S01]  /*21d0*/  IADD3 R136, R136, R3, RZ ;  /* 0x0000000388887210 */ /* 0x000fe20007ffe0ff */
[C---:B------:R-:W-:Y:S01]  /*21e0*/  IMAD R129, R10.reuse, 0x1800, R219 ;  /* 0x000018000a817824 */ /* 0x040fe200078e02db */
[----:B------:R-:W-:Y:S01]  /*21f0*/  LOP3.LUT R3, R203, 0x38, R5, 0xf8, !PT ;  /* 0x00000038cb037812 */ /* 0x000fe200078ef805 */
[----:B------:R-:W-:Y:S01]  /*2200*/  IMAD R132, R10, 0x1800, R218 ;  /* 0x000018000a847824 */ /* 0x000fe200078e02da */
[----:B------:R-:W-:-:S02]  /*2210*/  LOP3.LUT R0, R216, 0x38, R12, 0xf8, !PT ;  /* 0x00000038d8007812 */ /* 0x000fc400078ef80c */
[-C--:B------:R-:W-:Y:S02]  /*2220*/  LOP3.LUT R6, R6, R21.reuse, RZ, 0x3c, !PT ;  /* 0x0000001506067212 */ /* 0x080fe400078e3cff */
[----:B------:R-:W-:Y:S02]  /*2230*/  SHF.R.S32.HI R11, RZ, 0x1f, R137 ;  /* 0x0000001fff0b7819 */ /* 0x000fe40000011489 */
[----:B------:R-:W-:Y:S01]  /*2240*/  LOP3.LUT R9, R3, R21, RZ, 0x3c, !PT ;  /* 0x0000001503097212 */ /* 0x000fe200078e3cff */
[----:B------:R-:W-:Y:S01]  /*2250*/  IMAD.IADD R129, R129, 0x1, R6 ;  /* 0x0000000181817824 */ /* 0x000fe200078e0206 */
[----:B------:R-:W-:Y:S01]  /*2260*/  LOP3.LUT R3, R0, R217, RZ, 0x3c, !PT ;  /* 0x000000d900037212 */ /* 0x000fe200078e3cff */
[----:B------:R-:W-:Y:S01]  /*2270*/  IMAD R0, R11, R96, RZ ;  /* 0x000000600b007224 */ /* 0x000fe200078e02ff */
[----:B------:R-:W-:Y:S02]  /*2280*/  SHF.R.S32.HI R21, RZ, 0x1f, R31 ;  /* 0x0000001fff157819 */ /* 0x000fe4000001141f */
[----:B------:R-:W-:Y:S01]  /*2290*/  LOP3.LUT R6, R216, 0x18, R16, 0xf8, !PT ;  /* 0x00000018d8067812 */ /* 0x000fe200078ef810 */
[----:B------:R-:W-:Y:S01]  /*22a0*/  IMAD.IADD R132, R132, 0x1, R3 ;  /* 0x0000000184847824 */ /* 0x000fe200078e0203 */
[----:B------:R-:W-:Y:S01]  /*22b0*/  LEA.HI R21, R21, R31, RZ, 0x2 ;  /* 0x0000001f15157211 */ /* 0x000fe200078f10ff */
[----:B------:R-:W-:Y:S01]  /*22c0*/  IMAD R13, R137, R97, R0 ;  /* 0x00000061890d7224 */ /* 0x000fe200078e0200 */
[----:B------:R-:W-:Y:S01]  /*22d0*/  LOP3.LUT R3, R6, R217, RZ, 0x3c, !PT ;  /* 0x000000d906037212 */ /* 0x000fe200078e3cff */
[----:B------:R-:W-:Y:S01]  /*22e0*/  IMAD R0, R11, R90, RZ ;  /* 0x0000005a0b007224 */ /* 0x000fe200078e02ff */
[----:B------:R-:W-:Y:S01]  /*22f0*/  LOP3.LUT R21, R21, 0xfffffffc, RZ, 0xc0, !PT ;  /* 0xfffffffc15157812 */ /* 0x000fe200078ec0ff */
[----:B------:R-:W-:Y:S01]  /*2300*/  IMAD.IADD R102, R13, 0x1, R99 ;  /* 0x000000010d667824 */ /* 0x000fe200078e0263 */
[----:B------:R-:W-:Y:S01]  /*2310*/  IADD3 R130, R130, R9, RZ ;  /* 0x0000000982827210 */ /* 0x000fe20007ffe0ff */
[----:B------:R-:W-:Y:S01]  /*2320*/  IMAD R9, R97, 0x60, RZ ;  /* 0x0000006061097824 */ /* 0x000fe200078e02ff */
[C---:B------:R-:W-:Y:S01]  /*2330*/  SHF.L.U32 R106, R96.reuse, 0x6, RZ ;  /* 0x00000006606a7819 */ /* 0x040fe200000006ff */
[----:B------:R-:W-:Y:S01]  /*2340*/  IMAD.WIDE.U32 R96, R96, 0x60, RZ ;  /* 0x0000006060607825 */ /* 0x000fe200078e00ff */
[----:B------:R-:W-:-:S02]  /*2350*/  IADD3 R128, R218, R3, RZ ;  /* 0x00000003da807210 */ /* 0x000fc40007ffe0ff */
[----:B------:R-:W-:Y:S01]  /*2360*/  SHF.R.S32.HI R115, RZ, 0x3, R4 ;  /* 0x00000003ff737819 */ /* 0x000fe20000011404 */
[----:B------:R-:W-:Y:S01]  /*2370*/  IMAD R89, R137, R91, R0 ;  /* 0x0000005b89597224 */ /* 0x000fe200078e0200 */
[----:B------:R-:W-:Y:S01]  /*2380*/  LOP3.LUT R3, R4, 0xfffffff8, RZ, 0xc0, !PT ;  /* 0xfffffff804037812 */ /* 0x000fe200078ec0ff */
[----:B------:R-:W-:Y:S01]  /*2390*/  IMAD.IADD R126, R97, 0x1, R9 ;  /* 0x00000001617e7824 */ /* 0x000fe200078e0209 */
[C---:B------:R-:W-:Y:S01]  /*23a0*/  SHF.L.U64.HI R107, R90.reuse, 0x6, R91 ;  /* 0x000000065a6b7819 */ /* 0x040fe2000001025b */
[----:B------:R-:W-:Y:S01]  /*23b0*/  IMAD.WIDE.U32 R90, R90, 0x60, RZ ;  /* 0x000000605a5a7825 */ /* 0x000fe200078e00ff */
[----:B------:R-:W-:Y:S02]  /*23c0*/  IADD3 R21, R31, -R21, RZ ;  /* 0x800000151f157210 */ /* 0x000fe40007ffe0ff */
[----:B------:R-:W-:Y:S01]  /*23d0*/  SHF.R.S32.HI R114, RZ, 0x3, R5 ;  /* 0x00000003ff727819 */ /* 0x000fe20000011405 */
[----:B------:R-:W-:Y:S01]  /*23e0*/  IMAD.IADD R103, R95, 0x1, R89 ;  /* 0x000000015f677824 */ /* 0x000fe200078e0259 */
[----:B------:R-:W-:Y:S01]  /*23f0*/  LOP3.LUT R4, R5, 0xfffffff8, RZ, 0xc0, !PT ;  /* 0xfffffff805047812 */ /* 0x000fe200078ec0ff */
[----:B------:R-:W-:Y:S01]  /*2400*/  IMAD R112, R21, 0x40, R201 ;  /* 0x0000004015707824 */ /* 0x000fe200078e02c9 */
[----:B------:R-:W-:Y:S01]  /*2410*/  LOP3.LUT R5, R12, 0xfffffff8, RZ, 0xc0, !PT ;  /* 0xfffffff80c057812 */ /* 0x000fe200078ec0ff */
[----:B------:R-:W-:Y:S01]  /*2420*/  IMAD.IADD R127, R91, 0x1, R127 ;  /* 0x000000015b7f7824 */ /* 0x000fe200078e027f */
[----:B------:R-:W-:-:S02]  /*2430*/  IADD3 R125, R28, R27, RZ ;  /* 0x0000001b1c7d7210 */ /* 0x000fc40007ffe0ff */
[----:B------:R-:W-:Y:S02]  /*2440*/  SHF.R.S32.HI R0, RZ, 0x1f, R30 ;  /* 0x0000001fff007819 */ /* 0x000fe4000001141e */
[----:B------:R-:W-:Y:S02]  /*2450*/  LEA.HI R138, R138, 0x8, RZ, 0x19 ;  /* 0x000000088a8a7811 */ /* 0x000fe400078fc8ff */
[----:B------:R-:W-:Y:S02]  /*2460*/  IADD3 R104, R101, R13, RZ ;  /* 0x0000000d65687210 */ /* 0x000fe40007ffe0ff */
[----:B------:R-:W-:Y:S02]  /*2470*/  IADD3 R89, R89, R93, RZ ;  /* 0x0000005d59597210 */ /* 0x000fe40007ffe0ff */
[----:B------:R-:W-:Y:S02]  /*2480*/  SHF.R.S32.HI R113, RZ, 0x3, R12 ;  /* 0x00000003ff717819 */ /* 0x000fe4000001140c */
[----:B------:R-:W-:-:S02]  /*2490*/  SHF.R.S32.HI R111, RZ, 0x1f, R3 ;  /* 0x0000001fff6f7819 */ /* 0x000fc40000011403 */
[----:B------:R-:W-:Y:S02]  /*24a0*/  SHF.R.S32.HI R110, RZ, 0x1f, R4 ;  /* 0x0000001fff6e7819 */ /* 0x000fe40000011404 */
[----:B------:R-:W-:Y:S02]  /*24b0*/  SHF.R.S32.HI R109, RZ, 0x1f, R5 ;  /* 0x0000001fff6d7819 */ /* 0x000fe40000011405 */
[----:B--2---:R-:W-:-:S04]  /*24c0*/  LOP3.LUT R20, R20, 0xfffffffe, RZ, 0xc0, !PT ;  /* 0xfffffffe14147812 */ /* 0x004fc800078ec0ff */
[----:B------:R-:W-:-:S04]  /*24d0*/  @P3 LOP3.LUT R20, R20, 0x1, RZ, 0xfc, !PT ;  /* 0x0000000114143812 */ /* 0x000fc800078efcff */
[----:B------:R-:W-:-:S04]  /*24e0*/  LOP3.LUT R20, R20, 0xfffffffb, RZ, 0xc0, !PT ;  /* 0xfffffffb14147812 */ /* 0x000fc800078ec0ff */
[----:B------:R-:W-:Y:S02]  /*24f0*/  @P2 LOP3.LUT R20, R20, 0x4, RZ, 0xfc, !PT ;  /* 0x0000000414142812 */ /* 0x000fe400078efcff */
[----:B------:R-:W-:-:S03]  /*2500*/  ISETP.GE.AND P2, PT, R23, UR4, PT ;  /* 0x0000000417007c0c */ /* 0x000fc6000bf46270 */
[----:B------:R0:W-:Y:S01]  /*2510*/  STL [R1], R20 ;  /* 0x0000001401007387 */ /* 0x0001e20000100800 */
[----:B------:R-:W-:-:S04]  /*2520*/  SEL R6, RZ, 0x20, P2 ;  /* 0x00000020ff067807 */ /* 0x000fc80001000000 */
[C---:B0-----:R-:W-:Y:S02]  /*2530*/  LOP3.LUT R20, R7.reuse, R6, RZ, 0xfc, !PT ;  /* 0x0000000607147212 */ /* 0x041fe400078efcff */
[----:B------:R-:W-:Y:S02]  /*2540*/  LOP3.LUT R6, R7, 0x1, RZ, 0xc0, !PT ;  /* 0x0000000107067812 */ /* 0x000fe400078ec0ff */
[C---:B------:R-:W-:Y:S02]  /*2550*/  LOP3.LUT R7, R20.reuse, 0x2, RZ, 0xc0, !PT ;  /* 0x0000000214077812 */ /* 0x040fe400078ec0ff */
[C---:B------:R-:W-:Y:S02]  /*2560*/  LOP3.LUT R8, R20.reuse, 0x4, RZ, 0xc0, !PT ;  /* 0x0000000414087812 */ /* 0x040fe400078ec0ff */
[C---:B------:R-:W-:Y:S02]  /*2570*/  LOP3.LUT R9, R20.reuse, 0x8, RZ, 0xc0, !PT ;  /* 0x0000000814097812 */ /* 0x040fe400078ec0ff */
[----:B------:R-:W-:-:S02]  /*2580*/  LOP3.LUT R10, R20, 0x10, RZ, 0xc0, !PT ;  /* 0x00000010140a7812 */ /* 0x000fc400078ec0ff */
[----:B------:R-:W-:Y:S02]  /*2590*/  SHF.R.S32.HI R124, RZ, 0x1f, R26 ;  /* 0x0000001fff7c7819 */ /* 0x000fe4000001141a */
[----:B------:R-:W-:-:S07]  /*25a0*/  LOP3.LUT R20, R20, 0x20, RZ, 0xc0, !PT ;  /* 0x0000002014147812 */ /* 0x000fce00078ec0ff */
.L_x_562:
[----:B--2---:R-:W2:Y:S01]  /*25b0*/  LDL.LU R35, [R1] ;  /* 0x0000000001237983 */ /* 0x004ea20000300800 */
[----:B------:R-:W0:Y:S01]  /*25c0*/  LDC R27, c[0x0][0x430] ;  /* 0x00010c00ff1b7b82 */ /* 0x000e220000000800 */
[----:B------:R-:W-:Y:S02]  /*25d0*/  VIADD R24, R24, 0xffffffff ;  /* 0xffffffff18187836 */ /* 0x000fe40000000000 */
[----:B------:R-:W-:Y:S02]  /*25e0*/  IMAD.MOV.U32 R21, RZ, RZ, RZ ;  /* 0x000000ffff157224 */ /* 0x000fe400078e00ff */
[----:B----4-:R-:W-:-:S03]  /*25f0*/  IMAD R12, R24, 0x60, R112 ;  /* 0x00000060180c7824 */ /* 0x010fc600078e0270 */
[----:B------:R-:W1:Y:S01]  /*2600*/  LDC R121, c[0x0][0x3f4] ;  /* 0x0000fd00ff797b82 */ /* 0x000e620000000800 */
[----:B------:R-:W-:Y:S01]  /*2610*/  IMAD.IADD R34, R125, 0x1, R12 ;  /* 0x000000017d227824 */ /* 0x000fe200078e020c */
[----:B------:R-:W-:-:S04]  /*2620*/  ISETP.GE.AND P2, PT, R12, R25, PT ;  /* 0x000000190c00720c */ /* 0x000fc80003f46270 */
[----:B------:R-:W-:Y:S02]  /*2630*/  ISETP.GT.OR P2, PT, R112, 0x5f, P2 ;  /* 0x0000005f7000780c */ /* 0x000fe40001744670 */
[----:B------:R-:W-:Y:S02]  /*2640*/  MOV R32, R34 ;  /* 0x0000002200207202 */ /* 0x000fe40000000f00 */
[----:B0-----:R-:W-:-:S09]  /*2650*/  ISETP.NE.AND P3, PT, R27, 0x1, PT ;  /* 0x000000011b00780c */ /* 0x001fd20003f65270 */
[----:B------:R-:W0:Y:S08]  /*2660*/  @!P2 LDC.64 R14, c[0x0][0x428] ;  /* 0x00010a00ff0eab82 */ /* 0x000e300000000a00 */
[----:B------:R-:W3:Y:S08]  /*2670*/  @!P2 LDC.64 R12, c[0x0][0x418] ;  /* 0x00010600ff0cab82 */ /* 0x000ef00000000a00 */
[----:B------:R-:W4:Y:S08]  /*2680*/  @P3 LDC R11, c[0x0][0x434] ;  /* 0x00010d00ff0b3b82 */ /* 0x000f300000000800 */
[----:B------:R-:W1:Y:S01]  /*2690*/  @P3 LDC R28, c[0x0][0x438] ;  /* 0x00010e00ff1c3b82 */ /* 0x000e620000000800 */
[----:B----4-:R-:W-:-:S05]  /*26a0*/  @P3 IMAD.HI.U32 R11, R34, R11, RZ ;  /* 0x0000000b220b3227 */ /* 0x010fca00078e00ff */
[----:B-1----:R-:W-:Y:S01]  /*26b0*/  @P3 SHF.R.U32.HI R32, RZ, R28, R11 ;  /* 0x0000001cff203219 */ /* 0x002fe2000001160b */
[----:B0-----:R-:W-:-:S03]  /*26c0*/  @!P2 IMAD R11, R124, R14, RZ ;  /* 0x0000000e7c0ba224 */ /* 0x001fc600078e02ff */
[--C-:B------:R-:W-:Y:S01]  /*26d0*/  @!P2 SHF.R.S32.HI R33, RZ, 0x1f, R32.reuse ;  /* 0x0000001fff21a819 */ /* 0x100fe20000011420 */
[C---:B------:R-:W-:Y:S02]  /*26e0*/  @!P2 IMAD R11, R26.reuse, R15, R11 ;  /* 0x0000000f1a0ba224 */ /* 0x040fe400078e020b */
[----:B------:R-:W-:-:S04]  /*26f0*/  @!P2 IMAD.WIDE.U32 R14, R26, R14, R32 ;  /* 0x0000000e1a0ea225 */ /* 0x000fc800078e0020 */
[----:B------:R-:W-:Y:S01]  /*2700*/  @!P2 IMAD.IADD R11, R15, 0x1, R11 ;  /* 0x000000010f0ba824 */ /* 0x000fe200078e020b */
[----:B---3--:R-:W-:-:S04]  /*2710*/  @!P2 LEA R12, P3, R14, R12, 0x2 ;  /* 0x0000000c0e0ca211 */ /* 0x008fc800078610ff */
[----:B------:R-:W-:-:S05]  /*2720*/  @!P2 LEA.HI.X R13, R14, R13, R11, 0x2, P3 ;  /* 0x0000000d0e0da211 */ /* 0x000fca00018f140b */
[----:B------:R0:W5:Y:S01]  /*2730*/  @!P2 LDG.E R21, desc[UR56][R12.64] ;  /* 0x000000380c15a981 */ /* 0x000162000c1e1900 */
[----:B------:R-:W-:Y:S01]  /*2740*/  ISETP.GT.AND P2, PT, R24, R123, PT ;  /* 0x0000007b1800720c */ /* 0x000fe20003f44270 */
[----:B------:R-:W-:Y:S01]  /*2750*/  IMAD R11, R18, 0x4800, R128 ;  /* 0x00004800120b7824 */ /* 0x000fe200078e0280 */
[----:B------:R-:W-:Y:S01]  /*2760*/  LOP3.LUT P4, RZ, R224, 0x4, RZ, 0xc0, !PT ;  /* 0x00000004e0ff7812 */ /* 0x000fe2000788c0ff */
[----:B------:R-:W-:Y:S05]  /*2770*/  YIELD ;  /* 0x0000000000007946 */ /* 0x000fea0003800000 */
[----:B------:R-:W-:Y:S01]  /*2780*/  IADD3 R14, -R32, RZ, RZ ;  /* 0x000000ff200e7210 */ /* 0x000fe20007ffe1ff */
[C---:B------:R-:W-:Y:S01]  /*2790*/  VIADD R31, R11.reuse, 0x20 ;  /* 0x000000200b1f7836 */ /* 0x040fe20000000000 */
[----:B------:R-:W-:Y:S01]  /*27a0*/  BSSY B0, `(.L_x_457) ;  /* 0x0000786000007945 */ /* 0x000fe20003800000 */
[----:B------:R-:W-:-:S02]  /*27b0*/  LEA R28, R11, R116, 0x1 ;  /* 0x000000740b1c7211 */ /* 0x000fc400078e08ff */
[----:B------:R-:W-:Y:S02]  /*27c0*/  IMAD R27, R27, R14, R34 ;  /* 0x0000000e1b1b7224 */ /* 0x000fe400078e0222 */
[----:B------:R-:W-:-:S04]  /*27d0*/  @P4 VIADD R31, R11, 0xffffffe0 ;  /* 0xffffffe00b1f4836 */ /* 0x000fc80000000000 */
[----:B------:R-:W-:Y:S01]  /*27e0*/  IMAD R31, R31, 0x2, R116 ;  /* 0x000000021f1f7824 */ /* 0x000fe200078e0274 */
[----:B--2---:R-:W-:-:S04]  /*27f0*/  LOP3.LUT R35, R35, 0xfffffffd, RZ, 0xc0, !PT ;  /* 0xfffffffd23237812 */ /* 0x004fc800078ec0ff */
[----:B------:R-:W-:Y:S02]  /*2800*/  @P2 LOP3.LUT R35, R35, 0x2, RZ, 0xfc, !PT ;  /* 0x0000000223232812 */ /* 0x000fe400078efcff */
[----:B------:R-:W-:-:S03]  /*2810*/  ISETP.GE.AND P2, PT, R121, 0x1, PT ;  /* 0x000000017900780c */ /* 0x000fc60003f46270 */
[----:B------:R0:W-:Y:S10]  /*2820*/  STL [R1], R35 ;  /* 0x0000002301007387 */ /* 0x0001f40000100800 */
[----:B0-----:R-:W-:Y:S05]  /*2830*/  @!P2 BRA `(.L_x_458) ;  /* 0x00000070001ca947 */ /* 0x001fea0003800000 */
[----:B------:R-:W-:Y:S01]  /*2840*/  SHF.R.S32.HI R84, RZ, 0x1f, R27 ;  /* 0x0000001fff547819 */ /* 0x000fe2000001141b */
[----:B------:R-:W-:Y:S01]  /*2850*/  ULDC.64 UR4, c[0x0][0x300] ;  /* 0x0000c00000047ab9 */ /* 0x000fe20000000a00 */
[----:B-----5:R-:W-:Y:S01]  /*2860*/  SHF.R.S32.HI R85, RZ, 0x1f, R21 ;  /* 0x0000001fff557819 */ /* 0x020fe20000011415 */
[----:B------:R-:W-:Y:S01]  /*2870*/  IMAD.WIDE.U32 R12, R27, UR4, RZ ;  /* 0x000000041b0c7c25 */ /* 0x000fe2000f8e00ff */
[----:B------:R-:W-:Y:S02]  /*2880*/  ULDC.U8 UR6, c[0x0][0x410] ;  /* 0x0001040000067ab9 */ /* 0x000fe40000000000 */
[----:B------:R-:W-:Y:S01]  /*2890*/  ISETP.NE.AND P2, PT, RZ, UR6, PT ;  /* 0x00000006ff007c0c */ /* 0x000fe2000bf45270 */
[----:B------:R-:W-:Y:S02]  /*28a0*/  IMAD R14, R84, UR4, RZ ;  /* 0x00000004540e7c24 */ /* 0x000fe4000f8e02ff */
[----:B------:R-:W-:Y:S02]  /*28b0*/  IMAD R32, R127, R24, RZ ;  /* 0x000000187f207224 */ /* 0x000fe400078e02ff */
[----:B------:R-:W-:Y:S01]  /*28c0*/  IMAD R11, R27, UR5, R14 ;  /* 0x000000051b0b7c24 */ /* 0x000fe2000f8e020e */
[----:B------:R-:W-:Y:S01]  /*28d0*/  ULDC.64 UR4, c[0x0][0x310] ;  /* 0x0000c40000047ab9 */ /* 0x000fe20000000a00 */
[----:B------:R-:W-:-:S02]  /*28e0*/  IMAD R86, R24, -0x60, R25 ;  /* 0xffffffa018567824 */ /* 0x000fc400078e0219 */
[----:B------:R-:W-:Y:S02]  /*28f0*/  IMAD R14, R85, UR4, RZ ;  /* 0x00000004550e7c24 */ /* 0x000fe4000f8e02ff */
[----:B------:R-:W-:Y:S01]  /*2900*/  IMAD.IADD R13, R13, 0x1, R11 ;  /* 0x000000010d0d7824 */ /* 0x000fe200078e020b */
[----:B------:R-:W-:Y:S01]  /*2910*/  SHF.R.S32.HI R11, RZ, 0x1f, R24 ;  /* 0x0000001fff0b7819 */ /* 0x000fe20000011418 */
[C---:B------:R-:W-:Y:S01]  /*2920*/  IMAD R15, R21.reuse, UR5, R14 ;  /* 0x00000005150f7c24 */ /* 0x040fe2000f8e020e */
[----:B------:R-:W-:Y:S01]  /*2930*/  VIMNMX R86, R86, 0x60, PT ;  /* 0x0000006056567848 */ /* 0x000fe20003fe0100 */
[----:B------:R-:W-:Y:S01]  /*2940*/  IMAD.WIDE.U32 R12, R21, UR4, R12 ;  /* 0x00000004150c7c25 */ /* 0x000fe2000f8e000c */
[----:B------:R-:W-:-:S03]  /*2950*/  ULDC.64 UR4, c[0x0][0x308] ;  /* 0x0000c20000047ab9 */ /* 0x000fc60000000a00 */
[----:B------:R-:W-:Y:S01]  /*2960*/  IMAD R37, R11, R90, R32 ;  /* 0x0000005a0b257224 */ /* 0x000fe200078e0220 */
[----:B------:R-:W-:Y:S01]  /*2970*/  IADD3 R13, R13, R15, RZ ;  /* 0x0000000f0d0d7210 */ /* 0x000fe20007ffe0ff */
[----:B------:R-:W-:Y:S02]  /*2980*/  IMAD R15, R0, UR4, RZ ;  /* 0x00000004000f7c24 */ /* 0x000fe4000f8e02ff */
[----:B------:R-:W-:Y:S02]  /*2990*/  IMAD R14, R126, R24, RZ ;  /* 0x000000187e0e7224 */ /* 0x000fe400078e02ff */
[C---:B------:R-:W-:Y:S02]  /*29a0*/  IMAD R117, R30.reuse, UR5, R15 ;  /* 0x000000051e757c24 */ /* 0x040fe4000f8e020f */
[----:B------:R-:W-:Y:S01]  /*29b0*/  IMAD.WIDE.U32 R32, R30, UR4, R12 ;  /* 0x000000041e207c25 */ /* 0x000fe2000f8e000c */
[----:B------:R-:W-:-:S03]  /*29c0*/  ULDC.64 UR4, c[0x0][0x2e8] ;  /* 0x0000ba0000047ab9 */ /* 0x000fc60000000a00 */
[----:B------:R-:W-:Y:S01]  /*29d0*/  IMAD.IADD R117, R33, 0x1, R117 ;  /* 0x0000000121757824 */ /* 0x000fe200078e0275 */
[----:B------:R-:W-:Y:S01]  /*29e0*/  LEA R120, P3, R32, UR4, 0x1 ;  /* 0x0000000420787c11 */ /* 0x000fe2000f8608ff */
[----:B------:R-:W-:Y:S02]  /*29f0*/  IMAD R35, R11, R96, R14 ;  /* 0x000000600b237224 */ /* 0x000fe400078e020e */
[----:B------:R-:W-:Y:S01]  /*2a00*/  IMAD.WIDE.U32 R12, R90, R24, RZ ;  /* 0x000000185a0c7225 */ /* 0x000fe200078e00ff */
[----:B------:R-:W-:-:S03]  /*2a10*/  LEA.HI.X R117, R32, UR5, R117, 0x1, P3 ;  /* 0x0000000520757c11 */ /* 0x000fc600098f0c75 */
[----:B------:R-:W-:Y:S01]  /*2a20*/  IMAD.WIDE.U32 R14, R96, R24, RZ ;  /* 0x00000018600e7225 */ /* 0x000fe200078e00ff */
[----:B------:R-:W-:-:S03]  /*2a30*/  IADD3 R80, R13, R37, RZ ;  /* 0x000000250d507210 */ /* 0x000fc60007ffe0ff */
[----:B------:R-:W-:Y:S01]  /*2a40*/  IMAD.IADD R11, R15, 0x1, R35 ;  /* 0x000000010f0b7824 */ /* 0x000fe200078e0223 */
[----:B------:R-:W-:Y:S06]  /*2a50*/  @!P2 BRA `(.L_x_459) ;  /* 0x00000034004ca947 */ /* 0x000fec0003800000 */
[----:B------:R-:W-:Y:S01]  /*2a60*/  ISETP.GE.AND P3, PT, R201, R86, PT ;  /* 0x00000056c900720c */ /* 0x000fe20003f66270 */
[----:B------:R-:W-:Y:S01]  /*2a70*/  BSSY B1, `(.L_x_460) ;  /* 0x0000037000017945 */ /* 0x000fe20003800000 */
        /* <DEDUP_REMOVED lines=13> */
[----:B------:R-:W-:Y:S06]  /*2b50*/  @P3 BRA `(.L_x_461) ;  /* 0x0000000000a03947 */ /* 0x000fec0003800000 */
[----:B------:R-:W-:Y:S01]  /*2b60*/  IADD3 R35, P2, R100, R14, RZ ;  /* 0x0000000e64237210 */ /* 0x000fe20007f5e0ff */
[----:B------:R-:W-:Y:S01]  /*2b70*/  ULDC.64 UR4, c[0x0][0x3e8] ;  /* 0x0000fa0000047ab9 */ /* 0x000fe20000000a00 */
[----:B------:R-:W-:Y:S02]  /*2b80*/  CS2R R76, SRZ ;  /* 0x00000000004c7805 */ /* 0x000fe4000001ff00 */
[----:B------:R-:W-:Y:S01]  /*2b90*/  CS2R R78, SRZ ;  /* 0x00000000004e7805 */ /* 0x000fe2000001ff00 */
[----:B------:R-:W-:Y:S01]  /*2ba0*/  IMAD.X R36, R11, 0x1, R104, P2 ;  /* 0x000000010b247824 */ /* 0x000fe200010e0668 */
[----:B------:R-:W-:-:S04]  /*2bb0*/  LEA R34, P2, R35, UR4, 0x1 ;  /* 0x0000000423227c11 */ /* 0x000fc8000f8408ff */
[----:B------:R-:W-:Y:S01]  /*2bc0*/  LEA.HI.X R35, R35, UR5, R36, 0x1, P2 ;  /* 0x0000000523237c11 */ /* 0x000fe200090f0c24 */
[----:B------:R-:W-:Y:S01]  /*2bd0*/  ULDC.64 UR4, c[0x0][0x400] ;  /* 0x0001000000047ab9 */ /* 0x000fe20000000a00 */
[----:B------:R-:W-:-:S05]  /*2be0*/  IADD3 R37, P2, R94, R12, RZ ;  /* 0x0000000c5e257210 */ /* 0x000fca0007f5e0ff */
[----:B------:R-:W-:Y:S01]  /*2bf0*/  IMAD.X R38, R80, 0x1, R103, P2 ;  /* 0x0000000150267824 */ /* 0x000fe200010e0667 */
[----:B------:R-:W-:-:S04]  /*2c00*/  LEA R36, P2, R37, UR4, 0x1 ;  /* 0x0000000425247c11 */ /* 0x000fc8000f8408ff */
[----:B------:R-:W-:Y:S02]  /*2c10*/  LEA.HI.X R37, R37, UR5, R38, 0x1, P2 ;  /* 0x0000000525257c11 */ /* 0x000fe400090f0c26 */
[----:B------:R-:W-:Y:S02]  /*2c20*/  ISETP.GE.AND P2, PT, R194, R121, PT ;  /* 0x00000079c200720c */ /* 0x000fe40003f46270 */
[----:B------:R-:W-:Y:S02]  /*2c30*/  CS2R R72, SRZ ;  /* 0x0000000000487805 */ /* 0x000fe4000001ff00 */
[----:B------:R-:W-:-:S09]  /*2c40*/  CS2R R74, SRZ ;  /* 0x00000000004a7805 */ /* 0x000fd2000001ff00 */
[----:B------:R0:W5:Y:S04]  /*2c50*/  @!P2 LDG.E.64 R76, desc[UR56][R34.64] ;  /* 0x00000038224ca981 */ /* 0x000168000c1e1b00 */
[----:B------:R0:W5:Y:S01]  /*2c60*/  @!P2 LDG.E.64 R78, desc[UR56][R36.64] ;  /* 0x00000038244ea981 */ /* 0x000162000c1e1b00 */
        /* <DEDUP_REMOVED lines=20> */
[----:B------:R-:W-:-:S13]  /*2db0*/  ISETP.GE.AND P2, PT, R208, R121, PT ;  /* 0x00000079d000720c */ /* 0x000fda0003f46270 */
[----:B------:R0:W5:Y:S04]  /*2dc0*/  @!P2 LDG.E.64 R56, desc[UR56][R34.64+0xa0] ;  /* 0x0000a0382238a981 */ /* 0x000168000c1e1b00 */
[----:B------:R0:W5:Y:S02]  /*2dd0*/  @!P2 LDG.E.64 R58, desc[UR56][R36.64+0xa0] ;  /* 0x0000a038243aa981 */ /* 0x000164000c1e1b00 */
.L_x_461:
[----:B------:R-:W-:Y:S05]  /*2de0*/  BSYNC B1 ;  /* 0x0000000000017941 */ /* 0x000fea0003800000 */
.L_x_460:
[----:B0-----:R-:W-:Y:S01]  /*2df0*/  IADD3 R34, R201, 0x40, RZ ;  /* 0x00000040c9227810 */ /* 0x001fe20007ffe0ff */
[----:B------:R-:W-:Y:S01]  /*2e00*/  BSSY B1, `(.L_x_462) ;  /* 0x0000038000017945 */ /* 0x000fe20003800000 */
[----:B------:R-:W-:Y:S02]  /*2e10*/  CS2R R36, SRZ ;  /* 0x0000000000247805 */ /* 0x000fe4000001ff00 */
[----:B------:R-:W-:Y:S02]  /*2e20*/  CS2R R40, SRZ ;  /* 0x0000000000287805 */ /* 0x000fe4000001ff00 */
[----:B------:R-:W-:Y:S02]  /*2e30*/  ISETP.GE.AND P4, PT, R34, R86, PT ;  /* 0x000000562200720c */ /* 0x000fe40003f86270 */
[----:B------:R-:W-:Y:S02]  /*2e40*/  CS2R R44, SRZ ;  /* 0x00000000002c7805 */ /* 0x000fe4000001ff00 */
[----:B------:R-:W-:-:S02]  /*2e50*/  CS2R R48, SRZ ;  /* 0x0000000000307805 */ /* 0x000fc4000001ff00 */
[----:B------:R-:W-:Y:S02]  /*2e60*/  CS2R R52, SRZ ;  /* 0x0000000000347805 */ /* 0x000fe4000001ff00 */
[----:B------:R-:W-:Y:S02]  /*2e70*/  CS2R R34, SRZ ;  /* 0x0000000000227805 */ /* 0x000fe4000001ff00 */
[----:B------:R-:W-:Y:S02]  /*2e80*/  CS2R R38, SRZ ;  /* 0x0000000000267805 */ /* 0x000fe4000001ff00 */
[----:B------:R-:W-:Y:S02]  /*2e90*/  CS2R R42, SRZ ;  /* 0x00000000002a7805 */ /* 0x000fe4000001ff00 */
[----:B------:R-:W-:Y:S02]  /*2ea0*/  CS2R R46, SRZ ;  /* 0x00000000002e7805 */ /* 0x000fe4000001ff00 */
[----:B------:R-:W-:Y:S01]  /*2eb0*/  CS2R R50, SRZ ;  /* 0x0000000000327805 */ /* 0x000fe2000001ff00 */
[----:B-----5:R-:W-:Y:S01]  /*2ec0*/  IMAD.MOV.U32 R81, RZ, RZ, R56 ;  /* 0x000000ffff517224 */ /* 0x020fe200078e0038 */
[----:B------:R-:W-:Y:S01]  /*2ed0*/  CS2R R54, SRZ ;  /* 0x0000000000367805 */ /* 0x000fe2000001ff00 */
[----:B------:R-:W-:Y:S01]  /*2ee0*/  IMAD.MOV.U32 R82, RZ, RZ, R57 ;  /* 0x000000ffff527224 */ /* 0x000fe200078e0039 */
[----:B------:R-:W-:Y:S06]  /*2ef0*/  @P4 BRA `(.L_x_463) ;  /* 0x0000000000a04947 */ /* 0x000fec0003800000 */
[----:B------:R-:W-:Y:S01]  /*2f00*/  IADD3 R14, P2, P5, R100, R14, R106 ;  /* 0x0000000e640e7210 */ /* 0x000fe20007d5e06a */
[----:B------:R-:W-:Y:S01]  /*2f10*/  ULDC.64 UR4, c[0x0][0x3e8] ;  /* 0x0000fa0000047ab9 */ /* 0x000fe20000000a00 */
[----:B------:R-:W-:Y:S02]  /*2f20*/  CS2R R52, SRZ ;  /* 0x0000000000347805 */ /* 0x000fe4000001ff00 */
[----:B------:R-:W-:Y:S02]  /*2f30*/  CS2R R54, SRZ ;  /* 0x0000000000367805 */ /* 0x000fe4000001ff00 */
[----:B------:R-:W-:Y:S02]  /*2f40*/  IADD3.X R13, R104, R11, R105, P2, P5 ;  /* 0x0000000b680d7210 */ /* 0x000fe400017ea469 */
[----:B------:R-:W-:-:S04]  /*2f50*/  IADD3 R11, P2, P5, R94, R12, R108 ;  /* 0x0000000c5e0b7210 */ /* 0x000fc80007d5e06c */
[----:B------:R-:W-:Y:S02]  /*2f60*/  IADD3.X R80, R103, R80, R107, P2, P5 ;  /* 0x0000005067507210 */ /* 0x000fe400017ea46b */
[----:B------:R-:W-:-:S04]  /*2f70*/  LEA R12, P2, R14, UR4, 0x1 ;  /* 0x000000040e0c7c11 */ /* 0x000fc8000f8408ff */
[----:B------:R-:W-:Y:S01]  /*2f80*/  LEA.HI.X R13, R14, UR5, R13, 0x1, P2 ;  /* 0x000000050e0d7c11 */ /* 0x000fe200090f0c0d */
[----:B------:R-:W-:Y:S02]  /*2f90*/  ULDC.64 UR4, c[0x0][0x400] ;  /* 0x0001000000047ab9 */ /* 0x000fe40000000a00 */
        /* <DEDUP_REMOVED lines=30> */
.L_x_463:
[----:B------:R-:W-:Y:S05]  /*3180*/  BSYNC B1 ;  /* 0x0000000000017941 */ /* 0x000fea0003800000 */
.L_x_462:
[----:B0-----:R-:W-:Y:S01]  /*3190*/  IMAD.MOV.U32 R12, RZ, RZ, R61 ;  /* 0x000000ffff0c7224 */ /* 0x001fe200078e003d */
[----:B------:R-:W-:Y:S01]  /*31a0*/  MOV R11, R60 ;  /* 0x0000003c000b7202 */ /* 0x000fe20000000f00 */
[----:B------:R-:W-:Y:S01]  /*31b0*/  IMAD.MOV.U32 R13, RZ, RZ, R68 ;  /* 0x000000ffff0d7224 */ /* 0x000fe200078e0044 */
[----:B------:R-:W-:Y:S01]  /*31c0*/  UISETP.NE.AND UP0, UPT, UR59, 0x3, UPT ;  /* 0x000000033b00788c */ /* 0x000fe2000bf05270 */
[----:B------:R-:W-:Y:S01]  /*31d0*/  IMAD.MOV.U32 R14, RZ, RZ, R69 ;  /* 0x000000ffff0e7224 */ /* 0x000fe200078e0045 */
[----:B------:R-:W-:Y:S01]  /*31e0*/  PRMT R155, R12, 0x5410, R11 ;  /* 0x000054100c9b7816 */ /* 0x000fe2000000000b */
[----:B------:R-:W-:Y:S01]  /*31f0*/  IMAD.MOV.U32 R11, RZ, RZ, R64 ;  /* 0x000000ffff0b7224 */ /* 0x000fe200078e0040 */
[----:B------:R-:W-:Y:S02]  /*3200*/  MOV R12, R65 ;  /* 0x00000041000c7202 */ /* 0x000fe40000000f00 */
[----:B------:R-:W-:Y:S01]  /*3210*/  PRMT R159, R13, 0x5410, R14 ;  /* 0x000054100d9f7816 */ /* 0x000fe2000000000e */
[----:B------:R-:W-:Y:S01]  /*3220*/  IMAD.MOV.U32 R13, RZ, RZ, R76 ;  /* 0x000000ffff0d7224 */ /* 0x000fe200078e004c */
[----:B------:R-:W-:Y:S01]  /*3230*/  PRMT R157, R12, 0x7610, R157 ;  /* 0x000076100c9d7816 */ /* 0x000fe2000000009d */
[----:B------:R-:W-:Y:S01]  /*3240*/  IMAD.MOV.U32 R12, RZ, RZ, R73 ;  /* 0x000000ffff0c7224 */ /* 0x000fe200078e0049 */
[----:B------:R-:W-:-:S02]  /*3250*/  PRMT R158, R158, 0x5410, R11 ;  /* 0x000054109e9e7816 */ /* 0x000fc4000000000b */
[----:B------:R-:W-:Y:S02]  /*3260*/  MOV R11, R72 ;  /* 0x00000048000b7202 */ /* 0x000fe40000000f00 */
[----:B------:R-:W-:Y:S02]  /*3270*/  MOV R14, R77 ;  /* 0x0000004d000e7202 */ /* 0x000fe40000000f00 */
[----:B------:R-:W-:Y:S01]  /*3280*/  PRMT R160, R11, 0x5410, R12 ;  /* 0x000054100ba07816 */ /* 0x000fe2000000000c */
[----:B------:R-:W-:Y:S01]  /*3290*/  IMAD.MOV.U32 R11, RZ, RZ, R58 ;  /* 0x000000ffff0b7224 */ /* 0x000fe200078e003a */
[----:B------:R-:W-:Y:S01]  /*32a0*/  PRMT R161, R14, 0x7610, R161 ;  /* 0x000076100ea17816 */ /* 0x000fe200000000a1 */
[----:B------:R-:W-:Y:S01]  /*32b0*/  IMAD.MOV.U32 R12, RZ, RZ, R59 ;  /* 0x000000ffff0c7224 */ /* 0x000fe200078e003b */
[----:B------:R-:W-:Y:S01]  /*32c0*/  PRMT R149, R13, 0x7610, R149 ;  /* 0x000076100d957816 */ /* 0x000fe20000000095 */
[----:B------:R-:W-:Y:S01]  /*32d0*/  IMAD.MOV.U32 R14, RZ, RZ, R63 ;  /* 0x000000ffff0e7224 */ /* 0x000fe200078e003f */
[----:B------:R-:W-:-:S02]  /*32e0*/  MOV R13, R62 ;  /* 0x0000003e000d7202 */ /* 0x000fc40000000f00 */
[----:B------:R-:W-:Y:S01]  /*32f0*/  PRMT R154, R11, 0x5410, R12 ;  /* 0x000054100b9a7816 */ /* 0x000fe2000000000c */
[----:B------:R-:W-:Y:S01]  /*3300*/  IMAD.MOV.U32 R11, RZ, RZ, R66 ;  /* 0x000000ffff0b7224 */ /* 0x000fe200078e0042 */
[----:B------:R-:W-:Y:S01]  /*3310*/  PRMT R156, R13, 0x5410, R14 ;  /* 0x000054100d9c7816 */ /* 0x000fe2000000000e */
[----:B------:R-:W-:Y:S01]  /*3320*/  IMAD.MOV.U32 R13, RZ, RZ, R70 ;  /* 0x000000ffff0d7224 */ /* 0x000fe200078e0046 */
[----:B------:R-:W-:Y:S01]  /*3330*/  MOV R12, R67 ;  /* 0x00000043000c7202 */ /* 0x000fe20000000f00 */
[----:B------:R-:W-:Y:S01]  /*3340*/  IMAD.MOV.U32 R14, RZ, RZ, R71 ;  /* 0x000000ffff0e7224 */ /* 0x000fe200078e0047 */
[----:B------:R-:W-:Y:S02]  /*3350*/  PRMT R158, R11, 0x7610, R158 ;  /* 0x000076100b9e7816 */ /* 0x000fe4000000009e */
        /* <DEDUP_REMOVED lines=8> */
[----:B-----5:R-:W-:Y:S01]  /*33e0*/  IMAD.MOV.U32 R11, RZ, RZ, R32 ;  /* 0x000000ffff0b7224 */ /* 0x020fe200078e0020 */
        /* <DEDUP_REMOVED lines=11> */
[----:B------:R-:W-:Y:S02]  /*34a0*/  PLOP3.LUT P2, PT, PT, PT, UP0, 0x80, 0x0 ;  /* 0x000000000000781c */ /* 0x000fe40003f4f008 */
[----:B------:R-:W-:Y:S01]  /*34b0*/  PRMT R135, R14, 0x5410, R13 ;  /* 0x000054100e877816 */ /* 0x000fe2000000000d */
[----:B------:R-:W-:Y:S01]  /*34c0*/  IMAD.MOV.U32 R13, RZ, RZ, R49 ;  /* 0x000000ffff0d7224 */ /* 0x000fe200078e0031 */
[----:B------:R-:W-:Y:S01]  /*34d0*/  PRMT R140, R12, 0x5410, R11 ;  /* 0x000054100c8c7816 */ /* 0x000fe2000000000b */
[----:B------:R-:W-:Y:S01]  /*34e0*/  IMAD.MOV.U32 R12, RZ, RZ, R52 ;  /* 0x000000ffff0c7224 */ /* 0x000fe200078e0034 */
[----:B------:R-:W-:-:S02]  /*34f0*/  MOV R14, R48 ;  /* 0x00000030000e7202 */ /* 0x000fc40000000f00 */
[----:B------:R-:W-:Y:S02]  /*3500*/  MOV R11, R53 ;  /* 0x00000035000b7202 */ /* 0x000fe40000000f00 */
        /* <DEDUP_REMOVED lines=11> */
[----:B------:R-:W-:Y:S01]  /*35c0*/  MOV R13, R43 ;  /* 0x0000002b000d7202 */ /* 0x000fe20000000f00 */
[----:B------:R-:W-:-:S03]  /*35d0*/  IMAD.MOV.U32 R11, RZ, RZ, R47 ;  /* 0x000000ffff0b7224 */ /* 0x000fc600078e002f */
[----:B------:R-:W-:Y:S01]  /*35e0*/  PRMT R139, R14, 0x5410, R13 ;  /* 0x000054100e8b7816 */ /* 0x000fe2000000000d */
[----:B------:R-:W-:Y:S01]  /*35f0*/  IMAD.MOV.U32 R13, RZ, RZ, R51 ;  /* 0x000000ffff0d7224 */ /* 0x000fe200078e0033 */
[----:B------:R-:W-:Y:S01]  /*3600*/  PRMT R144, R12, 0x5410, R11 ;  /* 0x000054100c907816 */ /* 0x000fe2000000000b */
[----:B------:R-:W-:Y:S01]  /*3610*/  IMAD.MOV.U32 R12, RZ, RZ, R54 ;  /* 0x000000ffff0c7224 */ /* 0x000fe200078e0036 */
[----:B------:R-:W-:Y:S02]  /*3620*/  MOV R14, R50 ;  /* 0x00000032000e7202 */ /* 0x000fe40000000f00 */
[----:B------:R-:W-:Y:S02]  /*3630*/  MOV R11, R55 ;  /* 0x00000037000b7202 */ /* 0x000fe40000000f00 */
[----:B------:R-:W-:Y:S02]  /*3640*/  PRMT R150, R14, 0x5410, R13 ;  /* 0x000054100e967816 */ /* 0x000fe4000000000d */
[----:B------:R-:W-:Y:S01]  /*3650*/  PRMT R152, R12, 0x5410, R11 ;  /* 0x000054100c987816 */ /* 0x000fe2000000000b */
[----:B------:R-:W-:Y:S06]  /*3660*/  @!P2 BRA `(.L_x_464) ;  /* 0x000000000004a947 */ /* 0x000fec0003800000 */
[----:B------:R-:W-:Y:S01]  /*3670*/  BPT.TRAP 0x1 ;  /* 0x000000040000795c */ /* 0x000fe20000300000 */
.L_x_464:
[----:B------:R-:W-:Y:S01]  /*3680*/  IMAD R87, R18, 0x8, R2 ;  /* 0x0000000812577824 */ /* 0x000fe200078e0202 */
[----:B------:R-:W-:Y:S01]  /*3690*/  SHF.L.U32 R88, R202, 0x1f, RZ ;  /* 0x0000001fca587819 */ /* 0x000fe200000006ff */
[----:B------:R-:W-:Y:S03]  /*36a0*/  BSSY B1, `(.L_x_465) ;  /* 0x0000003000017945 */ /* 0x000fe60003800000 */
[----:B------:R-:W0:Y:S02]  /*36b0*/  SYNCS.PHASECHK.TRANS64.TRYWAIT P5, [R87+URZ+0x30890], R88 ;  /* 0x03089058570075a7 */ /* 0x000e2400080a017f */
[----:B0-----:R-:W-:Y:S05]  /*36c0*/  @!P5 BRA `(.L_x_466) ;  /* 0x000001cc008cd947 */ /* 0x001fea0003800000 */
.L_x_788:
[----:B------:R-:W-:Y:S05]  /*36d0*/  BSYNC B1 ;  /* 0x0000000000017941 */ /* 0x000fea0003800000 */
.L_x_465:
[----:B------:R-:W-:-:S03]  /*36e0*/  UMOV UR4, 0xffffffff ;  /* 0xffffffff00047882 */ /* 0x000fc60000000000 */
[----:B------:R-:W-:Y:S05]  /*36f0*/  BRA.DIV UR4, `(.L_x_467) ;  /* 0x000001ce04947947 */ /* 0x000fea000b800000 */
[----:B------:R1:W2:Y:S04]  /*3700*/  SHFL.IDX PT, R82, R117, RZ, 0x1c1f ;  /* 0x001c1fff75527589 */ /* 0x0002a800000e0000 */
[----:B------:R1:W3:Y:S02]  /*3710*/  SHFL.IDX PT, R11, R120, RZ, 0x1c1f ;  /* 0x001c1fff780b7589 */ /* 0x0002e400000e0000 */
.L_x_792:
[----:B------:R-:W-:Y:S04]  /*3720*/  BSSY B1, `(.L_x_468) ;  /* 0x0000146000017945 */ /* 0x000fe80003800000 */
[----:B------:R-:W-:Y:S05]  /*3730*/  @P3 BRA `(.L_x_469) ;  /* 0x0000001400103947 */ /* 0x000fea0003800000 */
[----:B------:R-:W-:Y:S01]  /*3740*/  ISETP.NE.AND P3, PT, R6, RZ, PT ;  /* 0x000000ff0600720c */ /* 0x000fe20003f65270 */
[----:B------:R-:W-:-:S12]  /*3750*/  BSSY B2, `(.L_x_470) ;  /* 0x0000036000027945 */ /* 0x000fd80003800000 */
[----:B------:R-:W-:Y:S05]  /*3760*/  @!P3 BRA `(.L_x_471) ;  /* 0x0000000000d0b947 */ /* 0x000fea0003800000 */
[----:B------:R4:W0:Y:S01]  /*3770*/  LDS.128 R12, [R28+0x1e000] ;  /* 0x01e000001c0c7984 */ /* 0x0008220000000c00 */
[C---:B---3--:R-:W-:Y:S01]  /*3780*/  LEA R80, P3, R16.reuse, R11, 0x1 ;  /* 0x0000000b10507211 */ /* 0x048fe200078608ff */
[----:B------:R-:W-:Y:S03]  /*3790*/  BSSY B3, `(.L_x_472) ;  /* 0x0000030000037945 */ /* 0x000fe60003800000 */
[----:B--2---:R-:W-:Y:S02]  /*37a0*/  LEA.HI.X R81, R16, R82, R17, 0x1, P3 ;  /* 0x0000005210517211 */ /* 0x004fe400018f0c11 */
[----:B------:R-:W-:-:S13]  /*37b0*/  ISETP.GE.AND P3, PT, R194, R121, PT ;  /* 0x00000079c200720c */ /* 0x000fda0003f66270 */
[----:B----4-:R-:W-:Y:S05]  /*37c0*/  @P3 BRA `(.L_x_473) ;  /* 0x0000000000b03947 */ /* 0x010fea0003800000 */
[----:B------:R-:W-:Y:S01]  /*37d0*/  SHF.R.U64 R146, R78, 0x10, R79 ;  /* 0x000000104e927819 */ /* 0x000fe2000000124f */
[----:B0-----:R-:W-:Y:S01]  /*37e0*/  IMAD.MOV.U32 R78, RZ, RZ, R13 ;  /* 0x000000ffff4e7224 */ /* 0x001fe200078e000d */
[----:B------:R-:W-:Y:S02]  /*37f0*/  SHF.R.U64 R76, R76, 0x10, R77 ;  /* 0x000000104c4c7819 */ /* 0x000fe4000000124d */
[----:B------:R-:W-:Y:S01]  /*3800*/  SHF.R.U32.HI R79, RZ, 0x10, R79 ;  /* 0x00000010ff4f7819 */ /* 0x000fe2000001164f */
[----:B------:R-:W-:Y:S02]  /*3810*/  HADD2.F32 R146, -RZ, R146.H0_H0 ;  /* 0x20000092ff927230 */ /* 0x000fe40000004100 */
[--C-:B------:R-:W-:Y:S02]  /*3820*/  HADD2.F32 R13, -RZ, R78.reuse.H1_H1 ;  /* 0x3000004eff0d7230 */ /* 0x100fe40000004100 */
[----:B------:R-:W-:Y:S02]  /*3830*/  HADD2.F32 R145, -RZ, R78.H0_H0 ;  /* 0x2000004eff917230 */ /* 0x000fe40000004100 */
[----:B------:R-:W-:-:S02]  /*3840*/  HADD2.F32 R76, -RZ, R76.H0_H0 ;  /* 0x2000004cff4c7230 */ /* 0x000fc40000004100 */
[-C--:B------:R-:W-:Y:S01]  /*3850*/  FMUL.FTZ R78, R13, R146.reuse ;  /* 0x000000920d4e7220 */ /* 0x080fe20000410000 */
[----:B------:R-:W-:-:S03]  /*3860*/  FMUL.FTZ R146, R145, R146 ;  /* 0x0000009291927220 */ /* 0x000fc60000410000 */
[-C--:B------:R-:W-:Y:S01]  /*3870*/  FFMA.FTZ R78, R145, R76.reuse, -R78 ;  /* 0x0000004c914e7223 */ /* 0x080fe2000001084e */
[----:B------:R-:W-:Y:S02]  /*3880*/  IMAD.MOV.U32 R145, RZ, RZ, R15 ;  /* 0x000000ffff917224 */ /* 0x000fe400078e000f */
[----:B------:R-:W-:Y:S01]  /*3890*/  FFMA.FTZ R13, R13, R76, R146 ;  /* 0x0000004c0d0d7223 */ /* 0x000fe20000010092 */
[----:B------:R-:W-:Y:S02]  /*38a0*/  SHF.R.U32.HI R76, RZ, 0x10, R77 ;  /* 0x00000010ff4c7819 */ /* 0x000fe4000001164d */
[----:B------:R-:W-:Y:S01]  /*38b0*/  MOV R77, R12 ;  /* 0x0000000c004d7202 */ /* 0x000fe20000000f00 */
[----:B------:R-:W-:Y:S01]  /*38c0*/  HADD2.F32 R12, -RZ, R79.H0_H0 ;  /* 0x2000004fff0c7230 */ /* 0x000fe20000004100 */
[----:B------:R-:W-:Y:S01]  /*38d0*/  F2FP.F16.F32.PACK_AB R13, R13, R78 ;  /* 0x0000004e0d0d723e */ /* 0x000fe200000000ff */
[--C-:B------:R-:W-:Y:S02]  /*38e0*/  HADD2.F32 R15, -RZ, R145.reuse.H1_H1 ;  /* 0x30000091ff0f7230 */ /* 0x100fe40000004100 */
[----:B------:R-:W-:-:S02]  /*38f0*/  HADD2.F32 R79, -RZ, R145.H0_H0 ;  /* 0x20000091ff4f7230 */ /* 0x000fc40000004100 */
[----:B------:R-:W-:Y:S02]  /*3900*/  HADD2.F32 R76, -RZ, R76.H0_H0 ;  /* 0x2000004cff4c7230 */ /* 0x000fe40000004100 */
[-C--:B------:R-:W-:Y:S01]  /*3910*/  FMUL.FTZ R146, R15, R12.reuse ;  /* 0x0000000c0f927220 */ /* 0x080fe20000410000 */
[----:B------:R-:W-:Y:S02]  /*3920*/  HADD2.F32 R145, -RZ, R149.H1_H1 ;  /* 0x30000095ff917230 */ /* 0x000fe40000004100 */
[C---:B------:R-:W-:Y:S01]  /*3930*/  FMUL.FTZ R148, R79.reuse, R12 ;  /* 0x0000000c4f947220 */ /* 0x040fe20000410000 */
[-C--:B------:R-:W-:Y:S01]  /*3940*/  FFMA.FTZ R12, R79, R76.reuse, -R146 ;  /* 0x0000004c4f0c7223 */ /* 0x080fe20000010892 */
[----:B------:R-:W-:Y:S02]  /*3950*/  HADD2.F32 R146, -RZ, R77.H0_H0 ;  /* 0x2000004dff927230 */ /* 0x000fe40000004100 */
[----:B------:R-:W-:Y:S01]  /*3960*/  FFMA.FTZ R15, R15, R76, R148 ;  /* 0x0000004c0f0f7223 */ /* 0x000fe20000010094 */
[----:B------:R-:W-:-:S02]  /*3970*/  IMAD.MOV.U32 R76, RZ, RZ, R14 ;  /* 0x000000ffff4c7224 */ /* 0x000fc400078e000e */
[----:B------:R-:W-:Y:S02]  /*3980*/  HADD2.F32 R14, -RZ, R77.H1_H1 ;  /* 0x3000004dff0e7230 */ /* 0x000fe40000004100 */
[----:B------:R-:W-:Y:S01]  /*3990*/  HADD2.F32 R79, -RZ, R149.H0_H0 ;  /* 0x20000095ff4f7230 */ /* 0x000fe20000004100 */
[----:B------:R-:W-:Y:S01]  /*39a0*/  F2FP.F16.F32.PACK_AB R15, R15, R12 ;  /* 0x0000000c0f0f723e */ /* 0x000fe200000000ff */
[----:B------:R-:W-:Y:S02]  /*39b0*/  HADD2.F32 R149, -RZ, R163.H1_H1 ;  /* 0x300000a3ff957230 */ /* 0x000fe40000004100 */
[-C--:B------:R-:W-:Y:S01]  /*39c0*/  FMUL.FTZ R77, R14, R145.reuse ;  /* 0x000000910e4d7220 */ /* 0x080fe20000410000 */
[----:B------:R-:W-:-:S03]  /*39d0*/  FMUL.FTZ R145, R146, R145 ;  /* 0x0000009192917220 */ /* 0x000fc60000410000 */
[-C--:B------:R-:W-:Y:S01]  /*39e0*/  FFMA.FTZ R77, R146, R79.reuse, -R77 ;  /* 0x0000004f924d7223 */ /* 0x080fe2000001084d */
[--C-:B------:R-:W-:Y:S02]  /*39f0*/  HADD2.F32 R146, -RZ, R76.reuse.H0_H0 ;  /* 0x2000004cff927230 */ /* 0x100fe40000004100 */
[----:B------:R-:W-:Y:S01]  /*3a00*/  FFMA.FTZ R14, R14, R79, R145 ;  /* 0x0000004f0e0e7223 */ /* 0x000fe20000010091 */
[----:B------:R-:W-:Y:S02]  /*3a10*/  HADD2.F32 R76, -RZ, R76.H1_H1 ;  /* 0x3000004cff4c7230 */ /* 0x000fe40000004100 */
[----:B------:R-:W-:Y:S02]  /*3a20*/  HADD2.F32 R79, -RZ, R161.H0_H0 ;  /* 0x200000a1ff4f7230 */ /* 0x000fe40000004100 */
[----:B------:R-:W-:Y:S01]  /*3a30*/  F2FP.F16.F32.PACK_AB R12, R14, R77 ;  /* 0x0000004d0e0c723e */ /* 0x000fe200000000ff */
[-C--:B------:R-:W-:Y:S01]  /*3a40*/  FMUL.FTZ R145, R76, R149.reuse ;  /* 0x000000954c917220 */ /* 0x080fe20000410000 */
[----:B------:R-:W-:-:S03]  /*3a50*/  FMUL.FTZ R149, R146, R149 ;  /* 0x0000009592957220 */ /* 0x000fc60000410000 */
[-C--:B------:R-:W-:Y:S01]  /*3a60*/  FFMA.FTZ R145, R146, R79.reuse, -R145 ;  /* 0x0000004f92917223 */ /* 0x080fe20000010891 */
[----:B------:R-:W-:-:S05]  /*3a70*/  FFMA.FTZ R76, R76, R79, R149 ;  /* 0x0000004f4c4c7223 */ /* 0x000fca0000010095 */
[----:B------:R-:W-:-:S07]  /*3a80*/  F2FP.F16.F32.PACK_AB R14, R76, R145 ;  /* 0x000000914c0e723e */ /* 0x000fce00000000ff */
.L_x_473:
[----:B------:R-:W-:Y:S05]  /*3a90*/  BSYNC B3 ;  /* 0x0000000000037941 */ /* 0x000fea0003800000 */
.L_x_472:
[----:B0-----:R4:W-:Y:S02]  /*3aa0*/  ST.E.128 desc[UR56][R80.64], R12 ;  /* 0x0000000c50007985 */ /* 0x0019e4000c101d38 */
.L_x_471:
[----:B------:R-:W-:Y:S05]  /*3ab0*/  BSYNC B2 ;  /* 0x0000000000027941 */ /* 0x000fea0003800000 */
.L_x_470:
[----:B------:R-:W-:Y:S01]  /*3ac0*/  ISETP.NE.AND P3, PT, R7, RZ, PT ;  /* 0x000000ff0700720c */ /* 0x000fe20003f65270 */
[----:B------:R-:W-:-:S12]  /*3ad0*/  BSSY B2, `(.L_x_474) ;  /* 0x0000035000027945 */ /* 0x000fd80003800000 */
[----:B------:R-:W-:Y:S05]  /*3ae0*/  @!P3 BRA `(.L_x_475) ;  /* 0x0000000000ccb947 */ /* 0x000fea0003800000 */
[----:B----4-:R4:W0:Y:S01]  /*3af0*/  LDS.128 R12, [R31+0x1e000] ;  /* 0x01e000001f0c7984 */ /* 0x0108220000000c00 */
[----:B------:R-:W-:Y:S01]  /*3b00*/  ISETP.GE.AND P3, PT, R206, R121, PT ;  /* 0x00000079ce00720c */ /* 0x000fe20003f66270 */
[----:B---3--:R-:W-:Y:S01]  /*3b10*/  IMAD.MOV.U32 R76, RZ, RZ, R11 ;  /* 0x000000ffff4c7224 */ /* 0x008fe200078e000b */
[----:B------:R-:W-:Y:S01]  /*3b20*/  SHF.L.U32 R79, R196, 0x3, RZ ;  /* 0x00000003c44f7819 */ /* 0x000fe200000006ff */
[----:B--2---:R-:W-:Y:S01]  /*3b30*/  IMAD.MOV.U32 R77, RZ, RZ, R82 ;  /* 0x000000ffff4d7224 */ /* 0x004fe200078e0052 */
[----:B------:R-:W-:Y:S03]  /*3b40*/  BSSY B3, `(.L_x_476) ;  /* 0x000002c000037945 */ /* 0x000fe60003800000 */
[----:B------:R-:W-:-:S06]  /*3b50*/  IMAD.WIDE R76, R79, 0x2, R76 ;  /* 0x000000024f4c7825 */ /* 0x000fcc00078e024c */
[----:B----4-:R-:W-:Y:S05]  /*3b60*/  @P3 BRA `(.L_x_477) ;  /* 0x0000000000a43947 */ /* 0x010fea0003800000 */
[----:B------:R-:W-:Y:S01]  /*3b70*/  SHF.R.U64 R78, R74, 0x10, R75 ;  /* 0x000000104a4e7819 */ /* 0x000fe2000000124b */
[----:B------:R-:W-:Y:S01]  /*3b80*/  HADD2.F32 R80, -RZ, R162.H1_H1 ;  /* 0x300000a2ff507230 */ /* 0x000fe20000004100 */
[----:B0-----:R-:W-:Y:S01]  /*3b90*/  MOV R74, R13 ;  /* 0x0000000d004a7202 */ /* 0x001fe20000000f00 */
[----:B------:R-:W-:Y:S01]  /*3ba0*/  HADD2.F32 R81, -RZ, R14.H0_H0 ;  /* 0x2000000eff517230 */ /* 0x000fe20000004100 */
[----:B------:R-:W-:Y:S01]  /*3bb0*/  SHF.R.U64 R72, R72, 0x10, R73 ;  /* 0x0000001048487819 */ /* 0x000fe20000001249 */
[----:B------:R-:W-:Y:S02]  /*3bc0*/  HADD2.F32 R78, -RZ, R78.H0_H0 ;  /* 0x2000004eff4e7230 */ /* 0x000fe40000004100 */
[--C-:B------:R-:W-:Y:S02]  /*3bd0*/  HADD2.F32 R13, -RZ, R74.reuse.H1_H1 ;  /* 0x3000004aff0d7230 */ /* 0x100fe40000004100 */
[----:B------:R-:W-:Y:S02]  /*3be0*/  HADD2.F32 R79, -RZ, R74.H0_H0 ;  /* 0x2000004aff4f7230 */ /* 0x000fe40000004100 */
[----:B------:R-:W-:-:S02]  /*3bf0*/  HADD2.F32 R72, -RZ, R72.H0_H0 ;  /* 0x20000048ff487230 */ /* 0x000fc40000004100 */
[-C--:B------:R-:W-:Y:S01]  /*3c00*/  FMUL.FTZ R74, R13, R78.reuse ;  /* 0x0000004e0d4a7220 */ /* 0x080fe20000410000 */
[----:B------:R-:W-:-:S03]  /*3c10*/  FMUL.FTZ R78, R79, R78 ;  /* 0x0000004e4f4e7220 */ /* 0x000fc60000410000 */
[-C--:B------:R-:W-:Y:S01]  /*3c20*/  FFMA.FTZ R74, R79, R72.reuse, -R74 ;  /* 0x000000484f4a7223 */ /* 0x080fe2000001084a */
[----:B------:R-:W-:Y:S02]  /*3c30*/  HADD2.F32 R79, -RZ, R14.H1_H1 ;  /* 0x3000000eff4f7230 */ /* 0x000fe40000004100 */
[----:B------:R-:W-:Y:S01]  /*3c40*/  FFMA.FTZ R13, R13, R72, R78 ;  /* 0x000000480d0d7223 */ /* 0x000fe2000001004e */
[----:B------:R-:W-:Y:S01]  /*3c50*/  SHF.R.U32.HI R72, RZ, 0x10, R75 ;  /* 0x00000010ff487819 */ /* 0x000fe2000001164b */
[--C-:B------:R-:W-:Y:S01]  /*3c60*/  HADD2.F32 R78, -RZ, R15.reuse.H0_H0 ;  /* 0x2000000fff4e7230 */ /* 0x100fe20000004100 */
[----:B------:R-:W-:Y:S01]  /*3c70*/  SHF.R.U32.HI R75, RZ, 0x10, R73 ;  /* 0x00000010ff4b7819 */ /* 0x000fe20000011649 */
[----:B------:R-:W-:Y:S01]  /*3c80*/  HADD2.F32 R14, -RZ, R160.H1_H1 ;  /* 0x300000a0ff0e7230 */ /* 0x000fe20000004100 */
[----:B------:R-:W-:Y:S01]  /*3c90*/  F2FP.F16.F32.PACK_AB R13, R13, R74 ;  /* 0x0000004a0d0d723e */ /* 0x000fe200000000ff */
[----:B------:R-:W-:Y:S02]  /*3ca0*/  HADD2.F32 R73, -RZ, R72.H0_H0 ;  /* 0x20000048ff497230 */ /* 0x000fe40000004100 */
[----:B------:R-:W-:-:S02]  /*3cb0*/  HADD2.F32 R72, -RZ, R15.H1_H1 ;  /* 0x3000000fff487230 */ /* 0x000fc40000004100 */
[----:B------:R-:W-:-:S03]  /*3cc0*/  HADD2.F32 R75, -RZ, R75.H0_H0 ;  /* 0x2000004bff4b7230 */ /* 0x000fc60000004100 */
[-C--:B------:R-:W-:Y:S01]  /*3cd0*/  FMUL.FTZ R15, R72, R73.reuse ;  /* 0x00000049480f7220 */ /* 0x080fe20000410000 */
[----:B------:R-:W-:-:S03]  /*3ce0*/  FMUL.FTZ R73, R78, R73 ;  /* 0x000000494e497220 */ /* 0x000fc60000410000 */
[-C--:B------:R-:W-:Y:S01]  /*3cf0*/  FFMA.FTZ R15, R78, R75.reuse, -R15 ;  /* 0x0000004b4e0f7223 */ /* 0x080fe2000001080f */
[----:B------:R-:W-:Y:S01]  /*3d00*/  FFMA.FTZ R72, R72, R75, R73 ;  /* 0x0000004b48487223 */ /* 0x000fe20000010049 */
[--C-:B------:R-:W-:Y:S02]  /*3d10*/  HADD2.F32 R73, -RZ, R12.reuse.H1_H1 ;  /* 0x3000000cff497230 */ /* 0x100fe40000004100 */
[----:B------:R-:W-:Y:S02]  /*3d20*/  HADD2.F32 R75, -RZ, R12.H0_H0 ;  /* 0x2000000cff4b7230 */ /* 0x000fe40000004100 */
[----:B------:R-:W-:Y:S02]  /*3d30*/  HADD2.F32 R78, -RZ, R160.H0_H0 ;  /* 0x200000a0ff4e7230 */ /* 0x000fe40000004100 */
[-C--:B------:R-:W-:Y:S01]  /*3d40*/  FMUL.FTZ R12, R73, R80.reuse ;  /* 0x00000050490c7220 */ /* 0x080fe20000410000 */
[----:B------:R-:W-:Y:S01]  /*3d50*/  F2FP.F16.F32.PACK_AB R15, R72, R15 ;  /* 0x0000000f480f723e */ /* 0x000fe200000000ff */
[----:B------:R-:W-:-:S02]  /*3d60*/  FMUL.FTZ R80, R75, R80 ;  /* 0x000000504b507220 */ /* 0x000fc40000410000 */
[-C--:B------:R-:W-:Y:S01]  /*3d70*/  FFMA.FTZ R75, R75, R78.reuse, -R12 ;  /* 0x0000004e4b4b7223 */ /* 0x080fe2000001080c */
[----:B------:R-:W-:Y:S02]  /*3d80*/  HADD2.F32 R12, -RZ, R163.H0_H0 ;  /* 0x200000a3ff0c7230 */ /* 0x000fe40000004100 */
[----:B------:R-:W-:-:S03]  /*3d90*/  FFMA.FTZ R80, R73, R78, R80 ;  /* 0x0000004e49507223 */ /* 0x000fc60000010050 */
[-C--:B------:R-:W-:Y:S01]  /*3da0*/  FMUL.FTZ R78, R79, R12.reuse ;  /* 0x0000000c4f4e7220 */ /* 0x080fe20000410000 */
[----:B------:R-:W-:-:S03]  /*3db0*/  FMUL.FTZ R12, R81, R12 ;  /* 0x0000000c510c7220 */ /* 0x000fc60000410000 */
[-C--:B------:R-:W-:Y:S01]  /*3dc0*/  FFMA.FTZ R78, R81, R14.reuse, -R78 ;  /* 0x0000000e514e7223 */ /* 0x080fe2000001084e */
[----:B------:R-:W-:Y:S01]  /*3dd0*/  FFMA.FTZ R79, R79, R14, R12 ;  /* 0x0000000e4f4f7223 */ /* 0x000fe2000001000c */
[----:B------:R-:W-:-:S04]  /*3de0*/  F2FP.F16.F32.PACK_AB R12, R80, R75 ;  /* 0x0000004b500c723e */ /* 0x000fc800000000ff */
[----:B------:R-:W-:-:S07]  /*3df0*/  F2FP.F16.F32.PACK_AB R14, R79, R78 ;  /* 0x0000004e4f0e723e */ /* 0x000fce00000000ff */
.L_x_477:
[----:B------:R-:W-:Y:S05]  /*3e00*/  BSYNC B3 ;  /* 0x0000000000037941 */ /* 0x000fea0003800000 */
.L_x_476:
[----:B0-----:R0:W-:Y:S02]  /*3e10*/  ST.E.128 desc[UR56][R76.64], R12 ;  /* 0x0000000c4c007985 */ /* 0x0011e4000c101d38 */
.L_x_475:
[----:B------:R-:W-:Y:S05]  /*3e20*/  BSYNC B2 ;  /* 0x0000000000027941 */ /* 0x000fea0003800000 */
.L_x_474:
[----:B------:R-:W-:Y:S01]  /*3e30*/  ISETP.NE.AND P3, PT, R8, RZ, PT ;  /* 0x000000ff0800720c */ /* 0x000fe20003f65270 */
[----:B------:R-:W-:-:S12]  /*3e40*/  BSSY B2, `(.L_x_478) ;  /* 0x0000035000027945 */ /* 0x000fd80003800000 */
[----:B------:R-:W-:Y:S05]  /*3e50*/  @!P3 BRA `(.L_x_479) ;  /* 0x0000000000ccb947 */ /* 0x000fea0003800000 */
[----:B0---4-:R0:W4:Y:S01]  /*3e60*/  LDS.128 R12, [R28+0x21000] ;  /* 0x021000001c0c7984 */ /* 0x0111220000000c00 */
[----:B------:R-:W-:Y:S01]  /*3e70*/  ISETP.GE.AND P3, PT, R204, R121, PT ;  /* 0x00000079cc00720c */ /* 0x000fe20003f66270 */
[----:B------:R-:W-:Y:S01]  /*3e80*/  IMAD.SHL.U32 R75, R197, 0x8, RZ ;  /* 0x00000008c54b7824 */ /* 0x000fe200078e00ff */
[----:B--2---:R-:W-:Y:S01]  /*3e90*/  MOV R73, R82 ;  /* 0x0000005200497202 */ /* 0x004fe20000000f00 */
[----:B---3--:R-:W-:Y:S01]  /*3ea0*/  IMAD.MOV.U32 R72, RZ, RZ, R11 ;  /* 0x000000ffff487224 */ /* 0x008fe200078e000b */
[----:B------:R-:W-:Y:S03]  /*3eb0*/  BSSY B3, `(.L_x_480) ;  /* 0x000002c000037945 */ /* 0x000fe60003800000 */
[----:B------:R-:W-:-:S06]  /*3ec0*/  IMAD.WIDE R72, R75, 0x2, R72 ;  /* 0x000000024b487825 */ /* 0x000fcc00078e0248 */
[----:B0-----:R-:W-:Y:S05]  /*3ed0*/  @P3 BRA `(.L_x_481) ;  /* 0x0000000000a43947 */ /* 0x001fea0003800000 */
[----:B------:R-:W-:Y:S01]  /*3ee0*/  SHF.R.U64 R74, R68, 0x10, R69 ;  /* 0x00000010444a7819 */ /* 0x000fe20000001245 */
[----:B----4-:R-:W-:Y:S01]  /*3ef0*/  HADD2.F32 R76, -RZ, R15.H0_H0 ;  /* 0x2000000fff4c7230 */ /* 0x010fe20000004100 */
[----:B------:R-:W-:Y:S01]  /*3f00*/  SHF.R.U32.HI R75, RZ, 0x10, R71 ;  /* 0x00000010ff4b7819 */ /* 0x000fe20000011647 */
[----:B------:R-:W-:Y:S01]  /*3f10*/  HADD2.F32 R79, -RZ, R159.H1_H1 ;  /* 0x3000009fff4f7230 */ /* 0x000fe20000004100 */
[----:B------:R-:W-:Y:S01]  /*3f20*/  SHF.R.U32.HI R68, RZ, 0x10, R69 ;  /* 0x00000010ff447819 */ /* 0x000fe20000011645 */
[----:B------:R-:W-:Y:S01]  /*3f30*/  HADD2.F32 R74, -RZ, R74.H0_H0 ;  /* 0x2000004aff4a7230 */ /* 0x000fe20000004100 */
[----:B------:R-:W-:Y:S01]  /*3f40*/  SHF.R.U64 R69, R70, 0x10, R71 ;  /* 0x0000001046457819 */ /* 0x000fe20000001247 */
[----:B------:R-:W-:Y:S02]  /*3f50*/  HADD2.F32 R75, -RZ, R75.H0_H0 ;  /* 0x2000004bff4b7230 */ /* 0x000fe40000004100 */
[----:B------:R-:W-:Y:S02]  /*3f60*/  HADD2.F32 R70, -RZ, R15.H1_H1 ;  /* 0x3000000fff467230 */ /* 0x000fe40000004100 */
[----:B------:R-:W-:-:S02]  /*3f70*/  HADD2.F32 R78, -RZ, R69.H0_H0 ;  /* 0x20000045ff4e7230 */ /* 0x000fc40000004100 */
[--C-:B------:R-:W-:Y:S02]  /*3f80*/  HADD2.F32 R69, -RZ, R13.reuse.H1_H1 ;  /* 0x3000000dff457230 */ /* 0x100fe40000004100 */
[-C--:B------:R-:W-:Y:S01]  /*3f90*/  FMUL.FTZ R15, R70, R75.reuse ;  /* 0x0000004b460f7220 */ /* 0x080fe20000410000 */
[----:B------:R-:W-:Y:S02]  /*3fa0*/  HADD2.F32 R13, -RZ, R13.H0_H0 ;  /* 0x2000000dff0d7230 */ /* 0x000fe40000004100 */
[C---:B------:R-:W-:Y:S01]  /*3fb0*/  FMUL.FTZ R75, R76.reuse, R75 ;  /* 0x0000004b4c4b7220 */ /* 0x040fe20000410000 */
[----:B------:R-:W-:Y:S02]  /*3fc0*/  HADD2.F32 R71, -RZ, R68.H0_H0 ;  /* 0x20000044ff477230 */ /* 0x000fe40000004100 */
[-C--:B------:R-:W-:Y:S01]  /*3fd0*/  FMUL.FTZ R68, R69, R78.reuse ;  /* 0x0000004e45447220 */ /* 0x080fe20000410000 */
[----:B------:R-:W-:Y:S02]  /*3fe0*/  FMUL.FTZ R78, R13, R78 ;  /* 0x0000004e0d4e7220 */ /* 0x000fe40000410000 */
[-C--:B------:R-:W-:Y:S01]  /*3ff0*/  FFMA.FTZ R15, R76, R71.reuse, -R15 ;  /* 0x000000474c0f7223 */ /* 0x080fe2000001080f */
[----:B------:R-:W-:Y:S01]  /*4000*/  FFMA.FTZ R70, R70, R71, R75 ;  /* 0x0000004746467223 */ /* 0x000fe2000001004b */
[----:B------:R-:W-:-:S02]  /*4010*/  HADD2.F32 R71, -RZ, R161.H1_H1 ;  /* 0x300000a1ff477230 */ /* 0x000fc40000004100 */
[-C--:B------:R-:W-:Y:S01]  /*4020*/  FFMA.FTZ R13, R13, R74.reuse, -R68 ;  /* 0x0000004a0d0d7223 */ /* 0x080fe20000010844 */
[--C-:B------:R-:W-:Y:S02]  /*4030*/  HADD2.F32 R75, -RZ, R12.reuse.H1_H1 ;  /* 0x3000000cff4b7230 */ /* 0x100fe40000004100 */
[----:B------:R-:W-:Y:S01]  /*4040*/  FFMA.FTZ R68, R69, R74, R78 ;  /* 0x0000004a45447223 */ /* 0x000fe2000001004e */
[----:B------:R-:W-:Y:S01]  /*4050*/  HADD2.F32 R76, -RZ, R12.H0_H0 ;  /* 0x2000000cff4c7230 */ /* 0x000fe20000004100 */
[----:B------:R-:W-:Y:S01]  /*4060*/  F2FP.F16.F32.PACK_AB R15, R70, R15 ;  /* 0x0000000f460f723e */ /* 0x000fe200000000ff */
[----:B------:R-:W-:Y:S02]  /*4070*/  HADD2.F32 R69, -RZ, R162.H0_H0 ;  /* 0x200000a2ff457230 */ /* 0x000fe40000004100 */
[-C--:B------:R-:W-:Y:S01]  /*4080*/  FMUL.FTZ R77, R75, R71.reuse ;  /* 0x000000474b4d7220 */ /* 0x080fe20000410000 */
[--C-:B------:R-:W-:Y:S02]  /*4090*/  HADD2.F32 R12, -RZ, R14.reuse.H1_H1 ;  /* 0x3000000eff0c7230 */ /* 0x100fe40000004100 */
[----:B------:R-:W-:Y:S01]  /*40a0*/  FMUL.FTZ R78, R76, R71 ;  /* 0x000000474c4e7220 */ /* 0x000fe20000410000 */
[----:B------:R-:W-:Y:S01]  /*40b0*/  HADD2.F32 R74, -RZ, R159.H0_H0 ;  /* 0x2000009fff4a7230 */ /* 0x000fe20000004100 */
[----:B------:R-:W-:Y:S01]  /*40c0*/  F2FP.F16.F32.PACK_AB R13, R68, R13 ;  /* 0x0000000d440d723e */ /* 0x000fe200000000ff */
[----:B------:R-:W-:-:S02]  /*40d0*/  HADD2.F32 R14, -RZ, R14.H0_H0 ;  /* 0x2000000eff0e7230 */ /* 0x000fc40000004100 */
[-C--:B------:R-:W-:Y:S01]  /*40e0*/  FMUL.FTZ R71, R12, R69.reuse ;  /* 0x000000450c477220 */ /* 0x080fe20000410000 */
[-C--:B------:R-:W-:Y:S01]  /*40f0*/  FFMA.FTZ R77, R76, R74.reuse, -R77 ;  /* 0x0000004a4c4d7223 */ /* 0x080fe2000001084d */
[----:B------:R-:W-:Y:S01]  /*4100*/  FFMA.FTZ R78, R75, R74, R78 ;  /* 0x0000004a4b4e7223 */ /* 0x000fe2000001004e */
[C---:B------:R-:W-:Y:S01]  /*4110*/  FMUL.FTZ R69, R14.reuse, R69 ;  /* 0x000000450e457220 */ /* 0x040fe20000410000 */
[----:B------:R-:W-:-:S03]  /*4120*/  FFMA.FTZ R71, R14, R79, -R71 ;  /* 0x0000004f0e477223 */ /* 0x000fc60000010847 */
[----:B------:R-:W-:Y:S01]  /*4130*/  FFMA.FTZ R12, R12, R79, R69 ;  /* 0x0000004f0c0c7223 */ /* 0x000fe20000010045 */
[----:B------:R-:W-:-:S04]  /*4140*/  F2FP.F16.F32.PACK_AB R78, R78, R77 ;  /* 0x0000004d4e4e723e */ /* 0x000fc800000000ff */
[----:B------:R-:W-:Y:S01]  /*4150*/  F2FP.F16.F32.PACK_AB R14, R12, R71 ;  /* 0x000000470c0e723e */ /* 0x000fe200000000ff */
[----:B------:R-:W-:-:S07]  /*4160*/  IMAD.MOV.U32 R12, RZ, RZ, R78 ;  /* 0x000000ffff0c7224 */ /* 0x000fce00078e004e */
.L_x_481:
[----:B------:R-:W-:Y:S05]  /*4170*/  BSYNC B3 ;  /* 0x0000000000037941 */ /* 0x000fea0003800000 */
.L_x_480:
[----:B----4-:R0:W-:Y:S02]  /*4180*/  ST.E.128 desc[UR56][R72.64], R12 ;  /* 0x0000000c48007985 */ /* 0x0101e4000c101d38 */
.L_x_479:
[----:B------:R-:W-:Y:S05]  /*4190*/  BSYNC B2 ;  /* 0x0000000000027941 */ /* 0x000fea0003800000 */
.L_x_478:
[----:B------:R-:W-:Y:S01]  /*41a0*/  ISETP.NE.AND P3, PT, R9, RZ, PT ;  /* 0x000000ff0900720c */ /* 0x000fe20003f65270 */
[----:B------:R-:W-:-:S12]  /*41b0*/  BSSY B2, `(.L_x_482) ;  /* 0x0000033000027945 */ /* 0x000fd80003800000 */
[----:B------:R-:W-:Y:S05]  /*41c0*/  @!P3 BRA `(.L_x_483) ;  /* 0x0000000000c4b947 */ /* 0x000fea0003800000 */
[----:B0---4-:R0:W4:Y:S01]  /*41d0*/  LDS.128 R12, [R31+0x21000] ;  /* 0x021000001f0c7984 */ /* 0x0111220000000c00 */
[C---:B---3--:R-:W-:Y:S01]  /*41e0*/  LEA R68, P3, R22.reuse, R11, 0x1 ;  /* 0x0000000b16447211 */ /* 0x048fe200078608ff */
[----:B------:R-:W-:Y:S03]  /*41f0*/  BSSY B3, `(.L_x_484) ;  /* 0x000002d000037945 */ /* 0x000fe60003800000 */
[----:B--2---:R-:W-:Y:S02]  /*4200*/  LEA.HI.X R69, R22, R82, R200, 0x1, P3 ;  /* 0x0000005216457211 */ /* 0x004fe400018f0cc8 */
[----:B------:R-:W-:-:S13]  /*4210*/  ISETP.GE.AND P3, PT, R205, R121, PT ;  /* 0x00000079cd00720c */ /* 0x000fda0003f66270 */
[----:B0-----:R-:W-:Y:S05]  /*4220*/  @P3 BRA `(.L_x_485) ;  /* 0x0000000000a43947 */ /* 0x001fea0003800000 */
[----:B------:R-:W-:Y:S01]  /*4230*/  SHF.R.U64 R70, R64, 0x10, R65 ;  /* 0x0000001040467819 */ /* 0x000fe20000001241 */
[----:B----4-:R-:W-:Y:S01]  /*4240*/  HADD2.F32 R72, -RZ, R15.H0_H0 ;  /* 0x2000000fff487230 */ /* 0x010fe20000004100 */
[----:B------:R-:W-:Y:S01]  /*4250*/  SHF.R.U32.HI R71, RZ, 0x10, R67 ;  /* 0x00000010ff477819 */ /* 0x000fe20000011643 */
[----:B------:R-:W-:Y:S01]  /*4260*/  HADD2.F32 R75, -RZ, R157.H0_H0 ;  /* 0x2000009dff4b7230 */ /* 0x000fe20000004100 */
        /* <DEDUP_REMOVED lines=15> */
[----:B------:R-:W-:-:S02]  /*4360*/  HADD2.F32 R67, -RZ, R158.H0_H0 ;  /* 0x2000009eff437230 */ /* 0x000fc40000004100 */
[-C--:B------:R-:W-:Y:S01]  /*4370*/  FFMA.FTZ R13, R13, R70.reuse, -R64 ;  /* 0x000000460d0d7223 */ /* 0x080fe20000010840 */
[--C-:B------:R-:W-:Y:S02]  /*4380*/  HADD2.F32 R71, -RZ, R12.reuse.H1_H1 ;  /* 0x3000000cff477230 */ /* 0x100fe40000004100 */
[----:B------:R-:W-:Y:S01]  /*4390*/  FFMA.FTZ R64, R65, R70, R74 ;  /* 0x0000004641407223 */ /* 0x000fe2000001004a */
[----:B------:R-:W-:Y:S01]  /*43a0*/  HADD2.F32 R72, -RZ, R12.H0_H0 ;  /* 0x2000000cff487230 */ /* 0x000fe20000004100 */
[----:B------:R-:W-:Y:S01]  /*43b0*/  F2FP.F16.F32.PACK_AB R15, R66, R15 ;  /* 0x0000000f420f723e */ /* 0x000fe200000000ff */
[----:B------:R-:W-:Y:S02]  /*43c0*/  HADD2.F32 R65, -RZ, R157.H1_H1 ;  /* 0x3000009dff417230 */ /* 0x000fe40000004100 */
[-C--:B------:R-:W-:Y:S01]  /*43d0*/  FMUL.FTZ R73, R71, R67.reuse ;  /* 0x0000004347497220 */ /* 0x080fe20000410000 */
[----:B------:R-:W-:Y:S02]  /*43e0*/  HADD2.F32 R12, -RZ, R14.H1_H1 ;  /* 0x3000000eff0c7230 */ /* 0x000fe40000004100 */
[----:B------:R-:W-:Y:S01]  /*43f0*/  FMUL.FTZ R74, R72, R67 ;  /* 0x00000043484a7220 */ /* 0x000fe20000410000 */
[----:B------:R-:W-:Y:S01]  /*4400*/  HADD2.F32 R70, -RZ, R158.H1_H1 ;  /* 0x3000009eff467230 */ /* 0x000fe20000004100 */
        /* <DEDUP_REMOVED lines=11> */
.L_x_485:
[----:B------:R-:W-:Y:S05]  /*44c0*/  BSYNC B3 ;  /* 0x0000000000037941 */ /* 0x000fea0003800000 */
.L_x_484:
[----:B----4-:R0:W-:Y:S02]  /*44d0*/  ST.E.128 desc[UR56][R68.64], R12 ;  /* 0x0000000c44007985 */ /* 0x0101e4000c101d38 */
.L_x_483:
[----:B------:R-:W-:Y:S05]  /*44e0*/  BSYNC B2 ;  /* 0x0000000000027941 */ /* 0x000fea0003800000 */
.L_x_482:
        /* <DEDUP_REMOVED lines=9> */
[--C-:B------:R-:W-:Y:S01]  /*4580*/  SHF.R.U64 R62, R62, 0x10, R63.reuse ;  /* 0x000000103e3e7819 */ /* 0x100fe2000000123f */
[----:B----4-:R-:W-:Y:S01]  /*4590*/  HADD2.F32 R67, -RZ, R13.H1_H1 ;  /* 0x3000000dff437230 */ /* 0x010fe20000004100 */
[----:B------:R-:W-:Y:S01]  /*45a0*/  SHF.R.U32.HI R63, RZ, 0x10, R63 ;  /* 0x00000010ff3f7819 */ /* 0x000fe2000001163f */
[----:B------:R-:W-:Y:S01]  /*45b0*/  HADD2.F32 R66, -RZ, R15.H1_H1 ;  /* 0x3000000fff427230 */ /* 0x000fe20000004100 */
[--C-:B------:R-:W-:Y:S01]  /*45c0*/  SHF.R.U64 R60, R60, 0x10, R61.reuse ;  /* 0x000000103c3c7819 */ /* 0x100fe2000000123d */
[----:B------:R-:W-:Y:S01]  /*45d0*/  HADD2.F32 R62, -RZ, R62.H0_H0 ;  /* 0x2000003eff3e7230 */ /* 0x000fe20000004100 */
[----:B------:R-:W-:Y:S01]  /*45e0*/  SHF.R.U32.HI R61, RZ, 0x10, R61 ;  /* 0x00000010ff3d7819 */ /* 0x000fe2000001163d */
[----:B------:R-:W-:Y:S02]  /*45f0*/  HADD2.F32 R63, -RZ, R63.H0_H0 ;  /* 0x2000003fff3f7230 */ /* 0x000fe40000004100 */
[----:B------:R-:W-:Y:S02]  /*4600*/  HADD2.F32 R13, -RZ, R13.H0_H0 ;  /* 0x2000000dff0d7230 */ /* 0x000fe40000004100 */
[----:B------:R-:W-:Y:S01]  /*4610*/  FMUL.FTZ R70, R67, R62 ;  /* 0x0000003e43467220 */ /* 0x000fe20000410000 */
[----:B------:R-:W-:-:S02]  /*4620*/  HADD2.F32 R68, -RZ, R15.H0_H0 ;  /* 0x2000000fff447230 */ /* 0x000fc40000004100 */
[-C--:B------:R-:W-:Y:S01]  /*4630*/  FMUL.FTZ R15, R66, R63.reuse ;  /* 0x0000003f420f7220 */ /* 0x080fe20000410000 */
[----:B------:R-:W-:Y:S02]  /*4640*/  HADD2.F32 R60, -RZ, R60.H0_H0 ;  /* 0x2000003cff3c7230 */ /* 0x000fe40000004100 */
[C---:B------:R-:W-:Y:S01]  /*4650*/  FMUL.FTZ R62, R13.reuse, R62 ;  /* 0x0000003e0d3e7220 */ /* 0x040fe20000410000 */
[----:B------:R-:W-:Y:S02]  /*4660*/  HADD2.F32 R61, -RZ, R61.H0_H0 ;  /* 0x2000003dff3d7230 */ /* 0x000fe40000004100 */
[----:B------:R-:W-:Y:S01]  /*4670*/  FMUL.FTZ R63, R68, R63 ;  /* 0x0000003f443f7220 */ /* 0x000fe20000410000 */
[-C--:B------:R-:W-:Y:S01]  /*4680*/  FFMA.FTZ R70, R13, R60.reuse, -R70 ;  /* 0x0000003c0d467223 */ /* 0x080fe20000010846 */
[----:B------:R-:W-:Y:S02]  /*4690*/  FFMA.FTZ R67, R67, R60, R62 ;  /* 0x0000003c43437223 */ /* 0x000fe4000001003e */
[----:B------:R-:W-:Y:S01]  /*46a0*/  FFMA.FTZ R66, R66, R61, R63 ;  /* 0x0000003d42427223 */ /* 0x000fe2000001003f */
[----:B------:R-:W-:-:S02]  /*46b0*/  HADD2.F32 R63, -RZ, R156.H0_H0 ;  /* 0x2000009cff3f7230 */ /* 0x000fc40000004100 */
[----:B------:R-:W-:Y:S01]  /*46c0*/  FFMA.FTZ R15, R68, R61, -R15 ;  /* 0x0000003d440f7223 */ /* 0x000fe2000001080f */
[--C-:B------:R-:W-:Y:S02]  /*46d0*/  HADD2.F32 R60, -RZ, R12.reuse.H1_H1 ;  /* 0x3000000cff3c7230 */ /* 0x100fe40000004100 */
[----:B------:R-:W-:Y:S02]  /*46e0*/  HADD2.F32 R62, -RZ, R12.H0_H0 ;  /* 0x2000000cff3e7230 */ /* 0x000fe40000004100 */
[----:B------:R-:W-:Y:S02]  /*46f0*/  HADD2.F32 R61, -RZ, R156.H1_H1 ;  /* 0x3000009cff3d7230 */ /* 0x000fe40000004100 */
[-C--:B------:R-:W-:Y:S01]  /*4700*/  FMUL.FTZ R69, R60, R63.reuse ;  /* 0x0000003f3c457220 */ /* 0x080fe20000410000 */
[--C-:B------:R-:W-:Y:S02]  /*4710*/  HADD2.F32 R12, -RZ, R14.reuse.H1_H1 ;  /* 0x3000000eff0c7230 */ /* 0x100fe40000004100 */
[----:B------:R-:W-:Y:S01]  /*4720*/  FMUL.FTZ R63, R62, R63 ;  /* 0x0000003f3e3f7220 */ /* 0x000fe20000410000 */
[----:B------:R-:W-:Y:S01]  /*4730*/  HADD2.F32 R14, -RZ, R14.H0_H0 ;  /* 0x2000000eff0e7230 */ /* 0x000fe20000004100 */
[----:B------:R-:W-:Y:S01]  /*4740*/  F2FP.F16.F32.PACK_AB R15, R66, R15 ;  /* 0x0000000f420f723e */ /* 0x000fe200000000ff */
[----:B------:R-:W-:-:S02]  /*4750*/  HADD2.F32 R13, -RZ, R155.H1_H1 ;  /* 0x3000009bff0d7230 */ /* 0x000fc40000004100 */
[-C--:B------:R-:W-:Y:S01]  /*4760*/  FMUL.FTZ R71, R12, R61.reuse ;  /* 0x0000003d0c477220 */ /* 0x080fe20000410000 */
[----:B------:R-:W-:Y:S02]  /*4770*/  HADD2.F32 R155, -RZ, R155.H0_H0 ;  /* 0x2000009bff9b7230 */ /* 0x000fe40000004100 */
[----:B------:R-:W-:Y:S01]  /*4780*/  FMUL.FTZ R61, R14, R61 ;  /* 0x0000003d0e3d7220 */ /* 0x000fe20000410000 */
[-C--:B------:R-:W-:Y:S01]  /*4790*/  FFMA.FTZ R62, R62, R13.reuse, -R69 ;  /* 0x0000000d3e3e7223 */ /* 0x080fe20000010845 */
[----:B------:R-:W-:Y:S01]  /*47a0*/  FFMA.FTZ R63, R60, R13, R63 ;  /* 0x0000000d3c3f7223 */ /* 0x000fe2000001003f */
[-C--:B------:R-:W-:Y:S01]  /*47b0*/  FFMA.FTZ R71, R14, R155.reuse, -R71 ;  /* 0x0000009b0e477223 */ /* 0x080fe20000010847 */
[----:B------:R-:W-:Y:S01]  /*47c0*/  FFMA.FTZ R12, R12, R155, R61 ;  /* 0x0000009b0c0c7223 */ /* 0x000fe2000001003d */
[----:B------:R-:W-:Y:S02]  /*47d0*/  F2FP.F16.F32.PACK_AB R13, R67, R70 ;  /* 0x00000046430d723e */ /* 0x000fe400000000ff */
[----:B------:R-:W-:-:S02]  /*47e0*/  F2FP.F16.F32.PACK_AB R62, R63, R62 ;  /* 0x0000003e3f3e723e */ /* 0x000fc400000000ff */
[----:B------:R-:W-:Y:S02]  /*47f0*/  F2FP.F16.F32.PACK_AB R14, R12, R71 ;  /* 0x000000470c0e723e */ /* 0x000fe400000000ff */
[----:B------:R-:W-:-:S07]  /*4800*/  MOV R12, R62 ;  /* 0x0000003e000c7202 */ /* 0x000fce0000000f00 */
.L_x_489:
[----:B------:R-:W-:Y:S05]  /*4810*/  BSYNC B3 ;  /* 0x0000000000037941 */ /* 0x000fea0003800000 */
.L_x_488:
[----:B----4-:R0:W-:Y:S02]  /*4820*/  ST.E.128 desc[UR56][R64.64], R12 ;  /* 0x0000000c40007985 */ /* 0x0101e4000c101d38 */
.L_x_487:
[----:B------:R-:W-:Y:S05]  /*4830*/  BSYNC B2 ;  /* 0x0000000000027941 */ /* 0x000fea0003800000 */
.L_x_486:
[----:B------:R-:W-:-:S13]  /*4840*/  ISETP.NE.AND P3, PT, R20, RZ, PT ;  /* 0x000000ff1400720c */ /* 0x000fda0003f65270 */
[----:B------:R-:W-:Y:S05]  /*4850*/  @!P3 BRA `(.L_x_469) ;  /* 0x0000000000c8b947 */ /* 0x000fea0003800000 */
[----:B0---4-:R0:W4:Y:S01]  /*4860*/  LDS.128 R12, [R31+0x24000] ;  /* 0x024000001f0c7984 */ /* 0x0111220000000c00 */
[C---:B---3--:R-:W-:Y:S01]  /*4870*/  LEA R60, P3, R23.reuse, R11, 0x1 ;  /* 0x0000000b173c7211 */ /* 0x048fe200078608ff */
[----:B------:R-:W-:Y:S03]  /*4880*/  BSSY B2, `(.L_x_490) ;  /* 0x000002e000027945 */ /* 0x000fe60003800000 */
[----:B--2---:R-:W-:Y:S02]  /*4890*/  LEA.HI.X R61, R23, R82, R198, 0x1, P3 ;  /* 0x00000052173d7211 */ /* 0x004fe400018f0cc6 */
[----:B------:R-:W-:-:S13]  /*48a0*/  ISETP.GE.AND P3, PT, R208, R121, PT ;  /* 0x00000079d000720c */ /* 0x000fda0003f66270 */
[----:B0-----:R-:W-:Y:S05]  /*48b0*/  @P3 BRA `(.L_x_491) ;  /* 0x0000000000a83947 */ /* 0x001fea0003800000 */
[--C-:B------:R-:W-:Y:S02]  /*48c0*/  SHF.R.U64 R11, R58, 0x10, R59.reuse ;  /* 0x000000103a0b7819 */ /* 0x100fe4000000123b */
[----:B------:R-:W-:Y:S02]  /*48d0*/  SHF.R.U32.HI R64, RZ, 0x10, R59 ;  /* 0x00000010ff407819 */ /* 0x000fe4000001163b */
[--C-:B------:R-:W-:Y:S01]  /*48e0*/  SHF.R.U64 R63, R56, 0x10, R57.reuse ;  /* 0x00000010383f7819 */ /* 0x100fe20000001239 */
[----:B----4-:R-:W-:Y:S01]  /*48f0*/  IMAD.MOV.U32 R56, RZ, RZ, R12 ;  /* 0x000000ffff387224 */ /* 0x010fe200078e000c */
[----:B------:R-:W-:Y:S01]  /*4900*/  SHF.R.U32.HI R62, RZ, 0x10, R57 ;  /* 0x00000010ff3e7819 */ /* 0x000fe20000011639 */
[----:B------:R-:W-:Y:S02]  /*4910*/  HADD2.F32 R59, -RZ, R11.H0_H0 ;  /* 0x2000000bff3b7230 */ /* 0x000fe40000004100 */
[----:B------:R-:W-:Y:S02]  /*4920*/  HADD2.F32 R12, -RZ, R13.H1_H1 ;  /* 0x3000000dff0c7230 */ /* 0x000fe40000004100 */
[----:B------:R-:W-:-:S02]  /*4930*/  HADD2.F32 R64, -RZ, R64.H0_H0 ;  /* 0x20000040ff407230 */ /* 0x000fc40000004100 */
[----:B------:R-:W-:Y:S02]  /*4940*/  HADD2.F32 R11, -RZ, R13.H0_H0 ;  /* 0x2000000dff0b7230 */ /* 0x000fe40000004100 */
[-C--:B------:R-:W-:Y:S01]  /*4950*/  FMUL.FTZ R66, R12, R59.reuse ;  /* 0x0000003b0c427220 */ /* 0x080fe20000410000 */
[--C-:B------:R-:W-:Y:S02]  /*4960*/  HADD2.F32 R57, -RZ, R15.reuse.H1_H1 ;  /* 0x3000000fff397230 */ /* 0x100fe40000004100 */
[----:B------:R-:W-:Y:S02]  /*4970*/  HADD2.F32 R13, -RZ, R15.H0_H0 ;  /* 0x2000000fff0d7230 */ /* 0x000fe40000004100 */
[----:B------:R-:W-:Y:S01]  /*4980*/  FMUL.FTZ R59, R11, R59 ;  /* 0x0000003b0b3b7220 */ /* 0x000fe20000410000 */
[----:B------:R-:W-:Y:S02]  /*4990*/  HADD2.F32 R58, -RZ, R63.H0_H0 ;  /* 0x2000003fff3a7230 */ /* 0x000fe40000004100 */
[----:B------:R-:W-:Y:S01]  /*49a0*/  FMUL.FTZ R68, R57, R64 ;  /* 0x0000004039447220 */ /* 0x000fe20000410000 */
[----:B------:R-:W-:-:S02]  /*49b0*/  HADD2.F32 R62, -RZ, R62.H0_H0 ;  /* 0x2000003eff3e7230 */ /* 0x000fc40000004100 */
[----:B------:R-:W-:Y:S01]  /*49c0*/  FMUL.FTZ R64, R13, R64 ;  /* 0x000000400d407220 */ /* 0x000fe20000410000 */
[----:B------:R-:W-:Y:S02]  /*49d0*/  HADD2.F32 R15, -RZ, R56.H1_H1 ;  /* 0x30000038ff0f7230 */ /* 0x000fe40000004100 */
[----:B------:R-:W-:Y:S01]  /*49e0*/  FFMA.FTZ R12, R12, R58, R59 ;  /* 0x0000003a0c0c7223 */ /* 0x000fe2000001003b */
[----:B------:R-:W-:Y:S02]  /*49f0*/  HADD2.F32 R59, -RZ, R154.H0_H0 ;  /* 0x2000009aff3b7230 */ /* 0x000fe40000004100 */
[----:B------:R-:W-:Y:S01]  /*4a00*/  FFMA.FTZ R64, R57, R62, R64 ;  /* 0x0000003e39407223 */ /* 0x000fe20000010040 */
[----:B------:R-:W-:Y:S02]  /*4a10*/  HADD2.F32 R56, -RZ, R56.H0_H0 ;  /* 0x20000038ff387230 */ /* 0x000fe40000004100 */
[----:B------:R-:W-:Y:S01]  /*4a20*/  FFMA.FTZ R11, R11, R58, -R66 ;  /* 0x0000003a0b0b7223 */ /* 0x000fe20000010842 */
[----:B------:R-:W-:-:S02]  /*4a30*/  HADD2.F32 R154, -RZ, R154.H1_H1 ;  /* 0x3000009aff9a7230 */ /* 0x000fc40000004100 */
[----:B------:R-:W-:Y:S01]  /*4a40*/  FFMA.FTZ R13, R13, R62, -R68 ;  /* 0x0000003e0d0d7223 */ /* 0x000fe20000010844 */
[--C-:B------:R-:W-:Y:S02]  /*4a50*/  HADD2.F32 R57, -RZ, R14.reuse.H1_H1 ;  /* 0x3000000eff397230 */ /* 0x100fe40000004100 */
[-C--:B------:R-:W-:Y:S01]  /*4a60*/  FMUL.FTZ R63, R15, R59.reuse ;  /* 0x0000003b0f3f7220 */ /* 0x080fe20000410000 */
[----:B------:R-:W-:Y:S02]  /*4a70*/  HADD2.F32 R14, -RZ, R14.H0_H0 ;  /* 0x2000000eff0e7230 */ /* 0x000fe40000004100 */
[----:B------:R-:W-:Y:S01]  /*4a80*/  FMUL.FTZ R62, R56, R59 ;  /* 0x0000003b383e7220 */ /* 0x000fe20000410000 */
[--C-:B------:R-:W-:Y:S02]  /*4a90*/  HADD2.F32 R58, -RZ, R153.reuse.H0_H0 ;  /* 0x20000099ff3a7230 */ /* 0x100fe40000004100 */
[----:B------:R-:W-:Y:S01]  /*4aa0*/  FMUL.FTZ R59, R57, R154 ;  /* 0x0000009a393b7220 */ /* 0x000fe20000410000 */
[----:B------:R-:W-:-:S02]  /*4ab0*/  HADD2.F32 R153, -RZ, R153.H1_H1 ;  /* 0x30000099ff997230 */ /* 0x000fc40000004100 */
[----:B------:R-:W-:Y:S01]  /*4ac0*/  FMUL.FTZ R154, R14, R154 ;  /* 0x0000009a0e9a7220 */ /* 0x000fe20000410000 */
[----:B------:R-:W-:Y:S01]  /*4ad0*/  F2FP.F16.F32.PACK_AB R11, R12, R11 ;  /* 0x0000000b0c0b723e */ /* 0x000fe200000000ff */
[-C--:B------:R-:W-:Y:S01]  /*4ae0*/  FFMA.FTZ R63, R56, R58.reuse, -R63 ;  /* 0x0000003a383f7223 */ /* 0x080fe2000001083f */
[----:B------:R-:W-:Y:S01]  /*4af0*/  FFMA.FTZ R62, R15, R58, R62 ;  /* 0x0000003a0f3e7223 */ /* 0x000fe2000001003e */
[-C--:B------:R-:W-:Y:S01]  /*4b00*/  FFMA.FTZ R59, R14, R153.reuse, -R59 ;  /* 0x000000990e3b7223 */ /* 0x080fe2000001083b */
[----:B------:R-:W-:Y:S01]  /*4b10*/  FFMA.FTZ R154, R57, R153, R154 ;  /* 0x00000099399a7223 */ /* 0x000fe2000001009a */
[----:B------:R-:W-:Y:S01]  /*4b20*/  F2FP.F16.F32.PACK_AB R15, R64, R13 ;  /* 0x0000000d400f723e */ /* 0x000fe200000000ff */
[----:B------:R-:W-:Y:S01]  /*4b30*/  IMAD.MOV.U32 R13, RZ, RZ, R11 ;  /* 0x000000ffff0d7224 */ /* 0x000fe200078e000b */
[----:B------:R-:W-:Y:S02]  /*4b40*/  F2FP.F16.F32.PACK_AB R12, R62, R63 ;  /* 0x0000003f3e0c723e */ /* 0x000fe400000000ff */
[----:B------:R-:W-:-:S07]  /*4b50*/  F2FP.F16.F32.PACK_AB R14, R154, R59 ;  /* 0x0000003b9a0e723e */ /* 0x000fce00000000ff */
.L_x_491:
[----:B------:R-:W-:Y:S05]  /*4b60*/  BSYNC B2 ;  /* 0x0000000000027941 */ /* 0x000fea0003800000 */
.L_x_490:
[----:B----4-:R0:W-:Y:S02]  /*4b70*/  ST.E.128 desc[UR56][R60.64], R12 ;  /* 0x0000000c3c007985 */ /* 0x0101e4000c101d38 */
.L_x_469:
[----:B------:R-:W-:Y:S05]  /*4b80*/  BSYNC B1 ;  /* 0x0000000000017941 */ /* 0x000fea0003800000 */
.L_x_468:
[----:B------:R-:W-:-:S03]  /*4b90*/  UMOV UR4, 0xffffffff ;  /* 0xffffffff00047882 */ /* 0x000fc60000000000 */
[----:B------:R-:W-:Y:S05]  /*4ba0*/  BRA.DIV UR4, `(.L_x_492) ;  /* 0x000001ba04b47947 */ /* 0x000fea000b800000 */
[----:B-1----:R-:W1:Y:S04]  /*4bb0*/  SHFL.IDX PT, R117, R117, 0x1, 0x1c1f ;  /* 0x003c1f0075757f89 */ /* 0x002e6800000e0000 */
[----:B------:R-:W0:Y:S02]  /*4bc0*/  SHFL.IDX PT, R120, R120, 0x1, 0x1c1f ;  /* 0x003c1f0078787f89 */ /* 0x000e2400000e0000 */
.L_x_796:
[----:B------:R-:W-:Y:S05]  /*4bd0*/  @P4 BRA `(.L_x_493) ;  /* 0x0000005400084947 */ /* 0x000fea0003800000 */
[----:B------:R-:W-:Y:S01]  /*4be0*/  ISETP.NE.AND P3, PT, R6, RZ, PT ;  /* 0x000000ff0600720c */ /* 0x000fe20003f65270 */
[----:B------:R-:W-:-:S12]  /*4bf0*/  BSSY B1, `(.L_x_494) ;  /* 0x0000032000017945 */ /* 0x000fd80003800000 */
[----:B------:R-:W-:Y:S05]  /*4c00*/  @!P3 BRA `(.L_x_495) ;  /* 0x0000000000c0b947 */ /* 0x000fea0003800000 */
[----:B0---4-:R0:W4:Y:S01]  /*4c10*/  LDS.128 R12, [R28+0x20000] ;  /* 0x020000001c0c7984 */ /* 0x0111220000000c00 */
[C---:B------:R-:W-:Y:S01]  /*4c20*/  LEA R56, P3, R16.reuse, R120, 0x1 ;  /* 0x0000007810387211 */ /* 0x040fe200078608ff */
[----:B------:R-:W-:Y:S03]  /*4c30*/  BSSY B2, `(.L_x_496) ;  /* 0x000002c000027945 */ /* 0x000fe60003800000 */
[----:B-1----:R-:W-:Y:S02]  /*4c40*/  LEA.HI.X R57, R16, R117, R17, 0x1, P3 ;  /* 0x0000007510397211 */ /* 0x002fe400018f0c11 */
[----:B------:R-:W-:-:S13]  /*4c50*/  ISETP.GE.AND P3, PT, R194, R121, PT ;  /* 0x00000079c200720c */ /* 0x000fda0003f66270 */
[----:B0-----:R-:W-:Y:S05]  /*4c60*/  @P3 BRA `(.L_x_497) ;  /* 0x0000000000a03947 */ /* 0x001fea0003800000 */
[----:B---3--:R-:W-:Y:S01]  /*4c70*/  SHF.R.U64 R11, R52, 0x10, R53 ;  /* 0x00000010340b7819 */ /* 0x008fe20000001235 */
[--C-:B----4-:R-:W-:Y:S01]  /*4c80*/  HADD2.F32 R52, -RZ, R15.reuse.H1_H1 ;  /* 0x3000000fff347230 */ /* 0x110fe20000004100 */
[--C-:B------:R-:W-:Y:S01]  /*4c90*/  SHF.R.U64 R58, R54, 0x10, R55.reuse ;  /* 0x00000010363a7819 */ /* 0x100fe20000001237 */
[----:B------:R-:W-:Y:S01]  /*4ca0*/  HADD2.F32 R15, -RZ, R15.H0_H0 ;  /* 0x2000000fff0f7230 */ /* 0x000fe20000004100 */
[----:B------:R-:W-:Y:S01]  /*4cb0*/  SHF.R.U32.HI R55, RZ, 0x10, R55 ;  /* 0x00000010ff377819 */ /* 0x000fe20000011637 */
[----:B------:R-:W-:Y:S01]  /*4cc0*/  HADD2.F32 R54, -RZ, R11.H0_H0 ;  /* 0x2000000bff367230 */ /* 0x000fe20000004100 */
[----:B------:R-:W-:Y:S01]  /*4cd0*/  SHF.R.U32.HI R53, RZ, 0x10, R53 ;  /* 0x00000010ff357819 */ /* 0x000fe20000011635 */
[----:B------:R-:W-:Y:S02]  /*4ce0*/  HADD2.F32 R58, -RZ, R58.H0_H0 ;  /* 0x2000003aff3a7230 */ /* 0x000fe40000004100 */
[----:B------:R-:W-:Y:S02]  /*4cf0*/  HADD2.F32 R55, -RZ, R55.H0_H0 ;  /* 0x20000037ff377230 */ /* 0x000fe40000004100 */
[----:B------:R-:W-:-:S02]  /*4d00*/  HADD2.F32 R11, -RZ, R13.H1_H1 ;  /* 0x3000000dff0b7230 */ /* 0x000fc40000004100 */
[----:B------:R-:W-:Y:S02]  /*4d10*/  HADD2.F32 R13, -RZ, R13.H0_H0 ;  /* 0x2000000dff0d7230 */ /* 0x000fe40000004100 */
[-C--:B------:R-:W-:Y:S01]  /*4d20*/  FMUL.FTZ R59, R15, R55.reuse ;  /* 0x000000370f3b7220 */ /* 0x080fe20000410000 */
[----:B------:R-:W-:Y:S02]  /*4d30*/  HADD2.F32 R53, -RZ, R53.H0_H0 ;  /* 0x20000035ff357230 */ /* 0x000fe40000004100 */
[-C--:B------:R-:W-:Y:S01]  /*4d40*/  FMUL.FTZ R60, R11, R58.reuse ;  /* 0x0000003a0b3c7220 */ /* 0x080fe20000410000 */
[C---:B------:R-:W-:Y:S01]  /*4d50*/  FMUL.FTZ R62, R52.reuse, R55 ;  /* 0x00000037343e7220 */ /* 0x040fe20000410000 */
[C---:B------:R-:W-:Y:S01]  /*4d60*/  FMUL.FTZ R58, R13.reuse, R58 ;  /* 0x0000003a0d3a7220 */ /* 0x040fe20000410000 */
[----:B------:R-:W-:Y:S01]  /*4d70*/  FFMA.FTZ R61, R52, R53, R59 ;  /* 0x00000035343d7223 */ /* 0x000fe2000001003b */
[-C--:B------:R-:W-:Y:S02]  /*4d80*/  FFMA.FTZ R60, R13, R54.reuse, -R60 ;  /* 0x000000360d3c7223 */ /* 0x080fe4000001083c */
[----:B------:R-:W-:Y:S01]  /*4d90*/  FFMA.FTZ R55, R11, R54, R58 ;  /* 0x000000360b377223 */ /* 0x000fe2000001003a */
[----:B------:R-:W-:-:S02]  /*4da0*/  HADD2.F32 R52, -RZ, R152.H0_H0 ;  /* 0x20000098ff347230 */ /* 0x000fc40000004100 */
[----:B------:R-:W-:Y:S01]  /*4db0*/  FFMA.FTZ R62, R15, R53, -R62 ;  /* 0x000000350f3e7223 */ /* 0x000fe2000001083e */
[----:B------:R-:W-:Y:S02]  /*4dc0*/  HADD2.F32 R152, -RZ, R152.H1_H1 ;  /* 0x30000098ff987230 */ /* 0x000fe40000004100 */
[----:B------:R-:W-:Y:S02]  /*4dd0*/  HADD2.F32 R11, -RZ, R12.H1_H1 ;  /* 0x3000000cff0b7230 */ /* 0x000fe40000004100 */
[----:B------:R-:W-:Y:S02]  /*4de0*/  HADD2.F32 R13, -RZ, R14.H1_H1 ;  /* 0x3000000eff0d7230 */ /* 0x000fe40000004100 */
[----:B------:R-:W-:Y:S02]  /*4df0*/  HADD2.F32 R12, -RZ, R12.H0_H0 ;  /* 0x2000000cff0c7230 */ /* 0x000fe40000004100 */
[----:B------:R-:W-:Y:S01]  /*4e00*/  FMUL.FTZ R53, R11, R52 ;  /* 0x000000340b357220 */ /* 0x000fe20000410000 */
[----:B------:R-:W-:-:S02]  /*4e10*/  HADD2.F32 R14, -RZ, R14.H0_H0 ;  /* 0x2000000eff0e7230 */ /* 0x000fc40000004100 */
[----:B------:R-:W-:Y:S01]  /*4e20*/  FMUL.FTZ R59, R13, R152 ;  /* 0x000000980d3b7220 */ /* 0x000fe20000410000 */
[--C-:B------:R-:W-:Y:S02]  /*4e30*/  HADD2.F32 R15, -RZ, R151.reuse.H0_H0 ;  /* 0x20000097ff0f7230 */ /* 0x100fe40000004100 */
[----:B------:R-:W-:Y:S01]  /*4e40*/  FMUL.FTZ R52, R12, R52 ;  /* 0x000000340c347220 */ /* 0x000fe20000410000 */
[----:B------:R-:W-:Y:S02]  /*4e50*/  HADD2.F32 R151, -RZ, R151.H1_H1 ;  /* 0x30000097ff977230 */ /* 0x000fe40000004100 */
[----:B------:R-:W-:Y:S01]  /*4e60*/  FMUL.FTZ R152, R14, R152 ;  /* 0x000000980e987220 */ /* 0x000fe20000410000 */
[-C--:B------:R-:W-:Y:S01]  /*4e70*/  FFMA.FTZ R53, R12, R15.reuse, -R53 ;  /* 0x0000000f0c357223 */ /* 0x080fe20000010835 */
[----:B------:R-:W-:Y:S01]  /*4e80*/  FFMA.FTZ R52, R11, R15, R52 ;  /* 0x0000000f0b347223 */ /* 0x000fe20000010034 */
[-C--:B------:R-:W-:Y:S01]  /*4e90*/  FFMA.FTZ R59, R14, R151.reuse, -R59 ;  /* 0x000000970e3b7223 */ /* 0x080fe2000001083b */
[----:B------:R-:W-:Y:S01]  /*4ea0*/  FFMA.FTZ R152, R13, R151, R152 ;  /* 0x000000970d987223 */ /* 0x000fe20000010098 */
[----:B------:R-:W-:-:S02]  /*4eb0*/  F2FP.F16.F32.PACK_AB R13, R55, R60 ;  /* 0x0000003c370d723e */ /* 0x000fc400000000ff */
[----:B------:R-:W-:Y:S02]  /*4ec0*/  F2FP.F16.F32.PACK_AB R15, R61, R62 ;  /* 0x0000003e3d0f723e */ /* 0x000fe400000000ff */
[----:B------:R-:W-:Y:S02]  /*4ed0*/  F2FP.F16.F32.PACK_AB R12, R52, R53 ;  /* 0x00000035340c723e */ /* 0x000fe400000000ff */
[----:B------:R-:W-:-:S07]  /*4ee0*/  F2FP.F16.F32.PACK_AB R14, R152, R59 ;  /* 0x0000003b980e723e */ /* 0x000fce00000000ff */
.L_x_497:
[----:B------:R-:W-:Y:S05]  /*4ef0*/  BSYNC B2 ;  /* 0x0000000000027941 */ /* 0x000fea0003800000 */
.L_x_496:
[----:B----4-:R0:W-:Y:S02]  /*4f00*/  ST.E.128 desc[UR56][R56.64], R12 ;  /* 0x0000000c38007985 */ /* 0x0101e4000c101d38 */
.L_x_495:
[----:B------:R-:W-:Y:S05]  /*4f10*/  BSYNC B1 ;  /* 0x0000000000017941 */ /* 0x000fea0003800000 */
.L_x_494:
[----:B------:R-:W-:Y:S01]  /*4f20*/  ISETP.NE.AND P3, PT, R7, RZ, PT ;  /* 0x000000ff0700720c */ /* 0x000fe20003f65270 */
[----:B------:R-:W-:-:S12]  /*4f30*/  BSSY B1, `(.L_x_498) ;  /* 0x0000034000017945 */ /* 0x000fd80003800000 */
[----:B------:R-:W-:Y:S05]  /*4f40*/  @!P3 BRA `(.L_x_499) ;  /* 0x0000000000c8b947 */ /* 0x000fea0003800000 */
[----:B0---4-:R0:W4:Y:S01]  /*4f50*/  LDS.128 R12, [R31+0x20000] ;  /* 0x020000001f0c7984 */ /* 0x0111220000000c00 */
[----:B------:R-:W-:Y:S01]  /*4f60*/  ISETP.GE.AND P3, PT, R206, R121, PT ;  /* 0x00000079ce00720c */ /* 0x000fe20003f66270 */
[----:B------:R-:W-:Y:S01]  /*4f70*/  IMAD.MOV.U32 R52, RZ, RZ, R120 ;  /* 0x000000ffff347224 */ /* 0x000fe200078e0078 */
[----:B---3--:R-:W-:Y:S01]  /*4f80*/  SHF.L.U32 R11, R196, 0x3, RZ ;  /* 0x00000003c40b7819 */ /* 0x008fe200000006ff */
[----:B-1----:R-:W-:Y:S01]  /*4f90*/  IMAD.MOV.U32 R53, RZ, RZ, R117 ;  /* 0x000000ffff357224 */ /* 0x002fe200078e0075 */
[----:B------:R-:W-:Y:S03]  /*4fa0*/  BSSY B2, `(.L_x_500) ;  /* 0x000002b000027945 */ /* 0x000fe60003800000 */
[----:B------:R-:W-:-:S06]  /*4fb0*/  IMAD.WIDE R52, R11, 0x2, R52 ;  /* 0x000000020b347825 */ /* 0x000fcc00078e0234 */
[----:B0-----:R-:W-:Y:S05]  /*4fc0*/  @P3 BRA `(.L_x_501) ;  /* 0x0000000000a03947 */ /* 0x001fea0003800000 */
[----:B------:R-:W-:Y:S01]  /*4fd0*/  SHF.R.U64 R11, R48, 0x10, R49 ;  /* 0x00000010300b7819 */ /* 0x000fe20000001231 */
        /* <DEDUP_REMOVED lines=39> */
.L_x_501:
[----:B------:R-:W-:Y:S05]  /*5250*/  BSYNC B2 ;  /* 0x0000000000027941 */ /* 0x000fea0003800000 */
.L_x_500:
[----:B----4-:R0:W-:Y:S02]  /*5260*/  ST.E.128 desc[UR56][R52.64], R12 ;  /* 0x0000000c34007985 */ /* 0x0101e4000c101d38 */
.L_x_499:
[----:B------:R-:W-:Y:S05]  /*5270*/  BSYNC B1 ;  /* 0x0000000000017941 */ /* 0x000fea0003800000 */
.L_x_498:
        /* <DEDUP_REMOVED lines=51> */
.L_x_505:
[----:B------:R-:W-:Y:S05]  /*55b0*/  BSYNC B2 ;  /* 0x0000000000027941 */ /* 0x000fea0003800000 */
.L_x_504:
[----:B----4-:R0:W-:Y:S02]  /*55c0*/  ST.E.128 desc[UR56][R48.64], R12 ;  /* 0x0000000c30007985 */ /* 0x0101e4000c101d38 */
.L_x_503:
[----:B------:R-:W-:Y:S05]  /*55d0*/  BSYNC B1 ;  /* 0x0000000000017941 */ /* 0x000fea0003800000 */
.L_x_502:
        /* <DEDUP_REMOVED lines=17> */
[----:B------:R-:W-:Y:S02]  /*56f0*/  HADD2.F32 R11, -RZ, R13.H1_H1 ;  /* 0x3000000dff0b7230 */ /* 0x000fe40000004100 */
[----:B------:R-:W-:-:S02]  /*5700*/  HADD2.F32 R43, -RZ, R43.H0_H0 ;  /* 0x2000002bff2b7230 */ /* 0x000fc40000004100 */
[----:B------:R-:W-:Y:S02]  /*5710*/  HADD2.F32 R13, -RZ, R13.H0_H0 ;  /* 0x2000000dff0d7230 */ /* 0x000fe40000004100 */
[-C--:B------:R-:W-:Y:S01]  /*5720*/  FMUL.FTZ R48, R11, R46.reuse ;  /* 0x0000002e0b307220 */ /* 0x080fe20000410000 */
[----:B------:R-:W-:Y:S02]  /*5730*/  HADD2.F32 R41, -RZ, R41.H0_H0 ;  /* 0x20000029ff297230 */ /* 0x000fe40000004100 */
[-C--:B------:R-:W-:Y:S01]  /*5740*/  FMUL.FTZ R47, R15, R43.reuse ;  /* 0x0000002b0f2f7220 */ /* 0x080fe20000410000 */
[C---:B------:R-:W-:Y:S01]  /*5750*/  FMUL.FTZ R50, R40.reuse, R43 ;  /* 0x0000002b28327220 */ /* 0x040fe20000410000 */
[C---:B------:R-:W-:Y:S01]  /*5760*/  FMUL.FTZ R46, R13.reuse, R46 ;  /* 0x0000002e0d2e7220 */ /* 0x040fe20000410000 */
[----:B------:R-:W-:Y:S01]  /*5770*/  FFMA.FTZ R48, R13, R42, -R48 ;  /* 0x0000002a0d307223 */ /* 0x000fe20000010830 */
[----:B------:R-:W-:Y:S01]  /*5780*/  FFMA.FTZ R49, R40, R41, R47 ;  /* 0x0000002928317223 */ /* 0x000fe2000001002f */
[----:B------:R-:W-:-:S02]  /*5790*/  HADD2.F32 R40, -RZ, R139.H0_H0 ;  /* 0x2000008bff287230 */ /* 0x000fc40000004100 */
[----:B------:R-:W-:Y:S01]  /*57a0*/  FFMA.FTZ R43, R11, R42, R46 ;  /* 0x0000002a0b2b7223 */ /* 0x000fe2000001002e */
[----:B------:R-:W-:Y:S02]  /*57b0*/  HADD2.F32 R11, -RZ, R12.H1_H1 ;  /* 0x3000000cff0b7230 */ /* 0x000fe40000004100 */
[----:B------:R-:W-:Y:S01]  /*57c0*/  FFMA.FTZ R50, R15, R41, -R50 ;  /* 0x000000290f327223 */ /* 0x000fe20000010832 */
[----:B------:R-:W-:Y:S02]  /*57d0*/  HADD2.F32 R13, -RZ, R14.H1_H1 ;  /* 0x3000000eff0d7230 */ /* 0x000fe40000004100 */
[----:B------:R-:W-:Y:S02]  /*57e0*/  HADD2.F32 R139, -RZ, R139.H1_H1 ;  /* 0x3000008bff8b7230 */ /* 0x000fe40000004100 */
[----:B------:R-:W-:Y:S01]  /*57f0*/  FMUL.FTZ R41, R11, R40 ;  /* 0x000000280b297220 */ /* 0x000fe20000410000 */
[----:B------:R-:W-:Y:S02]  /*5800*/  HADD2.F32 R12, -RZ, R12.H0_H0 ;  /* 0x2000000cff0c7230 */ /* 0x000fe40000004100 */
[----:B------:R-:W-:-:S02]  /*5810*/  HADD2.F32 R14, -RZ, R14.H0_H0 ;  /* 0x2000000eff0e7230 */ /* 0x000fc40000004100 */
[-C--:B------:R-:W-:Y:S01]  /*5820*/  FMUL.FTZ R47, R13, R139.reuse ;  /* 0x0000008b0d2f7220 */ /* 0x080fe20000410000 */
        /* <DEDUP_REMOVED lines=12> */
.L_x_509:
[----:B------:R-:W-:Y:S05]  /*58f0*/  BSYNC B2 ;  /* 0x0000000000027941 */ /* 0x000fea0003800000 */
.L_x_508:
[----:B----4-:R0:W-:Y:S02]  /*5900*/  ST.E.128 desc[UR56][R44.64], R12 ;  /* 0x0000000c2c007985 */ /* 0x0101e4000c101d38 */
.L_x_507:
[----:B------:R-:W-:Y:S05]  /*5910*/  BSYNC B1 ;  /* 0x0000000000017941 */ /* 0x000fea0003800000 */
.L_x_506:
        /* <DEDUP_REMOVED lines=49> */
.L_x_513:
[----:B------:R-:W-:Y:S05]  /*5c30*/  BSYNC B2 ;  /* 0x0000000000027941 */ /* 0x000fea0003800000 */
.L_x_512:
[----:B----4-:R0:W-:Y:S02]  /*5c40*/  ST.E.128 desc[UR56][R40.64], R12 ;  /* 0x0000000c28007985 */ /* 0x0101e4000c101d38 */
.L_x_511:
[----:B------:R-:W-:Y:S05]  /*5c50*/  BSYNC B1 ;  /* 0x0000000000017941 */ /* 0x000fea0003800000 */
.L_x_510:
[----:B------:R-:W-:-:S13]  /*5c60*/  ISETP.NE.AND P3, PT, R20, RZ, PT ;  /* 0x000000ff1400720c */ /* 0x000fda0003f65270 */
        /* <DEDUP_REMOVED lines=47> */
.L_x_515:
[----:B------:R-:W-:Y:S05]  /*5f60*/  BSYNC B1 ;  /* 0x0000000000017941 */ /* 0x000fea0003800000 */
.L_x_514:
[----:B----4-:R0:W-:Y:S01]  /*5f70*/  ST.E.128 desc[UR56][R36.64], R12 ;  /* 0x0000000c24007985 */ /* 0x0101e2000c101d38 */
[----:B------:R-:W-:Y:S05]  /*5f80*/  BRA `(.L_x_493) ;  /* 0x00000040001c7947 */ /* 0x000fea0003800000 */
.L_x_459:
        /* <DEDUP_REMOVED lines=19> */
[----:B------:R-:W-:Y:S02]  /*60c0*/  CS2R R40, SRZ ;  /* 0x0000000000287805 */ /* 0x000fe4000001ff00 */
[----:B------:R-:W-:Y:S02]  /*60d0*/  IADD3.X R33, R11, R102, RZ, P2, !PT ;  /* 0x000000660b217210 */ /* 0x000fe400017fe4ff */
[----:B------:R-:W-:Y:S02]  /*60e0*/  CS2R R54, SRZ ;  /* 0x0000000000367805 */ /* 0x000fe4000001ff00 */
[----:B------:R-:W-:-:S02]  /*60f0*/  LEA R56, P2, R32, UR4, 0x1 ;  /* 0x0000000420387c11 */ /* 0x000fc4000f8408ff */
[----:B------:R-:W-:Y:S02]  /*6100*/  CS2R R52, SRZ ;  /* 0x0000000000347805 */ /* 0x000fe4000001ff00 */
        /* <DEDUP_REMOVED lines=8> */
[----:B------:R-:W-:Y:S02]  /*6190*/  CS2R R36, SRZ ;  /* 0x0000000000247805 */ /* 0x000fe4000001ff00 */
[----:B------:R-:W-:Y:S02]  /*61a0*/  CS2R R50, SRZ ;  /* 0x0000000000327805 */ /* 0x000fe4000001ff00 */
[----:B------:R-:W-:-:S05]  /*61b0*/  CS2R R48, SRZ ;  /* 0x0000000000307805 */ /* 0x000fca000001ff00 */
[----:B------:R0:W5:Y:S04]  /*61c0*/  @!P2 LDG.E.128 R40, desc[UR56][R56.64] ;  /* 0x000000383828a981 */ /* 0x000168000c1e1d00 */
[----:B------:R0:W5:Y:S01]  /*61d0*/  @!P2 LDG.E.128 R52, desc[UR56][R60.64] ;  /* 0x000000383c34a981 */ /* 0x000162000c1e1d00 */
[----:B------:R-:W-:Y:S02]  /*61e0*/  ISETP.GE.AND P2, PT, R193, R121, PT ;  /* 0x00000079c100720c */ /* 0x000fe40003f46270 */
[----:B------:R-:W-:Y:S02]  /*61f0*/  CS2R R34, SRZ ;  /* 0x0000000000227805 */ /* 0x000fe4000001ff00 */
[----:B------:R-:W-:Y:S02]  /*6200*/  CS2R R32, SRZ ;  /* 0x0000000000207805 */ /* 0x000fe4000001ff00 */
[----:B------:R-:W-:-:S02]  /*6210*/  CS2R R46, SRZ ;  /* 0x00000000002e7805 */ /* 0x000fc4000001ff00 */
[----:B------:R-:W-:-:S05]  /*6220*/  CS2R R44, SRZ ;  /* 0x00000000002c7805 */ /* 0x000fca000001ff00 */
[----:B------:R0:W5:Y:S04]  /*6230*/  @!P2 LDG.E.128 R36, desc[UR56][R56.64+0x40] ;  /* 0x000040383824a981 */ /* 0x000168000c1e1d00 */
[----:B------:R0:W5:Y:S01]  /*6240*/  @!P2 LDG.E.128 R48, desc[UR56][R60.64+0x40] ;  /* 0x000040383c30a981 */ /* 0x000162000c1e1d00 */
[----:B------:R-:W-:-:S13]  /*6250*/  ISETP.GE.AND P2, PT, R192, R121, PT ;  /* 0x00000079c000720c */ /* 0x000fda0003f46270 */
[----:B------:R0:W5:Y:S04]  /*6260*/  @!P2 LDG.E.128 R32, desc[UR56][R56.64+0x80] ;  /* 0x000080383820a981 */ /* 0x000168000c1e1d00 */
[----:B------:R0:W5:Y:S02]  /*6270*/  @!P2 LDG.E.128 R44, desc[UR56][R60.64+0x80] ;  /* 0x000080383c2ca981 */ /* 0x000164000c1e1d00 */
.L_x_517:
[----:B------:R-:W-:Y:S05]  /*6280*/  BSYNC B1 ;  /* 0x0000000000017941 */ /* 0x000fea0003800000 */
.L_x_516:
[----:B0-----:R-:W-:Y:S01]  /*6290*/  VIADD R56, R201, 0x40 ;  /* 0x00000040c9387836 */ /* 0x001fe20000000000 */
[----:B------:R-:W-:Y:S01]  /*62a0*/  BSSY B1, `(.L_x_518) ;  /* 0x000002f000017945 */ /* 0x000fe20003800000 */
[----:B------:R-:W-:Y:S02]  /*62b0*/  CS2R R62, SRZ ;  /* 0x00000000003e7805 */ /* 0x000fe4000001ff00 */
[----:B------:R-:W-:Y:S02]  /*62c0*/  CS2R R60, SRZ ;  /* 0x00000000003c7805 */ /* 0x000fe4000001ff00 */
[----:B------:R-:W-:Y:S02]  /*62d0*/  CS2R R66, SRZ ;  /* 0x0000000000427805 */ /* 0x000fe4000001ff00 */
[----:B------:R-:W-:Y:S02]  /*62e0*/  ISETP.GE.AND P4, PT, R56, R86, PT ;  /* 0x000000563800720c */ /* 0x000fe40003f86270 */
[----:B------:R-:W-:-:S02]  /*62f0*/  CS2R R56, SRZ ;  /* 0x0000000000387805 */ /* 0x000fc4000001ff00 */
[----:B------:R-:W-:Y:S02]  /*6300*/  CS2R R64, SRZ ;  /* 0x0000000000407805 */ /* 0x000fe4000001ff00 */
[----:B------:R-:W-:Y:S02]  /*6310*/  CS2R R70, SRZ ;  /* 0x0000000000467805 */ /* 0x000fe4000001ff00 */
[----:B------:R-:W-:Y:S02]  /*6320*/  CS2R R68, SRZ ;  /* 0x0000000000447805 */ /* 0x000fe4000001ff00 */
[----:B------:R-:W-:Y:S02]  /*6330*/  CS2R R74, SRZ ;  /* 0x00000000004a7805 */ /* 0x000fe4000001ff00 */
[----:B------:R-:W-:Y:S02]  /*6340*/  CS2R R72, SRZ ;  /* 0x0000000000487805 */ /* 0x000fe4000001ff00 */
[----:B------:R-:W-:-:S02]  /*6350*/  CS2R R78, SRZ ;  /* 0x00000000004e7805 */ /* 0x000fc4000001ff00 */
[----:B-----5:R-:W-:Y:S01]  /*6360*/  MOV R81, R34 ;  /* 0x0000002200517202 */ /* 0x020fe20000000f00 */
[----:B------:R-:W-:Y:S01]  /*6370*/  IMAD.MOV.U32 R82, RZ, RZ, R35 ;  /* 0x000000ffff527224 */ /* 0x000fe200078e0023 */
[----:B------:R-:W-:Y:S01]  /*6380*/  CS2R R76, SRZ ;  /* 0x00000000004c7805 */ /* 0x000fe2000001ff00 */
[----:B------:R-:W-:Y:S06]  /*6390*/  @P4 BRA `(.L_x_519) ;  /* 0x00000000007c4947 */ /* 0x000fec0003800000 */
[----:B------:R-:W-:Y:S01]  /*63a0*/  IADD3 R14, P2, P5, R98, R14, R106 ;  /* 0x0000000e620e7210 */ /* 0x000fe20007d5e06a */
[----:B------:R-:W-:Y:S01]  /*63b0*/  ULDC.64 UR4, c[0x0][0x3e8] ;  /* 0x0000fa0000047ab9 */ /* 0x000fe20000000a00 */
[----:B------:R-:W-:Y:S02]  /*63c0*/  CS2R R66, SRZ ;  /* 0x0000000000427805 */ /* 0x000fe4000001ff00 */
[----:B------:R-:W-:Y:S02]  /*63d0*/  CS2R R64, SRZ ;  /* 0x0000000000407805 */ /* 0x000fe4000001ff00 */
[----:B------:R-:W-:Y:S02]  /*63e0*/  IADD3.X R13, R102, R11, R105, P2, P5 ;  /* 0x0000000b660d7210 */ /* 0x000fe400017ea469 */
[----:B------:R-:W-:Y:S02]  /*63f0*/  CS2R R78, SRZ ;  /* 0x00000000004e7805 */ /* 0x000fe4000001ff00 */
[----:B------:R-:W-:-:S02]  /*6400*/  IADD3 R11, P2, P5, R92, R12, R108 ;  /* 0x0000000c5c0b7210 */ /* 0x000fc40007d5e06c */
[----:B------:R-:W-:Y:S02]  /*6410*/  CS2R R76, SRZ ;  /* 0x00000000004c7805 */ /* 0x000fe4000001ff00 */
        /* <DEDUP_REMOVED lines=23> */
.L_x_519:
[----:B------:R-:W-:Y:S05]  /*6590*/  BSYNC B1 ;  /* 0x0000000000017941 */ /* 0x000fea0003800000 */
.L_x_518:
[----:B------:R-:W-:Y:S01]  /*65a0*/  IMAD.MOV.U32 R11, RZ, RZ, R32 ;  /* 0x000000ffff0b7224 */ /* 0x000fe200078e0020 */
[----:B0-----:R-:W-:Y:S01]  /*65b0*/  MOV R12, R33 ;  /* 0x00000021000c7202 */ /* 0x001fe20000000f00 */
[----:B------:R-:W-:Y:S01]  /*65c0*/  IMAD.MOV.U32 R14, RZ, RZ, R37 ;  /* 0x000000ffff0e7224 */ /* 0x000fe200078e0025 */
[----:B------:R-:W-:Y:S01]  /*65d0*/  MOV R13, R36 ;  /* 0x00000024000d7202 */ /* 0x000fe20000000f00 */
[----:B------:R-:W-:Y:S01]  /*65e0*/  UISETP.NE.AND UP0, UPT, UR59, 0x3, UPT ;  /* 0x000000033b00788c */ /* 0x000fe2000bf05270 */
[----:B------:R-:W-:Y:S01]  /*65f0*/  PRMT R161, R11, 0x5410, R12 ;  /* 0x000054100ba17816 */ /* 0x000fe2000000000c */
[----:B------:R-:W-:Y:S01]  /*6600*/  IMAD.MOV.U32 R11, RZ, RZ, R38 ;  /* 0x000000ffff0b7224 */ /* 0x000fe200078e0026 */
        /* <DEDUP_REMOVED lines=13> */
[----:B------:R-:W-:Y:S02]  /*66e0*/  PRMT R154, R14, 0x7610, R154 ;  /* 0x000076100e9a7816 */ /* 0x000fe4000000009a */
[----:B------:R-:W-:Y:S02]  /*66f0*/  MOV R11, R46 ;  /* 0x0000002e000b7202 */ /* 0x000fe40000000f00 */
[----:B------:R-:W-:Y:S02]  /*6700*/  MOV R14, R45 ;  /* 0x0000002d000e7202 */ /* 0x000fe40000000f00 */
[----:B------:R-:W-:Y:S01]  /*6710*/  PRMT R162, R11, 0x5410, R12 ;  /* 0x000054100ba27816 */ /* 0x000fe2000000000c */
[----:B------:R-:W-:Y:S01]  /*6720*/  IMAD.MOV.U32 R11, RZ, RZ, R50 ;  /* 0x000000ffff0b7224 */ /* 0x000fe200078e0032 */
[----:B------:R-:W-:Y:S01]  /*6730*/  PRMT R163, R13, 0x5410, R14 ;  /* 0x000054100da37816 */ /* 0x000fe2000000000e */
[----:B------:R-:W-:Y:S01]  /*6740*/  IMAD.MOV.U32 R12, RZ, RZ, R51 ;  /* 0x000000ffff0c7224 */ /* 0x000fe200078e0033 */
[----:B------:R-:W-:Y:S01]  /*6750*/  MOV R13, R48 ;  /* 0x00000030000d7202 */ /* 0x000fe20000000f00 */
[----:B------:R-:W-:Y:S01]  /*6760*/  IMAD.MOV.U32 R14, RZ, RZ, R49 ;  /* 0x000000ffff0e7224 */ /* 0x000fe200078e0031 */
[----:B------:R-:W-:Y:S01]  /*6770*/  PRMT R164, R164, 0x5410, R11 ;  /* 0x00005410a4a47816 */ /* 0x000fe2000000000b */
[----:B------:R-:W-:Y:S01]  /*6780*/  IMAD.MOV.U32 R11, RZ, RZ, R54 ;  /* 0x000000ffff0b7224 */ /* 0x000fe200078e0036 */
[----:B------:R-:W-:Y:S01]  /*6790*/  PRMT R165, R165, 0x5410, R13 ;  /* 0x00005410a5a57816 */ /* 0x000fe2000000000d */
[----:B------:R-:W-:Y:S01]  /*67a0*/  IMAD.MOV.U32 R13, RZ, RZ, R52 ;  /* 0x000000ffff0d7224 */ /* 0x000fe200078e0034 */
[----:B------:R-:W-:-:S02]  /*67b0*/  PRMT R168, R168, 0x5410, R12 ;  /* 0x00005410a8a87816 */ /* 0x000fc4000000000c */
[----:B------:R-:W-:Y:S01]  /*67c0*/  PRMT R169, R14, 0x7610, R169 ;  /* 0x000076100ea97816 */ /* 0x000fe200000000a9 */
[----:B------:R-:W-:Y:S01]  /*67d0*/  IMAD.MOV.U32 R14, RZ, RZ, R53 ;  /* 0x000000ffff0e7224 */ /* 0x000fe200078e0035 */
[----:B------:R-:W-:Y:S02]  /*67e0*/  MOV R12, R55 ;  /* 0x00000037000c7202 */ /* 0x000fe40000000f00 */
[----:B------:R-:W-:Y:S02]  /*67f0*/  PRMT R169, R169, 0x5410, R11 ;  /* 0x00005410a9a97816 */ /* 0x000fe4000000000b */
[----:B------:R-:W-:Y:S01]  /*6800*/  PRMT R170, R12, 0x5410, R13 ;  /* 0x000054100caa7816 */ /* 0x000fe2000000000d */
[----:B-----5:R-:W-:Y:S01]  /*6810*/  IMAD.MOV.U32 R12, RZ, RZ, R59 ;  /* 0x000000ffff0c7224 */ /* 0x020fe200078e003b */
        /* <DEDUP_REMOVED lines=33> */
[----:B------:R-:W-:Y:S01]  /*6a30*/  MOV R13, R79 ;  /* 0x0000004f000d7202 */ /* 0x000fe20000000f00 */
[----:B------:R-:W-:-:S03]  /*6a40*/  IMAD.MOV.U32 R11, RZ, RZ, R77 ;  /* 0x000000ffff0b7224 */ /* 0x000fc600078e004d */
[----:B------:R-:W-:Y:S02]  /*6a50*/  PRMT R158, R14, 0x5410, R13 ;  /* 0x000054100e9e7816 */ /* 0x000fe4000000000d */
[----:B------:R-:W-:Y:S01]  /*6a60*/  PRMT R159, R12, 0x5410, R11 ;  /* 0x000054100c9f7816 */ /* 0x000fe2000000000b */
[----:B------:R-:W-:Y:S06]  /*6a70*/  @!P2 BRA `(.L_x_520) ;  /* 0x000000000004a947 */ /* 0x000fec0003800000 */
[----:B------:R-:W-:Y:S01]  /*6a80*/  BPT.TRAP 0x1 ;  /* 0x000000040000795c */ /* 0x000fe20000300000 */
.L_x_520:
[----:B------:R-:W-:Y:S01]  /*6a90*/  LEA R87, R18, R2, 0x3 ;  /* 0x0000000212577211 */ /* 0x000fe200078e18ff */
[----:B------:R-:W0:Y:S01]  /*6aa0*/  LDC R131, c[0x0][0x2f4] ;  /* 0x0000bd00ff837b82 */ /* 0x000e220000000800 */
[----:B------:R-:W-:Y:S01]  /*6ab0*/  SHF.L.U32 R88, R202, 0x1f, RZ ;  /* 0x0000001fca587819 */ /* 0x000fe200000006ff */
[----:B------:R-:W-:Y:S03]  /*6ac0*/  BSSY B1, `(.L_x_521) ;  /* 0x0000003000017945 */ /* 0x000fe60003800000 */
[----:B------:R-:W1:Y:S02]  /*6ad0*/  SYNCS.PHASECHK.TRANS64.TRYWAIT P5, [R87+URZ+0x30890], R88 ;  /* 0x03089058570075a7 */ /* 0x000e6400080a017f */
[----:B-1----:R-:W-:Y:S05]  /*6ae0*/  @!P5 BRA `(.L_x_522) ;  /* 0x0000019c0030d947 */ /* 0x002fea0003800000 */
.L_x_797:
[----:B------:R-:W-:Y:S05]  /*6af0*/  BSYNC B1 ;  /* 0x0000000000017941 */ /* 0x000fea0003800000 */
.L_x_521:
[----:B------:R-:W-:Y:S01]  /*6b00*/  UMOV UR4, 0xffffffff ;  /* 0xffffffff00047882 */ /* 0x000fe20000000000 */
[----:B0-----:R-:W-:Y:S02]  /*6b10*/  IMAD.IADD R135, R131, 0x1, -R122 ;  /* 0x0000000183877824 */ /* 0x001fe400078e0a7a */
[----:B------:R-:W-:Y:S05]  /*6b20*/  BRA.DIV UR4, `(.L_x_523) ;  /* 0x0000019e04347947 */ /* 0x000fea000b800000 */
[----:B------:R0:W2:Y:S04]  /*6b30*/  SHFL.IDX PT, R119, R117, RZ, 0x1c1f ;  /* 0x001c1fff75777589 */ /* 0x0000a800000e0000 */
[----:B------:R0:W3:Y:S02]  /*6b40*/  SHFL.IDX PT, R11, R120, RZ, 0x1c1f ;  /* 0x001c1fff780b7589 */ /* 0x0000e400000e0000 */
.L_x_801:
[----:B------:R-:W-:Y:S04]  /*6b50*/  BSSY B1, `(.L_x_524) ;  /* 0x0000168000017945 */ /* 0x000fe80003800000 */
[----:B------:R-:W-:Y:S05]  /*6b60*/  @P3 BRA `(.L_x_525) ;  /* 0x0000001400983947 */ /* 0x000fea0003800000 */
[----:B------:R-:W-:Y:S01]  /*6b70*/  ISETP.NE.AND P3, PT, R6, RZ, PT ;  /* 0x000000ff0600720c */ /* 0x000fe20003f65270 */
[----:B------:R-:W-:Y:S01]  /*6b80*/  BSSY B2, `(.L_x_526) ;  /* 0x0000078000027945 */ /* 0x000fe20003800000 */
[----:B---3--:R-:W-:-:S11]  /*6b90*/  IMAD.MOV.U32 R118, RZ, RZ, R11 ;  /* 0x000000ffff767224 */ /* 0x008fd600078e000b */
[----:B------:R-:W-:Y:S05]  /*6ba0*/  @!P3 BRA `(.L_x_527) ;  /* 0x0000000400d4b947 */ /* 0x000fea0003800000 */
[----:B------:R-:W-:Y:S01]  /*6bb0*/  SEL R12, R122, R135, !P0 ;  /* 0x000000877a0c7207 */ /* 0x000fe20004000000 */
[----:B------:R-:W-:Y:S01]  /*6bc0*/  BSSY B3, `(.L_x_528) ;  /* 0x000006d000037945 */ /* 0x000fe20003800000 */
[----:B------:R-:W-:Y:S02]  /*6bd0*/  ISETP.GE.AND P3, PT, R16, R121, PT ;  /* 0x000000791000720c */ /* 0x000fe40003f66270 */
[----:B------:R-:W-:-:S04]  /*6be0*/  SHF.R.S32.HI R13, RZ, 0x1f, R12 ;  /* 0x0000001fff0d7819 */ /* 0x000fc8000001140c */
[----:B------:R-:W-:-:S04]  /*6bf0*/  LEA.HI R13, R13, R12, RZ, 0x4 ;  /* 0x0000000c0d0d7211 */ /* 0x000fc800078f20ff */
[----:B------:R-:W-:-:S04]  /*6c00*/  LEA.HI.SX32 R150, R13, R115, 0x1c ;  /* 0x000000730d967211 */ /* 0x000fc800078fe2ff */
[----:B------:R-:W-:-:S04]  /*6c10*/  SHF.R.S32.HI R13, RZ, 0x1f, R150 ;  /* 0x0000001fff0d7819 */ /* 0x000fc80000011496 */
[----:B------:R-:W-:Y:S02]  /*6c20*/  LEA.HI R13, R13, R150, RZ, 0x3 ;  /* 0x000000960d0d7211 */ /* 0x000fe400078f18ff */
[----:B------:R-:W-:Y:S02]  /*6c30*/  SHF.L.U32 R150, R150, 0x3, RZ ;  /* 0x0000000396967819 */ /* 0x000fe400000006ff */
[----:B------:R-:W-:Y:S02]  /*6c40*/  SHF.R.S32.HI R13, RZ, 0x3, R13 ;  /* 0x00000003ff0d7819 */ /* 0x000fe4000001140d */
[----:B------:R-:W-:-:S03]  /*6c50*/  LOP3.LUT R12, R216, 0x38, R150, 0xf8, !PT ;  /* 0x00000038d80c7812 */ /* 0x000fc600078ef896 */
[----:B------:R-:W-:Y:S01]  /*6c60*/  IMAD R13, R13, 0x1800, R218 ;  /* 0x000018000d0d7824 */ /* 0x000fe200078e02da */
[----:B------:R-:W-:-:S05]  /*6c70*/  LOP3.LUT R12, R12, R217, RZ, 0x3c, !PT ;  /* 0x000000d90c0c7212 */ /* 0x000fca00078e3cff */
[----:B------:R-:W-:-:S04]  /*6c80*/  IMAD.IADD R12, R13, 0x1, R12 ;  /* 0x000000010d0c7824 */ /* 0x000fc800078e020c */
[C---:B------:R-:W-:Y:S02]  /*6c90*/  IMAD R80, R18.reuse, 0x4800, R12 ;  /* 0x0000480012507824 */ /* 0x040fe400078e020c */
[----:B------:R-:W-:-:S03]  /*6ca0*/  IMAD R12, R18, 0x4800, R136 ;  /* 0x00004800120c7824 */ /* 0x000fc600078e0288 */
[----:B------:R-:W-:Y:S01]  /*6cb0*/  LEA R80, R80, R2, 0x1 ;  /* 0x0000000250507211 */ /* 0x000fe200078e08ff */
[----:B------:R-:W-:-:S05]  /*6cc0*/  IMAD R12, R12, 0x2, R2 ;  /* 0x000000020c0c7824 */ /* 0x000fca00078e0202 */
[----:B------:R-:W3:Y:S04]  /*6cd0*/  LDS.128 R80, [R80+0x1e400] ;  /* 0x01e4000050507984 */ /* 0x000ee80000000c00 */
[----:B------:R-:W4:Y:S01]  /*6ce0*/  LDS.128 R12, [R12+0x1e400] ;  /* 0x01e400000c0c7984 */ /* 0x000f220000000c00 */
[----:B------:R-:W-:Y:S05]  /*6cf0*/  @P3 BRA `(.L_x_529) ;  /* 0x0000000400643947 */ /* 0x000fea0003800000 */
[----:B---3--:R-:W-:Y:S01]  /*6d00*/  IMAD.MOV.U32 R152, RZ, RZ, R81 ;  /* 0x000000ffff987224 */ /* 0x008fe200078e0051 */
[----:B------:R-:W-:Y:S01]  /*6d10*/  SHF.R.U64 R40, R40, 0x10, R41 ;  /* 0x0000001028287819 */ /* 0x000fe20000001229 */
[----:B----4-:R-:W-:Y:S01]  /*6d20*/  IMAD.MOV.U32 R151, RZ, RZ, R13 ;  /* 0x000000ffff977224 */ /* 0x010fe200078e000d */
[----:B------:R-:W-:Y:S01]  /*6d30*/  SHF.R.U32.HI R41, RZ, 0x10, R41 ;  /* 0x00000010ff297819 */ /* 0x000fe20000011629 */
[----:B------:R-:W-:Y:S01]  /*6d40*/  HADD2.F32 R153, -RZ, R153.H0_H0 ;  /* 0x20000099ff997230 */ /* 0x000fe20000004100 */
[----:B------:R-:W-:Y:S01]  /*6d50*/  SHF.R.U64 R42, R42, 0x10, R43 ;  /* 0x000000102a2a7819 */ /* 0x000fe2000000122b */
[----:B------:R-:W-:Y:S02]  /*6d60*/  HADD2.F32 R13, -RZ, R152.H0_H0 ;  /* 0x20000098ff0d7230 */ /* 0x000fe40000004100 */
[----:B------:R-:W-:Y:S02]  /*6d70*/  HADD2.F32 R155, -RZ, R151.H0_H0 ;  /* 0x20000097ff9b7230 */ /* 0x000fe40000004100 */
[----:B------:R-:W-:-:S02]  /*6d80*/  HADD2.F32 R154, -RZ, R154.H0_H0 ;  /* 0x2000009aff9a7230 */ /* 0x000fc40000004100 */
[-C--:B------:R-:W-:Y:S01]  /*6d90*/  FMUL.FTZ R81, R13, R153.reuse ;  /* 0x000000990d517220 */ /* 0x080fe20000410000 */
[----:B------:R-:W-:Y:S02]  /*6da0*/  HADD2.F32 R152, -RZ, R152.H1_H1 ;  /* 0x30000098ff987230 */ /* 0x000fe40000004100 */
[C---:B------:R-:W-:Y:S01]  /*6db0*/  FMUL.FTZ R153, R155.reuse, R153 ;  /* 0x000000999b997220 */ /* 0x040fe20000410000 */
[----:B------:R-:W-:Y:S02]  /*6dc0*/  HADD2.F32 R41, -RZ, R41.H0_H0 ;  /* 0x20000029ff297230 */ /* 0x000fe40000004100 */
[-C--:B------:R-:W-:Y:S01]  /*6dd0*/  FFMA.FTZ R81, R155, R154.reuse, -R81 ;  /* 0x0000009a9b517223 */ /* 0x080fe20000010851 */
[----:B------:R-:W-:Y:S02]  /*6de0*/  HADD2.F32 R40, -RZ, R40.H0_H0 ;  /* 0x20000028ff287230 */ /* 0x000fe40000004100 */
[----:B------:R-:W-:Y:S01]  /*6df0*/  FFMA.FTZ R13, R13, R154, R153 ;  /* 0x0000009a0d0d7223 */ /* 0x000fe20000010099 */
[--C-:B------:R-:W-:Y:S01]  /*6e00*/  SHF.R.U32.HI R153, RZ, 0x10, R53.reuse ;  /* 0x00000010ff997819 */ /* 0x100fe20000011635 */
[----:B------:R-:W-:Y:S01]  /*6e10*/  HADD2.F32 R154, -RZ, R170.H0_H0 ;  /* 0x200000aaff9a7230 */ /* 0x000fe20000004100 */
[----:B------:R-:W-:Y:S01]  /*6e20*/  SHF.R.U64 R53, R52, 0x10, R53 ;  /* 0x0000001034357819 */ /* 0x000fe20000001235 */
[----:B------:R-:W-:-:S02]  /*6e30*/  HADD2.F32 R52, -RZ, R151.H1_H1 ;  /* 0x30000097ff347230 */ /* 0x000fc40000004100 */
[----:B------:R-:W-:Y:S02]  /*6e40*/  HADD2.F32 R153, -RZ, R153.H0_H0 ;  /* 0x20000099ff997230 */ /* 0x000fe40000004100 */
[----:B------:R-:W-:Y:S02]  /*6e50*/  HADD2.F32 R53, -RZ, R53.H0_H0 ;  /* 0x20000035ff357230 */ /* 0x000fe40000004100 */
[----:B------:R-:W-:Y:S02]  /*6e60*/  HADD2.F32 R42, -RZ, R42.H0_H0 ;  /* 0x2000002aff2a7230 */ /* 0x000fe40000004100 */
[-C--:B------:R-:W-:Y:S01]  /*6e70*/  FMUL.FTZ R151, R152, R153.reuse ;  /* 0x0000009998977220 */ /* 0x080fe20000410000 */
[----:B------:R-:W-:-:S03]  /*6e80*/  FMUL.FTZ R153, R52, R153 ;  /* 0x0000009934997220 */ /* 0x000fc60000410000 */
[-C--:B------:R-:W-:Y:S01]  /*6e90*/  FFMA.FTZ R52, R52, R41.reuse, -R151 ;  /* 0x0000002934347223 */ /* 0x080fe20000010897 */
[----:B------:R-:W-:Y:S02]  /*6ea0*/  HADD2.F32 R151, -RZ, R83.H0_H0 ;  /* 0x20000053ff977230 */ /* 0x000fe40000004100 */
[----:B------:R-:W-:Y:S01]  /*6eb0*/  FFMA.FTZ R41, R152, R41, R153 ;  /* 0x0000002998297223 */ /* 0x000fe20000010099 */
[----:B------:R-:W-:Y:S02]  /*6ec0*/  HADD2.F32 R152, -RZ, R167.H1_H1 ;  /* 0x300000a7ff987230 */ /* 0x000fe40000004100 */
[--C-:B------:R-:W-:Y:S02]  /*6ed0*/  HADD2.F32 R153, -RZ, R15.reuse.H0_H0 ;  /* 0x2000000fff997230 */ /* 0x100fe40000004100 */
[----:B------:R-:W-:Y:S01]  /*6ee0*/  FMUL.FTZ R155, R151, R154 ;  /* 0x0000009a979b7220 */ /* 0x000fe20000410000 */
[----:B------:R-:W-:Y:S01]  /*6ef0*/  HADD2.F32 R15, -RZ, R15.H1_H1 ;  /* 0x3000000fff0f7230 */ /* 0x000fe20000004100 */
[----:B------:R-:W-:-:S02]  /*6f00*/  F2FP.F16.F32.PACK_AB R41, R41, R13 ;  /* 0x0000000d2929723e */ /* 0x000fc400000000ff */
[C---:B------:R-:W-:Y:S01]  /*6f10*/  FFMA.FTZ R155, R153.reuse, R152, -R155 ;  /* 0x00000098999b7223 */ /* 0x040fe2000001089b */
[----:B------:R-:W-:Y:S01]  /*6f20*/  FMUL.FTZ R153, R153, R154 ;  /* 0x0000009a99997220 */ /* 0x000fe20000410000 */
[----:B------:R-:W-:Y:S01]  /*6f30*/  HADD2.F32 R154, -RZ, R170.H1_H1 ;  /* 0x300000aaff9a7230 */ /* 0x000fe20000004100 */
[----:B------:R-:W-:Y:S01]  /*6f40*/  F2FP.F16.F32.PACK_AB R52, R52, R81 ;  /* 0x000000513434723e */ /* 0x000fe200000000ff */
[----:B------:R-:W-:Y:S02]  /*6f50*/  IMAD.MOV.U32 R81, RZ, RZ, R41 ;  /* 0x000000ffff517224 */ /* 0x000fe400078e0029 */
[----:B------:R-:W-:Y:S01]  /*6f60*/  FFMA.FTZ R153, R151, R152, R153 ;  /* 0x0000009897997223 */ /* 0x000fe20000010099 */
[----:B------:R-:W-:Y:S02]  /*6f70*/  SHF.R.U32.HI R151, RZ, 0x10, R43 ;  /* 0x00000010ff977819 */ /* 0x000fe4000001162b */
[--C-:B------:R-:W-:Y:S01]  /*6f80*/  SHF.R.U64 R43, R54, 0x10, R55.reuse ;  /* 0x00000010362b7819 */ /* 0x100fe20000001237 */
[----:B------:R-:W-:Y:S01]  /*6f90*/  HADD2.F32 R54, -RZ, R83.H1_H1 ;  /* 0x30000053ff367230 */ /* 0x000fe20000004100 */
[----:B------:R-:W-:Y:S01]  /*6fa0*/  SHF.R.U32.HI R55, RZ, 0x10, R55 ;  /* 0x00000010ff377819 */ /* 0x000fe20000011637 */
[----:B------:R-:W-:Y:S01]  /*6fb0*/  HADD2.F32 R151, -RZ, R151.H0_H0 ;  /* 0x20000097ff977230 */ /* 0x000fe20000004100 */
[----:B------:R-:W-:Y:S01]  /*6fc0*/  MOV R13, R52 ;  /* 0x00000034000d7202 */ /* 0x000fe20000000f00 */
[----:B------:R-:W-:-:S02]  /*6fd0*/  HADD2.F32 R43, -RZ, R43.H0_H0 ;  /* 0x2000002bff2b7230 */ /* 0x000fc40000004100 */
[----:B------:R-:W-:-:S05]  /*6fe0*/  HADD2.F32 R55, -RZ, R55.H0_H0 ;  /* 0x20000037ff377230 */ /* 0x000fca0000004100 */
[----:B------:R-:W-:-:S04]  /*6ff0*/  FMUL.FTZ R83, R54, R55 ;  /* 0x0000003736537220 */ /* 0x000fc80000410000 */
[C---:B------:R-:W-:Y:S01]  /*7000*/  FFMA.FTZ R83, R15.reuse, R151, -R83 ;  /* 0x000000970f537223 */ /* 0x040fe20000010853 */
[----:B------:R-:W-:Y:S01]  /*7010*/  FMUL.FTZ R15, R15, R55 ;  /* 0x000000370f0f7220 */ /* 0x000fe20000410000 */
[----:B------:R-:W-:-:S03]  /*7020*/  HADD2.F32 R55, -RZ, R168.H0_H0 ;  /* 0x200000a8ff377230 */ /* 0x000fc60000004100 */
[----:B------:R-:W-:Y:S01]  /*7030*/  FFMA.FTZ R15, R54, R151, R15 ;  /* 0x00000097360f7223 */ /* 0x000fe2000001000f */
[----:B------:R-:W-:Y:S01]  /*7040*/  HADD2.F32 R54, -RZ, R80.H0_H0 ;  /* 0x20000050ff367230 */ /* 0x000fe20000004100 */
[----:B------:R-:W-:Y:S01]  /*7050*/  F2FP.F16.F32.PACK_AB R83, R83, R155 ;  /* 0x0000009b5353723e */ /* 0x000fe200000000ff */
[----:B------:R-:W-:Y:S02]  /*7060*/  HADD2.F32 R151, -RZ, R12.H0_H0 ;  /* 0x2000000cff977230 */ /* 0x000fe40000004100 */
[----:B------:R-:W-:Y:S02]  /*7070*/  HADD2.F32 R80, -RZ, R80.H1_H1 ;  /* 0x30000050ff507230 */ /* 0x000fe40000004100 */
[-C--:B------:R-:W-:Y:S01]  /*7080*/  FMUL.FTZ R152, R54, R154.reuse ;  /* 0x0000009a36987220 */ /* 0x080fe20000410000 */
[----:B------:R-:W-:Y:S02]  /*7090*/  HADD2.F32 R12, -RZ, R12.H1_H1 ;  /* 0x3000000cff0c7230 */ /* 0x000fe40000004100 */
[----:B------:R-:W-:Y:S01]  /*70a0*/  FMUL.FTZ R154, R151, R154 ;  /* 0x0000009a979a7220 */ /* 0x000fe20000410000 */
[----:B------:R-:W-:Y:S01]  /*70b0*/  F2FP.F16.F32.PACK_AB R153, R15, R153 ;  /* 0x000000990f99723e */ /* 0x000fe200000000ff */
[----:B------:R-:W-:Y:S01]  /*70c0*/  FFMA.FTZ R152, R151, R55, -R152 ;  /* 0x0000003797987223 */ /* 0x000fe20000010898 */
[----:B------:R-:W-:-:S02]  /*70d0*/  HADD2.F32 R151, -RZ, R169.H1_H1 ;  /* 0x300000a9ff977230 */ /* 0x000fc40000004100 */
[----:B------:R-:W-:Y:S01]  /*70e0*/  FFMA.FTZ R154, R54, R55, R154 ;  /* 0x00000037369a7223 */ /* 0x000fe2000001009a */
[-C--:B------:R-:W-:Y:S01]  /*70f0*/  FMUL.FTZ R54, R80, R53.reuse ;  /* 0x0000003550367220 */ /* 0x080fe20000410000 */
[C---:B------:R-:W-:Y:S01]  /*7100*/  FMUL.FTZ R53, R12.reuse, R53 ;  /* 0x000000350c357220 */ /* 0x040fe20000410000 */
[----:B------:R-:W-:Y:S02]  /*7110*/  HADD2.F32 R55, -RZ, R14.H0_H0 ;  /* 0x2000000eff377230 */ /* 0x000fe40000004100 */
[-C--:B------:R-:W-:Y:S01]  /*7120*/  FFMA.FTZ R12, R12, R40.reuse, -R54 ;  /* 0x000000280c0c7223 */ /* 0x080fe20000010836 */
[----:B------:R-:W-:Y:S01]  /*7130*/  FFMA.FTZ R40, R80, R40, R53 ;  /* 0x0000002850287223 */ /* 0x000fe20000010035 */
[--C-:B------:R-:W-:Y:S02]  /*7140*/  HADD2.F32 R53, -RZ, R82.reuse.H0_H0 ;  /* 0x20000052ff357230 */ /* 0x100fe40000004100 */
[----:B------:R-:W-:Y:S01]  /*7150*/  HADD2.F32 R54, -RZ, R167.H0_H0 ;  /* 0x200000a7ff367230 */ /* 0x000fe20000004100 */
[----:B------:R-:W-:Y:S01]  /*7160*/  F2FP.F16.F32.PACK_AB R12, R12, R152 ;  /* 0x000000980c0c723e */ /* 0x000fe200000000ff */
[----:B------:R-:W-:-:S02]  /*7170*/  HADD2.F32 R82, -RZ, R82.H1_H1 ;  /* 0x30000052ff527230 */ /* 0x000fc40000004100 */
[-C--:B------:R-:W-:Y:S01]  /*7180*/  FMUL.FTZ R80, R53, R151.reuse ;  /* 0x0000009735507220 */ /* 0x080fe20000410000 */
[C---:B------:R-:W-:Y:S01]  /*7190*/  FMUL.FTZ R151, R55.reuse, R151 ;  /* 0x0000009737977220 */ /* 0x040fe20000410000 */
[----:B------:R-:W-:Y:S01]  /*71a0*/  HADD2.F32 R14, -RZ, R14.H1_H1 ;  /* 0x3000000eff0e7230 */ /* 0x000fe20000004100 */
[----:B------:R-:W-:Y:S01]  /*71b0*/  F2FP.F16.F32.PACK_AB R40, R40, R154 ;  /* 0x0000009a2828723e */ /* 0x000fe200000000ff */
[-C--:B------:R-:W-:Y:S01]  /*71c0*/  FFMA.FTZ R80, R55, R54.reuse, -R80 ;  /* 0x0000003637507223 */ /* 0x080fe20000010850 */
[----:B------:R-:W-:Y:S01]  /*71d0*/  FFMA.FTZ R151, R53, R54, R151 ;  /* 0x0000003635977223 */ /* 0x000fe20000010097 */
[-C--:B------:R-:W-:Y:S01]  /*71e0*/  FMUL.FTZ R53, R82, R43.reuse ;  /* 0x0000002b52357220 */ /* 0x080fe20000410000 */
[C---:B------:R-:W-:Y:S01]  /*71f0*/  FMUL.FTZ R43, R14.reuse, R43 ;  /* 0x0000002b0e2b7220 */ /* 0x040fe20000410000 */
[----:B------:R-:W-:Y:S01]  /*7200*/  IMAD.MOV.U32 R15, RZ, RZ, R83 ;  /* 0x000000ffff0f7224 */ /* 0x000fe200078e0053 */
[----:B------:R-:W-:Y:S01]  /*7210*/  MOV R83, R153 ;  /* 0x0000009900537202 */ /* 0x000fe20000000f00 */
[-C--:B------:R-:W-:Y:S01]  /*7220*/  FFMA.FTZ R53, R14, R42.reuse, -R53 ;  /* 0x0000002a0e357223 */ /* 0x080fe20000010835 */
[----:B------:R-:W-:-:S04]  /*7230*/  FFMA.FTZ R43, R82, R42, R43 ;  /* 0x0000002a522b7223 */ /* 0x000fc8000001002b */
[----:B------:R-:W-:Y:S01]  /*7240*/  F2FP.F16.F32.PACK_AB R53, R53, R80 ;  /* 0x000000503535723e */ /* 0x000fe200000000ff */
[----:B------:R-:W-:Y:S01]  /*7250*/  IMAD.MOV.U32 R80, RZ, RZ, R40 ;  /* 0x000000ffff507224 */ /* 0x000fe200078e0028 */
[----:B------:R-:W-:Y:S02]  /*7260*/  F2FP.F16.F32.PACK_AB R43, R43, R151 ;  /* 0x000000972b2b723e */ /* 0x000fe400000000ff */
[----:B------:R-:W-:-:S03]  /*7270*/  MOV R14, R53 ;  /* 0x00000035000e7202 */ /* 0x000fc60000000f00 */
[----:B------:R-:W-:-:S07]  /*7280*/  IMAD.MOV.U32 R82, RZ, RZ, R43 ;  /* 0x000000ffff527224 */ /* 0x000fce00078e002b */
.L_x_529:
[----:B------:R-:W-:Y:S05]  /*7290*/  BSYNC B3 ;  /* 0x0000000000037941 */ /* 0x000fea0003800000 */
.L_x_528:
[----:B------:R-:W-:-:S04]  /*72a0*/  LEA R40, P3, R3, R11, 0x1 ;  /* 0x0000000b03287211 */ /* 0x000fc800078608ff */
[----:B--2---:R-:W-:Y:S02]  /*72b0*/  LEA.HI.X R41, R3, R119, R111, 0x1, P3 ;  /* 0x0000007703297211 */ /* 0x004fe400018f0c6f */
[----:B------:R-:W-:-:S03]  /*72c0*/  ISETP.GE.AND P3, PT, R150, R131, PT ;  /* 0x000000839600720c */ /* 0x000fc60003f66270 */
[----:B----4-:R2:W-:Y:S10]  /*72d0*/  ST.E.128 desc[UR56][R40.64], R12 ;  /* 0x0000000c28007985 */ /* 0x0105f4000c101d38 */
[----:B--2---:R-:W-:-:S05]  /*72e0*/  @!P3 IMAD.WIDE R12, R150, 0x2, R118 ;  /* 0x00000002960cb825 */ /* 0x004fca00078e0276 */
[----:B---3--:R3:W-:Y:S02]  /*72f0*/  @!P3 ST.E.128 desc[UR56][R12.64], R80 ;  /* 0x000000500c00b985 */ /* 0x0087e4000c101d38 */
.L_x_527:
[----:B------:R-:W-:Y:S05]  /*7300*/  BSYNC B2 ;  /* 0x0000000000027941 */ /* 0x000fea0003800000 */
.L_x_526:
[----:B------:R-:W-:Y:S01]  /*7310*/  ISETP.NE.AND P3, PT, R7, RZ, PT ;  /* 0x000000ff0700720c */ /* 0x000fe20003f65270 */
[----:B------:R-:W-:-:S12]  /*7320*/  BSSY B2, `(.L_x_530) ;  /* 0x0000078000027945 */ /* 0x000fd80003800000 */
[----:B------:R-:W-:Y:S05]  /*7330*/  @!P3 BRA `(.L_x_531) ;  /* 0x0000000400d8b947 */ /* 0x000fea0003800000 */
[----:B---3--:R-:W-:Y:S01]  /*7340*/  SEL R12, R122, R135, !P1 ;  /* 0x000000877a0c7207 */ /* 0x008fe20004800000 */
[----:B------:R-:W-:Y:S01]  /*7350*/  BSSY B3, `(.L_x_532) ;  /* 0x0000070000037945 */ /* 0x000fe20003800000 */
[C---:B------:R-:W-:Y:S02]  /*7360*/  LEA R52, P3, R4.reuse, R11, 0x1 ;  /* 0x0000000b04347211 */ /* 0x040fe400078608ff */
[----:B------:R-:W-:Y:S02]  /*7370*/  SHF.R.S32.HI R13, RZ, 0x1f, R12 ;  /* 0x0000001fff0d7819 */ /* 0x000fe4000001140c */
[----:B--2---:R-:W-:Y:S02]  /*7380*/  LEA.HI.X R53, R4, R119, R110, 0x1, P3 ;  /* 0x0000007704357211 */ /* 0x004fe400018f0c6e */
[----:B------:R-:W-:Y:S02]  /*7390*/  LEA.HI R13, R13, R12, RZ, 0x4 ;  /* 0x0000000c0d0d7211 */ /* 0x000fe400078f20ff */
[----:B------:R-:W-:-:S02]  /*73a0*/  ISETP.GE.AND P3, PT, R193, R121, PT ;  /* 0x00000079c100720c */ /* 0x000fc40003f66270 */
[----:B------:R-:W-:-:S04]  /*73b0*/  LEA.HI.SX32 R54, R13, R114, 0x1c ;  /* 0x000000720d367211 */ /* 0x000fc800078fe2ff */
[----:B------:R-:W-:-:S04]  /*73c0*/  SHF.R.S32.HI R13, RZ, 0x1f, R54 ;  /* 0x0000001fff0d7819 */ /* 0x000fc80000011436 */
[----:B------:R-:W-:Y:S01]  /*73d0*/  LEA.HI R13, R13, R54, RZ, 0x3 ;  /* 0x000000360d0d7211 */ /* 0x000fe200078f18ff */
[----:B------:R-:W-:-:S03]  /*73e0*/  IMAD.SHL.U32 R54, R54, 0x8, RZ ;  /* 0x0000000836367824 */ /* 0x000fc600078e00ff */
[----:B------:R-:W-:Y:S02]  /*73f0*/  SHF.R.S32.HI R13, RZ, 0x3, R13 ;  /* 0x00000003ff0d7819 */ /* 0x000fe4000001140d */
[----:B------:R-:W-:-:S03]  /*7400*/  LOP3.LUT R12, R216, 0x38, R54, 0xf8, !PT ;  /* 0x00000038d80c7812 */ /* 0x000fc600078ef836 */
[----:B------:R-:W-:Y:S01]  /*7410*/  IMAD R13, R13, 0x1800, R218 ;  /* 0x000018000d0d7824 */ /* 0x000fe200078e02da */
[----:B------:R-:W-:-:S05]  /*7420*/  LOP3.LUT R12, R12, R217, RZ, 0x3c, !PT ;  /* 0x000000d90c0c7212 */ /* 0x000fca00078e3cff */
[----:B------:R-:W-:Y:S02]  /*7430*/  IMAD.IADD R13, R13, 0x1, R12 ;  /* 0x000000010d0d7824 */ /* 0x000fe400078e020c */
[C---:B------:R-:W-:Y:S02]  /*7440*/  IMAD R12, R18.reuse, 0x4800, R134 ;  /* 0x00004800120c7824 */ /* 0x040fe400078e0286 */
[----:B------:R-:W-:-:S03]  /*7450*/  IMAD R40, R18, 0x4800, R13 ;  /* 0x0000480012287824 */ /* 0x000fc600078e020d */
[----:B------:R-:W-:Y:S01]  /*7460*/  LEA R12, R12, R2, 0x1 ;  /* 0x000000020c0c7211 */ /* 0x000fe200078e08ff */
[----:B------:R-:W-:-:S05]  /*7470*/  IMAD R40, R40, 0x2, R2 ;  /* 0x0000000228287824 */ /* 0x000fca00078e0202 */
[----:B------:R-:W2:Y:S04]  /*7480*/  LDS.128 R12, [R12+0x1e400] ;  /* 0x01e400000c0c7984 */ /* 0x000ea80000000c00 */
[----:B------:R-:W3:Y:S01]  /*7490*/  LDS.128 R40, [R40+0x1e400] ;  /* 0x01e4000028287984 */ /* 0x000ee20000000c00 */
[----:B------:R-:W-:Y:S05]  /*74a0*/  @P3 BRA `(.L_x_533) ;  /* 0x0000000400683947 */ /* 0x000fea0003800000 */
[----:B---3--:R-:W-:Y:S01]  /*74b0*/  IMAD.MOV.U32 R81, RZ, RZ, R41 ;  /* 0x000000ffff517224 */ /* 0x008fe200078e0029 */
[----:B--2---:R-:W-:Y:S01]  /*74c0*/  MOV R41, R13 ;  /* 0x0000000d00297202 */ /* 0x004fe20000000f00 */
[----:B------:R-:W-:Y:S01]  /*74d0*/  HADD2.F32 R82, -RZ, R169.H0_H0 ;  /* 0x200000a9ff527230 */ /* 0x000fe20000004100 */
[----:B------:R-:W-:Y:S01]  /*74e0*/  SHF.R.U64 R48, R48, 0x10, R49 ;  /* 0x0000001030307819 */ /* 0x000fe20000001231 */
[----:B------:R-:W-:Y:S01]  /*74f0*/  HADD2.F32 R13, -RZ, R166.H1_H1 ;  /* 0x300000a6ff0d7230 */ /* 0x000fe20000004100 */
[----:B------:R-:W-:Y:S01]  /*7500*/  SHF.R.U64 R36, R36, 0x10, R37 ;  /* 0x0000001024247819 */ /* 0x000fe20000001225 */
[----:B------:R-:W-:Y:S01]  /*7510*/  HADD2.F32 R55, -RZ, R81.H0_H0 ;  /* 0x20000051ff377230 */ /* 0x000fe20000004100 */
[----:B------:R-:W-:Y:S01]  /*7520*/  SHF.R.U64 R50, R50, 0x10, R51 ;  /* 0x0000001032327819 */ /* 0x000fe20000001233 */
[--C-:B------:R-:W-:Y:S01]  /*7530*/  HADD2.F32 R80, -RZ, R41.reuse.H0_H0 ;  /* 0x20000029ff507230 */ /* 0x100fe20000004100 */
[----:B------:R-:W-:Y:S01]  /*7540*/  SHF.R.U64 R38, R38, 0x10, R39 ;  /* 0x0000001026267819 */ /* 0x000fe20000001227 */
[----:B------:R-:W-:-:S02]  /*7550*/  HADD2.F32 R41, -RZ, R41.H1_H1 ;  /* 0x30000029ff297230 */ /* 0x000fc40000004100 */
[CC--:B------:R-:W-:Y:S01]  /*7560*/  FMUL.FTZ R83, R55.reuse, R82.reuse ;  /* 0x0000005237537220 */ /* 0x0c0fe20000410000 */
[----:B------:R-:W-:Y:S02]  /*7570*/  HADD2.F32 R150, -RZ, R168.H1_H1 ;  /* 0x300000a8ff967230 */ /* 0x000fe40000004100 */
[C---:B------:R-:W-:Y:S01]  /*7580*/  FMUL.FTZ R82, R80.reuse, R82 ;  /* 0x0000005250527220 */ /* 0x040fe20000410000 */
[----:B------:R-:W-:Y:S02]  /*7590*/  HADD2.F32 R152, -RZ, R165.H1_H1 ;  /* 0x300000a5ff987230 */ /* 0x000fe40000004100 */
[-C--:B------:R-:W-:Y:S01]  /*75a0*/  FFMA.FTZ R80, R80, R13.reuse, -R83 ;  /* 0x0000000d50507223 */ /* 0x080fe20000010853 */
[----:B------:R-:W-:Y:S02]  /*75b0*/  HADD2.F32 R48, -RZ, R48.H0_H0 ;  /* 0x20000030ff307230 */ /* 0x000fe40000004100 */
[----:B------:R-:W-:Y:S01]  /*75c0*/  FFMA.FTZ R55, R55, R13, R82 ;  /* 0x0000000d37377223 */ /* 0x000fe20000010052 */
[----:B------:R-:W-:Y:S01]  /*75d0*/  SHF.R.U32.HI R82, RZ, 0x10, R49 ;  /* 0x00000010ff527819 */ /* 0x000fe20000011631 */
[----:B------:R-:W-:Y:S01]  /*75e0*/  HADD2.F32 R13, -RZ, R81.H1_H1 ;  /* 0x30000051ff0d7230 */ /* 0x000fe20000004100 */
[----:B------:R-:W-:Y:S01]  /*75f0*/  SHF.R.U32.HI R81, RZ, 0x10, R37 ;  /* 0x00000010ff517819 */ /* 0x000fe20000011625 */
[----:B------:R-:W-:-:S02]  /*7600*/  HADD2.F32 R49, -RZ, R165.H0_H0 ;  /* 0x200000a5ff317230 */ /* 0x000fc40000004100 */
[----:B------:R-:W-:Y:S02]  /*7610*/  HADD2.F32 R82, -RZ, R82.H0_H0 ;  /* 0x20000052ff527230 */ /* 0x000fe40000004100 */
[----:B------:R-:W-:Y:S02]  /*7620*/  HADD2.F32 R81, -RZ, R81.H0_H0 ;  /* 0x20000051ff517230 */ /* 0x000fe40000004100 */
[----:B------:R-:W-:Y:S02]  /*7630*/  HADD2.F32 R36, -RZ, R36.H0_H0 ;  /* 0x20000024ff247230 */ /* 0x000fe40000004100 */
[-C--:B------:R-:W-:Y:S01]  /*7640*/  FMUL.FTZ R83, R13, R82.reuse ;  /* 0x000000520d537220 */ /* 0x080fe20000410000 */
[C---:B------:R-:W-:Y:S01]  /*7650*/  FMUL.FTZ R82, R41.reuse, R82 ;  /* 0x0000005229527220 */ /* 0x040fe20000410000 */
[----:B------:R-:W-:Y:S02]  /*7660*/  HADD2.F32 R37, -RZ, R14.H0_H0 ;  /* 0x2000000eff257230 */ /* 0x000fe40000004100 */
[-C--:B------:R-:W-:Y:S01]  /*7670*/  FFMA.FTZ R41, R41, R81.reuse, -R83 ;  /* 0x0000005129297223 */ /* 0x080fe20000010853 */
[----:B------:R-:W-:Y:S01]  /*7680*/  FFMA.FTZ R13, R13, R81, R82 ;  /* 0x000000510d0d7223 */ /* 0x000fe20000010052 */
[----:B------:R-:W-:-:S02]  /*7690*/  IMAD.MOV.U32 R81, RZ, RZ, R43 ;  /* 0x000000ffff517224 */ /* 0x000fc400078e002b */
[----:B------:R-:W-:Y:S01]  /*76a0*/  HADD2.F32 R43, -RZ, R15.H0_H0 ;  /* 0x2000000fff2b7230 */ /* 0x000fe20000004100 */
[----:B------:R-:W-:Y:S01]  /*76b0*/  F2FP.F16.F32.PACK_AB R41, R41, R80 ;  /* 0x000000502929723e */ /* 0x000fe200000000ff */
[----:B------:R-:W-:Y:S01]  /*76c0*/  HADD2.F32 R83, -RZ, R166.H0_H0 ;  /* 0x200000a6ff537230 */ /* 0x000fe20000004100 */
[----:B------:R-:W-:Y:S01]  /*76d0*/  F2FP.F16.F32.PACK_AB R55, R13, R55 ;  /* 0x000000370d37723e */ /* 0x000fe200000000ff */
[--C-:B------:R-:W-:Y:S01]  /*76e0*/  HADD2.F32 R82, -RZ, R81.reuse.H0_H0 ;  /* 0x20000051ff527230 */ /* 0x100fe20000004100 */
[----:B------:R-:W-:Y:S01]  /*76f0*/  MOV R13, R41 ;  /* 0x00000029000d7202 */ /* 0x000fe20000000f00 */
[----:B------:R-:W-:Y:S02]  /*7700*/  HADD2.F32 R81, -RZ, R81.H1_H1 ;  /* 0x30000051ff517230 */ /* 0x000fe40000004100 */
[----:B------:R-:W-:Y:S02]  /*7710*/  HADD2.F32 R15, -RZ, R15.H1_H1 ;  /* 0x3000000fff0f7230 */ /* 0x000fe40000004100 */
[-C--:B------:R-:W-:Y:S01]  /*7720*/  FMUL.FTZ R151, R82, R150.reuse ;  /* 0x0000009652977220 */ /* 0x080fe20000410000 */
[----:B------:R-:W-:Y:S01]  /*7730*/  FMUL.FTZ R150, R43, R150 ;  /* 0x000000962b967220 */ /* 0x000fe20000410000 */
[----:B------:R-:W-:-:S02]  /*7740*/  HADD2.F32 R50, -RZ, R50.H0_H0 ;  /* 0x20000032ff327230 */ /* 0x000fc40000004100 */
[-C--:B------:R-:W-:Y:S01]  /*7750*/  FFMA.FTZ R43, R43, R83.reuse, -R151 ;  /* 0x000000532b2b7223 */ /* 0x080fe20000010897 */
[----:B------:R-:W-:Y:S01]  /*7760*/  FFMA.FTZ R150, R82, R83, R150 ;  /* 0x0000005352967223 */ /* 0x000fe20000010096 */
[----:B------:R-:W-:Y:S01]  /*7770*/  SHF.R.U32.HI R82, RZ, 0x10, R51 ;  /* 0x00000010ff527819 */ /* 0x000fe20000011633 */
[----:B------:R-:W-:Y:S01]  /*7780*/  HADD2.F32 R14, -RZ, R14.H1_H1 ;  /* 0x3000000eff0e7230 */ /* 0x000fe20000004100 */
[----:B------:R-:W-:Y:S01]  /*7790*/  SHF.R.U32.HI R83, RZ, 0x10, R39 ;  /* 0x00000010ff537819 */ /* 0x000fe20000011627 */
[----:B------:R-:W-:Y:S02]  /*77a0*/  HADD2.F32 R38, -RZ, R38.H0_H0 ;  /* 0x20000026ff267230 */ /* 0x000fe40000004100 */
[----:B------:R-:W-:Y:S02]  /*77b0*/  HADD2.F32 R82, -RZ, R82.H0_H0 ;  /* 0x20000052ff527230 */ /* 0x000fe40000004100 */
[----:B------:R-:W-:Y:S02]  /*77c0*/  HADD2.F32 R83, -RZ, R83.H0_H0 ;  /* 0x20000053ff537230 */ /* 0x000fe40000004100 */
[----:B------:R-:W-:-:S02]  /*77d0*/  IMAD.MOV.U32 R41, RZ, RZ, R55 ;  /* 0x000000ffff297224 */ /* 0x000fc400078e0037 */
[-C--:B------:R-:W-:Y:S01]  /*77e0*/  FMUL.FTZ R151, R81, R82.reuse ;  /* 0x0000005251977220 */ /* 0x080fe20000410000 */
[----:B------:R-:W-:-:S03]  /*77f0*/  FMUL.FTZ R82, R15, R82 ;  /* 0x000000520f527220 */ /* 0x000fc60000410000 */
[-C--:B------:R-:W-:Y:S01]  /*7800*/  FFMA.FTZ R151, R15, R83.reuse, -R151 ;  /* 0x000000530f977223 */ /* 0x080fe20000010897 */
[----:B------:R-:W-:Y:S01]  /*7810*/  FFMA.FTZ R82, R81, R83, R82 ;  /* 0x0000005351527223 */ /* 0x000fe20000010052 */
[----:B------:R-:W-:Y:S02]  /*7820*/  HADD2.F32 R15, -RZ, R40.H0_H0 ;  /* 0x20000028ff0f7230 */ /* 0x000fe40000004100 */
[----:B------:R-:W-:Y:S01]  /*7830*/  HADD2.F32 R81, -RZ, R12.H0_H0 ;  /* 0x2000000cff517230 */ /* 0x000fe20000004100 */
[----:B------:R-:W-:Y:S01]  /*7840*/  F2FP.F16.F32.PACK_AB R43, R151, R43 ;  /* 0x0000002b972b723e */ /* 0x000fe200000000ff */
[----:B------:R-:W-:Y:S02]  /*7850*/  HADD2.F32 R40, -RZ, R40.H1_H1 ;  /* 0x30000028ff287230 */ /* 0x000fe40000004100 */
[-C--:B------:R-:W-:Y:S01]  /*7860*/  FMUL.FTZ R83, R15, R152.reuse ;  /* 0x000000980f537220 */ /* 0x080fe20000410000 */
[----:B------:R-:W-:Y:S02]  /*7870*/  HADD2.F32 R12, -RZ, R12.H1_H1 ;  /* 0x3000000cff0c7230 */ /* 0x000fe40000004100 */
[C---:B------:R-:W-:Y:S01]  /*7880*/  FMUL.FTZ R152, R81.reuse, R152 ;  /* 0x0000009851987220 */ /* 0x040fe20000410000 */
[----:B------:R-:W-:Y:S01]  /*7890*/  F2FP.F16.F32.PACK_AB R82, R82, R150 ;  /* 0x000000965252723e */ /* 0x000fe200000000ff */
[----:B------:R-:W-:-:S02]  /*78a0*/  FFMA.FTZ R83, R81, R49, -R83 ;  /* 0x0000003151537223 */ /* 0x000fc40000010853 */
[----:B------:R-:W-:Y:S01]  /*78b0*/  FFMA.FTZ R152, R15, R49, R152 ;  /* 0x000000310f987223 */ /* 0x000fe20000010098 */
[-C--:B------:R-:W-:Y:S01]  /*78c0*/  FMUL.FTZ R15, R40, R48.reuse ;  /* 0x00000030280f7220 */ /* 0x080fe20000410000 */
[C---:B------:R-:W-:Y:S01]  /*78d0*/  FMUL.FTZ R48, R12.reuse, R48 ;  /* 0x000000300c307220 */ /* 0x040fe20000410000 */
[----:B------:R-:W-:Y:S02]  /*78e0*/  HADD2.F32 R49, -RZ, R164.H1_H1 ;  /* 0x300000a4ff317230 */ /* 0x000fe40000004100 */
[-C--:B------:R-:W-:Y:S01]  /*78f0*/  FFMA.FTZ R15, R12, R36.reuse, -R15 ;  /* 0x000000240c0f7223 */ /* 0x080fe2000001080f */
[----:B------:R-:W-:Y:S02]  /*7900*/  HADD2.F32 R12, -RZ, R42.H0_H0 ;  /* 0x2000002aff0c7230 */ /* 0x000fe40000004100 */
[----:B------:R-:W-:Y:S01]  /*7910*/  FFMA.FTZ R48, R40, R36, R48 ;  /* 0x0000002428307223 */ /* 0x000fe20000010030 */
[----:B------:R-:W-:Y:S02]  /*7920*/  HADD2.F32 R36, -RZ, R164.H0_H0 ;  /* 0x200000a4ff247230 */ /* 0x000fe40000004100 */
[----:B------:R-:W-:-:S02]  /*7930*/  HADD2.F32 R42, -RZ, R42.H1_H1 ;  /* 0x3000002aff2a7230 */ /* 0x000fc40000004100 */
[CC--:B------:R-:W-:Y:S01]  /*7940*/  FMUL.FTZ R40, R12.reuse, R49.reuse ;  /* 0x000000310c287220 */ /* 0x0c0fe20000410000 */
[----:B------:R-:W-:Y:S01]  /*7950*/  FMUL.FTZ R49, R37, R49 ;  /* 0x0000003125317220 */ /* 0x000fe20000410000 */
[----:B------:R-:W-:Y:S02]  /*7960*/  F2FP.F16.F32.PACK_AB R15, R15, R83 ;  /* 0x000000530f0f723e */ /* 0x000fe400000000ff */
[-C--:B------:R-:W-:Y:S01]  /*7970*/  FFMA.FTZ R40, R37, R36.reuse, -R40 ;  /* 0x0000002425287223 */ /* 0x080fe20000010828 */
[----:B------:R-:W-:Y:S01]  /*7980*/  FFMA.FTZ R49, R12, R36, R49 ;  /* 0x000000240c317223 */ /* 0x000fe20000010031 */
[-C--:B------:R-:W-:Y:S01]  /*7990*/  FMUL.FTZ R12, R42, R50.reuse ;  /* 0x000000322a0c7220 */ /* 0x080fe20000410000 */
[----:B------:R-:W-:Y:S01]  /*79a0*/  FMUL.FTZ R50, R14, R50 ;  /* 0x000000320e327220 */ /* 0x000fe20000410000 */
[----:B------:R-:W-:Y:S02]  /*79b0*/  F2FP.F16.F32.PACK_AB R48, R48, R152 ;  /* 0x000000983030723e */ /* 0x000fe400000000ff */
[-C--:B------:R-:W-:Y:S01]  /*79c0*/  FFMA.FTZ R12, R14, R38.reuse, -R12 ;  /* 0x000000260e0c7223 */ /* 0x080fe2000001080c */
[----:B------:R-:W-:-:S04]  /*79d0*/  FFMA.FTZ R50, R42, R38, R50 ;  /* 0x000000262a327223 */ /* 0x000fc80000010032 */
[----:B------:R-:W-:Y:S01]  /*79e0*/  F2FP.F16.F32.PACK_AB R14, R12, R40 ;  /* 0x000000280c0e723e */ /* 0x000fe200000000ff */
[----:B------:R-:W-:Y:S01]  /*79f0*/  IMAD.MOV.U32 R12, RZ, RZ, R15 ;  /* 0x000000ffff0c7224 */ /* 0x000fe200078e000f */
[----:B------:R-:W-:Y:S01]  /*7a00*/  F2FP.F16.F32.PACK_AB R49, R50, R49 ;  /* 0x000000313231723e */ /* 0x000fe200000000ff */
[----:B------:R-:W-:Y:S01]  /*7a10*/  IMAD.MOV.U32 R40, RZ, RZ, R48 ;  /* 0x000000ffff287224 */ /* 0x000fe200078e0030 */
[----:B------:R-:W-:Y:S01]  /*7a20*/  MOV R15, R43 ;  /* 0x0000002b000f7202 */ /* 0x000fe20000000f00 */
[----:B------:R-:W-:Y:S02]  /*7a30*/  IMAD.MOV.U32 R43, RZ, RZ, R82 ;  /* 0x000000ffff2b7224 */ /* 0x000fe400078e0052 */
[----:B------:R-:W-:-:S07]  /*7a40*/  IMAD.MOV.U32 R42, RZ, RZ, R49 ;  /* 0x000000ffff2a7224 */ /* 0x000fce00078e0031 */
.L_x_533:
[----:B------:R-:W-:Y:S05]  /*7a50*/  BSYNC B3 ;  /* 0x0000000000037941 */ /* 0x000fea0003800000 */
.L_x_532:
[----:B------:R-:W-:Y:S01]  /*7a60*/  ISETP.GE.AND P3, PT, R54, R131, PT ;  /* 0x000000833600720c */ /* 0x000fe20003f66270 */
[----:B--2---:R4:W-:-:S12]  /*7a70*/  ST.E.128 desc[UR56][R52.64], R12 ;  /* 0x0000000c34007985 */ /* 0x0049d8000c101d38 */
[----:B------:R-:W-:-:S05]  /*7a80*/  @!P3 IMAD.WIDE R36, R54, 0x2, R118 ;  /* 0x000000023624b825 */ /* 0x000fca00078e0276 */
[----:B---3--:R4:W-:Y:S02]  /*7a90*/  @!P3 ST.E.128 desc[UR56][R36.64], R40 ;  /* 0x000000282400b985 */ /* 0x0089e4000c101d38 */
.L_x_531:
[----:B------:R-:W-:Y:S05]  /*7aa0*/  BSYNC B2 ;  /* 0x0000000000027941 */ /* 0x000fea0003800000 */
.L_x_530:
[----:B------:R-:W-:-:S13]  /*7ab0*/  ISETP.NE.AND P3, PT, R8, RZ, PT ;  /* 0x000000ff0800720c */ /* 0x000fda0003f65270 */
[----:B------:R-:W-:Y:S05]  /*7ac0*/  @!P3 BRA `(.L_x_525) ;  /* 0x0000000400c0b947 */ /* 0x000fea0003800000 */
[----:B---34-:R-:W3:Y:S01]  /*7ad0*/  LDL R12, [R1] ;  /* 0x00000000010c7983 */ /* 0x018ee20000100800 */
[C---:B------:R-:W-:Y:S01]  /*7ae0*/  LEA R40, P3, R5.reuse, R11, 0x1 ;  /* 0x0000000b05287211 */ /* 0x040fe200078608ff */
[----:B------:R-:W-:Y:S03]  /*7af0*/  BSSY B2, `(.L_x_534) ;  /* 0x0000069000027945 */ /* 0x000fe60003800000 */
[----:B--2---:R-:W-:Y:S02]  /*7b00*/  LEA.HI.X R41, R5, R119, R109, 0x1, P3 ;  /* 0x0000007705297211 */ /* 0x004fe400018f0c6d */
[----:B------:R-:W-:Y:S02]  /*7b10*/  ISETP.GE.AND P3, PT, R192, R121, PT ;  /* 0x00000079c000720c */ /* 0x000fe40003f66270 */
[----:B---3--:R-:W-:-:S04]  /*7b20*/  LOP3.LUT P5, RZ, R12, 0x1, RZ, 0xc0, !PT ;  /* 0x000000010cff7812 */ /* 0x008fc800078ac0ff */
[----:B------:R-:W-:-:S04]  /*7b30*/  SEL R11, R122, R135, !P5 ;  /* 0x000000877a0b7207 */ /* 0x000fc80006800000 */
        /* <DEDUP_REMOVED lines=10> */
[----:B------:R-:W-:Y:S02]  /*7be0*/  IMAD.IADD R15, R13, 0x1, R12 ;  /* 0x000000010d0f7824 */ /* 0x000fe400078e020c */
[C---:B------:R-:W-:Y:S02]  /*7bf0*/  IMAD R13, R18.reuse, 0x4800, R132 ;  /* 0x00004800120d7824 */ /* 0x040fe400078e0284 */
[----:B------:R-:W-:Y:S02]  /*7c00*/  IMAD R15, R18, 0x4800, R15 ;  /* 0x00004800120f7824 */ /* 0x000fe400078e020f */
[----:B------:R-:W-:-:S03]  /*7c10*/  IMAD R13, R13, 0x2, R2 ;  /* 0x000000020d0d7824 */ /* 0x000fc600078e0202 */
[----:B------:R-:W-:-:S03]  /*7c20*/  LEA R36, R15, R2, 0x1 ;  /* 0x000000020f247211 */ /* 0x000fc600078e08ff */
[----:B------:R-:W2:Y:S04]  /*7c30*/  LDS.128 R12, [R13+0x1e400] ;  /* 0x01e400000d0c7984 */ /* 0x000ea80000000c00 */
[----:B------:R-:W3:Y:S01]  /*7c40*/  LDS.128 R36, [R36+0x1e400] ;  /* 0x01e4000024247984 */ /* 0x000ee20000000c00 */
[----:B------:R-:W-:Y:S05]  /*7c50*/  @P3 BRA `(.L_x_535) ;  /* 0x0000000400483947 */ /* 0x000fea0003800000 */
[--C-:B------:R-:W-:Y:S01]  /*7c60*/  SHF.R.U64 R32, R32, 0x10, R33.reuse ;  /* 0x0000001020207819 */ /* 0x100fe20000001221 */
[--C-:B---3--:R-:W-:Y:S01]  /*7c70*/  HADD2.F32 R48, -RZ, R37.reuse.H0_H0 ;  /* 0x20000025ff307230 */ /* 0x108fe20000004100 */
[----:B------:R-:W-:Y:S01]  /*7c80*/  SHF.R.U32.HI R42, RZ, 0x10, R33 ;  /* 0x00000010ff2a7819 */ /* 0x000fe20000011621 */
[----:B------:R-:W-:Y:S01]  /*7c90*/  HADD2.F32 R49, -RZ, R37.H1_H1 ;  /* 0x30000025ff317230 */ /* 0x000fe20000004100 */
[----:B------:R-:W-:Y:S01]  /*7ca0*/  SHF.R.U64 R33, R44, 0x10, R45 ;  /* 0x000000102c217819 */ /* 0x000fe2000000122d */
[----:B--2---:R-:W-:Y:S01]  /*7cb0*/  HADD2.F32 R37, -RZ, R13.H0_H0 ;  /* 0x2000000dff257230 */ /* 0x004fe20000004100 */
[----:B------:R-:W-:Y:S01]  /*7cc0*/  SHF.R.U64 R43, R46, 0x10, R47 ;  /* 0x000000102e2b7819 */ /* 0x000fe2000000122f */
[----:B------:R-:W-:Y:S01]  /*7cd0*/  HADD2.F32 R50, -RZ, R42.H0_H0 ;  /* 0x2000002aff327230 */ /* 0x000fe20000004100 */
[----:B------:R-:W-:Y:S01]  /*7ce0*/  SHF.R.U32.HI R44, RZ, 0x10, R45 ;  /* 0x00000010ff2c7819 */ /* 0x000fe2000001162d */
[----:B------:R-:W-:Y:S01]  /*7cf0*/  HADD2.F32 R45, -RZ, R161.H1_H1 ;  /* 0x300000a1ff2d7230 */ /* 0x000fe20000004100 */
[----:B------:R-:W-:Y:S01]  /*7d00*/  SHF.R.U32.HI R46, RZ, 0x10, R47 ;  /* 0x00000010ff2e7819 */ /* 0x000fe2000001162f */
[----:B------:R-:W-:Y:S01]  /*7d10*/  HADD2.F32 R47, -RZ, R163.H1_H1 ;  /* 0x300000a3ff2f7230 */ /* 0x000fe20000004100 */
[--C-:B------:R-:W-:Y:S01]  /*7d20*/  SHF.R.U64 R34, R34, 0x10, R35.reuse ;  /* 0x0000001022227819 */ /* 0x100fe20000001223 */
[----:B------:R-:W-:Y:S01]  /*7d30*/  HADD2.F32 R44, -RZ, R44.H0_H0 ;  /* 0x2000002cff2c7230 */ /* 0x000fe20000004100 */
[----:B------:R-:W-:Y:S01]  /*7d40*/  SHF.R.U32.HI R35, RZ, 0x10, R35 ;  /* 0x00000010ff237819 */ /* 0x000fe20000011623 */
[----:B------:R-:W-:-:S02]  /*7d50*/  HADD2.F32 R13, -RZ, R13.H1_H1 ;  /* 0x3000000dff0d7230 */ /* 0x000fc40000004100 */
[CC--:B------:R-:W-:Y:S01]  /*7d60*/  FMUL.FTZ R42, R48.reuse, R47.reuse ;  /* 0x0000002f302a7220 */ /* 0x0c0fe20000410000 */
[----:B------:R-:W-:Y:S01]  /*7d70*/  FMUL.FTZ R51, R37, R47 ;  /* 0x0000002f25337220 */ /* 0x000fe20000410000 */
[-C--:B------:R-:W-:Y:S01]  /*7d80*/  FMUL.FTZ R47, R49, R44.reuse ;  /* 0x0000002c312f7220 */ /* 0x080fe20000410000 */
[----:B------:R-:W-:Y:S02]  /*7d90*/  HADD2.F32 R46, -RZ, R46.H0_H0 ;  /* 0x2000002eff2e7230 */ /* 0x000fe40000004100 */
[-C--:B------:R-:W-:Y:S01]  /*7da0*/  FFMA.FTZ R42, R37, R45.reuse, -R42 ;  /* 0x0000002d252a7223 */ /* 0x080fe2000001082a */
[----:B------:R-:W-:Y:S01]  /*7db0*/  FFMA.FTZ R51, R48, R45, R51 ;  /* 0x0000002d30337223 */ /* 0x000fe20000010033 */
[C---:B------:R-:W-:Y:S01]  /*7dc0*/  FMUL.FTZ R44, R13.reuse, R44 ;  /* 0x0000002c0d2c7220 */ /* 0x040fe20000410000 */
[--C-:B------:R-:W-:Y:S02]  /*7dd0*/  HADD2.F32 R45, -RZ, R39.reuse.H0_H0 ;  /* 0x20000027ff2d7230 */ /* 0x100fe40000004100 */
[----:B------:R-:W-:Y:S01]  /*7de0*/  FFMA.FTZ R47, R13, R50, -R47 ;  /* 0x000000320d2f7223 */ /* 0x000fe2000001082f */
[----:B------:R-:W-:-:S02]  /*7df0*/  HADD2.F32 R48, -RZ, R39.H1_H1 ;  /* 0x30000027ff307230 */ /* 0x000fc40000004100 */
[----:B------:R-:W-:Y:S01]  /*7e00*/  FFMA.FTZ R44, R49, R50, R44 ;  /* 0x00000032312c7223 */ /* 0x000fe2000001002c */
[----:B------:R-:W-:Y:S02]  /*7e10*/  HADD2.F32 R37, -RZ, R162.H1_H1 ;  /* 0x300000a2ff257230 */ /* 0x000fe40000004100 */
[----:B------:R-:W-:Y:S02]  /*7e20*/  HADD2.F32 R39, -RZ, R15.H0_H0 ;  /* 0x2000000fff277230 */ /* 0x000fe40000004100 */
[----:B------:R-:W-:Y:S02]  /*7e30*/  HADD2.F32 R49, -RZ, R35.H0_H0 ;  /* 0x20000023ff317230 */ /* 0x000fe40000004100 */
[-C--:B------:R-:W-:Y:S01]  /*7e40*/  FMUL.FTZ R35, R45, R37.reuse ;  /* 0x000000252d237220 */ /* 0x080fe20000410000 */
[----:B------:R-:W-:Y:S02]  /*7e50*/  HADD2.F32 R15, -RZ, R15.H1_H1 ;  /* 0x3000000fff0f7230 */ /* 0x000fe40000004100 */
[----:B------:R-:W-:Y:S01]  /*7e60*/  FMUL.FTZ R50, R39, R37 ;  /* 0x0000002527327220 */ /* 0x000fe20000410000 */
[----:B------:R-:W-:-:S02]  /*7e70*/  HADD2.F32 R13, -RZ, R160.H1_H1 ;  /* 0x300000a0ff0d7230 */ /* 0x000fc40000004100 */
[CC--:B------:R-:W-:Y:S01]  /*7e80*/  FMUL.FTZ R37, R48.reuse, R46.reuse ;  /* 0x0000002e30257220 */ /* 0x0c0fe20000410000 */
[----:B------:R-:W-:Y:S02]  /*7e90*/  HADD2.F32 R163, -RZ, R163.H0_H0 ;  /* 0x200000a3ffa37230 */ /* 0x000fe40000004100 */
[C---:B------:R-:W-:Y:S01]  /*7ea0*/  FMUL.FTZ R46, R15.reuse, R46 ;  /* 0x0000002e0f2e7220 */ /* 0x040fe20000410000 */
[----:B------:R-:W-:Y:S02]  /*7eb0*/  HADD2.F32 R161, -RZ, R161.H0_H0 ;  /* 0x200000a1ffa17230 */ /* 0x000fe40000004100 */
[----:B------:R-:W-:Y:S01]  /*7ec0*/  FFMA.FTZ R37, R15, R49, -R37 ;  /* 0x000000310f257223 */ /* 0x000fe20000010825 */
[-C--:B------:R-:W-:Y:S01]  /*7ed0*/  FFMA.FTZ R35, R39, R13.reuse, -R35 ;  /* 0x0000000d27237223 */ /* 0x080fe20000010823 */
[----:B------:R-:W-:Y:S01]  /*7ee0*/  FFMA.FTZ R50, R45, R13, R50 ;  /* 0x0000000d2d327223 */ /* 0x000fe20000010032 */
[----:B------:R-:W-:Y:S02]  /*7ef0*/  HADD2.F32 R15, -RZ, R36.H0_H0 ;  /* 0x20000024ff0f7230 */ /* 0x000fe40000004100 */
[----:B------:R-:W-:Y:S01]  /*7f00*/  FFMA.FTZ R46, R48, R49, R46 ;  /* 0x00000031302e7223 */ /* 0x000fe2000001002e */
[----:B------:R-:W-:-:S02]  /*7f10*/  HADD2.F32 R13, -RZ, R12.H0_H0 ;  /* 0x2000000cff0d7230 */ /* 0x000fc40000004100 */
[----:B------:R-:W-:Y:S02]  /*7f20*/  HADD2.F32 R39, -RZ, R32.H0_H0 ;  /* 0x20000020ff277230 */ /* 0x000fe40000004100 */
[-C--:B------:R-:W-:Y:S01]  /*7f30*/  FMUL.FTZ R32, R15, R163.reuse ;  /* 0x000000a30f207220 */ /* 0x080fe20000410000 */
[----:B------:R-:W-:Y:S02]  /*7f40*/  HADD2.F32 R33, -RZ, R33.H0_H0 ;  /* 0x20000021ff217230 */ /* 0x000fe40000004100 */
[C---:B------:R-:W-:Y:S01]  /*7f50*/  FMUL.FTZ R163, R13.reuse, R163 ;  /* 0x000000a30da37220 */ /* 0x040fe20000410000 */
[----:B------:R-:W-:Y:S02]  /*7f60*/  HADD2.F32 R36, -RZ, R36.H1_H1 ;  /* 0x30000024ff247230 */ /* 0x000fe40000004100 */
[-C--:B------:R-:W-:Y:S01]  /*7f70*/  FFMA.FTZ R32, R13, R161.reuse, -R32 ;  /* 0x000000a10d207223 */ /* 0x080fe20000010820 */
[----:B------:R-:W-:Y:S02]  /*7f80*/  HADD2.F32 R12, -RZ, R12.H1_H1 ;  /* 0x3000000cff0c7230 */ /* 0x000fe40000004100 */
[----:B------:R-:W-:Y:S01]  /*7f90*/  FFMA.FTZ R163, R15, R161, R163 ;  /* 0x000000a10fa37223 */ /* 0x000fe200000100a3 */
[----:B------:R-:W-:-:S02]  /*7fa0*/  HADD2.F32 R15, -RZ, R38.H0_H0 ;  /* 0x20000026ff0f7230 */ /* 0x000fc40000004100 */
[-C--:B------:R-:W-:Y:S01]  /*7fb0*/  FMUL.FTZ R45, R36, R33.reuse ;  /* 0x00000021242d7220 */ /* 0x080fe20000410000 */
[----:B------:R-:W-:Y:S02]  /*7fc0*/  HADD2.F32 R162, -RZ, R162.H0_H0 ;  /* 0x200000a2ffa27230 */ /* 0x000fe40000004100 */
[C---:B------:R-:W-:Y:S01]  /*7fd0*/  FMUL.FTZ R33, R12.reuse, R33 ;  /* 0x000000210c217220 */ /* 0x040fe20000410000 */
[----:B------:R-:W-:Y:S02]  /*7fe0*/  HADD2.F32 R43, -RZ, R43.H0_H0 ;  /* 0x2000002bff2b7230 */ /* 0x000fe40000004100 */
[-C--:B------:R-:W-:Y:S01]  /*7ff0*/  FFMA.FTZ R45, R12, R39.reuse, -R45 ;  /* 0x000000270c2d7223 */ /* 0x080fe2000001082d */
[----:B------:R-:W-:Y:S02]  /*8000*/  HADD2.F32 R13, -RZ, R14.H0_H0 ;  /* 0x2000000eff0d7230 */ /* 0x000fe40000004100 */
[----:B------:R-:W-:Y:S01]  /*8010*/  FFMA.FTZ R36, R36, R39, R33 ;  /* 0x0000002724247223 */ /* 0x000fe20000010021 */
[----:B------:R-:W-:-:S02]  /*8020*/  HADD2.F32 R38, -RZ, R38.H1_H1 ;  /* 0x30000026ff267230 */ /* 0x000fc40000004100 */
[-C--:B------:R-:W-:Y:S01]  /*8030*/  FMUL.FTZ R12, R15, R162.reuse ;  /* 0x000000a20f0c7220 */ /* 0x080fe20000410000 */
[----:B------:R-:W-:Y:S02]  /*8040*/  HADD2.F32 R14, -RZ, R14.H1_H1 ;  /* 0x3000000eff0e7230 */ /* 0x000fe40000004100 */
[C---:B------:R-:W-:Y:S01]  /*8050*/  FMUL.FTZ R162, R13.reuse, R162 ;  /* 0x000000a20da27220 */ /* 0x040fe20000410000 */
[----:B------:R-:W-:Y:S02]  /*8060*/  HADD2.F32 R160, -RZ, R160.H0_H0 ;  /* 0x200000a0ffa07230 */ /* 0x000fe40000004100 */
[-C--:B------:R-:W-:Y:S01]  /*8070*/  FMUL.FTZ R39, R38, R43.reuse ;  /* 0x0000002b26277220 */ /* 0x080fe20000410000 */
[----:B------:R-:W-:Y:S02]  /*8080*/  HADD2.F32 R33, -RZ, R34.H0_H0 ;  /* 0x20000022ff217230 */ /* 0x000fe40000004100 */
[----:B------:R-:W-:Y:S01]  /*8090*/  FMUL.FTZ R43, R14, R43 ;  /* 0x0000002b0e2b7220 */ /* 0x000fe20000410000 */
[----:B------:R-:W-:Y:S01]  /*80a0*/  F2FP.F16.F32.PACK_AB R46, R46, R50 ;  /* 0x000000322e2e723e */ /* 0x000fe200000000ff */
[-C--:B------:R-:W-:Y:S01]  /*80b0*/  FFMA.FTZ R12, R13, R160.reuse, -R12 ;  /* 0x000000a00d0c7223 */ /* 0x080fe2000001080c */
[----:B------:R-:W-:Y:S01]  /*80c0*/  FFMA.FTZ R162, R15, R160, R162 ;  /* 0x000000a00fa27223 */ /* 0x000fe200000100a2 */
[-C--:B------:R-:W-:Y:S01]  /*80d0*/  FFMA.FTZ R39, R14, R33.reuse, -R39 ;  /* 0x000000210e277223 */ /* 0x080fe20000010827 */
[----:B------:R-:W-:Y:S01]  /*80e0*/  FFMA.FTZ R43, R38, R33, R43 ;  /* 0x00000021262b7223 */ /* 0x000fe2000001002b */
[----:B------:R-:W-:-:S02]  /*80f0*/  F2FP.F16.F32.PACK_AB R32, R45, R32 ;  /* 0x000000202d20723e */ /* 0x000fc400000000ff */
[----:B------:R-:W-:Y:S02]  /*8100*/  F2FP.F16.F32.PACK_AB R15, R37, R35 ;  /* 0x00000023250f723e */ /* 0x000fe400000000ff */
[----:B------:R-:W-:Y:S01]  /*8110*/  F2FP.F16.F32.PACK_AB R14, R39, R12 ;  /* 0x0000000c270e723e */ /* 0x000fe200000000ff */
[----:B------:R-:W-:Y:S01]  /*8120*/  IMAD.MOV.U32 R12, RZ, RZ, R32 ;  /* 0x000000ffff0c7224 */ /* 0x000fe200078e0020 */
[----:B------:R-:W-:Y:S01]  /*8130*/  F2FP.F16.F32.PACK_AB R13, R47, R42 ;  /* 0x0000002a2f0d723e */ /* 0x000fe200000000ff */
[----:B------:R-:W-:Y:S01]  /*8140*/  IMAD.MOV.U32 R39, RZ, RZ, R46 ;  /* 0x000000ffff277224 */ /* 0x000fe200078e002e */
[----:B------:R-:W-:Y:S02]  /*8150*/  F2FP.F16.F32.PACK_AB R37, R44, R51 ;  /* 0x000000332c25723e */ /* 0x000fe400000000ff */
[----:B------:R-:W-:Y:S02]  /*8160*/  F2FP.F16.F32.PACK_AB R36, R36, R163 ;  /* 0x000000a32424723e */ /* 0x000fe400000000ff */
[----:B------:R-:W-:-:S07]  /*8170*/  F2FP.F16.F32.PACK_AB R38, R43, R162 ;  /* 0x000000a22b26723e */ /* 0x000fce00000000ff */
.L_x_535:
[----:B------:R-:W-:Y:S05]  /*8180*/  BSYNC B2 ;  /* 0x0000000000027941 */ /* 0x000fea0003800000 */
.L_x_534:
[----:B------:R-:W-:Y:S01]  /*8190*/  ISETP.GE.AND P3, PT, R11, R131, PT ;  /* 0x000000830b00720c */ /* 0x000fe20003f66270 */
[----:B--2---:R2:W-:-:S12]  /*81a0*/  ST.E.128 desc[UR56][R40.64], R12 ;  /* 0x0000000c28007985 */ /* 0x0045d8000c101d38 */
[----:B------:R-:W-:-:S05]  /*81b0*/  @!P3 IMAD.WIDE R118, R11, 0x2, R118 ;  /* 0x000000020b76b825 */ /* 0x000fca00078e0276 */
[----:B---3--:R2:W-:Y:S02]  /*81c0*/  @!P3 ST.E.128 desc[UR56][R118.64], R36 ;  /* 0x000000247600b985 */ /* 0x0085e4000c101d38 */
.L_x_525:
[----:B------:R-:W-:Y:S05]  /*81d0*/  BSYNC B1 ;  /* 0x0000000000017941 */ /* 0x000fea0003800000 */
.L_x_524:
[----:B------:R-:W-:-:S03]  /*81e0*/  UMOV UR4, 0xffffffff ;  /* 0xffffffff00047882 */ /* 0x000fc60000000000 */
[----:B------:R-:W-:Y:S05]  /*81f0*/  BRA.DIV UR4, `(.L_x_536) ;  /* 0x0000018604cc7947 */ /* 0x000fea000b800000 */
[----:B0-----:R-:W0:Y:S04]  /*8200*/  SHFL.IDX PT, R117, R117, 0x1, 0x1c1f ;  /* 0x003c1f0075757f89 */ /* 0x001e2800000e0000 */
[----:B--2-4-:R2:W4:Y:S02]  /*8210*/  SHFL.IDX PT, R36, R120, 0x1, 0x1c1f ;  /* 0x003c1f0078247f89 */ /* 0x01452400000e0000 */
.L_x_805:
[----:B------:R-:W-:Y:S05]  /*8220*/  @P4 BRA `(.L_x_493) ;  /* 0x0000001c00744947 */ /* 0x000fea0003800000 */
[----:B------:R-:W-:Y:S01]  /*8230*/  ISETP.NE.AND P3, PT, R6, RZ, PT ;  /* 0x000000ff0600720c */ /* 0x000fe20003f65270 */
[----:B------:R-:W-:Y:S01]  /*8240*/  BSSY B1, `(.L_x_537) ;  /* 0x0000076000017945 */ /* 0x000fe20003800000 */
[----:B0-----:R-:W-:-:S11]  /*8250*/  MOV R37, R117 ;  /* 0x0000007500257202 */ /* 0x001fd60000000f00 */
[----:B------:R-:W-:Y:S05]  /*8260*/  @!P3 BRA `(.L_x_538) ;  /* 0x0000000400ccb947 */ /* 0x000fea0003800000 */
[----:B---3--:R-:W-:Y:S01]  /*8270*/  SEL R11, R122, R135, !P0 ;  /* 0x000000877a0b7207 */ /* 0x008fe20004000000 */
[----:B------:R-:W-:Y:S01]  /*8280*/  BSSY B2, `(.L_x_539) ;  /* 0x000006f000027945 */ /* 0x000fe20003800000 */
[----:B------:R-:W-:Y:S02]  /*8290*/  SHF.R.U32.HI R13, RZ, 0x3, R203 ;  /* 0x00000003ff0d7819 */ /* 0x000fe400000116cb */
[----:B------:R-:W-:Y:S02]  /*82a0*/  SHF.R.S32.HI R12, RZ, 0x1f, R11 ;  /* 0x0000001fff0c7819 */ /* 0x000fe4000001140b */
[----:B----4-:R-:W-:Y:S02]  /*82b0*/  LEA R38, P3, R3, R36, 0x1 ;  /* 0x0000002403267211 */ /* 0x010fe400078608ff */
[----:B------:R-:W-:Y:S02]  /*82c0*/  LEA.HI R12, R12, R11, RZ, 0x4 ;  /* 0x0000000b0c0c7211 */ /* 0x000fe400078f20ff */
[----:B------:R-:W-:-:S02]  /*82d0*/  ISETP.GE.AND P4, PT, R16, R121, PT ;  /* 0x000000791000720c */ /* 0x000fc40003f86270 */
[----:B------:R-:W-:Y:S02]  /*82e0*/  LEA.HI.SX32 R12, R12, R115, 0x1c ;  /* 0x000000730c0c7211 */ /* 0x000fe400078fe2ff */
[----:B------:R-:W-:Y:S02]  /*82f0*/  LEA.HI.X R39, R3, R117, R111, 0x1, P3 ;  /* 0x0000007503277211 */ /* 0x000fe400018f0c6f */
[----:B------:R-:W-:Y:S01]  /*8300*/  SHF.R.S32.HI R11, RZ, 0x1f, R12 ;  /* 0x0000001fff0b7819 */ /* 0x000fe2000001140c */
[----:B------:R-:W-:-:S03]  /*8310*/  IMAD.SHL.U32 R40, R12, 0x8, RZ ;  /* 0x000000080c287824 */ /* 0x000fc600078e00ff */
[----:B------:R-:W-:Y:S02]  /*8320*/  LEA.HI R11, R11, R12, RZ, 0x3 ;  /* 0x0000000c0b0b7211 */ /* 0x000fe400078f18ff */
[----:B------:R-:W-:Y:S02]  /*8330*/  ISETP.GE.AND P3, PT, R40, R131, PT ;  /* 0x000000832800720c */ /* 0x000fe40003f66270 */
[----:B------:R-:W-:Y:S02]  /*8340*/  SHF.R.S32.HI R12, RZ, 0x3, R11 ;  /* 0x00000003ff0c7819 */ /* 0x000fe4000001140b */
[----:B------:R-:W-:-:S03]  /*8350*/  LOP3.LUT R11, R203, 0x38, R40, 0xf8, !PT ;  /* 0x00000038cb0b7812 */ /* 0x000fc600078ef828 */
[----:B------:R-:W-:Y:S01]  /*8360*/  IMAD R12, R12, 0x1800, R219 ;  /* 0x000018000c0c7824 */ /* 0x000fe200078e02db */
[----:B------:R-:W-:-:S05]  /*8370*/  LOP3.LUT R11, R11, R13, RZ, 0x3c, !PT ;  /* 0x0000000d0b0b7212 */ /* 0x000fca00078e3cff */
[----:B------:R-:W-:Y:S02]  /*8380*/  IMAD.IADD R13, R12, 0x1, R11 ;  /* 0x000000010c0d7824 */ /* 0x000fe400078e020b */
[C---:B------:R-:W-:Y:S02]  /*8390*/  IMAD R11, R18.reuse, 0x4800, R133 ;  /* 0x00004800120b7824 */ /* 0x040fe400078e0285 */
[----:B------:R-:W-:Y:S02]  /*83a0*/  IMAD R13, R18, 0x4800, R13 ;  /* 0x00004800120d7824 */ /* 0x000fe400078e020d */
[----:B------:R-:W-:Y:S01]  /*83b0*/  @!P3 IMAD.WIDE R40, R40, 0x2, R36 ;  /* 0x000000022828b825 */ /* 0x000fe200078e0224 */
[----:B------:R-:W-:-:S03]  /*83c0*/  LEA R11, R11, R2, 0x1 ;  /* 0x000000020b0b7211 */ /* 0x000fc600078e08ff */
[----:B------:R-:W-:Y:S02]  /*83d0*/  IMAD R32, R13, 0x2, R2 ;  /* 0x000000020d207824 */ /* 0x000fe400078e0202 */
[----:B------:R0:W3:Y:S04]  /*83e0*/  LDS.128 R12, [R11+0x1e400] ;  /* 0x01e400000b0c7984 */ /* 0x0000e80000000c00 */
[----:B------:R-:W4:Y:S01]  /*83f0*/  LDS.128 R32, [R32+0x1e400] ;  /* 0x01e4000020207984 */ /* 0x000f220000000c00 */
[----:B------:R-:W-:Y:S05]  /*8400*/  @P4 BRA `(.L_x_540) ;  /* 0x0000000400584947 */ /* 0x000fea0003800000 */
[----:B------:R-:W-:Y:S01]  /*8410*/  SHF.R.U64 R42, R76, 0x10, R77 ;  /* 0x000000104c2a7819 */ /* 0x000fe2000000124d */
[----:B----4-:R-:W-:Y:S01]  /*8420*/  IMAD.MOV.U32 R45, RZ, RZ, R33 ;  /* 0x000000ffff2d7224 */ /* 0x010fe200078e0021 */
[----:B------:R-:W-:Y:S01]  /*8430*/  SHF.R.U32.HI R76, RZ, 0x10, R77 ;  /* 0x00000010ff4c7819 */ /* 0x000fe2000001164d */
[----:B------:R-:W-:Y:S01]  /*8440*/  HADD2.F32 R49, -RZ, R159.H1_H1 ;  /* 0x3000009fff317230 */ /* 0x000fe20000004100 */
[----:B---3--:R-:W-:Y:S01]  /*8450*/  MOV R33, R15 ;  /* 0x0000000f00217202 */ /* 0x008fe20000000f00 */
[----:B------:R-:W-:Y:S01]  /*8460*/  HADD2.F32 R15, -RZ, R13.H0_H0 ;  /* 0x2000000dff0f7230 */ /* 0x000fe20000004100 */
[--C-:B0-----:R-:W-:Y:S01]  /*8470*/  SHF.R.U64 R11, R64, 0x10, R65.reuse ;  /* 0x00000010400b7819 */ /* 0x101fe20000001241 */
[--C-:B------:R-:W-:Y:S01]  /*8480*/  HADD2.F32 R46, -RZ, R45.reuse.H0_H0 ;  /* 0x2000002dff2e7230 */ /* 0x100fe20000004100 */
[----:B------:R-:W-:Y:S01]  /*8490*/  SHF.R.U32.HI R64, RZ, 0x10, R65 ;  /* 0x00000010ff407819 */ /* 0x000fe20000011641 */
[----:B------:R-:W-:Y:S01]  /*84a0*/  HADD2.F32 R45, -RZ, R45.H1_H1 ;  /* 0x3000002dff2d7230 */ /* 0x000fe20000004100 */
[----:B------:R-:W-:Y:S01]  /*84b0*/  SHF.R.U64 R44, R78, 0x10, R79 ;  /* 0x000000104e2c7819 */ /* 0x000fe2000000124f */
[----:B------:R-:W-:-:S02]  /*84c0*/  HADD2.F32 R76, -RZ, R76.H0_H0 ;  /* 0x2000004cff4c7230 */ /* 0x000fc40000004100 */
[-C--:B------:R-:W-:Y:S01]  /*84d0*/  FMUL.FTZ R50, R46, R49.reuse ;  /* 0x000000312e327220 */ /* 0x080fe20000410000 */
[----:B------:R-:W-:Y:S02]  /*84e0*/  HADD2.F32 R48, -RZ, R13.H1_H1 ;  /* 0x3000000dff307230 */ /* 0x000fe40000004100 */
[----:B------:R-:W-:Y:S01]  /*84f0*/  FMUL.FTZ R13, R15, R49 ;  /* 0x000000310f0d7220 */ /* 0x000fe20000410000 */
[----:B------:R-:W-:Y:S02]  /*8500*/  HADD2.F32 R47, -RZ, R157.H1_H1 ;  /* 0x3000009dff2f7230 */ /* 0x000fe40000004100 */
[CC--:B------:R-:W-:Y:S01]  /*8510*/  FMUL.FTZ R49, R45.reuse, R76.reuse ;  /* 0x0000004c2d317220 */ /* 0x0c0fe20000410000 */
[----:B------:R-:W-:Y:S01]  /*8520*/  HADD2.F32 R64, -RZ, R64.H0_H0 ;  /* 0x20000040ff407230 */ /* 0x000fe20000004100 */
[----:B------:R-:W-:Y:S01]  /*8530*/  SHF.R.U32.HI R78, RZ, 0x10, R79 ;  /* 0x00000010ff4e7819 */ /* 0x000fe2000001164f */
[----:B------:R-:W-:Y:S01]  /*8540*/  FMUL.FTZ R76, R48, R76 ;  /* 0x0000004c304c7220 */ /* 0x000fe20000410000 */
[----:B------:R-:W-:Y:S01]  /*8550*/  SHF.R.U64 R43, R66, 0x10, R67 ;  /* 0x00000010422b7819 */ /* 0x000fe20000001243 */
[-C--:B------:R-:W-:Y:S01]  /*8560*/  FFMA.FTZ R13, R46, R47.reuse, R13 ;  /* 0x0000002f2e0d7223 */ /* 0x080fe2000001000d */
[----:B------:R-:W-:Y:S01]  /*8570*/  SHF.R.U32.HI R66, RZ, 0x10, R67 ;  /* 0x00000010ff427819 */ /* 0x000fe20000011643 */
[-C--:B------:R-:W-:Y:S01]  /*8580*/  FFMA.FTZ R48, R48, R64.reuse, -R49 ;  /* 0x0000004030307223 */ /* 0x080fe20000010831 */
[----:B------:R-:W-:Y:S01]  /*8590*/  FFMA.FTZ R46, R45, R64, R76 ;  /* 0x000000402d2e7223 */ /* 0x000fe2000001004c */
[----:B------:R-:W-:Y:S01]  /*85a0*/  FFMA.FTZ R15, R15, R47, -R50 ;  /* 0x0000002f0f0f7223 */ /* 0x000fe20000010832 */
[----:B------:R-:W-:-:S02]  /*85b0*/  HADD2.F32 R64, -RZ, R158.H1_H1 ;  /* 0x3000009eff407230 */ /* 0x000fc40000004100 */
[--C-:B------:R-:W-:Y:S02]  /*85c0*/  HADD2.F32 R45, -RZ, R35.reuse.H0_H0 ;  /* 0x20000023ff2d7230 */ /* 0x100fe40000004100 */
[----:B------:R-:W-:Y:S01]  /*85d0*/  HADD2.F32 R52, -RZ, R35.H1_H1 ;  /* 0x30000023ff347230 */ /* 0x000fe20000004100 */
[----:B------:R-:W-:Y:S01]  /*85e0*/  F2FP.F16.F32.PACK_AB R15, R48, R15 ;  /* 0x0000000f300f723e */ /* 0x000fe200000000ff */
[----:B------:R-:W-:Y:S02]  /*85f0*/  HADD2.F32 R49, -RZ, R78.H0_H0 ;  /* 0x2000004eff317230 */ /* 0x000fe40000004100 */
[--C-:B------:R-:W-:Y:S02]  /*8600*/  HADD2.F32 R35, -RZ, R33.reuse.H0_H0 ;  /* 0x20000021ff237230 */ /* 0x100fe40000004100 */
[----:B------:R-:W-:Y:S02]  /*8610*/  HADD2.F32 R50, -RZ, R33.H1_H1 ;  /* 0x30000021ff327230 */ /* 0x000fe40000004100 */
[----:B------:R-:W-:Y:S01]  /*8620*/  FMUL.FTZ R51, R52, R49 ;  /* 0x0000003134337220 */ /* 0x000fe20000410000 */
[----:B------:R-:W-:-:S02]  /*8630*/  HADD2.F32 R54, -RZ, R156.H1_H1 ;  /* 0x3000009cff367230 */ /* 0x000fc40000004100 */
[----:B------:R-:W-:Y:S02]  /*8640*/  HADD2.F32 R47, -RZ, R66.H0_H0 ;  /* 0x20000042ff2f7230 */ /* 0x000fe40000004100 */
[-C--:B------:R-:W-:Y:S01]  /*8650*/  FMUL.FTZ R66, R45, R64.reuse ;  /* 0x000000402d427220 */ /* 0x080fe20000410000 */
[C---:B------:R-:W-:Y:S01]  /*8660*/  FMUL.FTZ R64, R35.reuse, R64 ;  /* 0x0000004023407220 */ /* 0x040fe20000410000 */
[C---:B------:R-:W-:Y:S01]  /*8670*/  FMUL.FTZ R49, R50.reuse, R49 ;  /* 0x0000003132317220 */ /* 0x040fe20000410000 */
[----:B------:R-:W-:Y:S02]  /*8680*/  HADD2.F32 R159, -RZ, R159.H0_H0 ;  /* 0x2000009fff9f7230 */ /* 0x000fe40000004100 */
[-C--:B------:R-:W-:Y:S01]  /*8690*/  FFMA.FTZ R33, R35, R54.reuse, -R66 ;  /* 0x0000003623217223 */ /* 0x080fe20000010842 */
[-C--:B------:R-:W-:Y:S01]  /*86a0*/  FFMA.FTZ R50, R50, R47.reuse, -R51 ;  /* 0x0000002f32327223 */ /* 0x080fe20000010833 */
[----:B------:R-:W-:Y:S01]  /*86b0*/  FFMA.FTZ R35, R45, R54, R64 ;  /* 0x000000362d237223 */ /* 0x000fe20000010040 */
[----:B------:R-:W-:Y:S01]  /*86c0*/  FFMA.FTZ R52, R52, R47, R49 ;  /* 0x0000002f34347223 */ /* 0x000fe20000010031 */
[----:B------:R-:W-:-:S02]  /*86d0*/  HADD2.F32 R51, -RZ, R42.H0_H0 ;  /* 0x2000002aff337230 */ /* 0x000fc40000004100 */
[----:B------:R-:W-:Y:S01]  /*86e0*/  HADD2.F32 R45, -RZ, R32.H0_H0 ;  /* 0x20000020ff2d7230 */ /* 0x000fe20000004100 */
[----:B------:R-:W-:Y:S01]  /*86f0*/  F2FP.F16.F32.PACK_AB R50, R50, R33 ;  /* 0x000000213232723e */ /* 0x000fe200000000ff */
[----:B------:R-:W-:Y:S01]  /*8700*/  HADD2.F32 R42, -RZ, R12.H0_H0 ;  /* 0x2000000cff2a7230 */ /* 0x000fe20000004100 */
[----:B------:R-:W-:Y:S01]  /*8710*/  F2FP.F16.F32.PACK_AB R33, R46, R13 ;  /* 0x0000000d2e21723e */ /* 0x000fe200000000ff */
[----:B------:R-:W-:Y:S01]  /*8720*/  HADD2.F32 R47, -RZ, R32.H1_H1 ;  /* 0x30000020ff2f7230 */ /* 0x000fe20000004100 */
[----:B------:R-:W-:Y:S01]  /*8730*/  F2FP.F16.F32.PACK_AB R35, R52, R35 ;  /* 0x000000233423723e */ /* 0x000fe200000000ff */
[----:B------:R-:W-:Y:S02]  /*8740*/  HADD2.F32 R32, -RZ, R12.H1_H1 ;  /* 0x3000000cff207230 */ /* 0x000fe40000004100 */
[----:B------:R-:W-:Y:S01]  /*8750*/  FMUL.FTZ R12, R42, R159 ;  /* 0x0000009f2a0c7220 */ /* 0x000fe20000410000 */
[----:B------:R-:W-:Y:S02]  /*8760*/  HADD2.F32 R157, -RZ, R157.H0_H0 ;  /* 0x2000009dff9d7230 */ /* 0x000fe40000004100 */
[----:B------:R-:W-:Y:S01]  /*8770*/  FMUL.FTZ R53, R47, R51 ;  /* 0x000000332f357220 */ /* 0x000fe20000410000 */
[----:B------:R-:W-:-:S02]  /*8780*/  HADD2.F32 R49, -RZ, R11.H0_H0 ;  /* 0x2000000bff317230 */ /* 0x000fc40000004100 */
[C---:B------:R-:W-:Y:S01]  /*8790*/  FMUL.FTZ R11, R45.reuse, R159 ;  /* 0x0000009f2d0b7220 */ /* 0x040fe20000410000 */
[----:B------:R-:W-:Y:S01]  /*87a0*/  FMUL.FTZ R54, R32, R51 ;  /* 0x0000003320367220 */ /* 0x000fe20000410000 */
[-C--:B------:R-:W-:Y:S01]  /*87b0*/  FFMA.FTZ R12, R45, R157.reuse, R12 ;  /* 0x0000009d2d0c7223 */ /* 0x080fe2000001000c */
[----:B------:R-:W-:Y:S02]  /*87c0*/  HADD2.F32 R51, -RZ, R44.H0_H0 ;  /* 0x2000002cff337230 */ /* 0x000fe40000004100 */
[----:B------:R-:W-:Y:S01]  /*87d0*/  FFMA.FTZ R11, R42, R157, -R11 ;  /* 0x0000009d2a0b7223 */ /* 0x000fe2000001080b */
[-C--:B------:R-:W-:Y:S01]  /*87e0*/  FFMA.FTZ R32, R32, R49.reuse, -R53 ;  /* 0x0000003120207223 */ /* 0x080fe20000010835 */
[----:B------:R-:W-:Y:S01]  /*87f0*/  FFMA.FTZ R45, R47, R49, R54 ;  /* 0x000000312f2d7223 */ /* 0x000fe20000010036 */
[----:B------:R-:W-:Y:S02]  /*8800*/  HADD2.F32 R44, -RZ, R34.H0_H0 ;  /* 0x20000022ff2c7230 */ /* 0x000fe40000004100 */
[----:B------:R-:W-:Y:S01]  /*8810*/  HADD2.F32 R49, -RZ, R158.H0_H0 ;  /* 0x2000009eff317230 */ /* 0x000fe20000004100 */
[----:B------:R-:W-:Y:S01]  /*8820*/  F2FP.F16.F32.PACK_AB R32, R32, R11 ;  /* 0x0000000b2020723e */ /* 0x000fe200000000ff */
[----:B------:R-:W-:-:S02]  /*8830*/  HADD2.F32 R42, -RZ, R14.H0_H0 ;  /* 0x2000000eff2a7230 */ /* 0x000fc40000004100 */
[----:B------:R-:W-:Y:S02]  /*8840*/  HADD2.F32 R34, -RZ, R34.H1_H1 ;  /* 0x30000022ff227230 */ /* 0x000fe40000004100 */
[-C--:B------:R-:W-:Y:S01]  /*8850*/  FMUL.FTZ R53, R44, R49.reuse ;  /* 0x000000312c357220 */ /* 0x080fe20000410000 */
[----:B------:R-:W-:Y:S02]  /*8860*/  HADD2.F32 R14, -RZ, R14.H1_H1 ;  /* 0x3000000eff0e7230 */ /* 0x000fe40000004100 */
[----:B------:R-:W-:Y:S01]  /*8870*/  FMUL.FTZ R49, R42, R49 ;  /* 0x000000312a317220 */ /* 0x000fe20000410000 */
[----:B------:R-:W-:Y:S02]  /*8880*/  HADD2.F32 R47, -RZ, R156.H0_H0 ;  /* 0x2000009cff2f7230 */ /* 0x000fe40000004100 */
[-C--:B------:R-:W-:Y:S01]  /*8890*/  FMUL.FTZ R55, R34, R51.reuse ;  /* 0x0000003322377220 */ /* 0x080fe20000410000 */
[----:B------:R-:W-:Y:S02]  /*88a0*/  HADD2.F32 R43, -RZ, R43.H0_H0 ;  /* 0x2000002bff2b7230 */ /* 0x000fe40000004100 */
[----:B------:R-:W-:Y:S01]  /*88b0*/  FMUL.FTZ R51, R14, R51 ;  /* 0x000000330e337220 */ /* 0x000fe20000410000 */
[----:B------:R-:W-:-:S02]  /*88c0*/  IMAD.MOV.U32 R13, RZ, RZ, R15 ;  /* 0x000000ffff0d7224 */ /* 0x000fc400078e000f */
[-C--:B------:R-:W-:Y:S01]  /*88d0*/  FFMA.FTZ R53, R42, R47.reuse, -R53 ;  /* 0x0000002f2a357223 */ /* 0x080fe20000010835 */
[----:B------:R-:W-:Y:S01]  /*88e0*/  FFMA.FTZ R49, R44, R47, R49 ;  /* 0x0000002f2c317223 */ /* 0x000fe20000010031 */
[-C--:B------:R-:W-:Y:S01]  /*88f0*/  FFMA.FTZ R14, R14, R43.reuse, -R55 ;  /* 0x0000002b0e0e7223 */ /* 0x080fe20000010837 */
[----:B------:R-:W-:Y:S01]  /*8900*/  FFMA.FTZ R34, R34, R43, R51 ;  /* 0x0000002b22227223 */ /* 0x000fe20000010033 */
[----:B------:R-:W-:Y:S01]  /*8910*/  F2FP.F16.F32.PACK_AB R42, R45, R12 ;  /* 0x0000000c2d2a723e */ /* 0x000fe200000000ff */
[----:B------:R-:W-:Y:S02]  /*8920*/  IMAD.MOV.U32 R12, RZ, RZ, R32 ;  /* 0x000000ffff0c7224 */ /* 0x000fe400078e0020 */
[----:B------:R-:W-:Y:S01]  /*8930*/  F2FP.F16.F32.PACK_AB R14, R14, R53 ;  /* 0x000000350e0e723e */ /* 0x000fe200000000ff */
[----:B------:R-:W-:Y:S01]  /*8940*/  IMAD.MOV.U32 R15, RZ, RZ, R50 ;  /* 0x000000ffff0f7224 */ /* 0x000fe200078e0032 */
[----:B------:R-:W-:Y:S02]  /*8950*/  F2FP.F16.F32.PACK_AB R34, R34, R49 ;  /* 0x000000312222723e */ /* 0x000fe400000000ff */
[----:B------:R-:W-:-:S07]  /*8960*/  MOV R32, R42 ;  /* 0x0000002a00207202 */ /* 0x000fce0000000f00 */
.L_x_540:
[----:B------:R-:W-:Y:S05]  /*8970*/  BSYNC B2 ;  /* 0x0000000000027941 */ /* 0x000fea0003800000 */
.L_x_539:
[----:B---3--:R3:W-:Y:S04]  /*8980*/  ST.E.128 desc[UR56][R38.64], R12 ;  /* 0x0000000c26007985 */ /* 0x0087e8000c101d38 */
[----:B----4-:R3:W-:Y:S02]  /*8990*/  @!P3 ST.E.128 desc[UR56][R40.64], R32 ;  /* 0x000000202800b985 */ /* 0x0107e4000c101d38 */
.L_x_538:
[----:B------:R-:W-:Y:S05]  /*89a0*/  BSYNC B1 ;  /* 0x0000000000017941 */ /* 0x000fea0003800000 */
.L_x_537:
[----:B------:R-:W-:Y:S01]  /*89b0*/  ISETP.NE.AND P3, PT, R7, RZ, PT ;  /* 0x000000ff0700720c */ /* 0x000fe20003f65270 */
[----:B------:R-:W-:-:S12]  /*89c0*/  BSSY B1, `(.L_x_541) ;  /* 0x0000074000017945 */ /* 0x000fd80003800000 */
[----:B------:R-:W-:Y:S05]  /*89d0*/  @!P3 BRA `(.L_x_542) ;  /* 0x0000000400c8b947 */ /* 0x000fea0003800000 */
[----:B0--3--:R-:W-:Y:S01]  /*89e0*/  SEL R11, R122, R135, !P1 ;  /* 0x000000877a0b7207 */ /* 0x009fe20004800000 */
        /* <DEDUP_REMOVED lines=11> */
[----:B------:R-:W-:Y:S02]  /*8aa0*/  LOP3.LUT R11, R203, 0x38, R40, 0xf8, !PT ;  /* 0x00000038cb0b7812 */ /* 0x000fe400078ef828 */
[----:B------:R-:W-:Y:S02]  /*8ab0*/  SHF.R.S32.HI R12, RZ, 0x3, R12 ;  /* 0x00000003ff0c7819 */ /* 0x000fe4000001140c */
[----:B------:R-:W-:Y:S02]  /*8ac0*/  LOP3.LUT R11, R11, R13, RZ, 0x3c, !PT ;  /* 0x0000000d0b0b7212 */ /* 0x000fe400078e3cff */
[----:B------:R-:W-:Y:S01]  /*8ad0*/  ISETP.GE.AND P3, PT, R40, R131, PT ;  /* 0x000000832800720c */ /* 0x000fe20003f66270 */
[----:B------:R-:W-:-:S05]  /*8ae0*/  IMAD R12, R12, 0x1800, R219 ;  /* 0x000018000c0c7824 */ /* 0x000fca00078e02db */
[----:B------:R-:W-:Y:S01]  /*8af0*/  IADD3 R13, R12, R11, RZ ;  /* 0x0000000b0c0d7210 */ /* 0x000fe20007ffe0ff */
[----:B------:R-:W-:-:S04]  /*8b00*/  IMAD R11, R18, 0x4800, R130 ;  /* 0x00004800120b7824 */ /* 0x000fc800078e0282 */
[----:B------:R-:W-:Y:S02]  /*8b10*/  IMAD R13, R18, 0x4800, R13 ;  /* 0x00004800120d7824 */ /* 0x000fe400078e020d */
[--C-:B------:R-:W-:Y:S02]  /*8b20*/  IMAD R11, R11, 0x2, R2.reuse ;  /* 0x000000020b0b7824 */ /* 0x100fe400078e0202 */
[----:B------:R-:W-:Y:S02]  /*8b30*/  IMAD R32, R13, 0x2, R2 ;  /* 0x000000020d207824 */ /* 0x000fe400078e0202 */
[----:B------:R-:W-:Y:S01]  /*8b40*/  @!P3 IMAD.WIDE R40, R40, 0x2, R36 ;  /* 0x000000022828b825 */ /* 0x000fe200078e0224 */
[----:B------:R0:W3:Y:S04]  /*8b50*/  LDS.128 R12, [R11+0x1e400] ;  /* 0x01e400000b0c7984 */ /* 0x0000e80000000c00 */
[----:B------:R-:W4:Y:S01]  /*8b60*/  LDS.128 R32, [R32+0x1e400] ;  /* 0x01e4000020207984 */ /* 0x000f220000000c00 */
[----:B------:R-:W-:Y:S05]  /*8b70*/  @P4 BRA `(.L_x_544) ;  /* 0x0000000400544947 */ /* 0x000fea0003800000 */
[----:B----4-:R-:W-:Y:S01]  /*8b80*/  MOV R45, R33 ;  /* 0x00000021002d7202 */ /* 0x010fe20000000f00 */
[----:B------:R-:W-:Y:S01]  /*8b90*/  IMAD.MOV.U32 R47, RZ, RZ, R35 ;  /* 0x000000ffff2f7224 */ /* 0x000fe200078e0023 */
[----:B------:R-:W-:Y:S01]  /*8ba0*/  SHF.R.U32.HI R51, RZ, 0x10, R73 ;  /* 0x00000010ff337819 */ /* 0x000fe20000011649 */
[----:B---3--:R-:W-:Y:S01]  /*8bb0*/  IMAD.MOV.U32 R33, RZ, RZ, R15 ;  /* 0x000000ffff217224 */ /* 0x008fe200078e000f */
[----:B------:R-:W-:Y:S01]  /*8bc0*/  SHF.R.U32.HI R49, RZ, 0x10, R61 ;  /* 0x00000010ff317819 */ /* 0x000fe2000001163d */
[----:B------:R-:W-:Y:S01]  /*8bd0*/  HADD2.F32 R50, -RZ, R149.H1_H1 ;  /* 0x30000095ff327230 */ /* 0x000fe20000004100 */
[--C-:B------:R-:W-:Y:S01]  /*8be0*/  SHF.R.U64 R43, R74, 0x10, R75.reuse ;  /* 0x000000104a2b7819 */ /* 0x100fe2000000124b */
[----:B------:R-:W-:Y:S01]  /*8bf0*/  HADD2.F32 R35, -RZ, R45.H0_H0 ;  /* 0x2000002dff237230 */ /* 0x000fe20000004100 */
[----:B------:R-:W-:Y:S01]  /*8c00*/  SHF.R.U32.HI R74, RZ, 0x10, R75 ;  /* 0x00000010ff4a7819 */ /* 0x000fe2000001164b */
[----:B------:R-:W-:Y:S01]  /*8c10*/  HADD2.F32 R15, -RZ, R13.H0_H0 ;  /* 0x2000000dff0f7230 */ /* 0x000fe20000004100 */
[----:B------:R-:W-:Y:S01]  /*8c20*/  SHF.R.U64 R42, R62, 0x10, R63 ;  /* 0x000000103e2a7819 */ /* 0x000fe2000000123f */
[----:B------:R-:W-:-:S02]  /*8c30*/  HADD2.F32 R51, -RZ, R51.H0_H0 ;  /* 0x20000033ff337230 */ /* 0x000fc40000004100 */
[-C--:B------:R-:W-:Y:S01]  /*8c40*/  FMUL.FTZ R52, R35, R50.reuse ;  /* 0x0000003223347220 */ /* 0x080fe20000410000 */
[----:B------:R-:W-:Y:S02]  /*8c50*/  HADD2.F32 R46, -RZ, R13.H1_H1 ;  /* 0x3000000dff2e7230 */ /* 0x000fe40000004100 */
[C---:B------:R-:W-:Y:S01]  /*8c60*/  FMUL.FTZ R50, R15.reuse, R50 ;  /* 0x000000320f327220 */ /* 0x040fe20000410000 */
[----:B------:R-:W-:Y:S01]  /*8c70*/  HADD2.F32 R48, -RZ, R147.H1_H1 ;  /* 0x30000093ff307230 */ /* 0x000fe20000004100 */
[----:B------:R-:W-:Y:S01]  /*8c80*/  SHF.R.U32.HI R62, RZ, 0x10, R63 ;  /* 0x00000010ff3e7819 */ /* 0x000fe2000001163f */
[----:B------:R-:W-:Y:S02]  /*8c90*/  HADD2.F32 R45, -RZ, R45.H1_H1 ;  /* 0x3000002dff2d7230 */ /* 0x000fe40000004100 */
[-C--:B------:R-:W-:Y:S01]  /*8ca0*/  FMUL.FTZ R54, R46, R51.reuse ;  /* 0x000000332e367220 */ /* 0x080fe20000410000 */
[----:B------:R-:W-:Y:S02]  /*8cb0*/  HADD2.F32 R49, -RZ, R49.H0_H0 ;  /* 0x20000031ff317230 */ /* 0x000fe40000004100 */
[-C--:B------:R-:W-:Y:S01]  /*8cc0*/  FFMA.FTZ R13, R15, R48.reuse, -R52 ;  /* 0x000000300f0d7223 */ /* 0x080fe20000010834 */
[----:B------:R-:W-:Y:S01]  /*8cd0*/  FFMA.FTZ R15, R35, R48, R50 ;  /* 0x00000030230f7223 */ /* 0x000fe20000010032 */
[----:B------:R-:W-:Y:S01]  /*8ce0*/  FMUL.FTZ R53, R45, R51 ;  /* 0x000000332d357220 */ /* 0x000fe20000410000 */
[----:B------:R-:W-:-:S02]  /*8cf0*/  HADD2.F32 R35, -RZ, R33.H0_H0 ;  /* 0x20000021ff237230 */ /* 0x000fc40000004100 */
[-C--:B------:R-:W-:Y:S01]  /*8d00*/  FFMA.FTZ R48, R45, R49.reuse, R54 ;  /* 0x000000312d307223 */ /* 0x080fe20000010036 */
[----:B------:R-:W-:Y:S02]  /*8d10*/  HADD2.F32 R54, -RZ, R148.H1_H1 ;  /* 0x30000094ff367230 */ /* 0x000fe40000004100 */
[----:B------:R-:W-:Y:S01]  /*8d20*/  FFMA.FTZ R46, R46, R49, -R53 ;  /* 0x000000312e2e7223 */ /* 0x000fe20000010835 */
[----:B------:R-:W-:Y:S01]  /*8d30*/  HADD2.F32 R45, -RZ, R47.H0_H0 ;  /* 0x2000002fff2d7230 */ /* 0x000fe20000004100 */
[----:B0-----:R-:W-:Y:S01]  /*8d40*/  SHF.R.U64 R11, R60, 0x10, R61 ;  /* 0x000000103c0b7819 */ /* 0x001fe2000000123d */
[----:B------:R-:W-:Y:S01]  /*8d50*/  HADD2.F32 R49, -RZ, R74.H0_H0 ;  /* 0x2000004aff317230 */ /* 0x000fe20000004100 */
[----:B------:R-:W-:Y:S01]  /*8d60*/  SHF.R.U64 R44, R72, 0x10, R73 ;  /* 0x00000010482c7819 */ /* 0x000fe20000001249 */
[----:B------:R-:W-:Y:S02]  /*8d70*/  HADD2.F32 R50, -RZ, R33.H1_H1 ;  /* 0x30000021ff327230 */ /* 0x000fe40000004100 */
[----:B------:R-:W-:Y:S01]  /*8d80*/  FMUL.FTZ R60, R45, R54 ;  /* 0x000000362d3c7220 */ /* 0x000fe20000410000 */
[----:B------:R-:W-:-:S02]  /*8d90*/  HADD2.F32 R52, -RZ, R146.H1_H1 ;  /* 0x30000092ff347230 */ /* 0x000fc40000004100 */
[C---:B------:R-:W-:Y:S01]  /*8da0*/  FMUL.FTZ R54, R35.reuse, R54 ;  /* 0x0000003623367220 */ /* 0x040fe20000410000 */
[----:B------:R-:W-:Y:S02]  /*8db0*/  HADD2.F32 R47, -RZ, R47.H1_H1 ;  /* 0x3000002fff2f7230 */ /* 0x000fe40000004100 */
[-C--:B------:R-:W-:Y:S01]  /*8dc0*/  FMUL.FTZ R64, R50, R49.reuse ;  /* 0x0000003132407220 */ /* 0x080fe20000410000 */
[----:B------:R-:W-:Y:S02]  /*8dd0*/  HADD2.F32 R62, -RZ, R62.H0_H0 ;  /* 0x2000003eff3e7230 */ /* 0x000fe40000004100 */
[-C--:B------:R-:W-:Y:S01]  /*8de0*/  FFMA.FTZ R33, R35, R52.reuse, -R60 ;  /* 0x0000003423217223 */ /* 0x080fe2000001083c */
[----:B------:R-:W-:Y:S01]  /*8df0*/  FFMA.FTZ R35, R45, R52, R54 ;  /* 0x000000342d237223 */ /* 0x000fe20000010036 */
[C---:B------:R-:W-:Y:S01]  /*8e00*/  FMUL.FTZ R51, R47.reuse, R49 ;  /* 0x000000312f337220 */ /* 0x040fe20000410000 */
[----:B------:R-:W-:Y:S02]  /*8e10*/  HADD2.F32 R149, -RZ, R149.H0_H0 ;  /* 0x20000095ff957230 */ /* 0x000fe40000004100 */
[----:B------:R-:W-:Y:S01]  /*8e20*/  FFMA.FTZ R52, R47, R62, R64 ;  /* 0x0000003e2f347223 */ /* 0x000fe20000010040 */
[----:B------:R-:W-:-:S02]  /*8e30*/  HADD2.F32 R47, -RZ, R44.H0_H0 ;  /* 0x2000002cff2f7230 */ /* 0x000fc40000004100 */
[----:B------:R-:W-:Y:S01]  /*8e40*/  FFMA.FTZ R50, R50, R62, -R51 ;  /* 0x0000003e32327223 */ /* 0x000fe20000010833 */
[----:B------:R-:W-:Y:S01]  /*8e50*/  HADD2.F32 R45, -RZ, R32.H0_H0 ;  /* 0x20000020ff2d7230 */ /* 0x000fe20000004100 */
[----:B------:R-:W-:Y:S01]  /*8e60*/  F2FP.F16.F32.PACK_AB R13, R46, R13 ;  /* 0x0000000d2e0d723e */ /* 0x000fe200000000ff */
[----:B------:R-:W-:Y:S01]  /*8e70*/  HADD2.F32 R44, -RZ, R12.H0_H0 ;  /* 0x2000000cff2c7230 */ /* 0x000fe20000004100 */
[----:B------:R-:W-:Y:S01]  /*8e80*/  F2FP.F16.F32.PACK_AB R35, R52, R35 ;  /* 0x000000233423723e */ /* 0x000fe200000000ff */
[----:B------:R-:W-:Y:S02]  /*8e90*/  HADD2.F32 R32, -RZ, R32.H1_H1 ;  /* 0x30000020ff207230 */ /* 0x000fe40000004100 */
[-C--:B------:R-:W-:Y:S01]  /*8ea0*/  FMUL.FTZ R49, R45, R149.reuse ;  /* 0x000000952d317220 */ /* 0x080fe20000410000 */
[----:B------:R-:W-:Y:S02]  /*8eb0*/  HADD2.F32 R12, -RZ, R12.H1_H1 ;  /* 0x3000000cff0c7230 */ /* 0x000fe40000004100 */
[----:B------:R-:W-:Y:S01]  /*8ec0*/  FMUL.FTZ R54, R44, R149 ;  /* 0x000000952c367220 */ /* 0x000fe20000410000 */
[----:B------:R-:W-:-:S02]  /*8ed0*/  HADD2.F32 R147, -RZ, R147.H0_H0 ;  /* 0x20000093ff937230 */ /* 0x000fc40000004100 */
[-C--:B------:R-:W-:Y:S01]  /*8ee0*/  FMUL.FTZ R51, R32, R47.reuse ;  /* 0x0000002f20337220 */ /* 0x080fe20000410000 */
[----:B------:R-:W-:Y:S02]  /*8ef0*/  HADD2.F32 R11, -RZ, R11.H0_H0 ;  /* 0x2000000bff0b7230 */ /* 0x000fe40000004100 */
[----:B------:R-:W-:Y:S01]  /*8f00*/  FMUL.FTZ R47, R12, R47 ;  /* 0x0000002f0c2f7220 */ /* 0x000fe20000410000 */
[----:B------:R-:W-:Y:S02]  /*8f10*/  HADD2.F32 R148, -RZ, R148.H0_H0 ;  /* 0x20000094ff947230 */ /* 0x000fe40000004100 */
[-C--:B------:R-:W-:Y:S01]  /*8f20*/  FFMA.FTZ R49, R44, R147.reuse, -R49 ;  /* 0x000000932c317223 */ /* 0x080fe20000010831 */
[----:B------:R-:W-:Y:S01]  /*8f30*/  FFMA.FTZ R54, R45, R147, R54 ;  /* 0x000000932d367223 */ /* 0x000fe20000010036 */
[-C--:B------:R-:W-:Y:S01]  /*8f40*/  FFMA.FTZ R44, R12, R11.reuse, -R51 ;  /* 0x0000000b0c2c7223 */ /* 0x080fe20000010833 */
[----:B------:R-:W-:Y:S01]  /*8f50*/  FFMA.FTZ R47, R32, R11, R47 ;  /* 0x0000000b202f7223 */ /* 0x000fe2000001002f */
[----:B------:R-:W-:Y:S01]  /*8f60*/  HADD2.F32 R12, -RZ, R34.H0_H0 ;  /* 0x20000022ff0c7230 */ /* 0x000fe20000004100 */
[----:B------:R-:W-:Y:S01]  /*8f70*/  F2FP.F16.F32.PACK_AB R50, R50, R33 ;  /* 0x000000213232723e */ /* 0x000fe200000000ff */
[----:B------:R-:W-:Y:S01]  /*8f80*/  HADD2.F32 R45, -RZ, R43.H0_H0 ;  /* 0x2000002bff2d7230 */ /* 0x000fe20000004100 */
[----:B------:R-:W-:Y:S01]  /*8f90*/  F2FP.F16.F32.PACK_AB R33, R48, R15 ;  /* 0x0000000f3021723e */ /* 0x000fe200000000ff */
[----:B------:R-:W-:-:S02]  /*8fa0*/  HADD2.F32 R11, -RZ, R14.H0_H0 ;  /* 0x2000000eff0b7230 */ /* 0x000fc40000004100 */
[----:B------:R-:W-:Y:S01]  /*8fb0*/  FMUL.FTZ R32, R12, R148 ;  /* 0x000000940c207220 */ /* 0x000fe20000410000 */
[----:B------:R-:W-:Y:S01]  /*8fc0*/  HADD2.F32 R34, -RZ, R34.H1_H1 ;  /* 0x30000022ff227230 */ /* 0x000fe20000004100 */
[----:B------:R-:W-:Y:S01]  /*8fd0*/  F2FP.F16.F32.PACK_AB R54, R47, R54 ;  /* 0x000000362f36723e */ /* 0x000fe200000000ff */
        /* <DEDUP_REMOVED lines=11> */
[----:B------:R-:W-:-:S03]  /*9090*/  F2FP.F16.F32.PACK_AB R12, R44, R49 ;  /* 0x000000312c0c723e */ /* 0x000fc600000000ff */
[----:B------:R-:W-:Y:S02]  /*90a0*/  F2FP.F16.F32.PACK_AB R14, R53, R32 ;  /* 0x00000020350e723e */ /* 0x000fe400000000ff */
[----:B------:R-:W-:Y:S02]  /*90b0*/  F2FP.F16.F32.PACK_AB R34, R34, R51 ;  /* 0x000000332222723e */ /* 0x000fe400000000ff */
[----:B------:R-:W-:-:S07]  /*90c0*/  MOV R32, R54 ;  /* 0x0000003600207202 */ /* 0x000fce0000000f00 */
.L_x_544:
[----:B------:R-:W-:Y:S05]  /*90d0*/  BSYNC B2 ;  /* 0x0000000000027941 */ /* 0x000fea0003800000 */
.L_x_543:
[----:B---3--:R3:W-:Y:S04]  /*90e0*/  ST.E.128 desc[UR56][R38.64], R12 ;  /* 0x0000000c26007985 */ /* 0x0087e8000c101d38 */
[----:B----4-:R3:W-:Y:S02]  /*90f0*/  @!P3 ST.E.128 desc[UR56][R40.64], R32 ;  /* 0x000000202800b985 */ /* 0x0107e4000c101d38 */
.L_x_542:
[----:B------:R-:W-:Y:S05]  /*9100*/  BSYNC B1 ;  /* 0x0000000000017941 */ /* 0x000fea0003800000 */
.L_x_541:
[----:B------:R-:W-:-:S13]  /*9110*/  ISETP.NE.AND P3, PT, R8, RZ, PT ;  /* 0x000000ff0800720c */ /* 0x000fda0003f65270 */
[----:B------:R-:W-:Y:S05]  /*9120*/  @!P3 BRA `(.L_x_493) ;  /* 0x0000000c00b4b947 */ /* 0x000fea0003800000 */
[----:B0--3--:R-:W3:Y:S01]  /*9130*/  LDL R11, [R1] ;  /* 0x00000000010b7983 */ /* 0x009ee20000100800 */
[----:B------:R-:W-:Y:S01]  /*9140*/  SHF.R.U32.HI R13, RZ, 0x3, R203 ;  /* 0x00000003ff0d7819 */ /* 0x000fe200000116cb */
[----:B------:R-:W-:Y:S01]  /*9150*/  BSSY B1, `(.L_x_545) ;  /* 0x000006f000017945 */ /* 0x000fe20003800000 */
[----:B----4-:R-:W-:-:S04]  /*9160*/  LEA R38, P3, R5, R36, 0x1 ;  /* 0x0000002405267211 */ /* 0x010fc800078608ff */
[----:B------:R-:W-:Y:S02]  /*9170*/  LEA.HI.X R39, R5, R117, R109, 0x1, P3 ;  /* 0x0000007505277211 */ /* 0x000fe400018f0c6d */
[----:B------:R-:W-:Y:S02]  /*9180*/  ISETP.GE.AND P3, PT, R192, R121, PT ;  /* 0x00000079c000720c */ /* 0x000fe40003f66270 */
[----:B---3--:R-:W-:-:S04]  /*9190*/  LOP3.LUT P4, RZ, R11, 0x1, RZ, 0xc0, !PT ;  /* 0x000000010bff7812 */ /* 0x008fc8000788c0ff */
[----:B------:R-:W-:-:S04]  /*91a0*/  SEL R135, R122, R135, !P4 ;  /* 0x000000877a877207 */ /* 0x000fc80006000000 */
[----:B------:R-:W-:-:S04]  /*91b0*/  SHF.R.S32.HI R12, RZ, 0x1f, R135 ;  /* 0x0000001fff0c7819 */ /* 0x000fc80000011487 */
[----:B------:R-:W-:-:S04]  /*91c0*/  LEA.HI R12, R12, R135, RZ, 0x4 ;  /* 0x000000870c0c7211 */ /* 0x000fc800078f20ff */
[----:B------:R-:W-:-:S04]  /*91d0*/  LEA.HI.SX32 R12, R12, R113, 0x1c ;  /* 0x000000710c0c7211 */ /* 0x000fc800078fe2ff */
[----:B------:R-:W-:Y:S01]  /*91e0*/  SHF.R.S32.HI R11, RZ, 0x1f, R12 ;  /* 0x0000001fff0b7819 */ /* 0x000fe2000001140c */
[----:B------:R-:W-:-:S03]  /*91f0*/  IMAD.SHL.U32 R40, R12, 0x8, RZ ;  /* 0x000000080c287824 */ /* 0x000fc600078e00ff */
[----:B------:R-:W-:-:S04]  /*9200*/  LEA.HI R11, R11, R12, RZ, 0x3 ;  /* 0x0000000c0b0b7211 */ /* 0x000fc800078f18ff */
[----:B------:R-:W-:Y:S02]  /*9210*/  SHF.R.S32.HI R12, RZ, 0x3, R11 ;  /* 0x00000003ff0c7819 */ /* 0x000fe4000001140b */
[----:B------:R-:W-:-:S03]  /*9220*/  LOP3.LUT R11, R203, 0x38, R40, 0xf8, !PT ;  /* 0x00000038cb0b7812 */ /* 0x000fc600078ef828 */
[----:B------:R-:W-:Y:S01]  /*9230*/  IMAD R12, R12, 0x1800, R219 ;  /* 0x000018000c0c7824 */ /* 0x000fe200078e02db */
[----:B------:R-:W-:-:S04]  /*9240*/  LOP3.LUT R11, R11, R13, RZ, 0x3c, !PT ;  /* 0x0000000d0b0b7212 */ /* 0x000fc800078e3cff */
[----:B------:R-:W-:Y:S01]  /*9250*/  IADD3 R13, R12, R11, RZ ;  /* 0x0000000b0c0d7210 */ /* 0x000fe20007ffe0ff */
[----:B------:R-:W-:-:S04]  /*9260*/  IMAD R11, R18, 0x4800, R129 ;  /* 0x00004800120b7824 */ /* 0x000fc800078e0281 */
[----:B------:R-:W-:Y:S02]  /*9270*/  IMAD R13, R18, 0x4800, R13 ;  /* 0x00004800120d7824 */ /* 0x000fe400078e020d */
[--C-:B------:R-:W-:Y:S02]  /*9280*/  IMAD R11, R11, 0x2, R2.reuse ;  /* 0x000000020b0b7824 */ /* 0x100fe400078e0202 */
[----:B------:R-:W-:-:S03]  /*9290*/  IMAD R32, R13, 0x2, R2 ;  /* 0x000000020d207824 */ /* 0x000fc600078e0202 */
[----:B------:R0:W3:Y:S04]  /*92a0*/  LDS.128 R12, [R11+0x1e400] ;  /* 0x01e400000b0c7984 */ /* 0x0000e80000000c00 */
[----:B------:R-:W4:Y:S01]  /*92b0*/  LDS.128 R32, [R32+0x1e400] ;  /* 0x01e4000020207984 */ /* 0x000f220000000c00 */
[----:B------:R-:W-:Y:S05]  /*92c0*/  @P3 BRA `(.L_x_546) ;  /* 0x00000004005c3947 */ /* 0x000fea0003800000 */
[----:B------:R-:W-:Y:S01]  /*92d0*/  SHF.R.U32.HI R50, RZ, 0x10, R69 ;  /* 0x00000010ff327819 */ /* 0x000fe20000011645 */
[----:B----4-:R-:W-:Y:S01]  /*92e0*/  IMAD.MOV.U32 R44, RZ, RZ, R32 ;  /* 0x000000ffff2c7224 */ /* 0x010fe200078e0020 */
[----:B------:R-:W-:Y:S01]  /*92f0*/  MOV R45, R35 ;  /* 0x00000023002d7202 */ /* 0x000fe20000000f00 */
[--C-:B------:R-:W-:Y:S01]  /*9300*/  HADD2.F32 R35, -RZ, R33.reuse.H0_H0 ;  /* 0x20000021ff237230 */ /* 0x100fe20000004100 */
[----:B------:R-:W-:Y:S01]  /*9310*/  SHF.R.U32.HI R48, RZ, 0x10, R57 ;  /* 0x00000010ff307819 */ /* 0x000fe20000011639 */
[----:B---3--:R-:W-:Y:S01]  /*9320*/  IMAD.MOV.U32 R32, RZ, RZ, R15 ;  /* 0x000000ffff207224 */ /* 0x008fe200078e000f */
[----:B------:R-:W-:Y:S01]  /*9330*/  MOV R43, R12 ;  /* 0x0000000c002b7202 */ /* 0x000fe20000000f00 */
[----:B------:R-:W-:Y:S01]  /*9340*/  HADD2.F32 R33, -RZ, R33.H1_H1 ;  /* 0x30000021ff217230 */ /* 0x000fe20000004100 */
[--C-:B------:R-:W-:Y:S01]  /*9350*/  SHF.R.U64 R41, R70, 0x10, R71.reuse ;  /* 0x0000001046297819 */ /* 0x100fe20000001247 */
[----:B------:R-:W-:Y:S01]  /*9360*/  HADD2.F32 R50, -RZ, R50.H0_H0 ;  /* 0x20000032ff327230 */ /* 0x000fe20000004100 */
[----:B------:R-:W-:Y:S01]  /*9370*/  SHF.R.U32.HI R70, RZ, 0x10, R71 ;  /* 0x00000010ff467819 */ /* 0x000fe20000011647 */
[----:B------:R-:W-:Y:S01]  /*9380*/  HADD2.F32 R15, -RZ, R13.H1_H1 ;  /* 0x3000000dff0f7230 */ /* 0x000fe20000004100 */
[----:B0-----:R-:W-:Y:S01]  /*9390*/  SHF.R.U64 R11, R58, 0x10, R59 ;  /* 0x000000103a0b7819 */ /* 0x001fe2000000123b */
[----:B------:R-:W-:-:S02]  /*93a0*/  HADD2.F32 R47, -RZ, R145.H1_H1 ;  /* 0x30000091ff2f7230 */ /* 0x000fc40000004100 */
[-C--:B------:R-:W-:Y:S01]  /*93b0*/  FMUL.FTZ R54, R33, R50.reuse ;  /* 0x0000003221367220 */ /* 0x080fe20000410000 */
[----:B------:R-:W-:Y:S02]  /*93c0*/  HADD2.F32 R48, -RZ, R48.H0_H0 ;  /* 0x20000030ff307230 */ /* 0x000fe40000004100 */
[----:B------:R-:W-:Y:S01]  /*93d0*/  FMUL.FTZ R50, R15, R50 ;  /* 0x000000320f327220 */ /* 0x000fe20000410000 */
[----:B------:R-:W-:Y:S02]  /*93e0*/  HADD2.F32 R12, -RZ, R13.H0_H0 ;  /* 0x2000000dff0c7230 */ /* 0x000fe40000004100 */
[-C--:B------:R-:W-:Y:S01]  /*93f0*/  FMUL.FTZ R13, R35, R47.reuse ;  /* 0x0000002f230d7220 */ /* 0x080fe20000410000 */
[----:B------:R-:W-:Y:S02]  /*9400*/  HADD2.F32 R46, -RZ, R140.H1_H1 ;  /* 0x3000008cff2e7230 */ /* 0x000fe40000004100 */
[----:B------:R-:W-:Y:S01]  /*9410*/  FFMA.FTZ R50, R33, R48, R50 ;  /* 0x0000003021327223 */ /* 0x000fe20000010032 */
[----:B------:R-:W-:Y:S01]  /*9420*/  SHF.R.U32.HI R58, RZ, 0x10, R59 ;  /* 0x00000010ff3a7819 */ /* 0x000fe2000001163b */
[----:B------:R-:W-:Y:S01]  /*9430*/  FMUL.FTZ R52, R12, R47 ;  /* 0x0000002f0c347220 */ /* 0x000fe20000410000 */
[----:B------:R-:W-:-:S02]  /*9440*/  HADD2.F32 R33, -RZ, R45.H0_H0 ;  /* 0x2000002dff217230 */ /* 0x000fc40000004100 */
[----:B------:R-:W-:Y:S01]  /*9450*/  FFMA.FTZ R49, R15, R48, -R54 ;  /* 0x000000300f317223 */ /* 0x000fe20000010836 */
[----:B------:R-:W-:Y:S02]  /*9460*/  HADD2.F32 R45, -RZ, R45.H1_H1 ;  /* 0x3000002dff2d7230 */ /* 0x000fe40000004100 */
[-C--:B------:R-:W-:Y:S01]  /*9470*/  FFMA.FTZ R12, R12, R46.reuse, -R13 ;  /* 0x0000002e0c0c7223 */ /* 0x080fe2000001080d */
[----:B------:R-:W-:Y:S02]  /*9480*/  HADD2.F32 R47, -RZ, R70.H0_H0 ;  /* 0x20000046ff2f7230 */ /* 0x000fe40000004100 */
[----:B------:R-:W-:Y:S01]  /*9490*/  FFMA.FTZ R13, R35, R46, R52 ;  /* 0x0000002e230d7223 */ /* 0x000fe20000010034 */
[----:B------:R-:W-:Y:S01]  /*94a0*/  HADD2.F32 R48, -RZ, R144.H1_H1 ;  /* 0x30000090ff307230 */ /* 0x000fe20000004100 */
[----:B------:R-:W-:Y:S01]  /*94b0*/  SHF.R.U64 R53, R68, 0x10, R69 ;  /* 0x0000001044357819 */ /* 0x000fe20000001245 */
[--C-:B------:R-:W-:Y:S02]  /*94c0*/  HADD2.F32 R15, -RZ, R32.reuse.H0_H0 ;  /* 0x20000020ff0f7230 */ /* 0x100fe40000004100 */
[----:B------:R-:W-:Y:S01]  /*94d0*/  FMUL.FTZ R51, R45, R47 ;  /* 0x0000002f2d337220 */ /* 0x000fe20000410000 */
[----:B------:R-:W-:-:S02]  /*94e0*/  HADD2.F32 R32, -RZ, R32.H1_H1 ;  /* 0x30000020ff207230 */ /* 0x000fc40000004100 */
[-C--:B------:R-:W-:Y:S01]  /*94f0*/  FMUL.FTZ R52, R33, R48.reuse ;  /* 0x0000003021347220 */ /* 0x080fe20000410000 */
[----:B------:R-:W-:Y:S02]  /*9500*/  HADD2.F32 R35, -RZ, R58.H0_H0 ;  /* 0x2000003aff237230 */ /* 0x000fe40000004100 */
[----:B------:R-:W-:Y:S01]  /*9510*/  FMUL.FTZ R48, R15, R48 ;  /* 0x000000300f307220 */ /* 0x000fe20000410000 */
[----:B------:R-:W-:Y:S02]  /*9520*/  HADD2.F32 R46, -RZ, R139.H1_H1 ;  /* 0x3000008bff2e7230 */ /* 0x000fe40000004100 */
[C---:B------:R-:W-:Y:S01]  /*9530*/  FMUL.FTZ R54, R32.reuse, R47 ;  /* 0x0000002f20367220 */ /* 0x040fe20000410000 */
[----:B------:R-:W-:Y:S02]  /*9540*/  HADD2.F32 R145, -RZ, R145.H0_H0 ;  /* 0x20000091ff917230 */ /* 0x000fe40000004100 */
[----:B------:R-:W-:Y:S01]  /*9550*/  FFMA.FTZ R51, R32, R35, -R51 ;  /* 0x0000002320337223 */ /* 0x000fe20000010833 */
[----:B------:R-:W-:-:S02]  /*9560*/  HADD2.F32 R32, -RZ, R44.H0_H0 ;  /* 0x2000002cff207230 */ /* 0x000fc40000004100 */
[-C--:B------:R-:W-:Y:S01]  /*9570*/  FFMA.FTZ R52, R15, R46.reuse, -R52 ;  /* 0x0000002e0f347223 */ /* 0x080fe20000010834 */
[----:B------:R-:W-:Y:S02]  /*9580*/  HADD2.F32 R15, -RZ, R43.H0_H0 ;  /* 0x2000002bff0f7230 */ /* 0x000fe40000004100 */
[----:B------:R-:W-:Y:S01]  /*9590*/  FFMA.FTZ R47, R33, R46, R48 ;  /* 0x0000002e212f7223 */ /* 0x000fe20000010030 */
[----:B------:R-:W-:Y:S02]  /*95a0*/  HADD2.F32 R140, -RZ, R140.H0_H0 ;  /* 0x2000008cff8c7230 */ /* 0x000fe40000004100 */
[-C--:B------:R-:W-:Y:S01]  /*95b0*/  FMUL.FTZ R46, R32, R145.reuse ;  /* 0x00000091202e7220 */ /* 0x080fe20000410000 */
[----:B------:R-:W-:Y:S01]  /*95c0*/  SHF.R.U64 R42, R56, 0x10, R57 ;  /* 0x00000010382a7819 */ /* 0x000fe20000001239 */
[C---:B------:R-:W-:Y:S01]  /*95d0*/  FMUL.FTZ R145, R15.reuse, R145 ;  /* 0x000000910f917220 */ /* 0x040fe20000410000 */
[----:B------:R-:W-:Y:S02]  /*95e0*/  HADD2.F32 R33, -RZ, R53.H0_H0 ;  /* 0x20000035ff217230 */ /* 0x000fe40000004100 */
[----:B------:R-:W-:Y:S01]  /*95f0*/  FFMA.FTZ R46, R15, R140, -R46 ;  /* 0x0000008c0f2e7223 */ /* 0x000fe2000001082e */
[----:B------:R-:W-:-:S02]  /*9600*/  HADD2.F32 R44, -RZ, R44.H1_H1 ;  /* 0x3000002cff2c7230 */ /* 0x000fc40000004100 */
[----:B------:R-:W-:Y:S01]  /*9610*/  FFMA.FTZ R145, R32, R140, R145 ;  /* 0x0000008c20917223 */ /* 0x000fe20000010091 */
[----:B------:R-:W-:Y:S02]  /*9620*/  HADD2.F32 R43, -RZ, R43.H1_H1 ;  /* 0x3000002bff2b7230 */ /* 0x000fe40000004100 */
[----:B------:R-:W-:Y:S01]  /*9630*/  FFMA.FTZ R54, R45, R35, R54 ;  /* 0x000000232d367223 */ /* 0x000fe20000010036 */
[----:B------:R-:W-:Y:S02]  /*9640*/  HADD2.F32 R42, -RZ, R42.H0_H0 ;  /* 0x2000002aff2a7230 */ /* 0x000fe40000004100 */
[-C--:B------:R-:W-:Y:S01]  /*9650*/  FMUL.FTZ R48, R44, R33.reuse ;  /* 0x000000212c307220 */ /* 0x080fe20000410000 */
[----:B------:R-:W-:Y:S02]  /*9660*/  HADD2.F32 R32, -RZ, R34.H0_H0 ;  /* 0x20000022ff207230 */ /* 0x000fe40000004100 */
[----:B------:R-:W-:Y:S01]  /*9670*/  FMUL.FTZ R33, R43, R33 ;  /* 0x000000212b217220 */ /* 0x000fe20000410000 */
[----:B------:R-:W-:-:S02]  /*9680*/  HADD2.F32 R41, -RZ, R41.H0_H0 ;  /* 0x20000029ff297230 */ /* 0x000fc40000004100 */
[-C--:B------:R-:W-:Y:S01]  /*9690*/  FFMA.FTZ R43, R43, R42.reuse, -R48 ;  /* 0x0000002a2b2b7223 */ /* 0x080fe20000010830 */
[----:B------:R-:W-:Y:S02]  /*96a0*/  HADD2.F32 R15, -RZ, R14.H0_H0 ;  /* 0x2000000eff0f7230 */ /* 0x000fe40000004100 */
[----:B------:R-:W-:Y:S01]  /*96b0*/  FFMA.FTZ R42, R44, R42, R33 ;  /* 0x0000002a2c2a7223 */ /* 0x000fe20000010021 */
[----:B------:R-:W-:Y:S01]  /*96c0*/  HADD2.F32 R34, -RZ, R34.H1_H1 ;  /* 0x30000022ff227230 */ /* 0x000fe20000004100 */
[----:B------:R-:W-:Y:S01]  /*96d0*/  F2FP.F16.F32.PACK_AB R49, R49, R12 ;  /* 0x0000000c3131723e */ /* 0x000fe200000000ff */
[----:B------:R-:W-:Y:S01]  /*96e0*/  HADD2.F32 R144, -RZ, R144.H0_H0 ;  /* 0x20000090ff907230 */ /* 0x000fe20000004100 */
[----:B------:R-:W-:Y:S01]  /*96f0*/  F2FP.F16.F32.PACK_AB R50, R50, R13 ;  /* 0x0000000d3232723e */ /* 0x000fe200000000ff */
[----:B------:R-:W-:Y:S02]  /*9700*/  HADD2.F32 R14, -RZ, R14.H1_H1 ;  /* 0x3000000eff0e7230 */ /* 0x000fe40000004100 */
[----:B------:R-:W-:Y:S01]  /*9710*/  FMUL.FTZ R35, R34, R41 ;  /* 0x0000002922237220 */ /* 0x000fe20000410000 */
[----:B------:R-:W-:-:S02]  /*9720*/  HADD2.F32 R139, -RZ, R139.H0_H0 ;  /* 0x2000008bff8b7230 */ /* 0x000fc40000004100 */
[-C--:B------:R-:W-:Y:S01]  /*9730*/  FMUL.FTZ R44, R32, R144.reuse ;  /* 0x00000090202c7220 */ /* 0x080fe20000410000 */
[----:B------:R-:W-:Y:S02]  /*9740*/  HADD2.F32 R11, -RZ, R11.H0_H0 ;  /* 0x2000000bff0b7230 */ /* 0x000fe40000004100 */
[C---:B------:R-:W-:Y:S01]  /*9750*/  FMUL.FTZ R33, R15.reuse, R144 ;  /* 0x000000900f217220 */ /* 0x040fe20000410000 */
[----:B------:R-:W-:Y:S01]  /*9760*/  FMUL.FTZ R41, R14, R41 ;  /* 0x000000290e297220 */ /* 0x000fe20000410000 */
[----:B------:R-:W-:Y:S01]  /*9770*/  FFMA.FTZ R44, R15, R139, -R44 ;  /* 0x0000008b0f2c7223 */ /* 0x000fe2000001082c */
[----:B------:R-:W-:Y:S01]  /*9780*/  F2FP.F16.F32.PACK_AB R47, R54, R47 ;  /* 0x0000002f362f723e */ /* 0x000fe200000000ff */
[----:B------:R-:W-:Y:S01]  /*9790*/  FFMA.FTZ R33, R32, R139, R33 ;  /* 0x0000008b20217223 */ /* 0x000fe20000010021 */
[-C--:B------:R-:W-:Y:S01]  /*97a0*/  FFMA.FTZ R35, R14, R11.reuse, -R35 ;  /* 0x0000000b0e237223 */ /* 0x080fe20000010823 */
[----:B------:R-:W-:Y:S01]  /*97b0*/  FFMA.FTZ R34, R34, R11, R41 ;  /* 0x0000000b22227223 */ /* 0x000fe20000010029 */
[----:B------:R-:W-:Y:S01]  /*97c0*/  F2FP.F16.F32.PACK_AB R15, R51, R52 ;  /* 0x00000034330f723e */ /* 0x000fe200000000ff */
[----:B------:R-:W-:Y:S01]  /*97d0*/  IMAD.MOV.U32 R13, RZ, RZ, R49 ;  /* 0x000000ffff0d7224 */ /* 0x000fe200078e0031 */
[----:B------:R-:W-:-:S02]  /*97e0*/  F2FP.F16.F32.PACK_AB R12, R43, R46 ;  /* 0x0000002e2b0c723e */ /* 0x000fc400000000ff */
[----:B------:R-:W-:Y:S02]  /*97f0*/  F2FP.F16.F32.PACK_AB R14, R35, R44 ;  /* 0x0000002c230e723e */ /* 0x000fe400000000ff */
[----:B------:R-:W-:Y:S01]  /*9800*/  F2FP.F16.F32.PACK_AB R34, R34, R33 ;  /* 0x000000212222723e */ /* 0x000fe200000000ff */
[----:B------:R-:W-:Y:S01]  /*9810*/  IMAD.MOV.U32 R33, RZ, RZ, R50 ;  /* 0x000000ffff217224 */ /* 0x000fe200078e0032 */
[----:B------:R-:W-:Y:S02]  /*9820*/  F2FP.F16.F32.PACK_AB R32, R42, R145 ;  /* 0x000000912a20723e */ /* 0x000fe400000000ff */
[----:B------:R-:W-:-:S07]  /*9830*/  MOV R35, R47 ;  /* 0x0000002f00237202 */ /* 0x000fce0000000f00 */
.L_x_546:
[----:B------:R-:W-:Y:S05]  /*9840*/  BSYNC B1 ;  /* 0x0000000000017941 */ /* 0x000fea0003800000 */
.L_x_545:
[----:B---3--:R3:W-:Y:S01]  /*9850*/  ST.E.128 desc[UR56][R38.64], R12 ;  /* 0x0000000c26007985 */ /* 0x0087e2000c101d38 */
[----:B------:R-:W-:-:S13]  /*9860*/  ISETP.GE.AND P3, PT, R40, R131, PT ;  /* 0x000000832800720c */ /* 0x000fda0003f66270 */
[----:B------:R-:W-:Y:S05]  /*9870*/  @P3 BRA `(.L_x_493) ;  /* 0x0000000400e03947 */ /* 0x000fea0003800000 */
[----:B------:R-:W-:-:S05]  /*9880*/  IMAD.WIDE R36, R40, 0x2, R36 ;  /* 0x0000000228247825 */ /* 0x000fca00078e0224 */
[----:B----4-:R4:W-:Y:S01]  /*9890*/  ST.E.128 desc[UR56][R36.64], R32 ;  /* 0x0000002024007985 */ /* 0x0109e2000c101d38 */
[----:B------:R-:W-:Y:S05]  /*98a0*/  BRA `(.L_x_493) ;  /* 0x0000000400d47947 */ /* 0x000fea0003800000 */
.L_x_458:
[----:B------:R-:W-:-:S06]  /*98b0*/  UISETP.NE.AND UP0, UPT, UR59, 0x3, UPT ;  /* 0x000000033b00788c */ /* 0x000fcc000bf05270 */
[----:B------:R-:W-:-:S13]  /*98c0*/  PLOP3.LUT P2, PT, PT, PT, UP0, 0x80, 0x0 ;  /* 0x000000000000781c */ /* 0x000fda0003f4f008 */
[----:B------:R-:W-:Y:S05]  /*98d0*/  @!P2 BRA `(.L_x_547) ;  /* 0x000000000004a947 */ /* 0x000fea0003800000 */
[----:B------:R-:W-:Y:S01]  /*98e0*/  BPT.TRAP 0x1 ;  /* 0x000000040000795c */ /* 0x000fe20000300000 */
.L_x_547:
[----:B------:R-:W-:Y:S01]  /*98f0*/  IMAD R87, R18, 0x8, R2 ;  /* 0x0000000812577824 */ /* 0x000fe200078e0202 */
[----:B------:R-:W-:Y:S01]  /*9900*/  SHF.L.U32 R88, R202, 0x1f, RZ ;  /* 0x0000001fca587819 */ /* 0x000fe200000006ff */
[----:B------:R-:W-:Y:S01]  /*9910*/  BSSY B1, `(.L_x_548) ;  /* 0x0000004000017945 */ /* 0x000fe20003800000 */
[----:B------:R-:W-:Y:S02]  /*9920*/  SHF.R.S32.HI R84, RZ, 0x1f, R27 ;  /* 0x0000001fff547819 */ /* 0x000fe4000001141b */
[----:B------:R-:W0:Y:S02]  /*9930*/  SYNCS.PHASECHK.TRANS64.TRYWAIT P3, [R87+URZ+0x30890], R88 ;  /* 0x03089058570075a7 */ /* 0x000e24000806017f */
[----:B0-----:R-:W-:Y:S05]  /*9940*/  @!P3 BRA `(.L_x_549) ;  /* 0x000001700044b947 */ /* 0x001fea0003800000 */
.L_x_806:
[----:B------:R-:W-:Y:S05]  /*9950*/  BSYNC B1 ;  /* 0x0000000000017941 */ /* 0x000fea0003800000 */
.L_x_548:
[----:B------:R-:W-:Y:S01]  /*9960*/  ULDC.64 UR4, c[0x0][0x300] ;  /* 0x0000c00000047ab9 */ /* 0x000fe20000000a00 */
[----:B-----5:R-:W-:Y:S01]  /*9970*/  SHF.R.S32.HI R85, RZ, 0x1f, R21 ;  /* 0x0000001fff557819 */ /* 0x020fe20000011415 */
[----:B------:R-:W-:Y:S02]  /*9980*/  IMAD R14, R84, UR4, RZ ;  /* 0x00000004540e7c24 */ /* 0x000fe4000f8e02ff */
[----:B------:R-:W-:-:S04]  /*9990*/  IMAD.WIDE.U32 R12, R27, UR4, RZ ;  /* 0x000000041b0c7c25 */ /* 0x000fc8000f8e00ff */
[----:B------:R-:W-:Y:S01]  /*99a0*/  IMAD R11, R27, UR5, R14 ;  /* 0x000000051b0b7c24 */ /* 0x000fe2000f8e020e */
[----:B------:R-:W-:Y:S01]  /*99b0*/  ULDC.64 UR4, c[0x0][0x310] ;  /* 0x0000c40000047ab9 */ /* 0x000fe20000000a00 */
[----:B------:R-:W-:Y:S02]  /*99c0*/  IMAD R86, R24, -0x60, R25 ;  /* 0xffffffa018567824 */ /* 0x000fe400078e0219 */
[----:B------:R-:W-:Y:S02]  /*99d0*/  IMAD R14, R85, UR4, RZ ;  /* 0x00000004550e7c24 */ /* 0x000fe4000f8e02ff */
[----:B------:R-:W-:Y:S01]  /*99e0*/  IMAD.IADD R13, R13, 0x1, R11 ;  /* 0x000000010d0d7824 */ /* 0x000fe200078e020b */
[----:B------:R-:W-:Y:S01]  /*99f0*/  VIMNMX R86, R86, 0x60, PT ;  /* 0x0000006056567848 */ /* 0x000fe20003fe0100 */
[C---:B------:R-:W-:Y:S02]  /*9a00*/  IMAD R11, R21.reuse, UR5, R14 ;  /* 0x00000005150b7c24 */ /* 0x040fe4000f8e020e */
[----:B------:R-:W-:Y:S01]  /*9a10*/  IMAD.WIDE.U32 R12, R21, UR4, R12 ;  /* 0x00000004150c7c25 */ /* 0x000fe2000f8e000c */
[----:B------:R-:W-:-:S03]  /*9a20*/  ULDC.64 UR4, c[0x0][0x308] ;  /* 0x0000c20000047ab9 */ /* 0x000fc60000000a00 */
[----:B------:R-:W-:Y:S01]  /*9a30*/  IMAD R15, R0, UR4, RZ ;  /* 0x00000004000f7c24 */ /* 0x000fe2000f8e02ff */
[----:B------:R-:W-:Y:S01]  /*9a40*/  IADD3 R13, R13, R11, RZ ;  /* 0x0000000b0d0d7210 */ /* 0x000fe20007ffe0ff */
[----:B------:R-:W-:Y:S02]  /*9a50*/  IMAD.IADD R42, R86, 0x1, -R201 ;  /* 0x00000001562a7824 */ /* 0x000fe400078e0ac9 */
[C---:B------:R-:W-:Y:S02]  /*9a60*/  IMAD R15, R30.reuse, UR5, R15 ;  /* 0x000000051e0f7c24 */ /* 0x040fe4000f8e020f */
[----:B------:R-:W-:Y:S01]  /*9a70*/  IMAD.WIDE.U32 R12, R30, UR4, R12 ;  /* 0x000000041e0c7c25 */ /* 0x000fe2000f8e000c */
[----:B------:R-:W-:-:S03]  /*9a80*/  ULDC.64 UR4, c[0x0][0x2e8] ;  /* 0x0000ba0000047ab9 */ /* 0x000fc60000000a00 */
[----:B------:R-:W-:Y:S01]  /*9a90*/  IMAD.IADD R15, R13, 0x1, R15 ;  /* 0x000000010d0f7824 */ /* 0x000fe200078e020f */
[----:B------:R-:W-:Y:S01]  /*9aa0*/  LEA R40, P3, R12, UR4, 0x1 ;  /* 0x000000040c287c11 */ /* 0x000fe2000f8608ff */
[----:B------:R-:W-:-:S03]  /*9ab0*/  UMOV UR4, 0xffffffff ;  /* 0xffffffff00047882 */ /* 0x000fc60000000000 */
[----:B------:R-:W-:Y:S02]  /*9ac0*/  LEA.HI.X R41, R12, UR5, R15, 0x1, P3 ;  /* 0x000000050c297c11 */ /* 0x000fe400098f0c0f */
[----:B------:R-:W-:Y:S01]  /*9ad0*/  ISETP.GE.AND P3, PT, R42, 0x1, PT ;  /* 0x000000012a00780c */ /* 0x000fe20003f66270 */
[----:B------:R-:W-:-:S12]  /*9ae0*/  BRA.DIV UR4, `(.L_x_550) ;  /* 0x0000016e04f07947 */ /* 0x000fd8000b800000 */
[----:B------:R1:W2:Y:S04]  /*9af0*/  SHFL.IDX PT, R39, R41, RZ, 0x1c1f ;  /* 0x001c1fff29277589 */ /* 0x0002a800000e0000 */
[----:B------:R1:W3:Y:S02]  /*9b00*/  SHFL.IDX PT, R38, R40, RZ, 0x1c1f ;  /* 0x001c1fff28267589 */ /* 0x0002e400000e0000 */
.L_x_810:
[----:B------:R-:W-:Y:S04]  /*9b10*/  BSSY B1, `(.L_x_551) ;  /* 0x0000025000017945 */ /* 0x000fe80003800000 */
[----:B------:R-:W-:Y:S05]  /*9b20*/  @!P3 BRA `(.L_x_552) ;  /* 0x00000000008cb947 */ /* 0x000fea0003800000 */
[----:B------:R-:W-:Y:S02]  /*9b30*/  ULDC UR4, c[0x0][0x2f4] ;  /* 0x0000bd0000047ab9 */ /* 0x000fe40000000800 */
[----:B------:R-:W-:Y:S02]  /*9b40*/  ISETP.GE.AND P5, PT, R16, UR4, PT ;  /* 0x0000000410007c0c */ /* 0x000fe4000bfa6270 */
[----:B------:R-:W-:-:S11]  /*9b50*/  ISETP.GE.AND P4, PT, R22, UR4, PT ;  /* 0x0000000416007c0c */ /* 0x000fd6000bf86270 */
[----:B------:R-:W4:Y:S01]  /*9b60*/  @!P5 LDS.128 R12, [R28+0x1e000] ;  /* 0x01e000001c0cd984 */ /* 0x000f220000000c00 */
[----:B---3--:R-:W-:-:S04]  /*9b70*/  @!P5 LEA R36, P3, R16, R38, 0x1 ;  /* 0x000000261024d211 */ /* 0x008fc800078608ff */
[----:B--2---:R-:W-:Y:S02]  /*9b80*/  @!P5 LEA.HI.X R37, R16, R39, R17, 0x1, P3 ;  /* 0x000000271025d211 */ /* 0x004fe400018f0c11 */
[----:B------:R-:W-:-:S04]  /*9b90*/  @!P4 LEA R34, P3, R22, R38, 0x1 ;  /* 0x000000261622c211 */ /* 0x000fc800078608ff */
[----:B------:R-:W-:Y:S02]  /*9ba0*/  @!P4 LEA.HI.X R35, R22, R39, R200, 0x1, P3 ;  /* 0x000000271623c211 */ /* 0x000fe400018f0cc8 */
[----:B------:R-:W-:-:S13]  /*9bb0*/  ISETP.GE.AND P3, PT, R19, UR4, PT ;  /* 0x0000000413007c0c */ /* 0x000fda000bf66270 */
[----:B------:R-:W-:-:S04]  /*9bc0*/  @!P3 LEA R32, P6, R19, R38, 0x1 ;  /* 0x000000261320b211 */ /* 0x000fc800078c08ff */
[----:B------:R-:W-:Y:S01]  /*9bd0*/  @!P3 LEA.HI.X R33, R19, R39, R199, 0x1, P6 ;  /* 0x000000271321b211 */ /* 0x000fe200030f0cc7 */
[----:B----4-:R2:W-:Y:S01]  /*9be0*/  @!P5 ST.E.128 desc[UR56][R36.64], R12 ;  /* 0x0000000c2400d985 */ /* 0x0105e2000c101d38 */
[----:B------:R-:W-:-:S13]  /*9bf0*/  ISETP.GE.AND P5, PT, R193, UR4, PT ;  /* 0x00000004c1007c0c */ /* 0x000fda000bfa6270 */
[----:B------:R-:W3:Y:S01]  /*9c00*/  @!P5 LDS.128 R12, [R31+0x1e000] ;  /* 0x01e000001f0cd984 */ /* 0x000ee20000000c00 */
[----:B------:R-:W-:Y:S01]  /*9c10*/  @!P5 SHF.L.U32 R11, R196, 0x3, RZ ;  /* 0x00000003c40bd819 */ /* 0x000fe200000006ff */
[----:B--2---:R-:W-:Y:S02]  /*9c20*/  @!P5 IMAD.MOV.U32 R36, RZ, RZ, R38 ;  /* 0x000000ffff24d224 */ /* 0x004fe400078e0026 */
[----:B------:R-:W-:Y:S02]  /*9c30*/  @!P5 IMAD.MOV.U32 R37, RZ, RZ, R39 ;  /* 0x000000ffff25d224 */ /* 0x000fe400078e0027 */
[----:B------:R-:W-:-:S05]  /*9c40*/  @!P5 IMAD.WIDE R36, R11, 0x2, R36 ;  /* 0x000000020b24d825 */ /* 0x000fca00078e0224 */
[----:B---3--:R2:W-:Y:S01]  /*9c50*/  @!P5 ST.E.128 desc[UR56][R36.64], R12 ;  /* 0x0000000c2400d985 */ /* 0x0085e2000c101d38 */
[----:B------:R-:W-:-:S13]  /*9c60*/  ISETP.GE.AND P5, PT, R192, UR4, PT ;  /* 0x00000004c0007c0c */ /* 0x000fda000bfa6270 */
[----:B------:R-:W3:Y:S01]  /*9c70*/  @!P5 LDS.128 R12, [R28+0x21000] ;  /* 0x021000001c0cd984 */ /* 0x000ee20000000c00 */
[----:B------:R-:W-:Y:S01]  /*9c80*/  @!P5 SHF.L.U32 R11, R197, 0x3, RZ ;  /* 0x00000003c50bd819 */ /* 0x000fe200000006ff */
[----:B--2---:R-:W-:Y:S02]  /*9c90*/  @!P5 IMAD.MOV.U32 R36, RZ, RZ, R38 ;  /* 0x000000ffff24d224 */ /* 0x004fe400078e0026 */
[----:B------:R-:W-:Y:S02]  /*9ca0*/  @!P5 IMAD.MOV.U32 R37, RZ, RZ, R39 ;  /* 0x000000ffff25d224 */ /* 0x000fe400078e0027 */
[----:B------:R-:W-:-:S05]  /*9cb0*/  @!P5 IMAD.WIDE R36, R11, 0x2, R36 ;  /* 0x000000020b24d825 */ /* 0x000fca00078e0224 */
[----:B---3--:R2:W-:Y:S01]  /*9cc0*/  @!P5 ST.E.128 desc[UR56][R36.64], R12 ;  /* 0x0000000c2400d985 */ /* 0x0085e2000c101d38 */
[----:B------:R-:W-:-:S03]  /*9cd0*/  ISETP.GE.AND P5, PT, R23, UR4, PT ;  /* 0x0000000417007c0c */ /* 0x000fc6000bfa6270 */
[----:B------:R-:W3:Y:S10]  /*9ce0*/  @!P4 LDS.128 R12, [R31+0x21000] ;  /* 0x021000001f0cc984 */ /* 0x000ef40000000c00 */
[----:B--2---:R-:W-:-:S04]  /*9cf0*/  @!P5 LEA R36, P6, R23, R38, 0x1 ;  /* 0x000000261724d211 */ /* 0x004fc800078c08ff */
[----:B------:R-:W-:Y:S01]  /*9d00*/  @!P5 LEA.HI.X R37, R23, R39, R198, 0x1, P6 ;  /* 0x000000271725d211 */ /* 0x000fe200030f0cc6 */
[----:B---3--:R-:W-:Y:S04]  /*9d10*/  @!P4 ST.E.128 desc[UR56][R34.64], R12 ;  /* 0x0000000c2200c985 */ /* 0x008fe8000c101d38 */
[----:B------:R-:W2:Y:S04]  /*9d20*/  @!P3 LDS.128 R12, [R28+0x24000] ;  /* 0x024000001c0cb984 */ /* 0x000ea80000000c00 */
[----:B--2---:R-:W-:Y:S04]  /*9d30*/  @!P3 ST.E.128 desc[UR56][R32.64], R12 ;  /* 0x0000000c2000b985 */ /* 0x004fe8000c101d38 */
[----:B------:R-:W2:Y:S04]  /*9d40*/  @!P5 LDS.128 R12, [R31+0x24000] ;  /* 0x024000001f0cd984 */ /* 0x000ea80000000c00 */
[----:B--2---:R4:W-:Y:S02]  /*9d50*/  @!P5 ST.E.128 desc[UR56][R36.64], R12 ;  /* 0x0000000c2400d985 */ /* 0x0049e4000c101d38 */
.L_x_552:
[----:B------:R-:W-:Y:S05]  /*9d60*/  BSYNC B1 ;  /* 0x0000000000017941 */ /* 0x000fea0003800000 */
.L_x_551:
[----:B------:R-:W-:-:S03]  /*9d70*/  UMOV UR4, 0xffffffff ;  /* 0xffffffff00047882 */ /* 0x000fc60000000000 */
[----:B------:R-:W-:Y:S05]  /*9d80*/  BRA.DIV UR4, `(.L_x_553) ;  /* 0x0000016e04947947 */ /* 0x000fea000b800000 */
[----:B--2---:R2:W0:Y:S04]  /*9d90*/  SHFL.IDX PT, R39, R41, 0x1, 0x1c1f ;  /* 0x003c1f0029277f89 */ /* 0x00442800000e0000 */
[----:B---3--:R2:W3:Y:S02]  /*9da0*/  SHFL.IDX PT, R38, R40, 0x1, 0x1c1f ;  /* 0x003c1f0028267f89 */ /* 0x0084e400000e0000 */
.L_x_814:
[----:B------:R-:W-:-:S13]  /*9db0*/  ISETP.GE.AND P3, PT, R42, 0x41, PT ;  /* 0x000000412a00780c */ /* 0x000fda0003f66270 */
[----:B------:R-:W-:Y:S05]  /*9dc0*/  @!P3 BRA `(.L_x_493) ;  /* 0x00000000008cb947 */ /* 0x000fea0003800000 */
[----:B------:R-:W-:Y:S02]  /*9dd0*/  ULDC UR4, c[0x0][0x2f4] ;  /* 0x0000bd0000047ab9 */ /* 0x000fe40000000800 */
[----:B------:R-:W-:Y:S02]  /*9de0*/  ISETP.GE.AND P5, PT, R16, UR4, PT ;  /* 0x0000000410007c0c */ /* 0x000fe4000bfa6270 */
[----:B------:R-:W-:-:S11]  /*9df0*/  ISETP.GE.AND P4, PT, R22, UR4, PT ;  /* 0x0000000416007c0c */ /* 0x000fd6000bf86270 */
[----:B----4-:R-:W4:Y:S01]  /*9e00*/  @!P5 LDS.128 R12, [R28+0x20000] ;  /* 0x020000001c0cd984 */ /* 0x010f220000000c00 */
[----:B---3--:R-:W-:-:S04]  /*9e10*/  @!P5 LEA R36, P3, R16, R38, 0x1 ;  /* 0x000000261024d211 */ /* 0x008fc800078608ff */
[----:B0-----:R-:W-:Y:S02]  /*9e20*/  @!P5 LEA.HI.X R37, R16, R39, R17, 0x1, P3 ;  /* 0x000000271025d211 */ /* 0x001fe400018f0c11 */
        /* <DEDUP_REMOVED lines=9> */
[----:B0-----:R-:W-:Y:S02]  /*9ec0*/  @!P5 IMAD.MOV.U32 R36, RZ, RZ, R38 ;  /* 0x000000ffff24d224 */ /* 0x001fe400078e0026 */
[----:B------:R-:W-:Y:S02]  /*9ed0*/  @!P5 IMAD.MOV.U32 R37, RZ, RZ, R39 ;  /* 0x000000ffff25d224 */ /* 0x000fe400078e0027 */
[----:B------:R-:W-:-:S05]  /*9ee0*/  @!P5 IMAD.WIDE R36, R11, 0x2, R36 ;  /* 0x000000020b24d825 */ /* 0x000fca00078e0224 */
[----:B---3--:R0:W-:Y:S01]  /*9ef0*/  @!P5 ST.E.128 desc[UR56][R36.64], R12 ;  /* 0x0000000c2400d985 */ /* 0x0081e2000c101d38 */
[----:B------:R-:W-:-:S13]  /*9f00*/  ISETP.GE.AND P5, PT, R192, UR4, PT ;  /* 0x00000004c0007c0c */ /* 0x000fda000bfa6270 */
[----:B------:R-:W3:Y:S01]  /*9f10*/  @!P5 LDS.128 R12, [R28+0x23000] ;  /* 0x023000001c0cd984 */ /* 0x000ee20000000c00 */
[----:B------:R-:W-:Y:S01]  /*9f20*/  @!P5 SHF.L.U32 R11, R197, 0x3, RZ ;  /* 0x00000003c50bd819 */ /* 0x000fe200000006ff */
[----:B0-----:R-:W-:Y:S02]  /*9f30*/  @!P5 IMAD.MOV.U32 R36, RZ, RZ, R38 ;  /* 0x000000ffff24d224 */ /* 0x001fe400078e0026 */
[----:B------:R-:W-:Y:S02]  /*9f40*/  @!P5 IMAD.MOV.U32 R37, RZ, RZ, R39 ;  /* 0x000000ffff25d224 */ /* 0x000fe400078e0027 */
[----:B------:R-:W-:-:S05]  /*9f50*/  @!P5 IMAD.WIDE R36, R11, 0x2, R36 ;  /* 0x000000020b24d825 */ /* 0x000fca00078e0224 */
[----:B---3--:R0:W-:Y:S01]  /*9f60*/  @!P5 ST.E.128 desc[UR56][R36.64], R12 ;  /* 0x0000000c2400d985 */ /* 0x0081e2000c101d38 */
[----:B------:R-:W-:-:S03]  /*9f70*/  ISETP.GE.AND P5, PT, R23, UR4, PT ;  /* 0x0000000417007c0c */ /* 0x000fc6000bfa6270 */
[----:B------:R-:W3:Y:S10]  /*9f80*/  @!P4 LDS.128 R12, [R31+0x23000] ;  /* 0x023000001f0cc984 */ /* 0x000ef40000000c00 */
[----:B0-----:R-:W-:-:S04]  /*9f90*/  @!P5 LEA R36, P6, R23, R38, 0x1 ;  /* 0x000000261724d211 */ /* 0x001fc800078c08ff */
[----:B------:R-:W-:Y:S01]  /*9fa0*/  @!P5 LEA.HI.X R37, R23, R39, R198, 0x1, P6 ;  /* 0x000000271725d211 */ /* 0x000fe200030f0cc6 */
[----:B---3--:R-:W-:Y:S04]  /*9fb0*/  @!P4 ST.E.128 desc[UR56][R34.64], R12 ;  /* 0x0000000c2200c985 */ /* 0x008fe8000c101d38 */
[----:B------:R-:W0:Y:S04]  /*9fc0*/  @!P3 LDS.128 R12, [R28+0x26000] ;  /* 0x026000001c0cb984 */ /* 0x000e280000000c00 */
[----:B0-----:R-:W-:Y:S04]  /*9fd0*/  @!P3 ST.E.128 desc[UR56][R32.64], R12 ;  /* 0x0000000c2000b985 */ /* 0x001fe8000c101d38 */
[----:B------:R-:W0:Y:S04]  /*9fe0*/  @!P5 LDS.128 R12, [R31+0x26000] ;  /* 0x026000001f0cd984 */ /* 0x000e280000000c00 */
[----:B0-----:R0:W-:Y:S02]  /*9ff0*/  @!P5 ST.E.128 desc[UR56][R36.64], R12 ;  /* 0x0000000c2400d985 */ /* 0x0011e4000c101d38 */
.L_x_493:
[----:B------:R-:W-:Y:S05]  /*a000*/  BSYNC B0 ;  /* 0x0000000000007941 */ /* 0x000fea0003800000 */
.L_x_457:
[----:B0--3--:R-:W0:Y:S01]  /*a010*/  S2R R11, SR_TID.X ;  /* 0x00000000000b7919 */ /* 0x009e220000002100 */
[----:B------:R-:W-:Y:S01]  /*a020*/  @!PT LDS RZ, [RZ] ;  /* 0x00000000fffff984 */ /* 0x000fe20000000800 */
[----:B------:R-:W-:Y:S01]  /*a030*/  @!PT LDS RZ, [RZ] ;  /* 0x00000000fffff984 */ /* 0x000fe20000000800 */
[----:B------:R-:W-:Y:S01]  /*a040*/  @!PT LDS RZ, [RZ] ;  /* 0x00000000fffff984 */ /* 0x000fe20000000800 */
[----:B------:R-:W-:Y:S01]  /*a050*/  @!PT LDS RZ, [RZ] ;  /* 0x00000000fffff984 */ /* 0x000fe20000000800 */
[----:B------:R3:W-:Y:S06]  /*a060*/  MEMBAR.ALL.CTA ;  /* 0x0000000000007992 */ /* 0x0007ec0000008000 */
[----:B---3--:R-:W3:Y:S01]  /*a070*/  FENCE.VIEW.ASYNC.S ;  /* 0x00000000000073c6 */ /* 0x008ee20000000000 */
[----:B------:R-:W-:Y:S05]  /*a080*/  WARPSYNC.ALL ;  /* 0x0000000000007948 */ /* 0x000fea0003800000 */
[----:B------:R-:W-:Y:S01]  /*a090*/  BSSY B0, `(.L_x_554) ;  /* 0x0000009000007945 */ /* 0x000fe20003800000 */
[----:B0-----:R-:W-:Y:S01]  /*a0a0*/  LOP3.LUT R11, R11, 0x7f, RZ, 0xc0, !PT ;  /* 0x0000007f0b0b7812 */ /* 0x001fe200078ec0ff */
[----:B---3--:R0:W-:Y:S03]  /*a0b0*/  BAR.SYNC.DEFER_BLOCKING R138, 0x80 ;  /* 0x0002008a0000751d */ /* 0x0081e60000010000 */
[----:B------:R-:W-:-:S13]  /*a0c0*/  ISETP.NE.AND P3, PT, R11, RZ, PT ;  /* 0x000000ff0b00720c */ /* 0x000fda0003f65270 */
[----:B------:R-:W-:-:S04]  /*a0d0*/  @!P3 IADD3 R11, R87, 0x308a0, RZ ;  /* 0x000308a0570bb810 */ /* 0x000fc80007ffe0ff */
[----:B------:R-:W-:-:S04]  /*a0e0*/  @!P3 PRMT R11, RZ, 0x654, R11 ;  /* 0x00000654ff0bb816 */ /* 0x000fc8000000000b */
[----:B------:R0:W-:Y:S01]  /*a0f0*/  @!P3 SYNCS.ARRIVE.TRANS64.RED.A1T0 RZ, [R11+URZ], RZ ;  /* 0x000000ff0bffb9a7 */ /* 0x0001e2000810043f */
[----:B------:R-:W-:Y:S05]  /*a100*/  @!P2 BRA `(.L_x_555) ;  /* 0x000000000004a947 */ /* 0x000fea0003800000 */
[----:B------:R-:W-:Y:S01]  /*a110*/  BPT.TRAP 0x1 ;  /* 0x000000040000795c */ /* 0x000fe20000300000 */
.L_x_555:
[----:B------:R-:W-:Y:S05]  /*a120*/  BSYNC B0 ;  /* 0x0000000000007941 */ /* 0x000fea0003800000 */
.L_x_554:
[----:B------:R-:W3:Y:S01]  /*a130*/  SYNCS.PHASECHK.TRANS64.TRYWAIT P2, [R87+URZ+0x308b0], R88 ;  /* 0x0308b058570075a7 */ /* 0x000ee2000804017f */
[----:B------:R-:W-:Y:S01]  /*a140*/  ULDC UR58, c[0x0][0x2f4] ;  /* 0x0000bd00003a7ab9 */ /* 0x000fe20000000800 */
[----:B------:R-:W-:Y:S04]  /*a150*/  BSSY B0, `(.L_x_556) ;  /* 0x0000002000007945 */ /* 0x000fe80003800000 */
[----:B---3--:R-:W-:Y:S05]  /*a160*/  @!P2 BRA `(.L_x_557) ;  /* 0x0000016800e8a947 */ /* 0x008fea0003800000 */
.L_x_815:
[----:B------:R-:W-:Y:S05]  /*a170*/  BSYNC B0 ;  /* 0x0000000000007941 */ /* 0x000fea0003800000 */
.L_x_556:
[----:B------:R-:W-:Y:S01]  /*a180*/  ULDC.64 UR4, c[0x0][0x328] ;  /* 0x0000ca0000047ab9 */ /* 0x000fe20000000a00 */
[----:B------:R-:W-:Y:S01]  /*a190*/  IMAD.IADD R86, R86, 0x1, -R201 ;  /* 0x0000000156567824 */ /* 0x000fe200078e0ac9 */
[----:B------:R-:W-:Y:S01]  /*a1a0*/  BSSY B0, `(.L_x_558) ;  /* 0x0000036000007945 */ /* 0x000fe20003800000 */
[----:B------:R-:W-:Y:S02]  /*a1b0*/  IMAD R84, R84, UR4, RZ ;  /* 0x0000000454547c24 */ /* 0x000fe4000f8e02ff */
[----:B----4-:R-:W-:-:S04]  /*a1c0*/  IMAD.WIDE.U32 R12, R27, UR4, RZ ;  /* 0x000000041b0c7c25 */ /* 0x010fc8000f8e00ff */
[----:B------:R-:W-:Y:S01]  /*a1d0*/  IMAD R27, R27, UR5, R84 ;  /* 0x000000051b1b7c24 */ /* 0x000fe2000f8e0254 */
[----:B------:R-:W-:Y:S02]  /*a1e0*/  ULDC.64 UR4, c[0x0][0x338] ;  /* 0x0000ce0000047ab9 */ /* 0x000fe40000000a00 */
[----:B------:R-:W-:Y:S02]  /*a1f0*/  IMAD R14, R85, UR4, RZ ;  /* 0x00000004550e7c24 */ /* 0x000fe4000f8e02ff */
[----:B------:R-:W-:Y:S02]  /*a200*/  IMAD.IADD R13, R13, 0x1, R27 ;  /* 0x000000010d0d7824 */ /* 0x000fe400078e021b */
[C---:B0-----:R-:W-:Y:S02]  /*a210*/  IMAD R11, R21.reuse, UR5, R14 ;  /* 0x00000005150b7c24 */ /* 0x041fe4000f8e020e */
[----:B------:R-:W-:Y:S01]  /*a220*/  IMAD.WIDE.U32 R12, R21, UR4, R12 ;  /* 0x00000004150c7c25 */ /* 0x000fe2000f8e000c */
[----:B------:R-:W-:-:S03]  /*a230*/  ULDC.64 UR4, c[0x0][0x330] ;  /* 0x0000cc0000047ab9 */ /* 0x000fc60000000a00 */
[----:B------:R-:W-:Y:S02]  /*a240*/  IMAD R15, R0, UR4, RZ ;  /* 0x00000004000f7c24 */ /* 0x000fe4000f8e02ff */
[----:B------:R-:W-:Y:S02]  /*a250*/  IMAD.IADD R13, R13, 0x1, R11 ;  /* 0x000000010d0d7824 */ /* 0x000fe400078e020b */
[C---:B------:R-:W-:Y:S02]  /*a260*/  IMAD R11, R30.reuse, UR5, R15 ;  /* 0x000000051e0b7c24 */ /* 0x040fe4000f8e020f */
[----:B------:R-:W-:Y:S01]  /*a270*/  IMAD.WIDE.U32 R12, R30, UR4, R12 ;  /* 0x000000041e0c7c25 */ /* 0x000fe2000f8e000c */
[----:B------:R-:W-:-:S04]  /*a280*/  ULDC.64 UR4, c[0x0][0x318] ;  /* 0x0000c60000047ab9 */ /* 0x000fc80000000a00 */
[----:B------:R-:W-:Y:S02]  /*a290*/  IADD3 R11, R13, R11, RZ ;  /* 0x0000000b0d0b7210 */ /* 0x000fe40007ffe0ff */
[----:B------:R-:W-:-:S04]  /*a2a0*/  LEA R21, P2, R12, UR4, 0x1 ;  /* 0x000000040c157c11 */ /* 0x000fc8000f8408ff */
[----:B------:R-:W-:Y:S01]  /*a2b0*/  LEA.HI.X R11, R12, UR5, R11, 0x1, P2 ;  /* 0x000000050c0b7c11 */ /* 0x000fe200090f0c0b */
[----:B------:R0:W4:Y:S01]  /*a2c0*/  SHFL.IDX PT, R36, R21, RZ, 0x1c1f ;  /* 0x001c1fff15247589 */ /* 0x00012200000e0000 */
[----:B------:R-:W-:-:S03]  /*a2d0*/  ISETP.GE.AND P2, PT, R86, 0x1, PT ;  /* 0x000000015600780c */ /* 0x000fc60003f46270 */
[----:B------:R0:W0:Y:S10]  /*a2e0*/  SHFL.IDX PT, R37, R11, RZ, 0x1c1f ;  /* 0x001c1fff0b257589 */ /* 0x00003400000e0000 */
[----:B------:R-:W-:Y:S05]  /*a2f0*/  @!P2 BRA `(.L_x_559) ;  /* 0x000000000080a947 */ /* 0x000fea0003800000 */
[----:B------:R-:W-:Y:S02]  /*a300*/  ISETP.GE.AND P5, PT, R16, UR58, PT ;  /* 0x0000003a10007c0c */ /* 0x000fe4000bfa6270 */
[----:B------:R-:W-:-:S11]  /*a310*/  ISETP.GE.AND P4, PT, R22, UR58, PT ;  /* 0x0000003a16007c0c */ /* 0x000fd6000bf86270 */
[----:B------:R-:W5:Y:S01]  /*a320*/  @!P5 LDS.128 R12, [R28] ;  /* 0x000000001c0cd984 */ /* 0x000f620000000c00 */
[----:B----4-:R-:W-:-:S04]  /*a330*/  @!P5 LEA R38, P2, R16, R36, 0x1 ;  /* 0x000000241026d211 */ /* 0x010fc800078408ff */
[----:B0-----:R-:W-:Y:S02]  /*a340*/  @!P5 LEA.HI.X R39, R16, R37, R17, 0x1, P2 ;  /* 0x000000251027d211 */ /* 0x001fe400010f0c11 */
[----:B------:R-:W-:-:S04]  /*a350*/  @!P4 LEA R34, P2, R22, R36, 0x1 ;  /* 0x000000241622c211 */ /* 0x000fc800078408ff */
[----:B------:R-:W-:Y:S02]  /*a360*/  @!P4 LEA.HI.X R35, R22, R37, R200, 0x1, P2 ;  /* 0x000000251623c211 */ /* 0x000fe400010f0cc8 */
[----:B------:R-:W-:-:S13]  /*a370*/  ISETP.GE.AND P2, PT, R19, UR58, PT ;  /* 0x0000003a13007c0c */ /* 0x000fda000bf46270 */
[----:B------:R-:W-:-:S04]  /*a380*/  @!P2 LEA R32, P6, R19, R36, 0x1 ;  /* 0x000000241320a211 */ /* 0x000fc800078c08ff */
[----:B------:R-:W-:Y:S01]  /*a390*/  @!P2 LEA.HI.X R33, R19, R37, R199, 0x1, P6 ;  /* 0x000000251321a211 */ /* 0x000fe200030f0cc7 */
[----:B-----5:R0:W-:Y:S01]  /*a3a0*/  @!P5 ST.E.128 desc[UR56][R38.64], R12 ;  /* 0x0000000c2600d985 */ /* 0x0201e2000c101d38 */
[----:B------:R-:W-:-:S13]  /*a3b0*/  ISETP.GE.AND P5, PT, R193, UR58, PT ;  /* 0x0000003ac1007c0c */ /* 0x000fda000bfa6270 */
[----:B------:R-:W4:Y:S01]  /*a3c0*/  @!P5 LDS.128 R12, [R31] ;  /* 0x000000001f0cd984 */ /* 0x000f220000000c00 */
[----:B------:R-:W-:-:S04]  /*a3d0*/  @!P5 IMAD.SHL.U32 R27, R196, 0x8, RZ ;  /* 0x00000008c41bd824 */ /* 0x000fc800078e00ff */
[----:B0-----:R-:W-:-:S05]  /*a3e0*/  @!P5 IMAD.WIDE R38, R27, 0x2, R36 ;  /* 0x000000021b26d825 */ /* 0x001fca00078e0224 */
[----:B----4-:R0:W-:Y:S01]  /*a3f0*/  @!P5 ST.E.128 desc[UR56][R38.64], R12 ;  /* 0x0000000c2600d985 */ /* 0x0101e2000c101d38 */
[----:B------:R-:W-:-:S13]  /*a400*/  ISETP.GE.AND P5, PT, R192, UR58, PT ;  /* 0x0000003ac0007c0c */ /* 0x000fda000bfa6270 */
[----:B------:R-:W4:Y:S01]  /*a410*/  @!P5 LDS.128 R12, [R28+0x3000] ;  /* 0x003000001c0cd984 */ /* 0x000f220000000c00 */
[----:B------:R-:W-:Y:S01]  /*a420*/  @!P5 SHF.L.U32 R27, R197, 0x3, RZ ;  /* 0x00000003c51bd819 */ /* 0x000fe200000006ff */
[----:B0-----:R-:W-:Y:S02]  /*a430*/  @!P5 IMAD.MOV.U32 R38, RZ, RZ, R36 ;  /* 0x000000ffff26d224 */ /* 0x001fe400078e0024 */
[----:B------:R-:W-:Y:S02]  /*a440*/  @!P5 IMAD.MOV.U32 R39, RZ, RZ, R37 ;  /* 0x000000ffff27d224 */ /* 0x000fe400078e0025 */
[----:B------:R-:W-:-:S05]  /*a450*/  @!P5 IMAD.WIDE R38, R27, 0x2, R38 ;  /* 0x000000021b26d825 */ /* 0x000fca00078e0226 */
[----:B----4-:R-:W-:Y:S01]  /*a460*/  @!P5 ST.E.128 desc[UR56][R38.64], R12 ;  /* 0x0000000c2600d985 */ /* 0x010fe2000c101d38 */
[----:B------:R-:W-:-:S03]  /*a470*/  ISETP.GE.AND P5, PT, R23, UR58, PT ;  /* 0x0000003a17007c0c */ /* 0x000fc6000bfa6270 */
[----:B------:R-:W0:Y:S10]  /*a480*/  @!P4 LDS.128 R12, [R31+0x3000] ;  /* 0x003000001f0cc984 */ /* 0x000e340000000c00 */
[----:B------:R-:W-:-:S04]  /*a490*/  @!P5 LEA R36, P6, R23, R36, 0x1 ;  /* 0x000000241724d211 */ /* 0x000fc800078c08ff */
[----:B------:R-:W-:Y:S01]  /*a4a0*/  @!P5 LEA.HI.X R37, R23, R37, R198, 0x1, P6 ;  /* 0x000000251725d211 */ /* 0x000fe200030f0cc6 */
[----:B0-----:R-:W-:Y:S04]  /*a4b0*/  @!P4 ST.E.128 desc[UR56][R34.64], R12 ;  /* 0x0000000c2200c985 */ /* 0x001fe8000c101d38 */
[----:B------:R-:W0:Y:S04]  /*a4c0*/  @!P2 LDS.128 R12, [R28+0x6000] ;  /* 0x006000001c0ca984 */ /* 0x000e280000000c00 */
[----:B0-----:R-:W-:Y:S04]  /*a4d0*/  @!P2 ST.E.128 desc[UR56][R32.64], R12 ;  /* 0x0000000c2000a985 */ /* 0x001fe8000c101d38 */
[----:B------:R-:W0:Y:S04]  /*a4e0*/  @!P5 LDS.128 R12, [R31+0x6000] ;  /* 0x006000001f0cd984 */ /* 0x000e280000000c00 */
[----:B0-----:R0:W-:Y:S02]  /*a4f0*/  @!P5 ST.E.128 desc[UR56][R36.64], R12 ;  /* 0x0000000c2400d985 */ /* 0x0011e4000c101d38 */
.L_x_559:
[----:B------:R-:W-:Y:S05]  /*a500*/  BSYNC B0 ;  /* 0x0000000000007941 */ /* 0x000fea0003800000 */
.L_x_558:
[----:B------:R-:W-:Y:S01]  /*a510*/  ISETP.GE.AND P2, PT, R86, 0x41, PT ;  /* 0x000000415600780c */ /* 0x000fe20003f46270 */
[----:B0-----:R0:W0:Y:S01]  /*a520*/  SHFL.IDX PT, R37, R11, 0x1, 0x1c1f ;  /* 0x003c1f000b257f89 */ /* 0x00102200000e0000 */
[----:B------:R-:W-:Y:S03]  /*a530*/  BSSY B0, `(.L_x_560) ;  /* 0x0000023000007945 */ /* 0x000fe60003800000 */
[----:B----4-:R4:W0:Y:S08]  /*a540*/  SHFL.IDX PT, R36, R21, 0x1, 0x1c1f ;  /* 0x003c1f0015247f89 */ /* 0x01083000000e0000 */
[----:B----4-:R-:W-:Y:S05]  /*a550*/  @!P2 BRA `(.L_x_561) ;  /* 0x000000000080a947 */ /* 0x010fea0003800000 */
[----:B------:R-:W-:Y:S02]  /*a560*/  ISETP.GE.AND P5, PT, R16, UR58, PT ;  /* 0x0000003a10007c0c */ /* 0x000fe4000bfa6270 */
[----:B------:R-:W-:-:S11]  /*a570*/  ISETP.GE.AND P4, PT, R22, UR58, PT ;  /* 0x0000003a16007c0c */ /* 0x000fd6000bf86270 */
[----:B------:R-:W4:Y:S01]  /*a580*/  @!P5 LDS.128 R12, [R28+0x2000] ;  /* 0x002000001c0cd984 */ /* 0x000f220000000c00 */
[----:B0-----:R-:W-:-:S04]  /*a590*/  @!P5 LEA R38, P2, R16, R36, 0x1 ;  /* 0x000000241026d211 */ /* 0x001fc800078408ff */
[----:B------:R-:W-:Y:S02]  /*a5a0*/  @!P5 LEA.HI.X R39, R16, R37, R17, 0x1, P2 ;  /* 0x000000251027d211 */ /* 0x000fe400010f0c11 */
[----:B------:R-:W-:-:S04]  /*a5b0*/  @!P4 LEA R34, P2, R22, R36, 0x1 ;  /* 0x000000241622c211 */ /* 0x000fc800078408ff */
[----:B------:R-:W-:Y:S02]  /*a5c0*/  @!P4 LEA.HI.X R35, R22, R37, R200, 0x1, P2 ;  /* 0x000000251623c211 */ /* 0x000fe400010f0cc8 */
[----:B------:R-:W-:-:S13]  /*a5d0*/  ISETP.GE.AND P2, PT, R19, UR58, PT ;  /* 0x0000003a13007c0c */ /* 0x000fda000bf46270 */
[----:B------:R-:W-:-:S04]  /*a5e0*/  @!P2 LEA R32, P6, R19, R36, 0x1 ;  /* 0x000000241320a211 */ /* 0x000fc800078c08ff */
[----:B------:R-:W-:Y:S01]  /*a5f0*/  @!P2 LEA.HI.X R33, R19, R37, R199, 0x1, P6 ;  /* 0x000000251321a211 */ /* 0x000fe200030f0cc7 */
[----:B----4-:R0:W-:Y:S01]  /*a600*/  @!P5 ST.E.128 desc[UR56][R38.64], R12 ;  /* 0x0000000c2600d985 */ /* 0x0101e2000c101d38 */
[----:B------:R-:W-:-:S13]  /*a610*/  ISETP.GE.AND P5, PT, R193, UR58, PT ;  /* 0x0000003ac1007c0c */ /* 0x000fda000bfa6270 */
[----:B------:R-:W4:Y:S01]  /*a620*/  @!P5 LDS.128 R12, [R31+0x2000] ;  /* 0x002000001f0cd984 */ /* 0x000f220000000c00 */
[----:B------:R-:W-:-:S05]  /*a630*/  @!P5 SHF.L.U32 R11, R196, 0x3, RZ ;  /* 0x00000003c40bd819 */ /* 0x000fca00000006ff */
[----:B0-----:R-:W-:-:S05]  /*a640*/  @!P5 IMAD.WIDE R38, R11, 0x2, R36 ;  /* 0x000000020b26d825 */ /* 0x001fca00078e0224 */
[----:B----4-:R0:W-:Y:S01]  /*a650*/  @!P5 ST.E.128 desc[UR56][R38.64], R12 ;  /* 0x0000000c2600d985 */ /* 0x0101e2000c101d38 */
[----:B------:R-:W-:-:S13]  /*a660*/  ISETP.GE.AND P5, PT, R192, UR58, PT ;  /* 0x0000003ac0007c0c */ /* 0x000fda000bfa6270 */
[----:B------:R-:W4:Y:S01]  /*a670*/  @!P5 LDS.128 R12, [R28+0x5000] ;  /* 0x005000001c0cd984 */ /* 0x000f220000000c00 */
[----:B------:R-:W-:Y:S01]  /*a680*/  @!P5 IMAD.SHL.U32 R11, R197, 0x8, RZ ;  /* 0x00000008c50bd824 */ /* 0x000fe200078e00ff */
[----:B0-----:R-:W-:Y:S01]  /*a690*/  @!P5 MOV R39, R37 ;  /* 0x000000250027d202 */ /* 0x001fe20000000f00 */
[----:B------:R-:W-:-:S04]  /*a6a0*/  @!P5 IMAD.MOV.U32 R38, RZ, RZ, R36 ;  /* 0x000000ffff26d224 */ /* 0x000fc800078e0024 */
        /* <DEDUP_REMOVED lines=11> */
.L_x_561:
[----:B------:R-:W-:Y:S05]  /*a760*/  BSYNC B0 ;  /* 0x0000000000007941 */ /* 0x000fea0003800000 */
.L_x_560:
[----:B0-----:R-:W5:Y:S01]  /*a770*/  LDL R11, [R1] ;  /* 0x00000000010b7983 */ /* 0x001f620000100800 */
[----:B-1-3--:R-:W-:Y:S01]  /*a780*/  @!P3 VIADD R87, R87, 0x308c0 ;  /* 0x000308c05757b836 */ /* 0x00afe20000000000 */
[----:B------:R-:W-:Y:S01]  /*a790*/  PLOP3.LUT P2, PT, PT, PT, PT, 0x8, 0x0 ;  /* 0x000000000000781c */ /* 0x000fe20003f4e170 */
[----:B------:R-:W-:Y:S01]  /*a7a0*/  VIADD R18, R18, 0x1 ;  /* 0x0000000112127836 */ /* 0x000fe20000000000 */
[----:B------:R-:W-:Y:S01]  /*a7b0*/  @!PT LDS RZ, [RZ] ;  /* 0x00000000fffff984 */ /* 0x000fe20000000800 */
[----:B------:R-:W-:Y:S01]  /*a7c0*/  @!PT LDS RZ, [RZ] ;  /* 0x00000000fffff984 */ /* 0x000fe20000000800 */
[----:B------:R-:W-:Y:S01]  /*a7d0*/  @!PT LDS RZ, [RZ] ;  /* 0x00000000fffff984 */ /* 0x000fe20000000800 */
[----:B------:R-:W-:Y:S01]  /*a7e0*/  @!PT LDS RZ, [RZ] ;  /* 0x00000000fffff984 */ /* 0x000fe20000000800 */
[----:B------:R0:W-:Y:S06]  /*a7f0*/  MEMBAR.ALL.CTA ;  /* 0x0000000000007992 */ /* 0x0001ec0000008000 */
[----:B0-----:R-:W0:Y:S01]  /*a800*/  FENCE.VIEW.ASYNC.S ;  /* 0x00000000000073c6 */ /* 0x001e220000000000 */
[----:B------:R-:W-:Y:S01]  /*a810*/  @!P3 PRMT R87, RZ, 0x654, R87 ;  /* 0x00000654ff57b816 */ /* 0x000fe20000000057 */
[----:B0-----:R0:W-:Y:S06]  /*a820*/  BAR.SYNC.DEFER_BLOCKING R138, 0x80 ;  /* 0x0002008a0000751d */ /* 0x0011ec0000010000 */
[----:B------:R0:W-:Y:S01]  /*a830*/  @!P3 SYNCS.ARRIVE.TRANS64.RED.A1T0 RZ, [R87+URZ], RZ ;  /* 0x000000ff57ffb9a7 */ /* 0x0001e2000810043f */
[----:B------:R-:W-:-:S04]  /*a840*/  ISETP.NE.AND P3, PT, R18, 0x2, PT ;  /* 0x000000021200780c */ /* 0x000fc80003f65270 */
[----:B------:R-:W-:Y:S02]  /*a850*/  SEL R18, R18, RZ, P3 ;  /* 0x000000ff12127207 */ /* 0x000fe40001800000 */
[----:B-----5:R-:W-:Y:S02]  /*a860*/  LOP3.LUT P4, RZ, R11, 0x2, RZ, 0xc0, !PT ;  /* 0x000000020bff7812 */ /* 0x020fe4000788c0ff */
[----:B------:R-:W-:-:S04]  /*a870*/  SEL R11, RZ, 0x1, P3 ;  /* 0x00000001ff0b7807 */ /* 0x000fc80001800000 */
[----:B------:R-:W-:-:S07]  /*a880*/  LOP3.LUT R202, R202, R11, RZ, 0x3c, !PT ;  /* 0x0000000bcaca7212 */ /* 0x000fce00078e3cff */
[----:B0-----:R-:W-:Y:S05]  /*a890*/  @P4 BRA `(.L_x_562) ;  /* 0xffffff7c00444947 */ /* 0x001fea000383ffff */
.L_x_452:
[----:B------:R-:W-:Y:S01]  /*a8a0*/  BSSY B0, `(.L_x_563) ;  /* 0x000003b000007945 */ /* 0x000fe20003800000 */
[----:B------:R-:W-:Y:S02]  /*a8b0*/  ISETP.GE.AND P1, PT, R142, 0x1, PT ;  /* 0x000000018e00780c */ /* 0x000fe40003f26270 */
[----:B------:R-:W-:Y:S02]  /*a8c0*/  CS2R R6, SRZ ;  /* 0x0000000000067805 */ /* 0x000fe4000001ff00 */
[----:B------:R-:W-:Y:S02]  /*a8d0*/  PLOP3.LUT P0, PT, PT, PT, PT, 0x80, 0x0 ;  /* 0x000000000000781c */ /* 0x000fe40003f0f070 */
[----:B------:R-:W-:Y:S02]  /*a8e0*/  CS2R R118, SRZ ;  /* 0x0000000000767805 */ /* 0x000fe4000001ff00 */
[----:B------:R-:W-:Y:S02]  /*a8f0*/  MOV R3, RZ ;  /* 0x000000ff00037202 */ /* 0x000fe40000000f00 */
[----:B------:R-:W-:-:S02]  /*a900*/  CS2R R116, SRZ ;  /* 0x0000000000747805 */ /* 0x000fc4000001ff00 */
[----:B------:R-:W-:Y:S02]  /*a910*/  CS2R R114, SRZ ;  /* 0x0000000000727805 */ /* 0x000fe4000001ff00 */
[----:B------:R-:W-:Y:S02]  /*a920*/  CS2R R112, SRZ ;  /* 0x0000000000707805 */ /* 0x000fe4000001ff00 */
[----:B------:R-:W-:Y:S01]  /*a930*/  CS2R R106, SRZ ;  /* 0x00000000006a7805 */ /* 0x000fe2000001ff00 */
[----:B------:R-:W-:Y:S01]  /*a940*/  IMAD.MOV.U32 R110, RZ, RZ, RZ ;  /* 0x000000ffff6e7224 */ /* 0x000fe200078e00ff */
[----:B------:R-:W-:Y:S02]  /*a950*/  CS2R R108, SRZ ;  /* 0x00000000006c7805 */ /* 0x000fe4000001ff00 */
[----:B------:R-:W-:Y:S02]  /*a960*/  CS2R R62, SRZ ;  /* 0x00000000003e7805 */ /* 0x000fe4000001ff00 */
[----:B------:R-:W-:Y:S01]  /*a970*/  CS2R R104, SRZ ;  /* 0x0000000000687805 */ /* 0x000fe2000001ff00 */
[----:B------:R-:W-:Y:S01]  /*a980*/  IMAD.MOV.U32 R103, RZ, RZ, RZ ;  /* 0x000000ffff677224 */ /* 0x000fe200078e00ff */
[----:B------:R-:W-:-:S02]  /*a990*/  CS2R R98, SRZ ;  /* 0x0000000000627805 */ /* 0x000fc4000001ff00 */
[----:B------:R-:W-:Y:S02]  /*a9a0*/  CS2R R100, SRZ ;  /* 0x0000000000647805 */ /* 0x000fe4000001ff00 */
[----:B------:R-:W-:Y:S02]  /*a9b0*/  CS2R R96, SRZ ;  /* 0x0000000000607805 */ /* 0x000fe4000001ff00 */
[----:B------:R-:W-:Y:S02]  /*a9c0*/  MOV R95, RZ ;  /* 0x000000ff005f7202 */ /* 0x000fe40000000f00 */
[----:B------:R-:W-:Y:S02]  /*a9d0*/  CS2R R90, SRZ ;  /* 0x00000000005a7805 */ /* 0x000fe4000001ff00 */
[----:B------:R-:W-:Y:S02]  /*a9e0*/  CS2R R92, SRZ ;  /* 0x00000000005c7805 */ /* 0x000fe4000001ff00 */
[----:B------:R-:W-:-:S02]  /*a9f0*/  CS2R R70, SRZ ;  /* 0x0000000000467805 */ /* 0x000fc4000001ff00 */
[----:B------:R-:W-:Y:S01]  /*aa00*/  CS2R R88, SRZ ;  /* 0x0000000000587805 */ /* 0x000fe2000001ff00 */
[----:B------:R-:W-:Y:S01]  /*aa10*/  IMAD.MOV.U32 R87, RZ, RZ, RZ ;  /* 0x000000ffff577224 */ /* 0x000fe200078e00ff */
[----:B--2---:R-:W-:Y:S02]  /*aa20*/  CS2R R82, SRZ ;  /* 0x0000000000527805 */ /* 0x004fe4000001ff00 */
[----:B------:R-:W-:Y:S02]  /*aa30*/  CS2R R84, SRZ ;  /* 0x0000000000547805 */ /* 0x000fe4000001ff00 */
[----:B------:R-:W-:Y:S01]  /*aa40*/  CS2R R80, SRZ ;  /* 0x0000000000507805 */ /* 0x000fe2000001ff00 */
[----:B------:R-:W-:Y:S01]  /*aa50*/  IMAD.MOV.U32 R79, RZ, RZ, RZ ;  /* 0x000000ffff4f7224 */ /* 0x000fe200078e00ff */
        /* <DEDUP_REMOVED lines=20> */
[----:B------:R-:W-:Y:S02]  /*aba0*/  MOV R136, RZ ;  /* 0x000000ff00887202 */ /* 0x000fe40000000f00 */
[----:B----4-:R-:W-:Y:S02]  /*abb0*/  CS2R R36, SRZ ;  /* 0x0000000000247805 */ /* 0x010fe4000001ff00 */
[----:B------:R-:W-:Y:S02]  /*abc0*/  CS2R R138, SRZ ;  /* 0x00000000008a7805 */ /* 0x000fe4000001ff00 */
[----:B------:R-:W-:Y:S02]  /*abd0*/  CS2R R124, SRZ ;  /* 0x00000000007c7805 */ /* 0x000fe4000001ff00 */
[----:B------:R-:W-:Y:S01]  /*abe0*/  CS2R R32, SRZ ;  /* 0x0000000000207805 */ /* 0x000fe2000001ff00 */
[----:B------:R-:W-:Y:S01]  /*abf0*/  IMAD.MOV.U32 R4, RZ, RZ, RZ ;  /* 0x000000ffff047224 */ /* 0x000fe200078e00ff */
[----:B------:R-:W-:Y:S01]  /*ac00*/  MOV R140, RZ ;  /* 0x000000ff008c7202 */ /* 0x000fe20000000f00 */
[----:B------:R-:W-:Y:S01]  /*ac10*/  IMAD.MOV.U32 R0, RZ, RZ, RZ ;  /* 0x000000ffff007224 */ /* 0x000fe200078e00ff */
[----:B------:R-:W-:Y:S06]  /*ac20*/  @P2 BRA `(.L_x_564) ;  /* 0x0000000000082947 */ /* 0x000fec0003800000 */
[----:B------:R-:W0:Y:S02]  /*ac30*/  FENCE.VIEW.ASYNC.G ;  /* 0x00000000000073c6 */ /* 0x000e240000000100 */
[----:B0-----:R-:W-:Y:S06]  /*ac40*/  BAR.ARV 0xc, 0x180 ;  /* 0x0306000000007b1d */ /* 0x001fec0000002000 */
.L_x_564:
[----:B------:R-:W-:Y:S05]  /*ac50*/  BSYNC B0 ;  /* 0x0000000000007941 */ /* 0x000fea0003800000 */
.L_x_563:
[----:B------:R-:W-:Y:S01]  /*ac60*/  CS2R R24, SRZ ;  /* 0x0000000000187805 */ /* 0x000fe2000001ff00 */
[----:B------:R-:W-:Y:S06]  /*ac70*/  @!P1 BRA `(.L_x_565) ;  /* 0x000000c400749947 */ /* 0x000fec0003800000 */
[----:B------:R-:W0:Y:S01]  /*ac80*/  S2R R8, SR_TID.X ;  /* 0x0000000000087919 */ /* 0x000e220000002100 */
[----:B------:R-:W-:-:S06]  /*ac90*/  ULOP3.LUT UP0, URZ, UR60, 0x1bf, URZ, 0xc0, !UPT ;  /* 0x000001bf3c3f7892 */ /* 0x000fcc000f80c03f */
[----:B------:R-:W-:Y:S01]  /*aca0*/  PLOP3.LUT P0, PT, PT, PT, UP0, 0x80, 0x0 ;  /* 0x000000000000781c */ /* 0x000fe20003f0f008 */
[----:B0-----:R-:W-:-:S05]  /*acb0*/  VIADD R8, R8, 0xffffff80 ;  /* 0xffffff8008087836 */ /* 0x001fca0000000000 */
[----:B------:R-:W-:-:S04]  /*acc0*/  SHF.R.S32.HI R5, RZ, 0x1f, R8 ;  /* 0x0000001fff057819 */ /* 0x000fc80000011408 */
[----:B------:R-:W-:-:S04]  /*acd0*/  LEA.HI R5, R5, R8, RZ, 0x7 ;  /* 0x0000000805057211 */ /* 0x000fc800078f38ff */
[----:B------:R-:W-:-:S05]  /*ace0*/  SHF.R.S32.HI R5, RZ, 0x7, R5 ;  /* 0x00000007ff057819 */ /* 0x000fca0000011405 */
[----:B------:R-:W0:Y:S02]  /*acf0*/  SHFL.IDX PT, R0, R5, RZ, 0x1f ;  /* 0x00001fff05007589 */ /* 0x000e2400000e0000 */
[----:B0-----:R-:W-:-:S04]  /*ad00*/  LEA.HI R3, R0, R0, RZ, 0x1 ;  /* 0x0000000000037211 */ /* 0x001fc800078f08ff */
[----:B------:R-:W-:-:S05]  /*ad10*/  LOP3.LUT R3, R3, 0x1e, RZ, 0xc0, !PT ;  /* 0x0000001e03037812 */ /* 0x000fca00078ec0ff */
[----:B------:R-:W-:-:S05]  /*ad20*/  IMAD.IADD R3, R0, 0x1, -R3 ;  /* 0x0000000100037824 */ /* 0x000fca00078e0a03 */
[----:B------:R-:W-:-:S04]  /*ad30*/  LEA R3, R3, UR60, 0xd ;  /* 0x0000003c03037c11 */ /* 0x000fc8000f8e68ff */
[----:B------:R-:W-:-:S04]  /*ad40*/  SHF.R.U32.HI R3, RZ, 0x4, R3 ;  /* 0x00000004ff037819 */ /* 0x000fc80000011603 */
[----:B------:R-:W-:Y:S01]  /*ad50*/  LOP3.LUT R36, R3, 0x3fff, RZ, 0xc0, !PT ;  /* 0x00003fff03247812 */ /* 0x000fe200078ec0ff */
[----:B------:R-:W-:Y:S06]  /*ad60*/  @!P0 BRA `(.L_x_566) ;  /* 0x0000000000408947 */ /* 0x000fec0003800000 */
        /* <DEDUP_REMOVED lines=16> */
.L_x_566:
[----:B------:R-:W-:Y:S02]  /*ae70*/  ULDC UR4, c[0x0][0x3f4] ;  /* 0x0000fd0000047ab9 */ /* 0x000fe40000000800 */
[----:B------:R-:W-:-:S13]  /*ae80*/  ISETP.LT.AND P0, PT, RZ, UR4, PT ;  /* 0x00000004ff007c0c */ /* 0x000fda000bf01270 */
[----:B------:R-:W-:Y:S05]  /*ae90*/  @P0 BRA `(.L_x_567) ;  /* 0x0000000000400947 */ /* 0x000fea0003800000 */
[----:B------:R-:W2:Y:S02]  /*aea0*/  LDL R20, [R1+0x40] ;  /* 0x0000400001147983 */ /* 0x000ea40000100800 */
[----:B--2---:R-:W-:-:S04]  /*aeb0*/  LEA.HI R0, R20, R20, RZ, 0x1 ;  /* 0x0000001414007211 */ /* 0x004fc800078f08ff */
[----:B------:R-:W-:-:S04]  /*aec0*/  LOP3.LUT R0, R0, 0xfffffffe, RZ, 0xc0, !PT ;  /* 0xfffffffe00007812 */ /* 0x000fc800078ec0ff */
[----:B------:R-:W-:-:S04]  /*aed0*/  IADD3 R0, R20, -R0, RZ ;  /* 0x8000000014007210 */ /* 0x000fc80007ffe0ff */
[----:B------:R-:W-:-:S04]  /*aee0*/  SHF.L.U32 R3, R0, 0x1f, RZ ;  /* 0x0000001f00037819 */ /* 0x000fc800000006ff */
[----:B------:R0:W1:Y:S03]  /*aef0*/  SYNCS.PHASECHK.TRANS64.TRYWAIT P0, [R2+URZ+0x30800], R3 ;  /* 0x03080003020075a7 */ /* 0x000066000800017f */
[----:B-1----:R-:W-:Y:S05]  /*af00*/  @!P0 NANOSLEEP.SYNCS 0x989680 ;  /* 0x009896800000895d */ /* 0x002fea0003900000 */
[----:B------:R-:W1:Y:S01]  /*af10*/  @!P0 SYNCS.PHASECHK.TRANS64 P0, [R2+URZ+0x30800], R3 ;  /* 0x03080003020085a7 */ /* 0x000e62000800007f */
[----:B------:R-:W-:Y:S04]  /*af20*/  BSSY B0, `(.L_x_568) ;  /* 0x0000006000007945 */ /* 0x000fe80003800000 */
[----:B-1----:R-:W-:Y:S05]  /*af30*/  @P0 BRA `(.L_x_569) ;  /* 0x0000000000100947 */ /* 0x002fea0003800000 */
.L_x_570:
[----:B-1----:R1:W2:Y:S02]  /*af40*/  SYNCS.PHASECHK.TRANS64.TRYWAIT P0, [R2+URZ+0x30800], R3 ;  /* 0x03080003020075a7 */ /* 0x0022a4000800017f */
[----:B--2---:R-:W-:Y:S05]  /*af50*/  @!P0 NANOSLEEP.SYNCS 0x989680 ;  /* 0x009896800000895d */ /* 0x004fea0003900000 */
[----:B------:R-:W2:Y:S02]  /*af60*/  @!P0 SYNCS.PHASECHK.TRANS64 P0, [R2+URZ+0x30800], R3 ;  /* 0x03080003020085a7 */ /* 0x000ea4000800007f */
[----:B--2---:R-:W-:Y:S05]  /*af70*/  @!P0 BRA `(.L_x_570) ;  /* 0xfffffffc00f08947 */ /* 0x004fea000383ffff */
.L_x_569:
[----:B------:R-:W-:Y:S05]  /*af80*/  BSYNC B0 ;  /* 0x0000000000007941 */ /* 0x000fea0003800000 */
.L_x_568:
[----:B------:R-:W-:Y:S05]  /*af90*/  BRA `(.L_x_571) ;  /* 0x0000005800ac7947 */ /* 0x000fea0003800000 */
.L_x_567:
[----:B-----5:R-:W-:Y:S01]  /*afa0*/  SHF.R.S32.HI R0, RZ, 0x1f, R137 ;  /* 0x0000001fff007819 */ /* 0x020fe20000011489 */
[----:B------:R-:W-:Y:S01]  /*afb0*/  ULOP3.LUT UP0, URZ, UR60, 0x3ff, URZ, 0xc0, !UPT ;  /* 0x000003ff3c3f7892 */ /* 0x000fe2000f80c03f */
[----:B------:R-:W-:Y:S01]  /*afc0*/  ULDC.64 UR4, c[0x0][0x3f8] ;  /* 0x0000fe0000047ab9 */ /* 0x000fe20000000a00 */
[----:B------:R-:W-:Y:S02]  /*afd0*/  ULDC.64 UR6, c[0x0][0x408] ;  /* 0x0001020000067ab9 */ /* 0x000fe40000000a00 */
[C---:B------:R-:W-:Y:S02]  /*afe0*/  IMAD R6, R0.reuse, UR4, RZ ;  /* 0x0000000400067c24 */ /* 0x040fe4000f8e02ff */
[----:B------:R-:W-:Y:S01]  /*aff0*/  IMAD R0, R0, UR6, RZ ;  /* 0x0000000600007c24 */ /* 0x000fe2000f8e02ff */
[----:B------:R-:W-:Y:S01]  /*b000*/  PLOP3.LUT P2, PT, PT, PT, UP0, 0x80, 0x0 ;  /* 0x000000000000781c */ /* 0x000fe20003f4f008 */
[C---:B------:R-:W-:Y:S02]  /*b010*/  IMAD R25, R137.reuse, UR5, R6 ;  /* 0x0000000589197c24 */ /* 0x040fe4000f8e0206 */
[----:B------:R-:W-:Y:S01]  /*b020*/  IMAD.WIDE.U32 R4, R137, UR4, RZ ;  /* 0x0000000489047c25 */ /* 0x000fe2000f8e00ff */
[----:B------:R-:W-:-:S03]  /*b030*/  ULDC.64 UR4, c[0x0][0x3e8] ;  /* 0x0000fa0000047ab9 */ /* 0x000fc60000000a00 */
[C---:B------:R-:W-:Y:S01]  /*b040*/  IMAD R27, R137.reuse, UR7, R0 ;  /* 0x00000007891b7c24 */ /* 0x040fe2000f8e0200 */
[----:B------:R-:W-:Y:S01]  /*b050*/  LEA R24, P0, R4, UR4, 0x1 ;  /* 0x0000000404187c11 */ /* 0x000fe2000f8008ff */
[----:B------:R-:W-:Y:S01]  /*b060*/  IMAD.WIDE.U32 R6, R137, UR6, RZ ;  /* 0x0000000689067c25 */ /* 0x000fe2000f8e00ff */
[----:B------:R-:W-:-:S03]  /*b070*/  ULDC.64 UR6, c[0x0][0x400] ;  /* 0x0001000000067ab9 */ /* 0x000fc60000000a00 */
[----:B------:R-:W-:Y:S01]  /*b080*/  IMAD.IADD R25, R25, 0x1, R5 ;  /* 0x0000000119197824 */ /* 0x000fe200078e0205 */
[----:B------:R-:W-:Y:S01]  /*b090*/  LEA R26, P1, R6, UR6, 0x1 ;  /* 0x00000006061a7c11 */ /* 0x000fe2000f8208ff */
[----:B------:R-:W-:-:S03]  /*b0a0*/  IMAD.IADD R27, R27, 0x1, R7 ;  /* 0x000000011b1b7824 */ /* 0x000fc600078e0207 */
[----:B------:R-:W-:Y:S02]  /*b0b0*/  LEA.HI.X R25, R4, UR5, R25, 0x1, P0 ;  /* 0x0000000504197c11 */ /* 0x000fe400080f0c19 */
[----:B------:R-:W-:Y:S01]  /*b0c0*/  LEA.HI.X R27, R6, UR7, R27, 0x1, P1 ;  /* 0x00000007061b7c11 */ /* 0x000fe200088f0c1b */
        /* <DEDUP_REMOVED lines=17> */
.L_x_572:
[----:B------:R-:W-:Y:S01]  /*b1e0*/  ULDC.U8 UR4, c[0x0][0x410] ;  /* 0x0001040000047ab9 */ /* 0x000fe20000000000 */
[----:B------:R-:W-:Y:S01]  /*b1f0*/  BSSY B0, `(.L_x_573) ;  /* 0x000057d000007945 */ /* 0x000fe20003800000 */
[----:B------:R-:W-:Y:S02]  /*b200*/  ISETP.NE.AND P0, PT, RZ, UR4, PT ;  /* 0x00000004ff007c0c */ /* 0x000fe4000bf05270 */
[----:B------:R-:W-:-:S11]  /*b210*/  LEA R6, R29, R201, 0x7 ;  /* 0x000000c91d067211 */ /* 0x000fd600078e38ff */
[----:B------:R-:W-:Y:S05]  /*b220*/  @!P0 BRA `(.L_x_574) ;  /* 0x0000002800cc8947 */ /* 0x000fea0003800000 */
[----:B------:R-:W-:-:S03]  /*b230*/  UMOV UR4, 0xffffffff ;  /* 0xffffffff00047882 */ /* 0x000fc60000000000 */
[----:B------:R-:W-:Y:S05]  /*b240*/  BRA.DIV UR4, `(.L_x_575) ;  /* 0x0000015a04c47947 */ /* 0x000fea000b800000 */
[----:B------:R0:W1:Y:S04]  /*b250*/  SHFL.IDX PT, R3, R25, RZ, 0x1c1f ;  /* 0x001c1fff19037589 */ /* 0x00006800000e0000 */
[----:B------:R0:W2:Y:S04]  /*b260*/  SHFL.IDX PT, R0, R24, RZ, 0x1c1f ;  /* 0x001c1fff18007589 */ /* 0x0000a800000e0000 */
[----:B------:R0:W3:Y:S04]  /*b270*/  SHFL.IDX PT, R5, R27, RZ, 0x1c1f ;  /* 0x001c1fff1b057589 */ /* 0x0000e800000e0000 */
[----:B------:R0:W4:Y:S02]  /*b280*/  SHFL.IDX PT, R14, R26, RZ, 0x1c1f ;  /* 0x001c1fff1a0e7589 */ /* 0x00012400000e0000 */
.L_x_821:
[----:B------:R-:W-:Y:S01]  /*b290*/  ULDC UR4, c[0x0][0x448] ;  /* 0x0001120000047ab9 */ /* 0x000fe20000000800 */
[----:B------:R-:W-:Y:S01]  /*b2a0*/  LOP3.LUT R8, R216, 0x18, R16, 0xf8, !PT ;  /* 0x00000018d8087812 */ /* 0x000fe200078ef810 */
[----:B------:R-:W-:Y:S01]  /*b2b0*/  IMAD R4, R141, UR4, RZ ;  /* 0x000000048d047c24 */ /* 0x000fe2000f8e02ff */
[----:B------:R-:W-:Y:S01]  /*b2c0*/  BSSY B1, `(.L_x_576) ;  /* 0x0000058000017945 */ /* 0x000fe20003800000 */
[----:B------:R-:W-:Y:S02]  /*b2d0*/  LOP3.LUT P0, RZ, R224, 0x4, RZ, 0xc0, !PT ;  /* 0x00000004e0ff7812 */ /* 0x000fe4000780c0ff */
[----:B------:R-:W-:Y:S02]  /*b2e0*/  CS2R R10, SRZ ;  /* 0x00000000000a7805 */ /* 0x000fe4000001ff00 */
[----:B------:R-:W-:Y:S02]  /*b2f0*/  LOP3.LUT R9, R8, R217, RZ, 0x3c, !PT ;  /* 0x000000d908097212 */ /* 0x000fe400078e3cff */
[----:B------:R-:W-:-:S02]  /*b300*/  CS2R R12, SRZ ;  /* 0x00000000000c7805 */ /* 0x000fc4000001ff00 */
[----:B------:R-:W-:Y:S01]  /*b310*/  ISETP.GE.AND P1, PT, R6, R4, PT ;  /* 0x000000040600720c */ /* 0x000fe20003f26270 */
[----:B------:R-:W-:Y:S01]  /*b320*/  IMAD R4, R29, -0x80, R4 ;  /* 0xffffff801d047824 */ /* 0x000fe200078e0204 */
[----:B------:R-:W-:Y:S01]  /*b330*/  CS2R R28, SRZ ;  /* 0x00000000001c7805 */ /* 0x000fe2000001ff00 */
[----:B------:R-:W-:Y:S01]  /*b340*/  IMAD.IADD R9, R218, 0x1, R9 ;  /* 0x00000001da097824 */ /* 0x000fe200078e0209 */
[----:B------:R-:W-:Y:S02]  /*b350*/  CS2R R6, SRZ ;  /* 0x0000000000067805 */ /* 0x000fe4000001ff00 */
[----:B0-----:R-:W-:Y:S02]  /*b360*/  CS2R R26, SRZ ;  /* 0x00000000001a7805 */ /* 0x001fe4000001ff00 */
[----:B------:R-:W-:Y:S01]  /*b370*/  CS2R R24, SRZ ;  /* 0x0000000000187805 */ /* 0x000fe2000001ff00 */
[----:B------:R-:W-:Y:S01]  /*b380*/  IMAD R9, R9, 0x2, R2 ;  /* 0x0000000209097824 */ /* 0x000fe200078e0202 */
[----:B------:R-:W-:-:S02]  /*b390*/  CS2R R40, SRZ ;  /* 0x0000000000287805 */ /* 0x000fc4000001ff00 */
[----:B------:R-:W-:Y:S02]  /*b3a0*/  CS2R R20, SRZ ;  /* 0x0000000000147805 */ /* 0x000fe4000001ff00 */
[----:B------:R-:W-:Y:S02]  /*b3b0*/  CS2R R30, SRZ ;  /* 0x00000000001e7805 */ /* 0x000fe4000001ff00 */
[----:B------:R-:W-:Y:S02]  /*b3c0*/  CS2R R34, SRZ ;  /* 0x0000000000227805 */ /* 0x000fe4000001ff00 */
[----:B------:R-:W-:Y:S02]  /*b3d0*/  CS2R R32, SRZ ;  /* 0x0000000000207805 */ /* 0x000fe4000001ff00 */
[C---:B------:R-:W-:Y:S01]  /*b3e0*/  IADD3 R37, R9.reuse, 0x12400, RZ ;  /* 0x0001240009257810 */ /* 0x040fe20007ffe0ff */
[----:B------:R-:W-:Y:S01]  /*b3f0*/  VIADD R8, R9, 0x12440 ;  /* 0x0001244009087836 */ /* 0x000fe20000000000 */
[----:B------:R-:W-:Y:S01]  /*b400*/  CS2R R38, SRZ ;  /* 0x0000000000267805 */ /* 0x000fe2000001ff00 */
[----:B------:R-:W-:Y:S06]  /*b410*/  @P1 BRA `(.L_x_577) ;  /* 0x0000000400081947 */ /* 0x000fec0003800000 */
[----:B------:R-:W1:Y:S01]  /*b420*/  LDL R43, [R1+0x4c] ;  /* 0x00004c00012b7983 */ /* 0x000e620000100800 */
[----:B------:R-:W-:-:S03]  /*b430*/  ULDC UR4, c[0x0][0x3f4] ;  /* 0x0000fd0000047ab9 */ /* 0x000fc60000000800 */
[----:B------:R-:W3:Y:S04]  /*b440*/  LDL R42, [R1+0x50] ;  /* 0x00005000012a7983 */ /* 0x000ee80000100800 */
[----:B------:R-:W3:Y:S01]  /*b450*/  LDL R15, [R1+0x54] ;  /* 0x00005400010f7983 */ /* 0x000ee20000100800 */
[C---:B------:R-:W-:Y:S01]  /*b460*/  ISETP.GE.AND P4, PT, R206.reuse, UR4, PT ;  /* 0x00000004ce007c0c */ /* 0x040fe2000bf86270 */
[----:B------:R-:W-:Y:S01]  /*b470*/  IMAD.SHL.U32 R25, R206, 0x2, RZ ;  /* 0x00000002ce197824 */ /* 0x000fe200078e00ff */
[----:B------:R-:W-:Y:S01]  /*b480*/  ISETP.GE.AND P2, PT, R204, UR4, PT ;  /* 0x00000004cc007c0c */ /* 0x000fe2000bf46270 */
[----:B------:R-:W3:Y:S01]  /*b490*/  LDL R53, [R1+0x58] ;  /* 0x0000580001357983 */ /* 0x000ee20000100800 */
[----:B------:R-:W-:Y:S02]  /*b4a0*/  CS2R R20, SRZ ;  /* 0x0000000000147805 */ /* 0x000fe4000001ff00 */
[----:B------:R-:W-:-:S02]  /*b4b0*/  CS2R R6, SRZ ;  /* 0x0000000000067805 */ /* 0x000fc4000001ff00 */
[----:B------:R-:W-:Y:S01]  /*b4c0*/  SHF.L.U32 R29, R204, 0x1, RZ ;  /* 0x00000001cc1d7819 */ /* 0x000fe200000006ff */
[----:B------:R-:W3:Y:S04]  /*b4d0*/  LDL R52, [R1+0x5c] ;  /* 0x00005c0001347983 */ /* 0x000ee80000100800 */
[-C--:B--2---:R-:W-:Y:S02]  /*b4e0*/  @!P4 IADD3 R12, P1, R0, R25.reuse, RZ ;  /* 0x00000019000cc210 */ /* 0x084fe40007f3e0ff */
[----:B----4-:R-:W-:Y:S02]  /*b4f0*/  @!P4 IADD3 R24, P3, R14, R25, RZ ;  /* 0x000000190e18c210 */ /* 0x010fe40007f7e0ff */
[----:B------:R-:W-:Y:S02]  /*b500*/  CS2R R30, SRZ ;  /* 0x00000000001e7805 */ /* 0x000fe4000001ff00 */
[----:B------:R-:W-:-:S02]  /*b510*/  CS2R R10, SRZ ;  /* 0x00000000000a7805 */ /* 0x000fc4000001ff00 */
[----:B------:R-:W-:Y:S01]  /*b520*/  CS2R R34, SRZ ;  /* 0x0000000000227805 */ /* 0x000fe2000001ff00 */
[----:B------:R-:W-:Y:S01]  /*b530*/  IMAD.SHL.U32 R49, R207, 0x2, RZ ;  /* 0x00000002cf317824 */ /* 0x000fe200078e00ff */
[----:B------:R-:W-:Y:S02]  /*b540*/  CS2R R32, SRZ ;  /* 0x0000000000207805 */ /* 0x000fe4000001ff00 */
[----:B------:R-:W-:Y:S01]  /*b550*/  CS2R R40, SRZ ;  /* 0x0000000000287805 */ /* 0x000fe2000001ff00 */
[--C-:B-1----:R-:W-:Y:S01]  /*b560*/  @!P4 IMAD.X R13, R3, 0x1, R43.reuse, P1 ;  /* 0x00000001030dc824 */ /* 0x102fe200008e062b */
[----:B------:R-:W-:Y:S01]  /*b570*/  ISETP.GE.AND P1, PT, R205, UR4, PT ;  /* 0x00000004cd007c0c */ /* 0x000fe2000bf26270 */
[----:B---3--:R-:W-:Y:S01]  /*b580*/  @!P4 IMAD.X R25, R5, 0x1, R43, P3 ;  /* 0x000000010519c824 */ /* 0x008fe200018e062b */
[----:B------:R-:W-:Y:S02]  /*b590*/  @!P2 IADD3 R26, P3, R0, R29, RZ ;  /* 0x0000001d001aa210 */ /* 0x000fe40007f7e0ff */
[----:B------:R0:W5:Y:S01]  /*b5a0*/  @!P4 LD.E.64 R20, desc[UR56][R12.64] ;  /* 0x000000380c14c980 */ /* 0x000162000c101b00 */
[----:B------:R-:W-:-:S03]  /*b5b0*/  IMAD.SHL.U32 R43, R205, 0x2, RZ ;  /* 0x00000002cd2b7824 */ /* 0x000fc600078e00ff */
[----:B------:R-:W5:Y:S01]  /*b5c0*/  @!P4 LD.E.64 R6, desc[UR56][R24.64] ;  /* 0x000000381806c980 */ /* 0x000f62000c101b00 */
[----:B------:R-:W-:Y:S02]  /*b5d0*/  @!P2 IADD3 R28, P4, R14, R29, RZ ;  /* 0x0000001d0e1ca210 */ /* 0x000fe40007f9e0ff */
[----:B------:R-:W-:Y:S02]  /*b5e0*/  @!P2 IADD3.X R27, R3, R42, RZ, P3, !PT ;  /* 0x0000002a031ba210 */ /* 0x000fe40001ffe4ff */
[-C--:B------:R-:W-:Y:S01]  /*b5f0*/  @!P1 IADD3 R38, P3, R0, R43.reuse, RZ ;  /* 0x0000002b00269210 */ /* 0x080fe20007f7e0ff */
[----:B------:R-:W-:Y:S01]  /*b600*/  @!P2 IMAD.X R29, R5, 0x1, R42, P4 ;  /* 0x00000001051da824 */ /* 0x000fe200020e062a */
[----:B------:R-:W-:Y:S02]  /*b610*/  @!P1 IADD3 R42, P4, R14, R43, RZ ;  /* 0x0000002b0e2a9210 */ /* 0x000fe40007f9e0ff */
[----:B0-----:R-:W-:Y:S02]  /*b620*/  CS2R R12, SRZ ;  /* 0x00000000000c7805 */ /* 0x001fe4000001ff00 */
[----:B------:R-:W-:Y:S01]  /*b630*/  @!P1 IADD3.X R39, R3, R15, RZ, P3, !PT ;  /* 0x0000000f03279210 */ /* 0x000fe20001ffe4ff */
[----:B------:R0:W5:Y:S01]  /*b640*/  @!P2 LD.E.64 R30, desc[UR56][R26.64] ;  /* 0x000000381a1ea980 */ /* 0x000162000c101b00 */
[----:B------:R-:W-:Y:S01]  /*b650*/  ISETP.GE.AND P3, PT, R194, UR4, PT ;  /* 0x00000004c2007c0c */ /* 0x000fe2000bf66270 */
[----:B------:R-:W-:-:S02]  /*b660*/  @!P1 IMAD.X R43, R5, 0x1, R15, P4 ;  /* 0x00000001052b9824 */ /* 0x000fc400020e060f */
[----:B------:R-:W5:Y:S01]  /*b670*/  @!P2 LD.E.64 R10, desc[UR56][R28.64] ;  /* 0x000000381c0aa980 */ /* 0x000f62000c101b00 */
[----:B------:R-:W-:-:S03]  /*b680*/  ISETP.GE.AND P2, PT, R207, UR4, PT ;  /* 0x00000004cf007c0c */ /* 0x000fc6000bf46270 */
[----:B------:R-:W5:Y:S04]  /*b690*/  @!P1 LD.E.64 R34, desc[UR56][R38.64] ;  /* 0x0000003826229980 */ /* 0x000f68000c101b00 */
[----:B------:R1:W5:Y:S01]  /*b6a0*/  @!P1 LD.E.64 R12, desc[UR56][R42.64] ;  /* 0x000000382a0c9980 */ /* 0x000362000c101b00 */
[C---:B------:R-:W-:Y:S02]  /*b6b0*/  ISETP.GE.AND P1, PT, R208.reuse, UR4, PT ;  /* 0x00000004d0007c0c */ /* 0x040fe4000bf26270 */
[----:B------:R-:W-:Y:S02]  /*b6c0*/  @!P3 MOV R15, R5 ;  /* 0x00000005000fb202 */ /* 0x000fe40000000f00 */
[----:B0-----:R-:W-:Y:S02]  /*b6d0*/  SHF.L.U32 R27, R208, 0x1, RZ ;  /* 0x00000001d01b7819 */ /* 0x001fe400000006ff */
[-C--:B------:R-:W-:Y:S01]  /*b6e0*/  @!P2 IADD3 R46, P5, R0, R49.reuse, RZ ;  /* 0x00000031002ea210 */ /* 0x080fe20007fbe0ff */
[----:B------:R-:W-:Y:S01]  /*b6f0*/  @!P3 IMAD.MOV.U32 R24, RZ, RZ, R0 ;  /* 0x000000ffff18b224 */ /* 0x000fe200078e0000 */
[----:B------:R-:W-:Y:S01]  /*b700*/  @!P2 IADD3 R48, P4, R14, R49, RZ ;  /* 0x000000310e30a210 */ /* 0x000fe20007f9e0ff */
[----:B------:R-:W-:-:S02]  /*b710*/  @!P3 IMAD.MOV.U32 R25, RZ, RZ, R3 ;  /* 0x000000ffff19b224 */ /* 0x000fc400078e0003 */
[----:B------:R-:W-:Y:S02]  /*b720*/  @!P3 IMAD.WIDE R44, R194, 0x2, R14 ;  /* 0x00000002c22cb825 */ /* 0x000fe400078e020e */
[-C--:B------:R-:W-:Y:S02]  /*b730*/  @!P1 IADD3 R14, P6, R14, R27.reuse, RZ ;  /* 0x0000001b0e0e9210 */ /* 0x080fe40007fde0ff */
[----:B------:R-:W-:Y:S01]  /*b740*/  @!P2 IMAD.X R47, R3, 0x1, R53, P5 ;  /* 0x00000001032fa824 */ /* 0x000fe200028e0635 */
[----:B------:R-:W-:Y:S01]  /*b750*/  @!P1 IADD3 R50, P5, R0, R27, RZ ;  /* 0x0000001b00329210 */ /* 0x000fe20007fbe0ff */
[----:B-1----:R-:W-:Y:S01]  /*b760*/  @!P3 IMAD.WIDE R42, R194, 0x2, R24 ;  /* 0x00000002c22ab825 */ /* 0x002fe200078e0218 */
[----:B------:R-:W-:Y:S02]  /*b770*/  CS2R R28, SRZ ;  /* 0x00000000001c7805 */ /* 0x000fe4000001ff00 */
[----:B------:R-:W-:Y:S02]  /*b780*/  CS2R R26, SRZ ;  /* 0x00000000001a7805 */ /* 0x000fe4000001ff00 */
[----:B------:R-:W-:-:S02]  /*b790*/  CS2R R38, SRZ ;  /* 0x0000000000267805 */ /* 0x000fc4000001ff00 */
[----:B------:R-:W-:Y:S01]  /*b7a0*/  CS2R R24, SRZ ;  /* 0x0000000000187805 */ /* 0x000fe2000001ff00 */
[----:B------:R-:W-:Y:S01]  /*b7b0*/  @!P2 IMAD.X R49, R5, 0x1, R53, P4 ;  /* 0x000000010531a824 */ /* 0x000fe200020e0635 */
[----:B------:R-:W-:Y:S01]  /*b7c0*/  @!P1 IADD3.X R51, R3, R52, RZ, P5, !PT ;  /* 0x0000003403339210 */ /* 0x000fe20002ffe4ff */
[----:B------:R-:W-:Y:S01]  /*b7d0*/  @!P1 IMAD.X R15, R5, 0x1, R52, P6 ;  /* 0x00000001050f9824 */ /* 0x000fe200030e0634 */
[----:B------:R0:W5:Y:S04]  /*b7e0*/  @!P3 LD.E.64 R40, desc[UR56][R42.64] ;  /* 0x000000382a28b980 */ /* 0x000168000c101b00 */
[----:B------:R0:W5:Y:S04]  /*b7f0*/  @!P3 LD.E.64 R28, desc[UR56][R44.64] ;  /* 0x000000382c1cb980 */ /* 0x000168000c101b00 */
[----:B------:R0:W5:Y:S04]  /*b800*/  @!P2 LD.E.64 R32, desc[UR56][R46.64] ;  /* 0x000000382e20a980 */ /* 0x000168000c101b00 */
[----:B------:R0:W5:Y:S04]  /*b810*/  @!P2 LD.E.64 R26, desc[UR56][R48.64] ;  /* 0x00000038301aa980 */ /* 0x000168000c101b00 */
[----:B------:R0:W5:Y:S04]  /*b820*/  @!P1 LD.E.64 R38, desc[UR56][R50.64] ;  /* 0x0000003832269980 */ /* 0x000168000c101b00 */
[----:B------:R0:W5:Y:S02]  /*b830*/  @!P1 LD.E.64 R24, desc[UR56][R14.64] ;  /* 0x000000380e189980 */ /* 0x000164000c101b00 */
.L_x_577:
[----:B------:R-:W-:Y:S05]  /*b840*/  BSYNC B1 ;  /* 0x0000000000017941 */ /* 0x000fea0003800000 */
.L_x_576:
[----:B------:R-:W4:Y:S01]  /*b850*/  LDL R70, [R1+0x40] ;  /* 0x0000400001467983 */ /* 0x000f220000100800 */
[----:B-1---5:R-:W-:Y:S01]  /*b860*/  IMAD.MOV.U32 R3, RZ, RZ, R41 ;  /* 0x000000ffff037224 */ /* 0x022fe200078e0029 */
[----:B--2---:R-:W-:Y:S01]  /*b870*/  MOV R0, R40 ;  /* 0x0000002800007202 */ /* 0x004fe20000000f00 */
[--C-:B0-----:R-:W-:Y:S01]  /*b880*/  IMAD.MOV.U32 R44, RZ, RZ, R35.reuse ;  /* 0x000000ffff2c7224 */ /* 0x101fe200078e0023 */
[--C-:B------:R-:W-:Y:S01]  /*b890*/  SHF.R.U64 R53, R34, 0x10, R35.reuse ;  /* 0x0000001022357819 */ /* 0x100fe20000001223 */
[----:B---3--:R-:W-:Y:S01]  /*b8a0*/  IMAD.MOV.U32 R5, RZ, RZ, R20 ;  /* 0x000000ffff057224 */ /* 0x008fe200078e0014 */
[----:B------:R-:W-:Y:S01]  /*b8b0*/  SHF.R.U32.HI R54, RZ, 0x10, R35 ;  /* 0x00000010ff367819 */ /* 0x000fe20000011623 */
[----:B------:R-:W-:Y:S01]  /*b8c0*/  IMAD.MOV.U32 R43, RZ, RZ, R31 ;  /* 0x000000ffff2b7224 */ /* 0x000fe200078e001f */
[----:B------:R-:W-:Y:S01]  /*b8d0*/  PRMT R35, R0, 0x5410, R3 ;  /* 0x0000541000237816 */ /* 0x000fe20000000003 */
[----:B------:R-:W-:Y:S01]  /*b8e0*/  @P0 VIADD R8, R37, 0xffffffc0 ;  /* 0xffffffc025080836 */ /* 0x000fe20000000000 */
[----:B----4-:R-:W-:Y:S01]  /*b8f0*/  MOV R14, R21 ;  /* 0x00000015000e7202 */ /* 0x010fe20000000f00 */
[----:B------:R-:W-:Y:S01]  /*b900*/  IMAD.MOV.U32 R15, RZ, RZ, R29 ;  /* 0x000000ffff0f7224 */ /* 0x000fe200078e001d */
[--C-:B------:R-:W-:Y:S01]  /*b910*/  SHF.R.U64 R51, R30, 0x10, R31.reuse ;  /* 0x000000101e337819 */ /* 0x100fe2000000121f */
[----:B------:R-:W-:Y:S01]  /*b920*/  IMAD.MOV.U32 R46, RZ, RZ, R38 ;  /* 0x000000ffff2e7224 */ /* 0x000fe200078e0026 */
[----:B------:R-:W-:Y:S01]  /*b930*/  SHF.R.U32.HI R52, RZ, 0x10, R31 ;  /* 0x00000010ff347819 */ /* 0x000fe2000001161f */
[----:B------:R-:W-:Y:S01]  /*b940*/  IMAD.MOV.U32 R47, RZ, RZ, R39 ;  /* 0x000000ffff2f7224 */ /* 0x000fe200078e0027 */
[----:B------:R-:W-:Y:S01]  /*b950*/  PRMT R31, R5, 0x5410, R14 ;  /* 0x00005410051f7816 */ /* 0x000fe2000000000e */
[----:B------:R-:W-:Y:S01]  /*b960*/  IMAD.MOV.U32 R42, RZ, RZ, R25 ;  /* 0x000000ffff2a7224 */ /* 0x000fe200078e0019 */
[--C-:B------:R-:W-:Y:S01]  /*b970*/  SHF.R.U64 R49, R20, 0x10, R21.reuse ;  /* 0x0000001014317819 */ /* 0x100fe20000001215 */
[----:B------:R-:W-:Y:S01]  /*b980*/  BSSY B1, `(.L_x_578) ;  /* 0x000003f000017945 */ /* 0x000fe20003800000 */
[----:B------:R-:W-:Y:S01]  /*b990*/  SHF.R.U32.HI R50, RZ, 0x10, R21 ;  /* 0x00000010ff327819 */ /* 0x000fe20000011615 */
[----:B------:R-:W-:Y:S01]  /*b9a0*/  IMAD.MOV.U32 R21, RZ, RZ, R30 ;  /* 0x000000ffff157224 */ /* 0x000fe200078e001e */
[----:B------:R-:W-:-:S02]  /*b9b0*/  MOV R45, R33 ;  /* 0x00000021002d7202 */ /* 0x000fc40000000f00 */
[--C-:B------:R-:W-:Y:S02]  /*b9c0*/  SHF.R.U64 R55, R32, 0x10, R33.reuse ;  /* 0x0000001020377819 */ /* 0x100fe40000001221 */
[----:B------:R-:W-:Y:S01]  /*b9d0*/  SHF.R.U32.HI R56, RZ, 0x10, R33 ;  /* 0x00000010ff387819 */ /* 0x000fe20000011621 */
[----:B------:R-:W-:Y:S01]  /*b9e0*/  IMAD.MOV.U32 R33, RZ, RZ, R6 ;  /* 0x000000ffff217224 */ /* 0x000fe200078e0006 */
[--C-:B------:R-:W-:Y:S02]  /*b9f0*/  SHF.R.U64 R58, R28, 0x10, R29.reuse ;  /* 0x000000101c3a7819 */ /* 0x100fe4000000121d */
[----:B------:R-:W-:Y:S01]  /*ba00*/  SHF.R.U32.HI R59, RZ, 0x10, R29 ;  /* 0x00000010ff3b7819 */ /* 0x000fe2000001161d */
[----:B------:R-:W-:Y:S01]  /*ba10*/  IMAD.MOV.U32 R29, RZ, RZ, R10 ;  /* 0x000000ffff1d7224 */ /* 0x000fe200078e000a */
[----:B------:R-:W-:Y:S01]  /*ba20*/  MOV R30, R34 ;  /* 0x00000022001e7202 */ /* 0x000fe20000000f00 */
[----:B------:R-:W-:Y:S01]  /*ba30*/  IMAD.MOV.U32 R34, RZ, RZ, R32 ;  /* 0x000000ffff227224 */ /* 0x000fe200078e0020 */
[----:B------:R-:W-:Y:S01]  /*ba40*/  SHF.R.U64 R60, R6, 0x10, R7 ;  /* 0x00000010063c7819 */ /* 0x000fe20000001207 */
[--C-:B------:R-:W-:Y:S01]  /*ba50*/  IMAD.MOV.U32 R6, RZ, RZ, R11.reuse ;  /* 0x000000ffff067224 */ /* 0x100fe200078e000b */
[----:B------:R-:W-:Y:S01]  /*ba60*/  SHF.R.U64 R62, R10, 0x10, R11 ;  /* 0x000000100a3e7819 */ /* 0x000fe2000000120b */
[----:B------:R-:W-:Y:S01]  /*ba70*/  IMAD.MOV.U32 R10, RZ, RZ, R13 ;  /* 0x000000ffff0a7224 */ /* 0x000fe200078e000d */
[----:B------:R-:W-:-:S02]  /*ba80*/  SHF.R.U64 R37, R40, 0x10, R41 ;  /* 0x0000001028257819 */ /* 0x000fc40000001229 */
[----:B------:R-:W-:Y:S01]  /*ba90*/  SHF.R.U32.HI R48, RZ, 0x10, R41 ;  /* 0x00000010ff307819 */ /* 0x000fe20000011629 */
[----:B------:R-:W-:Y:S01]  /*baa0*/  IMAD.MOV.U32 R41, RZ, RZ, R24 ;  /* 0x000000ffff297224 */ /* 0x000fe200078e0018 */
[----:B------:R-:W-:Y:S02]  /*bab0*/  SHF.R.U64 R57, R38, 0x10, R39 ;  /* 0x0000001026397819 */ /* 0x000fe40000001227 */
[----:B------:R-:W-:Y:S02]  /*bac0*/  MOV R20, R7 ;  /* 0x0000000700147202 */ /* 0x000fe40000000f00 */
[----:B------:R-:W-:Y:S02]  /*bad0*/  SHF.R.U32.HI R61, RZ, 0x10, R7 ;  /* 0x00000010ff3d7819 */ /* 0x000fe40000011607 */
[----:B------:R-:W-:Y:S01]  /*bae0*/  SHF.R.U32.HI R63, RZ, 0x10, R11 ;  /* 0x00000010ff3f7819 */ /* 0x000fe2000001160b */
[----:B------:R-:W-:Y:S01]  /*baf0*/  IMAD.MOV.U32 R11, RZ, RZ, R26 ;  /* 0x000000ffff0b7224 */ /* 0x000fe200078e001a */
[----:B------:R-:W-:-:S02]  /*bb00*/  SHF.R.U32.HI R39, RZ, 0x10, R39 ;  /* 0x00000010ff277819 */ /* 0x000fc40000011627 */
[----:B------:R-:W-:Y:S02]  /*bb10*/  MOV R38, R28 ;  /* 0x0000001c00267202 */ /* 0x000fe40000000f00 */
[----:B------:R-:W-:Y:S02]  /*bb20*/  MOV R7, R12 ;  /* 0x0000000c00077202 */ /* 0x000fe40000000f00 */
[--C-:B------:R-:W-:Y:S02]  /*bb30*/  SHF.R.U64 R64, R12, 0x10, R13.reuse ;  /* 0x000000100c407819 */ /* 0x100fe4000000120d */
[----:B------:R-:W-:Y:S02]  /*bb40*/  SHF.R.U32.HI R65, RZ, 0x10, R13 ;  /* 0x00000010ff417819 */ /* 0x000fe4000001160d */
[----:B------:R-:W-:Y:S02]  /*bb50*/  MOV R40, R27 ;  /* 0x0000001b00287202 */ /* 0x000fe40000000f00 */
[----:B------:R-:W-:-:S02]  /*bb60*/  SHF.R.U64 R66, R26, 0x10, R27 ;  /* 0x000000101a427819 */ /* 0x000fc4000000121b */
[----:B------:R-:W-:Y:S02]  /*bb70*/  SHF.R.U32.HI R67, RZ, 0x10, R27 ;  /* 0x00000010ff437819 */ /* 0x000fe4000001161b */
[----:B------:R-:W-:Y:S02]  /*bb80*/  VIMNMX R12, R4, 0x80, PT ;  /* 0x00000080040c7848 */ /* 0x000fe40003fe0100 */
[--C-:B------:R-:W-:Y:S02]  /*bb90*/  SHF.R.U64 R68, R24, 0x10, R25.reuse ;  /* 0x0000001018447819 */ /* 0x100fe40000001219 */
[----:B------:R-:W-:Y:S02]  /*bba0*/  SHF.R.U32.HI R69, RZ, 0x10, R25 ;  /* 0x00000010ff457819 */ /* 0x000fe40000011619 */
[----:B------:R-:W-:Y:S02]  /*bbb0*/  PRMT R27, R21, 0x5410, R43 ;  /* 0x00005410151b7816 */ /* 0x000fe4000000002b */
[----:B------:R-:W-:-:S02]  /*bbc0*/  PRMT R21, R30, 0x5410, R44 ;  /* 0x000054101e157816 */ /* 0x000fc4000000002c */
[----:B------:R-:W-:Y:S02]  /*bbd0*/  PRMT R13, R34, 0x5410, R45 ;  /* 0x00005410220d7816 */ /* 0x000fe4000000002d */
[----:B------:R-:W-:Y:S02]  /*bbe0*/  PRMT R3, R57, 0x5410, R39 ;  /* 0x0000541039037816 */ /* 0x000fe40000000027 */
[----:B------:R-:W-:Y:S02]  /*bbf0*/  PRMT R38, R38, 0x5410, R15 ;  /* 0x0000541026267816 */ /* 0x000fe4000000000f */
[----:B------:R-:W-:Y:S02]  /*bc00*/  PRMT R33, R33, 0x5410, R20 ;  /* 0x0000541021217816 */ /* 0x000fe40000000014 */
        /* <DEDUP_REMOVED lines=11> */
[----:B------:R-:W-:Y:S02]  /*bcc0*/  ISETP.GE.AND P1, PT, R201, R12, PT ;  /* 0x0000000cc900720c */ /* 0x000fe40003f26270 */
[----:B------:R-:W-:Y:S02]  /*bcd0*/  PRMT R15, R11, 0x5410, R40 ;  /* 0x000054100b0f7816 */ /* 0x000fe40000000028 */
[----:B------:R-:W-:-:S02]  /*bce0*/  PRMT R20, R66, 0x5410, R67 ;  /* 0x0000541042147816 */ /* 0x000fc40000000043 */
[----:B------:R-:W-:Y:S02]  /*bcf0*/  PRMT R10, R41, 0x5410, R42 ;  /* 0x00005410290a7816 */ /* 0x000fe4000000002a */
[----:B------:R-:W-:-:S04]  /*bd00*/  LEA.HI R0, R70, R70, RZ, 0x1 ;  /* 0x0000004646007211 */ /* 0x000fc800078f08ff */
[----:B------:R-:W-:-:S04]  /*bd10*/  LOP3.LUT R0, R0, 0xfffffffe, RZ, 0xc0, !PT ;  /* 0xfffffffe00007812 */ /* 0x000fc800078ec0ff */
[----:B------:R-:W-:-:S04]  /*bd20*/  IADD3 R0, R70, -R0, RZ ;  /* 0x8000000046007210 */ /* 0x000fc80007ffe0ff */
[----:B------:R-:W-:Y:S02]  /*bd30*/  SHF.L.U32 R5, R0, 0x1f, RZ ;  /* 0x0000001f00057819 */ /* 0x000fe400000006ff */
[----:B------:R-:W-:Y:S02]  /*bd40*/  PRMT R0, R46, 0x5410, R47 ;  /* 0x000054102e007816 */ /* 0x000fe4000000002f */
[----:B------:R-:W0:Y:S02]  /*bd50*/  SYNCS.PHASECHK.TRANS64.TRYWAIT P0, [R2+URZ+0x30800], R5 ;  /* 0x03080005020075a7 */ /* 0x000e24000800017f */
[----:B0-----:R-:W-:Y:S05]  /*bd60*/  @!P0 BRA `(.L_x_579) ;  /* 0x00000150006c8947 */ /* 0x001fea0003800000 */
.L_x_822:
[----:B------:R-:W-:Y:S05]  /*bd70*/  BSYNC B1 ;  /* 0x0000000000017941 */ /* 0x000fea0003800000 */
.L_x_578:
[----:B------:R-:W-:Y:S01]  /*bd80*/  BSSY B1, `(.L_x_580) ;  /* 0x00000fe000017945 */ /* 0x000fe20003800000 */
[----:B------:R-:W-:-:S03]  /*bd90*/  PRMT R11, R68, 0x5410, R69 ;  /* 0x00005410440b7816 */ /* 0x000fc60000000045 */
[----:B------:R-:W-:Y:S05]  /*bda0*/  @P1 BRA `(.L_x_581) ;  /* 0x0000000c00ec1947 */ /* 0x000fea0003800000 */
[----:B0-----:R-:W0:Y:S01]  /*bdb0*/  LDC R5, c[0x0][0x3f4] ;  /* 0x0000fd00ff057b82 */ /* 0x001e220000000800 */
[----:B------:R-:W-:Y:S01]  /*bdc0*/  BSSY B2, `(.L_x_582) ;  /* 0x000002e000027945 */ /* 0x000fe20003800000 */
[-C--:B0-----:R-:W-:Y:S02]  /*bdd0*/  ISETP.GE.AND P0, PT, R194, R5.reuse, PT ;  /* 0x00000005c200720c */ /* 0x081fe40003f06270 */
[-C--:B------:R-:W-:Y:S02]  /*bde0*/  ISETP.GE.AND P1, PT, R206, R5.reuse, PT ;  /* 0x00000005ce00720c */ /* 0x080fe40003f26270 */
[-C--:B------:R-:W-:Y:S02]  /*bdf0*/  ISETP.GE.AND P2, PT, R204, R5.reuse, PT ;  /* 0x00000005cc00720c */ /* 0x080fe40003f46270 */
[-C--:B------:R-:W-:Y:S02]  /*be00*/  ISETP.GE.AND P3, PT, R205, R5.reuse, PT ;  /* 0x00000005cd00720c */ /* 0x080fe40003f66270 */
[----:B------:R-:W-:-:S02]  /*be10*/  ISETP.GE.AND P4, PT, R207, R5, PT ;  /* 0x00000005cf00720c */ /* 0x000fc40003f86270 */
[----:B------:R-:W-:-:S03]  /*be20*/  ISETP.GE.AND P5, PT, R208, R5, PT ;  /* 0x00000005d000720c */ /* 0x000fc60003fa6270 */
[----:B------:R-:W-:Y:S10]  /*be30*/  @P0 BRA `(.L_x_583) ;  /* 0x0000000000980947 */ /* 0x000ff40003800000 */
[----:B------:R-:W0:Y:S01]  /*be40*/  LDS.128 R4, [R9+0x12400] ;  /* 0x0124000009047984 */ /* 0x000e220000000c00 */
[----:B------:R-:W-:Y:S02]  /*be50*/  HADD2.F32 R47, -RZ, R38.H0_H0 ;  /* 0x20000026ff2f7230 */ /* 0x000fe40000004100 */
[----:B------:R-:W-:Y:S02]  /*be60*/  HADD2.F32 R45, -RZ, R35.H0_H0 ;  /* 0x20000023ff2d7230 */ /* 0x000fe40000004100 */
[----:B------:R-:W-:Y:S02]  /*be70*/  HADD2.F32 R44, -RZ, R37.H0_H0 ;  /* 0x20000025ff2c7230 */ /* 0x000fe40000004100 */
[----:B------:R-:W-:Y:S02]  /*be80*/  HADD2.F32 R46, -RZ, R39.H0_H0 ;  /* 0x20000027ff2e7230 */ /* 0x000fe40000004100 */
[--C-:B0-----:R-:W-:Y:S02]  /*be90*/  HADD2.F32 R40, -RZ, R4.reuse.H0_H0 ;  /* 0x20000004ff287230 */ /* 0x101fe40000004100 */
[----:B------:R-:W-:-:S02]  /*bea0*/  HADD2.F32 R4, -RZ, R4.H1_H1 ;  /* 0x30000004ff047230 */ /* 0x000fc40000004100 */
[--C-:B------:R-:W-:Y:S02]  /*beb0*/  HADD2.F32 R41, -RZ, R5.reuse.H0_H0 ;  /* 0x20000005ff297230 */ /* 0x100fe40000004100 */
[----:B------:R-:W-:Y:S02]  /*bec0*/  HADD2.F32 R5, -RZ, R5.H1_H1 ;  /* 0x30000005ff057230 */ /* 0x000fe40000004100 */
[C---:B------:R-:W-:Y:S01]  /*bed0*/  FMUL.FTZ R49, R4.reuse, R47 ;  /* 0x0000002f04317220 */ /* 0x040fe20000410000 */
[-C--:B------:R-:W-:Y:S01]  /*bee0*/  FMUL.FTZ R4, R4, R45.reuse ;  /* 0x0000002d04047220 */ /* 0x080fe20000410000 */
[--C-:B------:R-:W-:Y:S02]  /*bef0*/  HADD2.F32 R42, -RZ, R6.reuse.H0_H0 ;  /* 0x20000006ff2a7230 */ /* 0x100fe40000004100 */
[----:B------:R-:W-:Y:S02]  /*bf00*/  HADD2.F32 R43, -RZ, R7.H0_H0 ;  /* 0x20000007ff2b7230 */ /* 0x000fe40000004100 */
[C---:B------:R-:W-:Y:S01]  /*bf10*/  FMUL.FTZ R50, R5.reuse, R46 ;  /* 0x0000002e05327220 */ /* 0x040fe20000410000 */
[C---:B------:R-:W-:Y:S01]  /*bf20*/  FFMA.FTZ R49, R40.reuse, R45, -R49 ;  /* 0x0000002d28317223 */ /* 0x040fe20000010831 */
[----:B------:R-:W-:Y:S01]  /*bf30*/  FFMA.FTZ R48, R40, R47, R4 ;  /* 0x0000002f28307223 */ /* 0x000fe20000010004 */
[----:B------:R-:W-:Y:S01]  /*bf40*/  FMUL.FTZ R52, R5, R44 ;  /* 0x0000002c05347220 */ /* 0x000fe20000410000 */
[----:B------:R-:W-:-:S02]  /*bf50*/  HADD2.F32 R6, -RZ, R6.H1_H1 ;  /* 0x30000006ff067230 */ /* 0x000fc40000004100 */
[C---:B------:R-:W-:Y:S01]  /*bf60*/  FFMA.FTZ R50, R41.reuse, R44, -R50 ;  /* 0x0000002c29327223 */ /* 0x040fe20000010832 */
[----:B------:R-:W-:Y:S02]  /*bf70*/  HADD2.F32 R7, -RZ, R7.H1_H1 ;  /* 0x30000007ff077230 */ /* 0x000fe40000004100 */
[----:B------:R-:W-:Y:S01]  /*bf80*/  FFMA.FTZ R41, R41, R46, R52 ;  /* 0x0000002e29297223 */ /* 0x000fe20000010034 */
[----:B------:R-:W-:Y:S02]  /*bf90*/  HADD2.F32 R45, -RZ, R38.H1_H1 ;  /* 0x30000026ff2d7230 */ /* 0x000fe40000004100 */
[----:B------:R-:W-:Y:S02]  /*bfa0*/  HADD2.F32 R5, -RZ, R35.H1_H1 ;  /* 0x30000023ff057230 */ /* 0x000fe40000004100 */
[----:B------:R-:W-:Y:S02]  /*bfb0*/  HADD2.F32 R40, -RZ, R39.H1_H1 ;  /* 0x30000027ff287230 */ /* 0x000fe40000004100 */
[----:B------:R-:W-:Y:S01]  /*bfc0*/  FMUL.FTZ R47, R6, R45 ;  /* 0x0000002d062f7220 */ /* 0x000fe20000410000 */
[----:B------:R-:W-:-:S02]  /*bfd0*/  HADD2.F32 R4, -RZ, R37.H1_H1 ;  /* 0x30000025ff047230 */ /* 0x000fc40000004100 */
[-C--:B------:R-:W-:Y:S01]  /*bfe0*/  FMUL.FTZ R44, R6, R5.reuse ;  /* 0x00000005062c7220 */ /* 0x080fe20000410000 */
[C---:B------:R-:W-:Y:S01]  /*bff0*/  FMUL.FTZ R46, R7.reuse, R40 ;  /* 0x00000028072e7220 */ /* 0x040fe20000410000 */
[C---:B------:R-:W-:Y:S01]  /*c000*/  FFMA.FTZ R6, R42.reuse, R5, -R47 ;  /* 0x000000052a067223 */ /* 0x040fe2000001082f */
[-C--:B------:R-:W-:Y:S01]  /*c010*/  FMUL.FTZ R51, R7, R4.reuse ;  /* 0x0000000407337220 */ /* 0x080fe20000410000 */
[----:B------:R-:W-:Y:S01]  /*c020*/  FFMA.FTZ R45, R42, R45, R44 ;  /* 0x0000002d2a2d7223 */ /* 0x000fe2000001002c */
[C---:B------:R-:W-:Y:S01]  /*c030*/  FFMA.FTZ R7, R43.reuse, R4, -R46 ;  /* 0x000000042b077223 */ /* 0x040fe2000001082e */
[----:B------:R-:W-:Y:S01]  /*c040*/  F2FP.F16.F32.PACK_AB R4, R48, R49 ;  /* 0x000000313004723e */ /* 0x000fe200000000ff */
[----:B------:R-:W-:Y:S01]  /*c050*/  FFMA.FTZ R40, R43, R40, R51 ;  /* 0x000000282b287223 */ /* 0x000fe20000010033 */
[----:B------:R-:W-:Y:S02]  /*c060*/  F2FP.F16.F32.PACK_AB R5, R41, R50 ;  /* 0x000000322905723e */ /* 0x000fe400000000ff */
[----:B------:R-:W-:-:S02]  /*c070*/  F2FP.F16.F32.PACK_AB R6, R45, R6 ;  /* 0x000000062d06723e */ /* 0x000fc400000000ff */
[----:B------:R-:W-:-:S05]  /*c080*/  F2FP.F16.F32.PACK_AB R7, R40, R7 ;  /* 0x000000072807723e */ /* 0x000fca00000000ff */
[----:B------:R0:W-:Y:S02]  /*c090*/  STS.128 [R9+0x12400], R4 ;  /* 0x0124000409007388 */ /* 0x0001e40000000c00 */
.L_x_583:
[----:B------:R-:W-:Y:S05]  /*c0a0*/  BSYNC B2 ;  /* 0x0000000000027941 */ /* 0x000fea0003800000 */
.L_x_582:
[----:B------:R-:W-:Y:S04]  /*c0b0*/  BSSY B2, `(.L_x_584) ;  /* 0x0000028000027945 */ /* 0x000fe80003800000 */
[----:B------:R-:W-:Y:S05]  /*c0c0*/  @P1 BRA `(.L_x_585) ;  /* 0x0000000000981947 */ /* 0x000fea0003800000 */
[----:B0-----:R-:W0:Y:S01]  /*c0d0*/  LDS.128 R4, [R8] ;  /* 0x0000000008047984 */ /* 0x001e220000000c00 */
        /* <DEDUP_REMOVED lines=36> */
[----:B------:R1:W-:Y:S02]  /*c320*/  STS.128 [R8], R4 ;  /* 0x0000000408007388 */ /* 0x0003e40000000c00 */
.L_x_585:
[----:B------:R-:W-:Y:S05]  /*c330*/  BSYNC B2 ;  /* 0x0000000000027941 */ /* 0x000fea0003800000 */
.L_x_584:
[----:B------:R-:W-:Y:S04]  /*c340*/  BSSY B2, `(.L_x_586) ;  /* 0x0000028000027945 */ /* 0x000fe80003800000 */
[----:B------:R-:W-:Y:S05]  /*c350*/  @P2 BRA `(.L_x_587) ;  /* 0x0000000000982947 */ /* 0x000fea0003800000 */
[----:B01----:R-:W0:Y:S01]  /*c360*/  LDS.128 R4, [R9+0x16400] ;  /* 0x0164000009047984 */ /* 0x003e220000000c00 */
        /* <DEDUP_REMOVED lines=37> */
.L_x_587:
[----:B------:R-:W-:Y:S05]  /*c5c0*/  BSYNC B2 ;  /* 0x0000000000027941 */ /* 0x000fea0003800000 */
.L_x_586:
[----:B------:R-:W-:Y:S04]  /*c5d0*/  BSSY B2, `(.L_x_588) ;  /* 0x0000028000027945 */ /* 0x000fe80003800000 */
[----:B------:R-:W-:Y:S05]  /*c5e0*/  @P3 BRA `(.L_x_589) ;  /* 0x0000000000983947 */ /* 0x000fea0003800000 */
[----:B012---:R-:W0:Y:S01]  /*c5f0*/  LDS.128 R4, [R8+0x4000] ;  /* 0x0040000008047984 */ /* 0x007e220000000c00 */
        /* <DEDUP_REMOVED lines=37> */
.L_x_589:
[----:B------:R-:W-:Y:S05]  /*c850*/  BSYNC B2 ;  /* 0x0000000000027941 */ /* 0x000fea0003800000 */
.L_x_588:
[----:B------:R-:W-:Y:S04]  /*c860*/  BSSY B2, `(.L_x_590) ;  /* 0x0000028000027945 */ /* 0x000fe80003800000 */
[----:B------:R-:W-:Y:S05]  /*c870*/  @P4 BRA `(.L_x_591) ;  /* 0x0000000000984947 */ /* 0x000fea0003800000 */
[----:B0123--:R-:W0:Y:S01]  /*c880*/  LDS.128 R4, [R9+0x1a400] ;  /* 0x01a4000009047984 */ /* 0x00fe220000000c00 */
        /* <DEDUP_REMOVED lines=37> */
.L_x_591:
[----:B------:R-:W-:Y:S05]  /*cae0*/  BSYNC B2 ;  /* 0x0000000000027941 */ /* 0x000fea0003800000 */
.L_x_590:
[----:B------:R-:W-:Y:S05]  /*caf0*/  @P5 BRA `(.L_x_581) ;  /* 0x0000000000985947 */ /* 0x000fea0003800000 */
[----:B01234-:R-:W0:Y:S01]  /*cb00*/  LDS.128 R4, [R8+0x8000] ;  /* 0x0080000008047984 */ /* 0x01fe220000000c00 */
        /* <DEDUP_REMOVED lines=37> */
.L_x_581:
[----:B------:R-:W-:Y:S05]  /*cd60*/  BSYNC B1 ;  /* 0x0000000000017941 */ /* 0x000fea0003800000 */
.L_x_580:
[----:B01234-:R-:W-:-:S05]  /*cd70*/  VIADD R4, R201, 0x40 ;  /* 0x00000040c9047836 */ /* 0x01ffca0000000000 */
[----:B------:R-:W-:-:S13]  /*cd80*/  ISETP.GE.AND P0, PT, R4, R12, PT ;  /* 0x0000000c0400720c */ /* 0x000fda0003f06270 */
[----:B------:R-:W-:Y:S05]  /*cd90*/  @P0 BRA `(.L_x_592) ;  /* 0x0000003c00080947 */ /* 0x000fea0003800000 */
[----:B------:R-:W0:Y:S01]  /*cda0*/  LDC R5, c[0x0][0x3f4] ;  /* 0x0000fd00ff057b82 */ /* 0x000e220000000800 */
        /* <DEDUP_REMOVED lines=9> */
[--C-:B------:R-:W-:Y:S02]  /*ce40*/  HADD2.F32 R48, -RZ, R38.reuse.H0_H0 ;  /* 0x20000026ff307230 */ /* 0x100fe40000004100 */
[----:B------:R-:W-:Y:S02]  /*ce50*/  HADD2.F32 R50, -RZ, R39.H0_H0 ;  /* 0x20000027ff327230 */ /* 0x000fe40000004100 */
[----:B------:R-:W-:Y:S02]  /*ce60*/  HADD2.F32 R44, -RZ, R35.H0_H0 ;  /* 0x20000023ff2c7230 */ /* 0x000fe40000004100 */
[----:B------:R-:W-:Y:S02]  /*ce70*/  HADD2.F32 R46, -RZ, R37.H0_H0 ;  /* 0x20000025ff2e7230 */ /* 0x000fe40000004100 */
[----:B------:R-:W-:Y:S02]  /*ce80*/  HADD2.F32 R49, -RZ, R38.H1_H1 ;  /* 0x30000026ff317230 */ /* 0x000fe40000004100 */
[----:B0-----:R-:W-:-:S02]  /*ce90*/  HADD2.F32 R12, -RZ, R4.H0_H0 ;  /* 0x20000004ff0c7230 */ /* 0x001fc40000004100 */
[----:B------:R-:W-:Y:S02]  /*cea0*/  HADD2.F32 R4, -RZ, R4.H1_H1 ;  /* 0x30000004ff047230 */ /* 0x000fe40000004100 */
[--C-:B------:R-:W-:Y:S02]  /*ceb0*/  HADD2.F32 R40, -RZ, R5.reuse.H0_H0 ;  /* 0x20000005ff287230 */ /* 0x100fe40000004100 */
[----:B------:R-:W-:Y:S02]  /*cec0*/  HADD2.F32 R5, -RZ, R5.H1_H1 ;  /* 0x30000005ff057230 */ /* 0x000fe40000004100 */
[-C--:B------:R-:W-:Y:S01]  /*ced0*/  FMUL.FTZ R43, R48, R4.reuse ;  /* 0x00000004302b7220 */ /* 0x080fe20000410000 */
[----:B------:R-:W-:Y:S01]  /*cee0*/  FMUL.FTZ R45, R44, R4 ;  /* 0x000000042c2d7220 */ /* 0x000fe20000410000 */
[----:B------:R-:W-:Y:S02]  /*cef0*/  HADD2.F32 R41, -RZ, R6.H0_H0 ;  /* 0x20000006ff297230 */ /* 0x000fe40000004100 */
[-C--:B------:R-:W-:Y:S01]  /*cf00*/  FMUL.FTZ R47, R50, R5.reuse ;  /* 0x00000005322f7220 */ /* 0x080fe20000410000 */
[----:B------:R-:W-:Y:S01]  /*cf10*/  FFMA.FTZ R4, R44, R12, -R43 ;  /* 0x0000000c2c047223 */ /* 0x000fe2000001082b */
[----:B------:R-:W-:Y:S01]  /*cf20*/  FMUL.FTZ R43, R46, R5 ;  /* 0x000000052e2b7220 */ /* 0x000fe20000410000 */
[----:B------:R-:W-:-:S02]  /*cf30*/  HADD2.F32 R42, -RZ, R7.H0_H0 ;  /* 0x20000007ff2a7230 */ /* 0x000fc40000004100 */
[----:B------:R-:W-:Y:S01]  /*cf40*/  FFMA.FTZ R5, R46, R40, -R47 ;  /* 0x000000282e057223 */ /* 0x000fe2000001082f */
[----:B------:R-:W-:Y:S02]  /*cf50*/  HADD2.F32 R6, -RZ, R6.H1_H1 ;  /* 0x30000006ff067230 */ /* 0x000fe40000004100 */
[----:B------:R-:W-:Y:S01]  /*cf60*/  FFMA.FTZ R45, R48, R12, R45 ;  /* 0x0000000c302d7223 */ /* 0x000fe2000001002d */
[----:B------:R-:W-:Y:S02]  /*cf70*/  HADD2.F32 R7, -RZ, R7.H1_H1 ;  /* 0x30000007ff077230 */ /* 0x000fe40000004100 */
[----:B------:R-:W-:Y:S01]  /*cf80*/  FFMA.FTZ R40, R50, R40, R43 ;  /* 0x0000002832287223 */ /* 0x000fe2000001002b */
[----:B------:R-:W-:Y:S02]  /*cf90*/  HADD2.F32 R46, -RZ, R39.H1_H1 ;  /* 0x30000027ff2e7230 */ /* 0x000fe40000004100 */
[----:B------:R-:W-:Y:S01]  /*cfa0*/  FMUL.FTZ R12, R49, R6 ;  /* 0x00000006310c7220 */ /* 0x000fe20000410000 */
[----:B------:R-:W-:Y:S01]  /*cfb0*/  HADD2.F32 R47, -RZ, R35.H1_H1 ;  /* 0x30000023ff2f7230 */ /* 0x000fe20000004100 */
[----:B------:R-:W-:Y:S01]  /*cfc0*/  F2FP.F16.F32.PACK_AB R4, R45, R4 ;  /* 0x000000042d04723e */ /* 0x000fe200000000ff */
[----:B------:R-:W-:-:S02]  /*cfd0*/  HADD2.F32 R44, -RZ, R37.H1_H1 ;  /* 0x30000025ff2c7230 */ /* 0x000fc40000004100 */
[----:B------:R-:W-:Y:S01]  /*cfe0*/  FMUL.FTZ R35, R46, R7 ;  /* 0x000000072e237220 */ /* 0x000fe20000410000 */
[----:B------:R-:W-:Y:S01]  /*cff0*/  F2FP.F16.F32.PACK_AB R5, R40, R5 ;  /* 0x000000052805723e */ /* 0x000fe200000000ff */
[C---:B------:R-:W-:Y:S01]  /*d000*/  FMUL.FTZ R38, R47.reuse, R6 ;  /* 0x000000062f267220 */ /* 0x040fe20000410000 */
[----:B------:R-:W-:Y:S01]  /*d010*/  FFMA.FTZ R6, R47, R41, -R12 ;  /* 0x000000292f067223 */ /* 0x000fe2000001080c */
[C---:B------:R-:W-:Y:S01]  /*d020*/  FMUL.FTZ R37, R44.reuse, R7 ;  /* 0x000000072c257220 */ /* 0x040fe20000410000 */
[-C--:B------:R-:W-:Y:S01]  /*d030*/  FFMA.FTZ R7, R44, R42.reuse, -R35 ;  /* 0x0000002a2c077223 */ /* 0x080fe20000010823 */
[----:B------:R-:W-:Y:S02]  /*d040*/  FFMA.FTZ R41, R49, R41, R38 ;  /* 0x0000002931297223 */ /* 0x000fe40000010026 */
[----:B------:R-:W-:-:S03]  /*d050*/  FFMA.FTZ R42, R46, R42, R37 ;  /* 0x0000002a2e2a7223 */ /* 0x000fc60000010025 */
[----:B------:R-:W-:Y:S02]  /*d060*/  F2FP.F16.F32.PACK_AB R6, R41, R6 ;  /* 0x000000062906723e */ /* 0x000fe400000000ff */
[----:B------:R-:W-:-:S05]  /*d070*/  F2FP.F16.F32.PACK_AB R7, R42, R7 ;  /* 0x000000072a07723e */ /* 0x000fca00000000ff */
[----:B------:R0:W-:Y:S02]  /*d080*/  STS.128 [R9+0x14400], R4 ;  /* 0x0144000409007388 */ /* 0x0001e40000000c00 */
.L_x_594:
[----:B------:R-:W-:Y:S05]  /*d090*/  BSYNC B1 ;  /* 0x0000000000017941 */ /* 0x000fea0003800000 */
.L_x_593:
[----:B------:R-:W-:Y:S04]  /*d0a0*/  BSSY B1, `(.L_x_595) ;  /* 0x0000028000017945 */ /* 0x000fe80003800000 */
[----:B------:R-:W-:Y:S05]  /*d0b0*/  @P1 BRA `(.L_x_596) ;  /* 0x0000000000981947 */ /* 0x000fea0003800000 */
[----:B0-----:R-:W0:Y:S01]  /*d0c0*/  LDS.128 R4, [R8+0x2000] ;  /* 0x0020000008047984 */ /* 0x001e220000000c00 */
        /* <DEDUP_REMOVED lines=8> */
[-C--:B------:R-:W-:Y:S01]  /*d150*/  FMUL.FTZ R39, R44, R4.reuse ;  /* 0x000000042c277220 */ /* 0x080fe20000410000 */
[C---:B------:R-:W-:Y:S01]  /*d160*/  FMUL.FTZ R41, R42.reuse, R4 ;  /* 0x000000042a297220 */ /* 0x040fe20000410000 */
[----:B------:R-:W-:Y:S02]  /*d170*/  HADD2.F32 R37, -RZ, R6.H0_H0 ;  /* 0x20000006ff257230 */ /* 0x000fe40000004100 */
[-C--:B------:R-:W-:Y:S01]  /*d180*/  FMUL.FTZ R40, R45, R5.reuse ;  /* 0x000000052d287220 */ /* 0x080fe20000410000 */
[-C--:B------:R-:W-:Y:S01]  /*d190*/  FFMA.FTZ R4, R42, R12.reuse, -R39 ;  /* 0x0000000c2a047223 */ /* 0x080fe20000010827 */
[----:B------:R-:W-:Y:S01]  /*d1a0*/  FFMA.FTZ R41, R44, R12, R41 ;  /* 0x0000000c2c297223 */ /* 0x000fe20000010029 */
[----:B------:R-:W-:Y:S01]  /*d1b0*/  FMUL.FTZ R12, R43, R5 ;  /* 0x000000052b0c7220 */ /* 0x000fe20000410000 */
[----:B------:R-:W-:-:S02]  /*d1c0*/  HADD2.F32 R38, -RZ, R7.H0_H0 ;  /* 0x20000007ff267230 */ /* 0x000fc40000004100 */
[-C--:B------:R-:W-:Y:S01]  /*d1d0*/  FFMA.FTZ R5, R43, R35.reuse, -R40 ;  /* 0x000000232b057223 */ /* 0x080fe20000010828 */
[----:B------:R-:W-:Y:S02]  /*d1e0*/  HADD2.F32 R6, -RZ, R6.H1_H1 ;  /* 0x30000006ff067230 */ /* 0x000fe40000004100 */
[----:B------:R-:W-:Y:S01]  /*d1f0*/  FFMA.FTZ R12, R45, R35, R12 ;  /* 0x000000232d0c7223 */ /* 0x000fe2000001000c */
[----:B------:R-:W-:Y:S01]  /*d200*/  HADD2.F32 R7, -RZ, R7.H1_H1 ;  /* 0x30000007ff077230 */ /* 0x000fe20000004100 */
[----:B------:R-:W-:Y:S01]  /*d210*/  F2FP.F16.F32.PACK_AB R4, R41, R4 ;  /* 0x000000042904723e */ /* 0x000fe200000000ff */
[----:B------:R-:W-:Y:S02]  /*d220*/  HADD2.F32 R43, -RZ, R33.H1_H1 ;  /* 0x30000021ff2b7230 */ /* 0x000fe40000004100 */
[----:B------:R-:W-:Y:S01]  /*d230*/  HADD2.F32 R42, -RZ, R34.H1_H1 ;  /* 0x30000022ff2a7230 */ /* 0x000fe20000004100 */
[----:B------:R-:W-:Y:S01]  /*d240*/  F2FP.F16.F32.PACK_AB R5, R12, R5 ;  /* 0x000000050c05723e */ /* 0x000fe200000000ff */
[----:B------:R-:W-:-:S02]  /*d250*/  HADD2.F32 R39, -RZ, R31.H1_H1 ;  /* 0x3000001fff277230 */ /* 0x000fc40000004100 */
[----:B------:R-:W-:Y:S02]  /*d260*/  HADD2.F32 R40, -RZ, R32.H1_H1 ;  /* 0x30000020ff287230 */ /* 0x000fe40000004100 */
[-C--:B------:R-:W-:Y:S01]  /*d270*/  FMUL.FTZ R32, R43, R6.reuse ;  /* 0x000000062b207220 */ /* 0x080fe20000410000 */
[-C--:B------:R-:W-:Y:S01]  /*d280*/  FMUL.FTZ R31, R42, R7.reuse ;  /* 0x000000072a1f7220 */ /* 0x080fe20000410000 */
[C---:B------:R-:W-:Y:S01]  /*d290*/  FMUL.FTZ R34, R39.reuse, R6 ;  /* 0x0000000627227220 */ /* 0x040fe20000410000 */
[C---:B------:R-:W-:Y:S01]  /*d2a0*/  FMUL.FTZ R33, R40.reuse, R7 ;  /* 0x0000000728217220 */ /* 0x040fe20000410000 */
[-C--:B------:R-:W-:Y:S01]  /*d2b0*/  FFMA.FTZ R6, R39, R37.reuse, -R32 ;  /* 0x0000002527067223 */ /* 0x080fe20000010820 */
[-C--:B------:R-:W-:Y:S01]  /*d2c0*/  FFMA.FTZ R7, R40, R38.reuse, -R31 ;  /* 0x0000002628077223 */ /* 0x080fe2000001081f */
[----:B------:R-:W-:Y:S01]  /*d2d0*/  FFMA.FTZ R37, R43, R37, R34 ;  /* 0x000000252b257223 */ /* 0x000fe20000010022 */
[----:B------:R-:W-:-:S04]  /*d2e0*/  FFMA.FTZ R38, R42, R38, R33 ;  /* 0x000000262a267223 */ /* 0x000fc80000010021 */
[----:B------:R-:W-:Y:S02]  /*d2f0*/  F2FP.F16.F32.PACK_AB R6, R37, R6 ;  /* 0x000000062506723e */ /* 0x000fe400000000ff */
[----:B------:R-:W-:-:S05]  /*d300*/  F2FP.F16.F32.PACK_AB R7, R38, R7 ;  /* 0x000000072607723e */ /* 0x000fca00000000ff */
[----:B------:R1:W-:Y:S02]  /*d310*/  STS.128 [R8+0x2000], R4 ;  /* 0x0020000408007388 */ /* 0x0003e40000000c00 */
.L_x_596:
[----:B------:R-:W-:Y:S05]  /*d320*/  BSYNC B1 ;  /* 0x0000000000017941 */ /* 0x000fea0003800000 */
.L_x_595:
        /* <DEDUP_REMOVED lines=28> */
[-C--:B------:R-:W-:Y:S01]  /*d4f0*/  FMUL.FTZ R27, R38, R6.reuse ;  /* 0x00000006261b7220 */ /* 0x080fe20000410000 */
[----:B------:R-:W-:Y:S02]  /*d500*/  HADD2.F32 R35, -RZ, R28.H1_H1 ;  /* 0x3000001cff237230 */ /* 0x000fe40000004100 */
[C---:B------:R-:W-:Y:S01]  /*d510*/  FMUL.FTZ R29, R34.reuse, R6 ;  /* 0x00000006221d7220 */ /* 0x040fe20000410000 */
[-C--:B------:R-:W-:Y:S01]  /*d520*/  FMUL.FTZ R28, R39, R7.reuse ;  /* 0x00000007271c7220 */ /* 0x080fe20000410000 */
[-C--:B------:R-:W-:Y:S01]  /*d530*/  FFMA.FTZ R6, R34, R32.reuse, -R27 ;  /* 0x0000002022067223 */ /* 0x080fe2000001081b */
[C---:B------:R-:W-:Y:S01]  /*d540*/  FMUL.FTZ R30, R35.reuse, R7 ;  /* 0x00000007231e7220 */ /* 0x040fe20000410000 */
[----:B------:R-:W-:Y:S01]  /*d550*/  FFMA.FTZ R29, R38, R32, R29 ;  /* 0x00000020261d7223 */ /* 0x000fe2000001001d */
[-C--:B------:R-:W-:Y:S02]  /*d560*/  FFMA.FTZ R7, R35, R33.reuse, -R28 ;  /* 0x0000002123077223 */ /* 0x080fe4000001081c */
[----:B------:R-:W-:-:S02]  /*d570*/  FFMA.FTZ R30, R39, R33, R30 ;  /* 0x00000021271e7223 */ /* 0x000fc4000001001e */
[----:B------:R-:W-:-:S03]  /*d580*/  F2FP.F16.F32.PACK_AB R6, R29, R6 ;  /* 0x000000061d06723e */ /* 0x000fc600000000ff */
[----:B------:R-:W-:-:S05]  /*d590*/  F2FP.F16.F32.PACK_AB R7, R30, R7 ;  /* 0x000000071e07723e */ /* 0x000fca00000000ff */
[----:B------:R2:W-:Y:S02]  /*d5a0*/  STS.128 [R9+0x18400], R4 ;  /* 0x0184000409007388 */ /* 0x0005e40000000c00 */
.L_x_598:
[----:B------:R-:W-:Y:S05]  /*d5b0*/  BSYNC B1 ;  /* 0x0000000000017941 */ /* 0x000fea0003800000 */
.L_x_597:
        /* <DEDUP_REMOVED lines=40> */
.L_x_600:
[----:B------:R-:W-:Y:S05]  /*d840*/  BSYNC B1 ;  /* 0x0000000000017941 */ /* 0x000fea0003800000 */
.L_x_599:
        /* <DEDUP_REMOVED lines=40> */
.L_x_602:
[----:B------:R-:W-:Y:S05]  /*dad0*/  BSYNC B1 ;  /* 0x0000000000017941 */ /* 0x000fea0003800000 */
.L_x_601:
        /* <DEDUP_REMOVED lines=13> */
[----:B------:R-:W-:Y:S01]  /*dbb0*/  FMUL.FTZ R15, R28, R5 ;  /* 0x000000051c0f7220 */ /* 0x000fe20000410000 */
[----:B------:R-:W-:Y:S01]  /*dbc0*/  FFMA.FTZ R4, R21, R9, -R20 ;  /* 0x0000000915047223 */ /* 0x000fe20000010814 */
[----:B------:R-:W-:-:S02]  /*dbd0*/  HADD2.F32 R14, -RZ, R7.H0_H0 ;  /* 0x20000007ff0e7230 */ /* 0x000fc40000004100 */
[----:B------:R-:W-:Y:S01]  /*dbe0*/  FFMA.FTZ R9, R25, R9, R24 ;  /* 0x0000000919097223 */ /* 0x000fe20000010018 */
[C---:B------:R-:W-:Y:S01]  /*dbf0*/  FMUL.FTZ R21, R26.reuse, R5 ;  /* 0x000000051a157220 */ /* 0x040fe20000410000 */
[----:B------:R-:W-:Y:S02]  /*dc00*/  HADD2.F32 R6, -RZ, R6.H1_H1 ;  /* 0x30000006ff067230 */ /* 0x000fe40000004100 */
[-C--:B------:R-:W-:Y:S01]  /*dc10*/  FFMA.FTZ R5, R26, R12.reuse, -R15 ;  /* 0x0000000c1a057223 */ /* 0x080fe2000001080f */
[----:B------:R-:W-:Y:S02]  /*dc20*/  HADD2.F32 R7, -RZ, R7.H1_H1 ;  /* 0x30000007ff077230 */ /* 0x000fe40000004100 */
[----:B------:R-:W-:Y:S01]  /*dc30*/  FFMA.FTZ R12, R28, R12, R21 ;  /* 0x0000000c1c0c7223 */ /* 0x000fe20000010015 */
[----:B------:R-:W-:Y:S01]  /*dc40*/  HADD2.F32 R25, -RZ, R10.H1_H1 ;  /* 0x3000000aff197230 */ /* 0x000fe20000004100 */
[----:B------:R-:W-:Y:S01]  /*dc50*/  F2FP.F16.F32.PACK_AB R4, R9, R4 ;  /* 0x000000040904723e */ /* 0x000fe200000000ff */
[----:B------:R-:W-:-:S02]  /*dc60*/  HADD2.F32 R20, -RZ, R11.H1_H1 ;  /* 0x3000000bff147230 */ /* 0x000fc40000004100 */
[----:B------:R-:W-:Y:S02]  /*dc70*/  HADD2.F32 R15, -RZ, R0.H1_H1 ;  /* 0x30000000ff0f7230 */ /* 0x000fe40000004100 */
[-C--:B------:R-:W-:Y:S01]  /*dc80*/  FMUL.FTZ R0, R25, R6.reuse ;  /* 0x0000000619007220 */ /* 0x080fe20000410000 */
[----:B------:R-:W-:Y:S02]  /*dc90*/  HADD2.F32 R10, -RZ, R3.H1_H1 ;  /* 0x30000003ff0a7230 */ /* 0x000fe40000004100 */
[----:B------:R-:W-:Y:S01]  /*dca0*/  FMUL.FTZ R3, R20, R7 ;  /* 0x0000000714037220 */ /* 0x000fe20000410000 */
[----:B------:R-:W-:Y:S01]  /*dcb0*/  F2FP.F16.F32.PACK_AB R5, R12, R5 ;  /* 0x000000050c05723e */ /* 0x000fe200000000ff */
[C---:B------:R-:W-:Y:S01]  /*dcc0*/  FMUL.FTZ R6, R15.reuse, R6 ;  /* 0x000000060f067220 */ /* 0x040fe20000410000 */
[----:B------:R-:W-:Y:S01]  /*dcd0*/  FFMA.FTZ R0, R15, R13, -R0 ;  /* 0x0000000d0f007223 */ /* 0x000fe20000010800 */
[C---:B------:R-:W-:Y:S01]  /*dce0*/  FMUL.FTZ R7, R10.reuse, R7 ;  /* 0x000000070a077220 */ /* 0x040fe20000410000 */
[----:B------:R-:W-:Y:S01]  /*dcf0*/  FFMA.FTZ R3, R10, R14, -R3 ;  /* 0x0000000e0a037223 */ /* 0x000fe20000010803 */
[----:B------:R-:W-:-:S02]  /*dd00*/  FFMA.FTZ R13, R25, R13, R6 ;  /* 0x0000000d190d7223 */ /* 0x000fc40000010006 */
[----:B------:R-:W-:-:S03]  /*dd10*/  FFMA.FTZ R14, R20, R14, R7 ;  /* 0x0000000e140e7223 */ /* 0x000fc60000010007 */
[----:B------:R-:W-:Y:S02]  /*dd20*/  F2FP.F16.F32.PACK_AB R6, R13, R0 ;  /* 0x000000000d06723e */ /* 0x000fe400000000ff */
[----:B------:R-:W-:-:S05]  /*dd30*/  F2FP.F16.F32.PACK_AB R7, R14, R3 ;  /* 0x000000030e07723e */ /* 0x000fca00000000ff */
[----:B------:R0:W-:Y:S01]  /*dd40*/  STS.128 [R8+0xa000], R4 ;  /* 0x00a0000408007388 */ /* 0x0001e20000000c00 */
[----:B------:R-:W-:Y:S05]  /*dd50*/  BRA `(.L_x_592) ;  /* 0x0000002c00187947 */ /* 0x000fea0003800000 */
.L_x_574:
[----:B------:R-:W-:-:S03]  /*dd60*/  UMOV UR4, 0xffffffff ;  /* 0xffffffff00047882 */ /* 0x000fc60000000000 */
[----:B------:R-:W-:Y:S05]  /*dd70*/  BRA.DIV UR4, `(.L_x_603) ;  /* 0x00000132047c7947 */ /* 0x000fea000b800000 */
[----:B------:R0:W1:Y:S04]  /*dd80*/  SHFL.IDX PT, R3, R25, RZ, 0x1c1f ;  /* 0x001c1fff19037589 */ /* 0x00006800000e0000 */
[----:B------:R0:W2:Y:S04]  /*dd90*/  SHFL.IDX PT, R0, R24, RZ, 0x1c1f ;  /* 0x001c1fff18007589 */ /* 0x0000a800000e0000 */
[----:B------:R0:W3:Y:S04]  /*dda0*/  SHFL.IDX PT, R21, R27, RZ, 0x1c1f ;  /* 0x001c1fff1b157589 */ /* 0x0000e800000e0000 */
[----:B------:R0:W4:Y:S02]  /*ddb0*/  SHFL.IDX PT, R20, R26, RZ, 0x1c1f ;  /* 0x001c1fff1a147589 */ /* 0x00012400000e0000 */
.L_x_828:
[----:B------:R-:W-:Y:S01]  /*ddc0*/  ULDC UR4, c[0x0][0x448] ;  /* 0x0001120000047ab9 */ /* 0x000fe20000000800 */
[----:B------:R-:W-:Y:S01]  /*ddd0*/  BSSY B1, `(.L_x_604) ;  /* 0x0000035000017945 */ /* 0x000fe20003800000 */
[----:B------:R-:W-:Y:S01]  /*dde0*/  IMAD R50, R141, UR4, RZ ;  /* 0x000000048d327c24 */ /* 0x000fe2000f8e02ff */
[----:B------:R-:W-:Y:S02]  /*ddf0*/  CS2R R4, SRZ ;  /* 0x0000000000047805 */ /* 0x000fe4000001ff00 */
[----:B------:R-:W-:Y:S02]  /*de00*/  CS2R R8, SRZ ;  /* 0x0000000000087805 */ /* 0x000fe4000001ff00 */
[----:B------:R-:W-:Y:S02]  /*de10*/  CS2R R10, SRZ ;  /* 0x00000000000a7805 */ /* 0x000fe4000001ff00 */
[----:B------:R-:W-:Y:S02]  /*de20*/  CS2R R12, SRZ ;  /* 0x00000000000c7805 */ /* 0x000fe4000001ff00 */
[----:B------:R-:W-:Y:S01]  /*de30*/  ISETP.GE.AND P0, PT, R6, R50, PT ;  /* 0x000000320600720c */ /* 0x000fe20003f06270 */
[----:B------:R-:W-:Y:S01]  /*de40*/  IMAD R50, R29, -0x80, R50 ;  /* 0xffffff801d327824 */ /* 0x000fe200078e0232 */
[----:B------:R-:W-:-:S02]  /*de50*/  CS2R R6, SRZ ;  /* 0x0000000000067805 */ /* 0x000fc4000001ff00 */
[----:B------:R-:W-:Y:S02]  /*de60*/  CS2R R14, SRZ ;  /* 0x00000000000e7805 */ /* 0x000fe4000001ff00 */
[----:B0-----:R-:W-:Y:S02]  /*de70*/  CS2R R24, SRZ ;  /* 0x0000000000187805 */ /* 0x001fe4000001ff00 */
[----:B------:R-:W-:Y:S02]  /*de80*/  CS2R R26, SRZ ;  /* 0x00000000001a7805 */ /* 0x000fe4000001ff00 */
[----:B------:R-:W-:Y:S02]  /*de90*/  CS2R R28, SRZ ;  /* 0x00000000001c7805 */ /* 0x000fe4000001ff00 */
[----:B------:R-:W-:Y:S02]  /*dea0*/  CS2R R30, SRZ ;  /* 0x00000000001e7805 */ /* 0x000fe4000001ff00 */
[----:B------:R-:W-:-:S02]  /*deb0*/  CS2R R32, SRZ ;  /* 0x0000000000207805 */ /* 0x000fc4000001ff00 */
[----:B------:R-:W-:Y:S01]  /*dec0*/  CS2R R34, SRZ ;  /* 0x0000000000227805 */ /* 0x000fe2000001ff00 */
[----:B------:R-:W-:Y:S06]  /*ded0*/  @P0 BRA `(.L_x_605) ;  /* 0x0000000000900947 */ /* 0x000fec0003800000 */
[----:B------:R-:W-:Y:S01]  /*dee0*/  ULDC UR4, c[0x0][0x3f4] ;  /* 0x0000fd0000047ab9 */ /* 0x000fe20000000800 */
[----:B--2---:R-:W-:Y:S01]  /*def0*/  MOV R4, R0 ;  /* 0x0000000000047202 */ /* 0x004fe20000000f00 */
[----:B-1----:R-:W-:Y:S01]  /*df00*/  IMAD.MOV.U32 R5, RZ, RZ, R3 ;  /* 0x000000ffff057224 */ /* 0x002fe200078e0003 */
[----:B------:R-:W-:Y:S02]  /*df10*/  ISETP.GE.AND P2, PT, R16, UR4, PT ;  /* 0x0000000410007c0c */ /* 0x000fe4000bf46270 */
[----:B------:R-:W-:Y:S02]  /*df20*/  CS2R R28, SRZ ;  /* 0x00000000001c7805 */ /* 0x000fe4000001ff00 */
[----:B------:R-:W-:Y:S02]  /*df30*/  ISETP.GE.AND P4, PT, R192, UR4, PT ;  /* 0x00000004c0007c0c */ /* 0x000fe4000bf86270 */
[----:B------:R-:W-:Y:S02]  /*df40*/  CS2R R30, SRZ ;  /* 0x00000000001e7805 */ /* 0x000fe4000001ff00 */
[----:B------:R-:W-:-:S02]  /*df50*/  ISETP.GE.AND P3, PT, R193, UR4, PT ;  /* 0x00000004c1007c0c */ /* 0x000fc4000bf66270 */
[----:B------:R-:W-:Y:S02]  /*df60*/  CS2R R8, SRZ ;  /* 0x0000000000087805 */ /* 0x000fe4000001ff00 */
[----:B------:R-:W-:Y:S02]  /*df70*/  CS2R R10, SRZ ;  /* 0x00000000000a7805 */ /* 0x000fe4000001ff00 */
[----:B------:R-:W-:Y:S02]  /*df80*/  CS2R R32, SRZ ;  /* 0x0000000000207805 */ /* 0x000fe4000001ff00 */
[----:B------:R-:W-:Y:S01]  /*df90*/  CS2R R34, SRZ ;  /* 0x0000000000227805 */ /* 0x000fe2000001ff00 */
[----:B------:R-:W-:Y:S01]  /*dfa0*/  @!P2 IMAD.SHL.U32 R49, R16, 0x2, RZ ;  /* 0x000000021031a824 */ /* 0x000fe200078e00ff */
[----:B------:R-:W-:-:S03]  /*dfb0*/  @!P4 SHF.L.U32 R45, R197, 0x3, RZ ;  /* 0x00000003c52dc819 */ /* 0x000fc600000006ff */
[----:B------:R-:W-:Y:S01]  /*dfc0*/  @!P3 IMAD.SHL.U32 R41, R196, 0x8, RZ ;  /* 0x00000008c429b824 */ /* 0x000fe200078e00ff */
[-C--:B------:R-:W-:Y:S02]  /*dfd0*/  @!P2 IADD3 R46, P0, R0, R49.reuse, RZ ;  /* 0x00000031002ea210 */ /* 0x080fe40007f1e0ff */
[----:B----4-:R-:W-:Y:S01]  /*dfe0*/  @!P2 IADD3 R48, P1, R20, R49, RZ ;  /* 0x000000311430a210 */ /* 0x010fe20007f3e0ff */
[----:B------:R-:W-:Y:S01]  /*dff0*/  @!P3 IMAD.WIDE R38, R41, 0x2, R4 ;  /* 0x000000022926b825 */ /* 0x000fe200078e0204 */
[----:B------:R-:W-:Y:S02]  /*e000*/  @!P2 SHF.L.U64.HI R0, R16, 0x1, R17 ;  /* 0x000000011000a819 */ /* 0x000fe40000010211 */
[----:B------:R-:W-:Y:S02]  /*e010*/  CS2R R12, SRZ ;  /* 0x00000000000c7805 */ /* 0x000fe4000001ff00 */
[----:B------:R-:W-:Y:S01]  /*e020*/  CS2R R14, SRZ ;  /* 0x00000000000e7805 */ /* 0x000fe2000001ff00 */
[----:B------:R-:W-:Y:S01]  /*e030*/  @!P4 IMAD.WIDE R42, R45, 0x2, R4 ;  /* 0x000000022d2ac825 */ /* 0x000fe200078e0204 */
[----:B------:R-:W-:-:S02]  /*e040*/  CS2R R24, SRZ ;  /* 0x0000000000187805 */ /* 0x000fc4000001ff00 */
[----:B------:R-:W-:Y:S02]  /*e050*/  CS2R R26, SRZ ;  /* 0x00000000001a7805 */ /* 0x000fe4000001ff00 */
[----:B------:R-:W-:Y:S02]  /*e060*/  CS2R R4, SRZ ;  /* 0x0000000000047805 */ /* 0x000fe4000001ff00 */
[----:B------:R-:W-:Y:S01]  /*e070*/  CS2R R6, SRZ ;  /* 0x0000000000067805 */ /* 0x000fe2000001ff00 */
[--C-:B---3--:R-:W-:Y:S01]  /*e080*/  @!P3 IMAD.WIDE R40, R41, 0x2, R20.reuse ;  /* 0x000000022928b825 */ /* 0x108fe200078e0214 */
[----:B------:R0:W5:Y:S03]  /*e090*/  @!P3 LD.E.128 R28, desc[UR56][R38.64] ;  /* 0x00000038261cb980 */ /* 0x000166000c101d00 */
[----:B------:R-:W-:Y:S01]  /*e0a0*/  @!P4 IMAD.WIDE R44, R45, 0x2, R20 ;  /* 0x000000022d2cc825 */ /* 0x000fe200078e0214 */
[----:B------:R0:W5:Y:S03]  /*e0b0*/  @!P3 LD.E.128 R8, desc[UR56][R40.64] ;  /* 0x000000382808b980 */ /* 0x000166000c101d00 */
[--C-:B------:R-:W-:Y:S01]  /*e0c0*/  @!P2 IMAD.X R47, R3, 0x1, R0.reuse, P0 ;  /* 0x00000001032fa824 */ /* 0x100fe200000e0600 */
[----:B------:R0:W5:Y:S01]  /*e0d0*/  @!P4 LD.E.128 R32, desc[UR56][R42.64] ;  /* 0x000000382a20c980 */ /* 0x000162000c101d00 */
[----:B------:R-:W-:-:S03]  /*e0e0*/  @!P2 IMAD.X R49, R21, 0x1, R0, P1 ;  /* 0x000000011531a824 */ /* 0x000fc600008e0600 */
[----:B------:R0:W5:Y:S04]  /*e0f0*/  @!P4 LD.E.128 R12, desc[UR56][R44.64] ;  /* 0x000000382c0cc980 */ /* 0x000168000c101d00 */
[----:B------:R0:W5:Y:S04]  /*e100*/  @!P2 LD.E.128 R24, desc[UR56][R46.64] ;  /* 0x000000382e18a980 */ /* 0x000168000c101d00 */
[----:B------:R0:W5:Y:S02]  /*e110*/  @!P2 LD.E.128 R4, desc[UR56][R48.64] ;  /* 0x000000383004a980 */ /* 0x000164000c101d00 */
.L_x_605:
[----:B------:R-:W-:Y:S05]  /*e120*/  BSYNC B1 ;  /* 0x0000000000017941 */ /* 0x000fea0003800000 */
.L_x_604:
[----:B------:R-:W4:Y:S01]  /*e130*/  LDL R65, [R1+0x40] ;  /* 0x0000400001417983 */ /* 0x000f220000100800 */
[----:B-1---5:R-:W-:Y:S01]  /*e140*/  IMAD.MOV.U32 R3, RZ, RZ, R25 ;  /* 0x000000ffff037224 */ /* 0x022fe200078e0019 */
[----:B--2---:R-:W-:Y:S01]  /*e150*/  MOV R0, R24 ;  /* 0x0000001800007202 */ /* 0x004fe20000000f00 */
[----:B------:R-:W-:Y:S01]  /*e160*/  IMAD.MOV.U32 R37, RZ, RZ, R26 ;  /* 0x000000ffff257224 */ /* 0x000fe200078e001a */
[----:B---3--:R-:W-:Y:S01]  /*e170*/  MOV R21, R27 ;  /* 0x0000001b00157202 */ /* 0x008fe20000000f00 */
[----:B----4-:R-:W-:Y:S01]  /*e180*/  IMAD.MOV.U32 R20, RZ, RZ, R5 ;  /* 0x000000ffff147224 */ /* 0x010fe200078e0005 */
[--C-:B------:R-:W-:Y:S01]  /*e190*/  SHF.R.U64 R26, R26, 0x10, R27.reuse ;  /* 0x000000101a1a7819 */ /* 0x100fe2000000121b */
[----:B0-----:R-:W-:Y:S01]  /*e1a0*/  IMAD.MOV.U32 R41, RZ, RZ, R6 ;  /* 0x000000ffff297224 */ /* 0x001fe200078e0006 */
[----:B------:R-:W-:Y:S01]  /*e1b0*/  SHF.R.U32.HI R43, RZ, 0x10, R27 ;  /* 0x00000010ff2b7819 */ /* 0x000fe2000001161b */
[----:B------:R-:W-:Y:S01]  /*e1c0*/  BSSY B1, `(.L_x_606) ;  /* 0x0000048000017945 */ /* 0x000fe20003800000 */
[----:B------:R-:W-:-:S02]  /*e1d0*/  MOV R27, R30 ;  /* 0x0000001e001b7202 */ /* 0x000fc40000000f00 */
[----:B------:R-:W-:Y:S01]  /*e1e0*/  SHF.R.U64 R46, R30, 0x10, R31 ;  /* 0x000000101e2e7819 */ /* 0x000fe2000000121f */
[----:B------:R-:W-:Y:S01]  /*e1f0*/  IMAD.MOV.U32 R30, RZ, RZ, R32 ;  /* 0x000000ffff1e7224 */ /* 0x000fe200078e0020 */
[----:B------:R-:W-:Y:S01]  /*e200*/  SHF.R.U64 R48, R32, 0x10, R33 ;  /* 0x0000001020307819 */ /* 0x000fe20000001221 */
[----:B------:R-:W-:Y:S01]  /*e210*/  IMAD.MOV.U32 R32, RZ, RZ, R34 ;  /* 0x000000ffff207224 */ /* 0x000fe200078e0022 */
[----:B------:R-:W-:Y:S02]  /*e220*/  SHF.R.U64 R51, R34, 0x10, R35 ;  /* 0x0000001022337819 */ /* 0x000fe40000001223 */
[----:B------:R-:W-:Y:S02]  /*e230*/  PRMT R34, R0, 0x5410, R3 ;  /* 0x0000541000227816 */ /* 0x000fe40000000003 */
[--C-:B------:R-:W-:Y:S02]  /*e240*/  SHF.R.U64 R53, R4, 0x10, R5.reuse ;  /* 0x0000001004357819 */ /* 0x100fe40000001205 */
[----:B------:R-:W-:-:S02]  /*e250*/  SHF.R.U32.HI R54, RZ, 0x10, R5 ;  /* 0x00000010ff367819 */ /* 0x000fc40000011605 */
[----:B------:R-:W-:Y:S01]  /*e260*/  SHF.R.U64 R38, R24, 0x10, R25 ;  /* 0x0000001018267819 */ /* 0x000fe20000001219 */
[----:B------:R-:W-:Y:S01]  /*e270*/  IMAD.MOV.U32 R24, RZ, RZ, R29 ;  /* 0x000000ffff187224 */ /* 0x000fe200078e001d */
[----:B------:R-:W-:Y:S01]  /*e280*/  SHF.R.U32.HI R42, RZ, 0x10, R25 ;  /* 0x00000010ff2a7819 */ /* 0x000fe20000011619 */
[----:B------:R-:W-:Y:S01]  /*e290*/  IMAD.MOV.U32 R25, RZ, RZ, R28 ;  /* 0x000000ffff197224 */ /* 0x000fe200078e001c */
[----:B------:R-:W-:Y:S01]  /*e2a0*/  SHF.R.U64 R44, R28, 0x10, R29 ;  /* 0x000000101c2c7819 */ /* 0x000fe2000000121d */
[----:B------:R-:W-:Y:S01]  /*e2b0*/  IMAD.MOV.U32 R28, RZ, RZ, R31 ;  /* 0x000000ffff1c7224 */ /* 0x000fe200078e001f */
[----:B------:R-:W-:Y:S02]  /*e2c0*/  MOV R39, R4 ;  /* 0x0000000400277202 */ /* 0x000fe40000000f00 */
[----:B------:R-:W-:Y:S01]  /*e2d0*/  SHF.R.U32.HI R45, RZ, 0x10, R29 ;  /* 0x00000010ff2d7819 */ /* 0x000fe2000001161d */
[----:B------:R-:W-:Y:S01]  /*e2e0*/  IMAD.MOV.U32 R29, RZ, RZ, R8 ;  /* 0x000000ffff1d7224 */ /* 0x000fe200078e0008 */
[----:B------:R-:W-:-:S02]  /*e2f0*/  SHF.R.U32.HI R47, RZ, 0x10, R31 ;  /* 0x00000010ff2f7819 */ /* 0x000fc4000001161f */
[----:B------:R-:W-:Y:S02]  /*e300*/  MOV R40, R33 ;  /* 0x0000002100287202 */ /* 0x000fe40000000f00 */
[----:B------:R-:W-:Y:S01]  /*e310*/  SHF.R.U32.HI R49, RZ, 0x10, R33 ;  /* 0x00000010ff317819 */ /* 0x000fe20000011621 */
[----:B------:R-:W-:Y:S01]  /*e320*/  IMAD.MOV.U32 R33, RZ, RZ, R35 ;  /* 0x000000ffff217224 */ /* 0x000fe200078e0023 */
[----:B------:R-:W-:Y:S02]  /*e330*/  MOV R4, R7 ;  /* 0x0000000700047202 */ /* 0x000fe40000000f00 */
[----:B------:R-:W-:Y:S01]  /*e340*/  SHF.R.U64 R55, R6, 0x10, R7 ;  /* 0x0000001006377819 */ /* 0x000fe20000001207 */
[----:B------:R-:W-:Y:S01]  /*e350*/  IMAD.MOV.U32 R6, RZ, RZ, R9 ;  /* 0x000000ffff067224 */ /* 0x000fe200078e0009 */
[----:B------:R-:W-:Y:S01]  /*e360*/  SHF.R.U32.HI R56, RZ, 0x10, R7 ;  /* 0x00000010ff387819 */ /* 0x000fe20000011607 */
[----:B------:R-:W-:Y:S01]  /*e370*/  IMAD.MOV.U32 R7, RZ, RZ, R11 ;  /* 0x000000ffff077224 */ /* 0x000fe200078e000b */
[----:B------:R-:W-:Y:S01]  /*e380*/  SHF.R.U64 R57, R8, 0x10, R9 ;  /* 0x0000001008397819 */ /* 0x000fe20000001209 */
[----:B------:R-:W-:Y:S01]  /*e390*/  IMAD.MOV.U32 R8, RZ, RZ, R12 ;  /* 0x000000ffff087224 */ /* 0x000fe200078e000c */
[----:B------:R-:W-:-:S02]  /*e3a0*/  MOV R31, R10 ;  /* 0x0000000a001f7202 */ /* 0x000fc40000000f00 */
[--C-:B------:R-:W-:Y:S01]  /*e3b0*/  SHF.R.U64 R59, R10, 0x10, R11.reuse ;  /* 0x000000100a3b7819 */ /* 0x100fe2000000120b */
[----:B------:R-:W-:Y:S01]  /*e3c0*/  IMAD.MOV.U32 R10, RZ, RZ, R14 ;  /* 0x000000ffff0a7224 */ /* 0x000fe200078e000e */
[----:B------:R-:W-:Y:S01]  /*e3d0*/  SHF.R.U32.HI R60, RZ, 0x10, R11 ;  /* 0x00000010ff3c7819 */ /* 0x000fe2000001160b */
[----:B------:R-:W-:Y:S01]  /*e3e0*/  IMAD.MOV.U32 R11, RZ, RZ, R15 ;  /* 0x000000ffff0b7224 */ /* 0x000fe200078e000f */
[----:B------:R-:W-:Y:S02]  /*e3f0*/  SHF.R.U32.HI R58, RZ, 0x10, R9 ;  /* 0x00000010ff3a7819 */ /* 0x000fe40000011609 */
[----:B------:R-:W-:Y:S02]  /*e400*/  PRMT R25, R25, 0x5410, R24 ;  /* 0x0000541019197816 */ /* 0x000fe40000000018 */
[----:B------:R-:W-:Y:S02]  /*e410*/  SHF.R.U32.HI R52, RZ, 0x10, R35 ;  /* 0x00000010ff347819 */ /* 0x000fe40000011623 */
[----:B------:R-:W-:-:S02]  /*e420*/  MOV R9, R13 ;  /* 0x0000000d00097202 */ /* 0x000fc40000000f00 */
[--C-:B------:R-:W-:Y:S02]  /*e430*/  SHF.R.U64 R61, R12, 0x10, R13.reuse ;  /* 0x000000100c3d7819 */ /* 0x100fe4000000120d */
[----:B------:R-:W-:Y:S02]  /*e440*/  SHF.R.U32.HI R62, RZ, 0x10, R13 ;  /* 0x00000010ff3e7819 */ /* 0x000fe4000001160d */
[----:B------:R-:W-:Y:S02]  /*e450*/  VIMNMX R24, R50, 0x80, PT ;  /* 0x0000008032187848 */ /* 0x000fe40003fe0100 */
[----:B------:R-:W-:Y:S02]  /*e460*/  PRMT R35, R38, 0x5410, R42 ;  /* 0x0000541026237816 */ /* 0x000fe4000000002a */
[--C-:B------:R-:W-:Y:S02]  /*e470*/  SHF.R.U64 R63, R14, 0x10, R15.reuse ;  /* 0x000000100e3f7819 */ /* 0x100fe4000000120f */
[----:B------:R-:W-:-:S02]  /*e480*/  SHF.R.U32.HI R64, RZ, 0x10, R15 ;  /* 0x00000010ff407819 */ /* 0x000fc4000001160f */
        /* <DEDUP_REMOVED lines=14> */
[----:B------:R-:W-:Y:S02]  /*e570*/  ISETP.GE.AND P1, PT, R201, R24, PT ;  /* 0x00000018c900720c */ /* 0x000fe40003f26270 */
[----:B------:R-:W-:Y:S02]  /*e580*/  PRMT R14, R8, 0x5410, R9 ;  /* 0x00005410080e7816 */ /* 0x000fe40000000009 */
[----:B------:R-:W-:Y:S02]  /*e590*/  PRMT R15, R61, 0x5410, R62 ;  /* 0x000054103d0f7816 */ /* 0x000fe4000000003e */
[----:B------:R-:W-:-:S02]  /*e5a0*/  PRMT R20, R10, 0x5410, R11 ;  /* 0x000054100a147816 */ /* 0x000fc4000000000b */
[----:B------:R-:W-:-:S04]  /*e5b0*/  LEA.HI R0, R65, R65, RZ, 0x1 ;  /* 0x0000004141007211 */ /* 0x000fc800078f08ff */
[----:B------:R-:W-:-:S04]  /*e5c0*/  LOP3.LUT R0, R0, 0xfffffffe, RZ, 0xc0, !PT ;  /* 0xfffffffe00007812 */ /* 0x000fc800078ec0ff */
[----:B------:R-:W-:-:S04]  /*e5d0*/  IADD3 R0, R65, -R0, RZ ;  /* 0x8000000041007210 */ /* 0x000fc80007ffe0ff */
[----:B------:R-:W-:Y:S02]  /*e5e0*/  SHF.L.U32 R5, R0, 0x1f, RZ ;  /* 0x0000001f00057819 */ /* 0x000fe400000006ff */
[----:B------:R-:W-:Y:S02]  /*e5f0*/  PRMT R0, R30, 0x5410, R40 ;  /* 0x000054101e007816 */ /* 0x000fe40000000028 */
[----:B------:R-:W0:Y:S01]  /*e600*/  SYNCS.PHASECHK.TRANS64.TRYWAIT P0, [R2+URZ+0x30800], R5 ;  /* 0x03080005020075a7 */ /* 0x000e22000800017f */
[----:B------:R-:W-:Y:S02]  /*e610*/  PRMT R40, R53, 0x5410, R54 ;  /* 0x0000541035287816 */ /* 0x000fe40000000036 */
[----:B------:R-:W-:Y:S01]  /*e620*/  PRMT R30, R57, 0x5410, R58 ;  /* 0x00005410391e7816 */ /* 0x000fe2000000003a */
[----:B0-----:R-:W-:Y:S06]  /*e630*/  @!P0 BRA `(.L_x_607) ;  /* 0x0000012800c08947 */ /* 0x001fec0003800000 */
.L_x_829:
[----:B------:R-:W-:Y:S05]  /*e640*/  BSYNC B1 ;  /* 0x0000000000017941 */ /* 0x000fea0003800000 */
.L_x_606:
[----:B------:R-:W-:Y:S01]  /*e650*/  BSSY B1, `(.L_x_608) ;  /* 0x000011c000017945 */ /* 0x000fe20003800000 */
[----:B------:R-:W-:-:S03]  /*e660*/  PRMT R21, R63, 0x5410, R64 ;  /* 0x000054103f157816 */ /* 0x000fc60000000040 */
[----:B------:R-:W-:Y:S05]  /*e670*/  @P1 BRA `(.L_x_609) ;  /* 0x0000001000641947 */ /* 0x000fea0003800000 */
[----:B------:R-:W1:Y:S01]  /*e680*/  LDC R33, c[0x0][0x3f4] ;  /* 0x0000fd00ff217b82 */ /* 0x000e620000000800 */
[----:B------:R-:W-:Y:S01]  /*e690*/  BSSY B2, `(.L_x_610) ;  /* 0x0000065000027945 */ /* 0x000fe20003800000 */
[-C--:B-1----:R-:W-:Y:S02]  /*e6a0*/  ISETP.GE.AND P0, PT, R16, R33.reuse, PT ;  /* 0x000000211000720c */ /* 0x082fe40003f06270 */
[-C--:B------:R-:W-:Y:S02]  /*e6b0*/  ISETP.GE.AND P1, PT, R193, R33.reuse, PT ;  /* 0x00000021c100720c */ /* 0x080fe40003f26270 */
[----:B------:R-:W-:-:S09]  /*e6c0*/  ISETP.GE.AND P2, PT, R192, R33, PT ;  /* 0x00000021c000720c */ /* 0x000fd20003f46270 */
[----:B------:R-:W-:Y:S05]  /*e6d0*/  @P0 BRA `(.L_x_611) ;  /* 0x0000000400800947 */ /* 0x000fea0003800000 */
[----:B------:R-:W1:Y:S01]  /*e6e0*/  S2R R6, SR_TID.X ;  /* 0x0000000000067919 */ /* 0x000e620000002100 */
[----:B------:R-:W-:Y:S02]  /*e6f0*/  HADD2.F32 R52, -RZ, R34.H0_H0 ;  /* 0x20000022ff347230 */ /* 0x000fe40000004100 */
[--C-:B------:R-:W-:Y:S02]  /*e700*/  HADD2.F32 R54, -RZ, R39.reuse.H0_H0 ;  /* 0x20000027ff367230 */ /* 0x100fe40000004100 */
[----:B------:R-:W-:Y:S02]  /*e710*/  HADD2.F32 R51, -RZ, R40.H0_H0 ;  /* 0x20000028ff337230 */ /* 0x000fe40000004100 */
[----:B------:R-:W-:Y:S02]  /*e720*/  HADD2.F32 R53, -RZ, R39.H1_H1 ;  /* 0x30000027ff357230 */ /* 0x000fe40000004100 */
[----:B-1----:R-:W-:-:S05]  /*e730*/  VIADD R6, R6, 0xffffff80 ;  /* 0xffffff8006067836 */ /* 0x002fca0000000000 */
[----:B------:R-:W-:-:S04]  /*e740*/  SHF.R.S32.HI R4, RZ, 0x1f, R6 ;  /* 0x0000001fff047819 */ /* 0x000fc80000011406 */
[----:B------:R-:W-:-:S04]  /*e750*/  LEA.HI R4, R4, R6, RZ, 0x2 ;  /* 0x0000000604047211 */ /* 0x000fc800078f10ff */
[----:B------:R-:W-:-:S05]  /*e760*/  LOP3.LUT R4, R4, 0xfffffffc, RZ, 0xc0, !PT ;  /* 0xfffffffc04047812 */ /* 0x000fca00078ec0ff */
[----:B------:R-:W-:-:S05]  /*e770*/  IMAD.IADD R4, R6, 0x1, -R4 ;  /* 0x0000000106047824 */ /* 0x000fca00078e0a04 */
[----:B------:R-:W-:Y:S02]  /*e780*/  LEA.HI R6, R33, R4, RZ, 0x1d ;  /* 0x0000000421067211 */ /* 0x000fe400078fe8ff */
[----:B------:R-:W-:Y:S02]  /*e790*/  LOP3.LUT R4, R216, 0x38, R16, 0xf8, !PT ;  /* 0x00000038d8047812 */ /* 0x000fe400078ef810 */
[----:B------:R-:W-:Y:S02]  /*e7a0*/  SHF.R.S32.HI R9, RZ, 0x1f, R6 ;  /* 0x0000001fff097819 */ /* 0x000fe40000011406 */
[----:B------:R-:W-:Y:S02]  /*e7b0*/  SHF.L.U32 R7, R6, 0x3, RZ ;  /* 0x0000000306077819 */ /* 0x000fe400000006ff */
[----:B------:R-:W-:Y:S02]  /*e7c0*/  LEA.HI R9, R9, R6, RZ, 0x3 ;  /* 0x0000000609097211 */ /* 0x000fe400078f18ff */
[----:B0-----:R-:W-:-:S02]  /*e7d0*/  LOP3.LUT R5, R4, R217, RZ, 0x3c, !PT ;  /* 0x000000d904057212 */ /* 0x001fc400078e3cff */
[----:B------:R-:W-:Y:S01]  /*e7e0*/  LOP3.LUT R4, R216, 0x38, R7, 0xf8, !PT ;  /* 0x00000038d8047812 */ /* 0x000fe200078ef807 */
[----:B------:R-:W-:Y:S02]  /*e7f0*/  IMAD.SHL.U32 R9, R9, 0x400, RZ ;  /* 0x0000040009097824 */ /* 0x000fe400078e00ff */
[----:B------:R-:W-:Y:S01]  /*e800*/  IMAD.IADD R5, R218, 0x1, R5 ;  /* 0x00000001da057824 */ /* 0x000fe200078e0205 */
[----:B------:R-:W-:Y:S02]  /*e810*/  LOP3.LUT R8, R4, R217, RZ, 0x3c, !PT ;  /* 0x000000d904087212 */ /* 0x000fe400078e3cff */
[----:B------:R-:W-:Y:S02]  /*e820*/  LOP3.LUT R9, R9, 0x7fffe000, RZ, 0xc0, !PT ;  /* 0x7fffe00009097812 */ /* 0x000fe400078ec0ff */
[----:B------:R-:W-:Y:S02]  /*e830*/  LEA R59, R5, R2, 0x1 ;  /* 0x00000002053b7211 */ /* 0x000fe400078e08ff */
[----:B------:R-:W-:-:S03]  /*e840*/  IADD3 R9, R8, R9, R218 ;  /* 0x0000000908097210 */ /* 0x000fc60007ffe0da */
[----:B------:R-:W0:Y:S02]  /*e850*/  LDS.128 R4, [R59+0x12400] ;  /* 0x012400003b047984 */ /* 0x000e240000000c00 */
[----:B------:R-:W-:-:S05]  /*e860*/  IMAD R61, R9, 0x2, R2 ;  /* 0x00000002093d7824 */ /* 0x000fca00078e0202 */
[----:B------:R-:W1:Y:S01]  /*e870*/  LDS.128 R8, [R61+0x12400] ;  /* 0x012400003d087984 */ /* 0x000e620000000c00 */
[--C-:B0-----:R-:W-:Y:S02]  /*e880*/  HADD2.F32 R43, -RZ, R4.reuse.H0_H0 ;  /* 0x20000004ff2b7230 */ /* 0x101fe40000004100 */
[----:B------:R-:W-:Y:S02]  /*e890*/  HADD2.F32 R4, -RZ, R4.H1_H1 ;  /* 0x30000004ff047230 */ /* 0x000fe40000004100 */
[--C-:B------:R-:W-:Y:S02]  /*e8a0*/  HADD2.F32 R44, -RZ, R5.reuse.H0_H0 ;  /* 0x20000005ff2c7230 */ /* 0x100fe40000004100 */
[----:B------:R-:W-:Y:S02]  /*e8b0*/  HADD2.F32 R5, -RZ, R5.H1_H1 ;  /* 0x30000005ff057230 */ /* 0x000fe40000004100 */
[--C-:B-1----:R-:W-:Y:S02]  /*e8c0*/  HADD2.F32 R47, -RZ, R8.reuse.H0_H0 ;  /* 0x20000008ff2f7230 */ /* 0x102fe40000004100 */
[----:B------:R-:W-:-:S02]  /*e8d0*/  HADD2.F32 R8, -RZ, R8.H1_H1 ;  /* 0x30000008ff087230 */ /* 0x000fc40000004100 */
[----:B------:R-:W-:Y:S02]  /*e8e0*/  HADD2.F32 R48, -RZ, R9.H0_H0 ;  /* 0x20000009ff307230 */ /* 0x000fe40000004100 */
[C---:B------:R-:W-:Y:S01]  /*e8f0*/  FMUL.FTZ R56, R47.reuse, R54 ;  /* 0x000000362f387220 */ /* 0x040fe20000410000 */
[-C--:B------:R-:W-:Y:S01]  /*e900*/  FMUL.FTZ R58, R47, R52.reuse ;  /* 0x000000342f3a7220 */ /* 0x080fe20000410000 */
[----:B------:R-:W-:Y:S02]  /*e910*/  HADD2.F32 R47, -RZ, R35.H0_H0 ;  /* 0x20000023ff2f7230 */ /* 0x000fe40000004100 */
[C---:B------:R-:W-:Y:S01]  /*e920*/  FMUL.FTZ R55, R8.reuse, R51 ;  /* 0x0000003308377220 */ /* 0x040fe20000410000 */
[C---:B------:R-:W-:Y:S01]  /*e930*/  FFMA.FTZ R56, R43.reuse, R52, -R56 ;  /* 0x000000342b387223 */ /* 0x040fe20000010838 */
[----:B------:R-:W-:Y:S01]  /*e940*/  FFMA.FTZ R58, R43, R54, R58 ;  /* 0x000000362b3a7223 */ /* 0x000fe2000001003a */
[----:B------:R-:W-:Y:S02]  /*e950*/  HADD2.F32 R43, -RZ, R34.H1_H1 ;  /* 0x30000022ff2b7230 */ /* 0x000fe40000004100 */
[-C--:B------:R-:W-:Y:S01]  /*e960*/  FMUL.FTZ R57, R8, R47.reuse ;  /* 0x0000002f08397220 */ /* 0x080fe20000410000 */
[----:B------:R-:W-:Y:S01]  /*e970*/  FFMA.FTZ R55, R4, R47, -R55 ;  /* 0x0000002f04377223 */ /* 0x000fe20000010837 */
[----:B------:R-:W-:Y:S01]  /*e980*/  FMUL.FTZ R47, R48, R53 ;  /* 0x00000035302f7220 */ /* 0x000fe20000410000 */
[----:B------:R-:W-:-:S02]  /*e990*/  HADD2.F32 R9, -RZ, R9.H1_H1 ;  /* 0x30000009ff097230 */ /* 0x000fc40000004100 */
[----:B------:R-:W-:Y:S01]  /*e9a0*/  FMUL.FTZ R48, R48, R43 ;  /* 0x0000002b30307220 */ /* 0x000fe20000410000 */
[----:B------:R-:W-:Y:S02]  /*e9b0*/  HADD2.F32 R52, -RZ, R40.H1_H1 ;  /* 0x30000028ff347230 */ /* 0x000fe40000004100 */
[----:B------:R-:W-:Y:S01]  /*e9c0*/  FFMA.FTZ R57, R4, R51, R57 ;  /* 0x0000003304397223 */ /* 0x000fe20000010039 */
[----:B------:R-:W-:Y:S02]  /*e9d0*/  HADD2.F32 R4, -RZ, R35.H1_H1 ;  /* 0x30000023ff047230 */ /* 0x000fe40000004100 */
[C---:B------:R-:W-:Y:S01]  /*e9e0*/  FFMA.FTZ R47, R44.reuse, R43, -R47 ;  /* 0x0000002b2c2f7223 */ /* 0x040fe2000001082f */
[----:B------:R-:W-:Y:S01]  /*e9f0*/  FFMA.FTZ R48, R44, R53, R48 ;  /* 0x000000352c307223 */ /* 0x000fe20000010030 */
[----:B------:R-:W-:Y:S02]  /*ea00*/  HADD2.F32 R49, -RZ, R10.H0_H0 ;  /* 0x2000000aff317230 */ /* 0x000fe40000004100 */
[----:B------:R-:W-:Y:S01]  /*ea10*/  FMUL.FTZ R54, R9, R52 ;  /* 0x0000003409367220 */ /* 0x000fe20000410000 */
[----:B------:R-:W-:-:S02]  /*ea20*/  HADD2.F32 R8, -RZ, R37.H0_H0 ;  /* 0x20000025ff087230 */ /* 0x000fc40000004100 */
[-C--:B------:R-:W-:Y:S01]  /*ea30*/  FMUL.FTZ R60, R9, R4.reuse ;  /* 0x00000004093c7220 */ /* 0x080fe20000410000 */
[----:B------:R-:W-:Y:S02]  /*ea40*/  HADD2.F32 R44, -RZ, R41.H0_H0 ;  /* 0x20000029ff2c7230 */ /* 0x000fe40000004100 */
[----:B------:R-:W-:Y:S01]  /*ea50*/  FFMA.FTZ R54, R5, R4, -R54 ;  /* 0x0000000405367223 */ /* 0x000fe20000010836 */
[----:B------:R-:W-:Y:S02]  /*ea60*/  HADD2.F32 R10, -RZ, R10.H1_H1 ;  /* 0x3000000aff0a7230 */ /* 0x000fe40000004100 */
[C---:B------:R-:W-:Y:S01]  /*ea70*/  FMUL.FTZ R53, R49.reuse, R8 ;  /* 0x0000000831357220 */ /* 0x040fe20000410000 */
[----:B------:R-:W-:Y:S02]  /*ea80*/  HADD2.F32 R43, -RZ, R42.H0_H0 ;  /* 0x2000002aff2b7230 */ /* 0x000fe40000004100 */
[----:B------:R-:W-:Y:S01]  /*ea90*/  FMUL.FTZ R4, R49, R44 ;  /* 0x0000002c31047220 */ /* 0x000fe20000410000 */
[----:B------:R-:W-:-:S02]  /*eaa0*/  HADD2.F32 R45, -RZ, R6.H0_H0 ;  /* 0x20000006ff2d7230 */ /* 0x000fc40000004100 */
[----:B------:R-:W-:Y:S01]  /*eab0*/  FFMA.FTZ R49, R5, R52, R60 ;  /* 0x0000003405317223 */ /* 0x000fe2000001003c */
[----:B------:R-:W-:Y:S02]  /*eac0*/  HADD2.F32 R9, -RZ, R38.H0_H0 ;  /* 0x20000026ff097230 */ /* 0x000fe40000004100 */
[C---:B------:R-:W-:Y:S01]  /*ead0*/  FMUL.FTZ R5, R10.reuse, R43 ;  /* 0x0000002b0a057220 */ /* 0x040fe20000410000 */
[----:B------:R-:W-:Y:S02]  /*eae0*/  HADD2.F32 R6, -RZ, R6.H1_H1 ;  /* 0x30000006ff067230 */ /* 0x000fe40000004100 */
[C---:B------:R-:W-:Y:S01]  /*eaf0*/  FFMA.FTZ R51, R45.reuse, R8, -R4 ;  /* 0x000000082d337223 */ /* 0x040fe20000010804 */
[----:B------:R-:W-:Y:S01]  /*eb00*/  FFMA.FTZ R53, R45, R44, R53 ;  /* 0x0000002c2d357223 */ /* 0x000fe20000010035 */
[-C--:B------:R-:W-:Y:S01]  /*eb10*/  FMUL.FTZ R45, R10, R9.reuse ;  /* 0x000000090a2d7220 */ /* 0x080fe20000410000 */
[----:B------:R-:W-:Y:S02]  /*eb20*/  HADD2.F32 R50, -RZ, R11.H0_H0 ;  /* 0x2000000bff327230 */ /* 0x000fe40000004100 */
[----:B------:R-:W-:Y:S01]  /*eb30*/  FFMA.FTZ R10, R6, R9, -R5 ;  /* 0x00000009060a7223 */ /* 0x000fe20000010805 */
[----:B------:R-:W-:-:S02]  /*eb40*/  HADD2.F32 R9, -RZ, R41.H1_H1 ;  /* 0x30000029ff097230 */ /* 0x000fc40000004100 */
[----:B------:R-:W-:Y:S01]  /*eb50*/  FFMA.FTZ R44, R6, R43, R45 ;  /* 0x0000002b062c7223 */ /* 0x000fe2000001002d */
[----:B------:R-:W-:Y:S02]  /*eb60*/  HADD2.F32 R5, -RZ, R37.H1_H1 ;  /* 0x30000025ff057230 */ /* 0x000fe40000004100 */
[----:B------:R-:W-:Y:S02]  /*eb70*/  HADD2.F32 R11, -RZ, R11.H1_H1 ;  /* 0x3000000bff0b7230 */ /* 0x000fe40000004100 */
[C---:B------:R-:W-:Y:S01]  /*eb80*/  FMUL.FTZ R43, R50.reuse, R9 ;  /* 0x00000009322b7220 */ /* 0x040fe20000410000 */
[----:B------:R-:W-:Y:S02]  /*eb90*/  HADD2.F32 R8, -RZ, R42.H1_H1 ;  /* 0x3000002aff087230 */ /* 0x000fe40000004100 */
[----:B------:R-:W-:Y:S01]  /*eba0*/  FMUL.FTZ R50, R50, R5 ;  /* 0x0000000532327220 */ /* 0x000fe20000410000 */
[----:B------:R-:W-:Y:S02]  /*ebb0*/  HADD2.F32 R4, -RZ, R38.H1_H1 ;  /* 0x30000026ff047230 */ /* 0x000fe40000004100 */
[----:B------:R-:W-:-:S02]  /*ebc0*/  HADD2.F32 R46, -RZ, R7.H0_H0 ;  /* 0x20000007ff2e7230 */ /* 0x000fc40000004100 */
[C---:B------:R-:W-:Y:S01]  /*ebd0*/  FMUL.FTZ R6, R11.reuse, R8 ;  /* 0x000000080b067220 */ /* 0x040fe20000410000 */
[----:B------:R-:W-:Y:S02]  /*ebe0*/  HADD2.F32 R7, -RZ, R7.H1_H1 ;  /* 0x30000007ff077230 */ /* 0x000fe40000004100 */
[-C--:B------:R-:W-:Y:S01]  /*ebf0*/  FMUL.FTZ R45, R11, R4.reuse ;  /* 0x000000040b2d7220 */ /* 0x080fe20000410000 */
[C---:B------:R-:W-:Y:S01]  /*ec00*/  FFMA.FTZ R43, R46.reuse, R5, -R43 ;  /* 0x000000052e2b7223 */ /* 0x040fe2000001082b */
[----:B------:R-:W-:Y:S01]  /*ec10*/  FFMA.FTZ R11, R46, R9, R50 ;  /* 0x000000092e0b7223 */ /* 0x000fe20000010032 */
[C---:B------:R-:W-:Y:S01]  /*ec20*/  FFMA.FTZ R46, R7.reuse, R4, -R6 ;  /* 0x00000004072e7223 */ /* 0x040fe20000010806 */
[----:B------:R-:W-:Y:S01]  /*ec30*/  FFMA.FTZ R50, R7, R8, R45 ;  /* 0x0000000807327223 */ /* 0x000fe2000001002d */
[----:B------:R-:W-:Y:S02]  /*ec40*/  F2FP.F16.F32.PACK_AB R4, R55, R56 ;  /* 0x000000383704723e */ /* 0x000fe400000000ff */
[----:B------:R-:W-:-:S02]  /*ec50*/  F2FP.F16.F32.PACK_AB R5, R54, R47 ;  /* 0x0000002f3605723e */ /* 0x000fc400000000ff */
[----:B------:R-:W-:Y:S02]  /*ec60*/  F2FP.F16.F32.PACK_AB R6, R10, R51 ;  /* 0x000000330a06723e */ /* 0x000fe400000000ff */
[----:B------:R-:W-:Y:S02]  /*ec70*/  F2FP.F16.F32.PACK_AB R7, R46, R43 ;  /* 0x0000002b2e07723e */ /* 0x000fe400000000ff */
[----:B------:R-:W-:Y:S02]  /*ec80*/  F2FP.F16.F32.PACK_AB R8, R57, R58 ;  /* 0x0000003a3908723e */ /* 0x000fe400000000ff */
[----:B------:R-:W-:Y:S01]  /*ec90*/  F2FP.F16.F32.PACK_AB R9, R49, R48 ;  /* 0x000000303109723e */ /* 0x000fe200000000ff */
[----:B------:R1:W-:Y:S01]  /*eca0*/  STS.128 [R59+0x12400], R4 ;  /* 0x012400043b007388 */ /* 0x0003e20000000c00 */
[----:B------:R-:W-:Y:S02]  /*ecb0*/  F2FP.F16.F32.PACK_AB R10, R44, R53 ;  /* 0x000000352c0a723e */ /* 0x000fe400000000ff */
[----:B------:R-:W-:-:S05]  /*ecc0*/  F2FP.F16.F32.PACK_AB R11, R50, R11 ;  /* 0x0000000b320b723e */ /* 0x000fca00000000ff */
[----:B------:R1:W-:Y:S02]  /*ecd0*/  STS.128 [R61+0x12400], R8 ;  /* 0x012400083d007388 */ /* 0x0003e40000000c00 */
.L_x_611:
[----:B------:R-:W-:Y:S05]  /*ece0*/  BSYNC B2 ;  /* 0x0000000000027941 */ /* 0x000fea0003800000 */
.L_x_610:
[----:B------:R-:W-:Y:S04]  /*ecf0*/  BSSY B2, `(.L_x_612) ;  /* 0x0000059000027945 */ /* 0x000fe80003800000 */
[----:B------:R-:W-:Y:S05]  /*ed00*/  @P1 BRA `(.L_x_613) ;  /* 0x00000004005c1947 */ /* 0x000fea0003800000 */
[----:B------:R-:W2:Y:S01]  /*ed10*/  LDL R60, [R1+0x70] ;  /* 0x00007000013c7983 */ /* 0x000ea20000100800 */
[----:B-1----:R-:W-:Y:S01]  /*ed20*/  LEA.HI R4, R33, R196, RZ, 0x1d ;  /* 0x000000c421047211 */ /* 0x002fe200078fe8ff */
[----:B------:R-:W-:Y:S02]  /*ed30*/  HADD2.F32 R55, -RZ, R29.H0_H0 ;  /* 0x2000001dff377230 */ /* 0x000fe40000004100 */
[----:B------:R-:W-:Y:S01]  /*ed40*/  HADD2.F32 R53, -RZ, R25.H0_H0 ;  /* 0x20000019ff357230 */ /* 0x000fe20000004100 */
[----:B------:R-:W-:Y:S01]  /*ed50*/  SHF.R.S32.HI R7, RZ, 0x1f, R4 ;  /* 0x0000001fff077819 */ /* 0x000fe20000011404 */
[----:B0-----:R-:W-:Y:S02]  /*ed60*/  IMAD.SHL.U32 R5, R4, 0x8, RZ ;  /* 0x0000000804057824 */ /* 0x001fe400078e00ff */
[----:B------:R-:W-:Y:S01]  /*ed70*/  HADD2.F32 R57, -RZ, R30.H0_H0 ;  /* 0x2000001eff397230 */ /* 0x000fe20000004100 */
[----:B------:R-:W-:Y:S02]  /*ed80*/  LEA.HI R7, R7, R4, RZ, 0x3 ;  /* 0x0000000407077211 */ /* 0x000fe400078f18ff */
[----:B------:R-:W-:-:S02]  /*ed90*/  LOP3.LUT R4, R216, 0x38, R5, 0xf8, !PT ;  /* 0x00000038d8047812 */ /* 0x000fc400078ef805 */
[----:B------:R-:W-:Y:S02]  /*eda0*/  SHF.L.U32 R7, R7, 0xa, RZ ;  /* 0x0000000a07077819 */ /* 0x000fe400000006ff */
[----:B------:R-:W-:Y:S02]  /*edb0*/  LOP3.LUT R8, R4, R217, RZ, 0x3c, !PT ;  /* 0x000000d904087212 */ /* 0x000fe400078e3cff */
[----:B------:R-:W-:-:S04]  /*edc0*/  LOP3.LUT R9, R7, 0x7fffe000, RZ, 0xc0, !PT ;  /* 0x7fffe00007097812 */ /* 0x000fc800078ec0ff */
[----:B------:R-:W-:-:S05]  /*edd0*/  IADD3 R9, R8, R9, R218 ;  /* 0x0000000908097210 */ /* 0x000fca0007ffe0da */
[----:B------:R-:W-:-:S05]  /*ede0*/  IMAD R43, R9, 0x2, R2 ;  /* 0x00000002092b7824 */ /* 0x000fca00078e0202 */
[----:B------:R-:W0:Y:S02]  /*edf0*/  LDS.128 R8, [R43+0x12400] ;  /* 0x012400002b087984 */ /* 0x000e240000000c00 */
[--C-:B0-----:R-:W-:Y:S02]  /*ee00*/  HADD2.F32 R48, -RZ, R8.reuse.H0_H0 ;  /* 0x20000008ff307230 */ /* 0x101fe40000004100 */
[----:B------:R-:W-:Y:S02]  /*ee10*/  HADD2.F32 R8, -RZ, R8.H1_H1 ;  /* 0x30000008ff087230 */ /* 0x000fe40000004100 */
[----:B------:R-:W-:Y:S02]  /*ee20*/  HADD2.F32 R49, -RZ, R9.H0_H0 ;  /* 0x20000009ff317230 */ /* 0x000fe40000004100 */
[C---:B------:R-:W-:Y:S01]  /*ee30*/  FMUL.FTZ R59, R48.reuse, R55 ;  /* 0x00000037303b7220 */ /* 0x040fe20000410000 */
[----:B------:R-:W-:Y:S01]  /*ee40*/  FMUL.FTZ R61, R48, R53 ;  /* 0x00000035303d7220 */ /* 0x000fe20000410000 */
[----:B------:R-:W-:-:S02]  /*ee50*/  HADD2.F32 R48, -RZ, R29.H1_H1 ;  /* 0x3000001dff307230 */ /* 0x000fc40000004100 */
[----:B------:R-:W-:Y:S01]  /*ee60*/  FMUL.FTZ R63, R8, R57 ;  /* 0x00000039083f7220 */ /* 0x000fe20000410000 */
[----:B------:R-:W-:Y:S02]  /*ee70*/  HADD2.F32 R9, -RZ, R9.H1_H1 ;  /* 0x30000009ff097230 */ /* 0x000fe40000004100 */
[--C-:B------:R-:W-:Y:S02]  /*ee80*/  HADD2.F32 R50, -RZ, R10.reuse.H0_H0 ;  /* 0x2000000aff327230 */ /* 0x100fe40000004100 */
[----:B------:R-:W-:Y:S01]  /*ee90*/  FMUL.FTZ R56, R49, R48 ;  /* 0x0000003031387220 */ /* 0x000fe20000410000 */
[----:B------:R-:W-:Y:S02]  /*eea0*/  HADD2.F32 R10, -RZ, R10.H1_H1 ;  /* 0x3000000aff0a7230 */ /* 0x000fe40000004100 */
[--C-:B------:R-:W-:Y:S02]  /*eeb0*/  HADD2.F32 R51, -RZ, R11.reuse.H0_H0 ;  /* 0x2000000bff337230 */ /* 0x100fe40000004100 */
[----:B------:R-:W-:Y:S01]  /*eec0*/  HADD2.F32 R11, -RZ, R11.H1_H1 ;  /* 0x3000000bff0b7230 */ /* 0x000fe20000004100 */
[----:B--2---:R-:W0:Y:S02]  /*eed0*/  LDS.128 R4, [R60] ;  /* 0x000000003c047984 */ /* 0x004e240000000c00 */
[----:B0-----:R-:W-:-:S02]  /*eee0*/  HADD2.F32 R44, -RZ, R4.H0_H0 ;  /* 0x20000004ff2c7230 */ /* 0x001fc40000004100 */
[----:B------:R-:W-:Y:S02]  /*eef0*/  HADD2.F32 R4, -RZ, R4.H1_H1 ;  /* 0x30000004ff047230 */ /* 0x000fe40000004100 */
[----:B------:R-:W-:Y:S02]  /*ef00*/  HADD2.F32 R45, -RZ, R5.H0_H0 ;  /* 0x20000005ff2d7230 */ /* 0x000fe40000004100 */
[C---:B------:R-:W-:Y:S01]  /*ef10*/  FFMA.FTZ R59, R44.reuse, R53, -R59 ;  /* 0x000000352c3b7223 */ /* 0x040fe2000001083b */
[----:B------:R-:W-:Y:S02]  /*ef20*/  HADD2.F32 R53, -RZ, R26.H0_H0 ;  /* 0x2000001aff357230 */ /* 0x000fe40000004100 */
[----:B------:R-:W-:Y:S01]  /*ef30*/  FFMA.FTZ R61, R44, R55, R61 ;  /* 0x000000372c3d7223 */ /* 0x000fe2000001003d */
[----:B------:R-:W-:Y:S02]  /*ef40*/  HADD2.F32 R44, -RZ, R25.H1_H1 ;  /* 0x30000019ff2c7230 */ /* 0x000fe40000004100 */
[----:B------:R-:W-:-:S02]  /*ef50*/  HADD2.F32 R5, -RZ, R5.H1_H1 ;  /* 0x30000005ff057230 */ /* 0x000fc40000004100 */
[-C--:B------:R-:W-:Y:S01]  /*ef60*/  FMUL.FTZ R55, R8, R53.reuse ;  /* 0x0000003508377220 */ /* 0x080fe20000410000 */
[C---:B------:R-:W-:Y:S01]  /*ef70*/  FFMA.FTZ R52, R4.reuse, R53, -R63 ;  /* 0x0000003504347223 */ /* 0x040fe2000001083f */
[----:B------:R-:W-:Y:S01]  /*ef80*/  FMUL.FTZ R49, R49, R44 ;  /* 0x0000002c31317220 */ /* 0x000fe20000410000 */
[----:B------:R-:W-:Y:S02]  /*ef90*/  HADD2.F32 R8, -RZ, R30.H1_H1 ;  /* 0x3000001eff087230 */ /* 0x000fe40000004100 */
[----:B------:R-:W-:Y:S01]  /*efa0*/  FFMA.FTZ R54, R4, R57, R55 ;  /* 0x0000003904367223 */ /* 0x000fe20000010037 */
[----:B------:R-:W-:Y:S02]  /*efb0*/  HADD2.F32 R4, -RZ, R26.H1_H1 ;  /* 0x3000001aff047230 */ /* 0x000fe40000004100 */
[C---:B------:R-:W-:Y:S01]  /*efc0*/  FFMA.FTZ R48, R45.reuse, R48, R49 ;  /* 0x000000302d307223 */ /* 0x040fe20000010031 */
[----:B------:R-:W-:Y:S02]  /*efd0*/  HADD2.F32 R49, -RZ, R31.H0_H0 ;  /* 0x2000001fff317230 */ /* 0x000fe40000004100 */
[----:B------:R-:W-:Y:S01]  /*efe0*/  FFMA.FTZ R56, R45, R44, -R56 ;  /* 0x0000002c2d387223 */ /* 0x000fe20000010838 */
[----:B------:R-:W-:-:S02]  /*eff0*/  HADD2.F32 R46, -RZ, R6.H0_H0 ;  /* 0x20000006ff2e7230 */ /* 0x000fc40000004100 */
[C---:B------:R-:W-:Y:S01]  /*f000*/  FMUL.FTZ R44, R9.reuse, R8 ;  /* 0x00000008092c7220 */ /* 0x040fe20000410000 */
[----:B------:R-:W-:Y:S02]  /*f010*/  HADD2.F32 R45, -RZ, R27.H0_H0 ;  /* 0x2000001bff2d7230 */ /* 0x000fe40000004100 */
[-C--:B------:R-:W-:Y:S01]  /*f020*/  FMUL.FTZ R58, R9, R4.reuse ;  /* 0x00000004093a7220 */ /* 0x080fe20000410000 */
[----:B------:R-:W-:Y:S02]  /*f030*/  HADD2.F32 R53, -RZ, R32.H0_H0 ;  /* 0x20000020ff357230 */ /* 0x000fe40000004100 */
[C---:B------:R-:W-:Y:S01]  /*f040*/  FMUL.FTZ R63, R50.reuse, R49 ;  /* 0x00000031323f7220 */ /* 0x040fe20000410000 */
[----:B------:R-:W-:Y:S02]  /*f050*/  HADD2.F32 R9, -RZ, R28.H0_H0 ;  /* 0x2000001cff097230 */ /* 0x000fe40000004100 */
[C---:B------:R-:W-:Y:S01]  /*f060*/  FFMA.FTZ R55, R5.reuse, R4, -R44 ;  /* 0x0000000405377223 */ /* 0x040fe2000001082c */
[-C--:B------:R-:W-:Y:S01]  /*f070*/  FMUL.FTZ R50, R50, R45.reuse ;  /* 0x0000002d32327220 */ /* 0x080fe20000410000 */
[----:B------:R-:W-:Y:S01]  /*f080*/  FFMA.FTZ R57, R5, R8, R58 ;  /* 0x0000000805397223 */ /* 0x000fe2000001003a */
[----:B------:R-:W-:Y:S01]  /*f090*/  FFMA.FTZ R63, R46, R45, -R63 ;  /* 0x0000002d2e3f7223 */ /* 0x000fe2000001083f */
[----:B------:R-:W-:-:S02]  /*f0a0*/  HADD2.F32 R6, -RZ, R6.H1_H1 ;  /* 0x30000006ff067230 */ /* 0x000fc40000004100 */
[C---:B------:R-:W-:Y:S01]  /*f0b0*/  FMUL.FTZ R5, R10.reuse, R53 ;  /* 0x000000350a057220 */ /* 0x040fe20000410000 */
[----:B------:R-:W-:Y:S01]  /*f0c0*/  FMUL.FTZ R45, R10, R9 ;  /* 0x000000090a2d7220 */ /* 0x000fe20000410000 */
[----:B------:R-:W-:Y:S02]  /*f0d0*/  HADD2.F32 R10, -RZ, R31.H1_H1 ;  /* 0x3000001fff0a7230 */ /* 0x000fe40000004100 */
[----:B------:R-:W-:Y:S01]  /*f0e0*/  FFMA.FTZ R50, R46, R49, R50 ;  /* 0x000000312e327223 */ /* 0x000fe20000010032 */
[----:B------:R-:W-:Y:S02]  /*f0f0*/  HADD2.F32 R44, -RZ, R32.H1_H1 ;  /* 0x30000020ff2c7230 */ /* 0x000fe40000004100 */
[C---:B------:R-:W-:Y:S01]  /*f100*/  FFMA.FTZ R46, R6.reuse, R9, -R5 ;  /* 0x00000009062e7223 */ /* 0x040fe20000010805 */
[----:B------:R-:W-:Y:S02]  /*f110*/  HADD2.F32 R4, -RZ, R27.H1_H1 ;  /* 0x3000001bff047230 */ /* 0x000fe40000004100 */
[----:B------:R-:W-:Y:S01]  /*f120*/  FFMA.FTZ R45, R6, R53, R45 ;  /* 0x00000035062d7223 */ /* 0x000fe2000001002d */
[----:B------:R-:W-:-:S02]  /*f130*/  HADD2.F32 R8, -RZ, R28.H1_H1 ;  /* 0x3000001cff087230 */ /* 0x000fc40000004100 */
[----:B------:R-:W-:Y:S01]  /*f140*/  FMUL.FTZ R6, R51, R10 ;  /* 0x0000000a33067220 */ /* 0x000fe20000410000 */
[--C-:B------:R-:W-:Y:S02]  /*f150*/  HADD2.F32 R47, -RZ, R7.reuse.H0_H0 ;  /* 0x20000007ff2f7230 */ /* 0x100fe40000004100 */
[----:B------:R-:W-:Y:S01]  /*f160*/  FMUL.FTZ R58, R11, R44 ;  /* 0x0000002c0b3a7220 */ /* 0x000fe20000410000 */
[----:B------:R-:W-:Y:S02]  /*f170*/  HADD2.F32 R7, -RZ, R7.H1_H1 ;  /* 0x30000007ff077230 */ /* 0x000fe40000004100 */
[----:B------:R-:W-:Y:S01]  /*f180*/  FMUL.FTZ R51, R51, R4 ;  /* 0x0000000433337220 */ /* 0x000fe20000410000 */
[----:B------:R-:W-:Y:S01]  /*f190*/  FMUL.FTZ R5, R11, R8 ;  /* 0x000000080b057220 */ /* 0x000fe20000410000 */
[----:B------:R-:W-:Y:S01]  /*f1a0*/  FFMA.FTZ R11, R47, R4, -R6 ;  /* 0x000000042f0b7223 */ /* 0x000fe20000010806 */
[----:B------:R-:W-:Y:S01]  /*f1b0*/  F2FP.F16.F32.PACK_AB R4, R52, R59 ;  /* 0x0000003b3404723e */ /* 0x000fe200000000ff */
[----:B------:R-:W-:Y:S01]  /*f1c0*/  FFMA.FTZ R58, R7, R8, -R58 ;  /* 0x00000008073a7223 */ /* 0x000fe2000001083a */
[----:B------:R-:W-:Y:S01]  /*f1d0*/  FFMA.FTZ R51, R47, R10, R51 ;  /* 0x0000000a2f337223 */ /* 0x000fe20000010033 */
[----:B------:R-:W-:Y:S01]  /*f1e0*/  FFMA.FTZ R44, R7, R44, R5 ;  /* 0x0000002c072c7223 */ /* 0x000fe20000010005 */
[----:B------:R-:W-:-:S02]  /*f1f0*/  F2FP.F16.F32.PACK_AB R5, R55, R56 ;  /* 0x000000383705723e */ /* 0x000fc400000000ff */
[----:B------:R-:W-:Y:S02]  /*f200*/  F2FP.F16.F32.PACK_AB R6, R46, R63 ;  /* 0x0000003f2e06723e */ /* 0x000fe400000000ff */
[----:B------:R-:W-:Y:S02]  /*f210*/  F2FP.F16.F32.PACK_AB R7, R58, R11 ;  /* 0x0000000b3a07723e */ /* 0x000fe400000000ff */
[----:B------:R-:W-:Y:S02]  /*f220*/  F2FP.F16.F32.PACK_AB R8, R54, R61 ;  /* 0x0000003d3608723e */ /* 0x000fe400000000ff */
[----:B------:R-:W-:Y:S01]  /*f230*/  F2FP.F16.F32.PACK_AB R9, R57, R48 ;  /* 0x000000303909723e */ /* 0x000fe200000000ff */
[----:B------:R2:W-:Y:S01]  /*f240*/  STS.128 [R60], R4 ;  /* 0x000000043c007388 */ /* 0x0005e20000000c00 */
[----:B------:R-:W-:Y:S02]  /*f250*/  F2FP.F16.F32.PACK_AB R10, R45, R50 ;  /* 0x000000322d0a723e */ /* 0x000fe400000000ff */
[----:B------:R-:W-:-:S05]  /*f260*/  F2FP.F16.F32.PACK_AB R11, R44, R51 ;  /* 0x000000332c0b723e */ /* 0x000fca00000000ff */
[----:B------:R2:W-:Y:S02]  /*f270*/  STS.128 [R43+0x12400], R8 ;  /* 0x012400082b007388 */ /* 0x0005e40000000c00 */
.L_x_613:
[----:B------:R-:W-:Y:S05]  /*f280*/  BSYNC B2 ;  /* 0x0000000000027941 */ /* 0x000fea0003800000 */
.L_x_612:
[----:B------:R-:W-:Y:S05]  /*f290*/  @P2 BRA `(.L_x_609) ;  /* 0x00000004005c2947 */ /* 0x000fea0003800000 */
[----:B-1----:R-:W3:Y:S01]  /*f2a0*/  LDL R59, [R1+0x68] ;  /* 0x00006800013b7983 */ /* 0x002ee20000100800 */
[----:B------:R-:W-:Y:S01]  /*f2b0*/  LEA.HI R33, R33, R197, RZ, 0x1d ;  /* 0x000000c521217211 */ /* 0x000fe200078fe8ff */
[----:B------:R-:W-:Y:S02]  /*f2c0*/  HADD2.F32 R52, -RZ, R0.H0_H0 ;  /* 0x20000000ff347230 */ /* 0x000fe40000004100 */
[--C-:B------:R-:W-:Y:S01]  /*f2d0*/  HADD2.F32 R54, -RZ, R14.reuse.H0_H0 ;  /* 0x2000000eff367230 */ /* 0x100fe20000004100 */
[----:B--2---:R-:W-:Y:S01]  /*f2e0*/  SHF.R.S32.HI R4, RZ, 0x1f, R33 ;  /* 0x0000001fff047819 */ /* 0x004fe20000011421 */
[----:B0-----:R-:W-:Y:S02]  /*f2f0*/  IMAD.SHL.U32 R5, R33, 0x8, RZ ;  /* 0x0000000821057824 */ /* 0x001fe400078e00ff */
[----:B------:R-:W-:Y:S01]  /*f300*/  HADD2.F32 R51, -RZ, R15.H0_H0 ;  /* 0x2000000fff337230 */ /* 0x000fe20000004100 */
[----:B------:R-:W-:Y:S01]  /*f310*/  LEA.HI R33, R4, R33, RZ, 0x3 ;  /* 0x0000002104217211 */ /* 0x000fe200078f18ff */
[----:B------:R-:W-:Y:S01]  /*f320*/  HADD2.F32 R53, -RZ, R14.H1_H1 ;  /* 0x3000000eff357230 */ /* 0x000fe20000004100 */
        /* <DEDUP_REMOVED lines=12> */
[----:B------:R-:W-:-:S02]  /*f3f0*/  HADD2.F32 R47, -RZ, R3.H0_H0 ;  /* 0x20000003ff2f7230 */ /* 0x000fc40000004100 */
[C---:B------:R-:W-:Y:S01]  /*f400*/  FMUL.FTZ R55, R8.reuse, R51 ;  /* 0x0000003308377220 */ /* 0x040fe20000410000 */
[----:B------:R-:W-:Y:S02]  /*f410*/  HADD2.F32 R9, -RZ, R9.H1_H1 ;  /* 0x30000009ff097230 */ /* 0x000fe40000004100 */
[----:B------:R-:W-:Y:S02]  /*f420*/  HADD2.F32 R49, -RZ, R10.H0_H0 ;  /* 0x2000000aff317230 */ /* 0x000fe40000004100 */
[----:B------:R-:W-:Y:S01]  /*f430*/  FMUL.FTZ R57, R8, R47 ;  /* 0x0000002f08397220 */ /* 0x000fe20000410000 */
[----:B------:R-:W-:Y:S02]  /*f440*/  HADD2.F32 R8, -RZ, R12.H0_H0 ;  /* 0x2000000cff087230 */ /* 0x000fe40000004100 */
[----:B------:R-:W-:Y:S02]  /*f450*/  HADD2.F32 R10, -RZ, R10.H1_H1 ;  /* 0x3000000aff0a7230 */ /* 0x000fe40000004100 */
[----:B------:R-:W-:-:S02]  /*f460*/  HADD2.F32 R50, -RZ, R11.H0_H0 ;  /* 0x2000000bff327230 */ /* 0x000fc40000004100 */
[----:B------:R-:W-:Y:S01]  /*f470*/  HADD2.F32 R11, -RZ, R11.H1_H1 ;  /* 0x3000000bff0b7230 */ /* 0x000fe20000004100 */
[----:B---3--:R-:W0:Y:S02]  /*f480*/  LDS.128 R4, [R59] ;  /* 0x000000003b047984 */ /* 0x008e240000000c00 */
[--C-:B0-----:R-:W-:Y:S02]  /*f490*/  HADD2.F32 R43, -RZ, R4.reuse.H0_H0 ;  /* 0x20000004ff2b7230 */ /* 0x101fe40000004100 */
[----:B------:R-:W-:Y:S02]  /*f4a0*/  HADD2.F32 R4, -RZ, R4.H1_H1 ;  /* 0x30000004ff047230 */ /* 0x000fe40000004100 */
[----:B------:R-:W-:Y:S02]  /*f4b0*/  HADD2.F32 R44, -RZ, R5.H0_H0 ;  /* 0x20000005ff2c7230 */ /* 0x000fe40000004100 */
[C---:B------:R-:W-:Y:S01]  /*f4c0*/  FFMA.FTZ R56, R43.reuse, R52, -R56 ;  /* 0x000000342b387223 */ /* 0x040fe20000010838 */
[----:B------:R-:W-:Y:S01]  /*f4d0*/  FFMA.FTZ R58, R43, R54, R58 ;  /* 0x000000362b3a7223 */ /* 0x000fe2000001003a */
[----:B------:R-:W-:-:S02]  /*f4e0*/  HADD2.F32 R43, -RZ, R0.H1_H1 ;  /* 0x30000000ff2b7230 */ /* 0x000fc40000004100 */
[----:B------:R-:W-:Y:S01]  /*f4f0*/  FFMA.FTZ R55, R4, R47, -R55 ;  /* 0x0000002f04377223 */ /* 0x000fe20000010837 */
[----:B------:R-:W-:Y:S01]  /*f500*/  FMUL.FTZ R47, R48, R53 ;  /* 0x00000035302f7220 */ /* 0x000fe20000410000 */
[----:B------:R-:W-:Y:S02]  /*f510*/  HADD2.F32 R52, -RZ, R15.H1_H1 ;  /* 0x3000000fff347230 */ /* 0x000fe40000004100 */
[----:B------:R-:W-:Y:S01]  /*f520*/  FFMA.FTZ R57, R4, R51, R57 ;  /* 0x0000003304397223 */ /* 0x000fe20000010039 */
[-C--:B------:R-:W-:Y:S01]  /*f530*/  FMUL.FTZ R48, R48, R43.reuse ;  /* 0x0000002b30307220 */ /* 0x080fe20000410000 */
[----:B------:R-:W-:Y:S02]  /*f540*/  HADD2.F32 R4, -RZ, R3.H1_H1 ;  /* 0x30000003ff047230 */ /* 0x000fe40000004100 */
[C---:B------:R-:W-:Y:S01]  /*f550*/  FFMA.FTZ R47, R44.reuse, R43, -R47 ;  /* 0x0000002b2c2f7223 */ /* 0x040fe2000001082f */
[----:B------:R-:W-:Y:S02]  /*f560*/  HADD2.F32 R5, -RZ, R5.H1_H1 ;  /* 0x30000005ff057230 */ /* 0x000fe40000004100 */
[----:B------:R-:W-:Y:S01]  /*f570*/  FFMA.FTZ R48, R44, R53, R48 ;  /* 0x000000352c307223 */ /* 0x000fe20000010030 */
[----:B------:R-:W-:Y:S01]  /*f580*/  FMUL.FTZ R54, R9, R52 ;  /* 0x0000003409367220 */ /* 0x000fe20000410000 */
[----:B------:R-:W-:-:S02]  /*f590*/  HADD2.F32 R44, -RZ, R20.H0_H0 ;  /* 0x20000014ff2c7230 */ /* 0x000fc40000004100 */
[-C--:B------:R-:W-:Y:S01]  /*f5a0*/  FMUL.FTZ R60, R9, R4.reuse ;  /* 0x00000004093c7220 */ /* 0x080fe20000410000 */
[----:B------:R-:W-:Y:S02]  /*f5b0*/  HADD2.F32 R43, -RZ, R21.H0_H0 ;  /* 0x20000015ff2b7230 */ /* 0x000fe40000004100 */
[----:B------:R-:W-:Y:S01]  /*f5c0*/  FFMA.FTZ R54, R5, R4, -R54 ;  /* 0x0000000405367223 */ /* 0x000fe20000010836 */
[--C-:B------:R-:W-:Y:S02]  /*f5d0*/  HADD2.F32 R45, -RZ, R6.reuse.H0_H0 ;  /* 0x20000006ff2d7230 */ /* 0x100fe40000004100 */
[C---:B------:R-:W-:Y:S01]  /*f5e0*/  FMUL.FTZ R4, R49.reuse, R44 ;  /* 0x0000002c31047220 */ /* 0x040fe20000410000 */
[----:B------:R-:W-:Y:S02]  /*f5f0*/  HADD2.F32 R9, -RZ, R13.H0_H0 ;  /* 0x2000000dff097230 */ /* 0x000fe40000004100 */
[----:B------:R-:W-:Y:S01]  /*f600*/  FMUL.FTZ R53, R49, R8 ;  /* 0x0000000831357220 */ /* 0x000fe20000410000 */
[----:B------:R-:W-:-:S02]  /*f610*/  HADD2.F32 R6, -RZ, R6.H1_H1 ;  /* 0x30000006ff067230 */ /* 0x000fc40000004100 */
[----:B------:R-:W-:Y:S01]  /*f620*/  FFMA.FTZ R49, R5, R52, R60 ;  /* 0x0000003405317223 */ /* 0x000fe2000001003c */
[C---:B------:R-:W-:Y:S01]  /*f630*/  FMUL.FTZ R5, R10.reuse, R43 ;  /* 0x0000002b0a057220 */ /* 0x040fe20000410000 */
[C---:B------:R-:W-:Y:S01]  /*f640*/  FFMA.FTZ R51, R45.reuse, R8, -R4 ;  /* 0x000000082d337223 */ /* 0x040fe20000010804 */
[----:B------:R-:W-:Y:S01]  /*f650*/  FFMA.FTZ R53, R45, R44, R53 ;  /* 0x0000002c2d357223 */ /* 0x000fe20000010035 */
[-C--:B------:R-:W-:Y:S01]  /*f660*/  FMUL.FTZ R45, R10, R9.reuse ;  /* 0x000000090a2d7220 */ /* 0x080fe20000410000 */
[C---:B------:R-:W-:Y:S01]  /*f670*/  FFMA.FTZ R10, R6.reuse, R9, -R5 ;  /* 0x00000009060a7223 */ /* 0x040fe20000010805 */
[----:B------:R-:W-:Y:S02]  /*f680*/  HADD2.F32 R9, -RZ, R20.H1_H1 ;  /* 0x30000014ff097230 */ /* 0x000fe40000004100 */
[----:B------:R-:W-:Y:S02]  /*f690*/  HADD2.F32 R5, -RZ, R12.H1_H1 ;  /* 0x3000000cff057230 */ /* 0x000fe40000004100 */
[----:B------:R-:W-:Y:S01]  /*f6a0*/  FFMA.FTZ R44, R6, R43, R45 ;  /* 0x0000002b062c7223 */ /* 0x000fe2000001002d */
[----:B------:R-:W-:-:S02]  /*f6b0*/  HADD2.F32 R8, -RZ, R21.H1_H1 ;  /* 0x30000015ff087230 */ /* 0x000fc40000004100 */
[C---:B------:R-:W-:Y:S01]  /*f6c0*/  FMUL.FTZ R43, R50.reuse, R9 ;  /* 0x00000009322b7220 */ /* 0x040fe20000410000 */
[----:B------:R-:W-:Y:S02]  /*f6d0*/  HADD2.F32 R4, -RZ, R13.H1_H1 ;  /* 0x3000000dff047230 */ /* 0x000fe40000004100 */
[-C--:B------:R-:W-:Y:S01]  /*f6e0*/  FMUL.FTZ R50, R50, R5.reuse ;  /* 0x0000000532327220 */ /* 0x080fe20000410000 */
[--C-:B------:R-:W-:Y:S02]  /*f6f0*/  HADD2.F32 R46, -RZ, R7.reuse.H0_H0 ;  /* 0x20000007ff2e7230 */ /* 0x100fe40000004100 */
[C---:B------:R-:W-:Y:S01]  /*f700*/  FMUL.FTZ R6, R11.reuse, R8 ;  /* 0x000000080b067220 */ /* 0x040fe20000410000 */
[----:B------:R-:W-:Y:S02]  /*f710*/  HADD2.F32 R7, -RZ, R7.H1_H1 ;  /* 0x30000007ff077230 */ /* 0x000fe40000004100 */
[-C--:B------:R-:W-:Y:S01]  /*f720*/  FMUL.FTZ R45, R11, R4.reuse ;  /* 0x000000040b2d7220 */ /* 0x080fe20000410000 */
[C---:B------:R-:W-:Y:S01]  /*f730*/  FFMA.FTZ R43, R46.reuse, R5, -R43 ;  /* 0x000000052e2b7223 */ /* 0x040fe2000001082b */
[----:B------:R-:W-:Y:S01]  /*f740*/  FFMA.FTZ R11, R46, R9, R50 ;  /* 0x000000092e0b7223 */ /* 0x000fe20000010032 */
[C---:B------:R-:W-:Y:S01]  /*f750*/  FFMA.FTZ R46, R7.reuse, R4, -R6 ;  /* 0x00000004072e7223 */ /* 0x040fe20000010806 */
[----:B------:R-:W-:Y:S01]  /*f760*/  FFMA.FTZ R50, R7, R8, R45 ;  /* 0x0000000807327223 */ /* 0x000fe2000001002d */
[----:B------:R-:W-:-:S02]  /*f770*/  F2FP.F16.F32.PACK_AB R4, R55, R56 ;  /* 0x000000383704723e */ /* 0x000fc400000000ff */
[----:B------:R-:W-:Y:S02]  /*f780*/  F2FP.F16.F32.PACK_AB R5, R54, R47 ;  /* 0x0000002f3605723e */ /* 0x000fe400000000ff */
[----:B------:R-:W-:Y:S02]  /*f790*/  F2FP.F16.F32.PACK_AB R6, R10, R51 ;  /* 0x000000330a06723e */ /* 0x000fe400000000ff */
[----:B------:R-:W-:Y:S02]  /*f7a0*/  F2FP.F16.F32.PACK_AB R7, R46, R43 ;  /* 0x0000002b2e07723e */ /* 0x000fe400000000ff */
[----:B------:R-:W-:Y:S02]  /*f7b0*/  F2FP.F16.F32.PACK_AB R8, R57, R58 ;  /* 0x0000003a3908723e */ /* 0x000fe400000000ff */
[----:B------:R-:W-:Y:S01]  /*f7c0*/  F2FP.F16.F32.PACK_AB R9, R49, R48 ;  /* 0x000000303109723e */ /* 0x000fe200000000ff */
[----:B------:R3:W-:Y:S01]  /*f7d0*/  STS.128 [R59], R4 ;  /* 0x000000043b007388 */ /* 0x0007e20000000c00 */
[----:B------:R-:W-:-:S02]  /*f7e0*/  F2FP.F16.F32.PACK_AB R10, R44, R53 ;  /* 0x000000352c0a723e */ /* 0x000fc400000000ff */
[----:B------:R-:W-:-:S05]  /*f7f0*/  F2FP.F16.F32.PACK_AB R11, R50, R11 ;  /* 0x0000000b320b723e */ /* 0x000fca00000000ff */
[----:B------:R3:W-:Y:S02]  /*f800*/  STS.128 [R33+0x12400], R8 ;  /* 0x0124000821007388 */ /* 0x0007e40000000c00 */
.L_x_609:
[----:B------:R-:W-:Y:S05]  /*f810*/  BSYNC B1 ;  /* 0x0000000000017941 */ /* 0x000fea0003800000 */
.L_x_608:
[----:B-123--:R-:W-:-:S05]  /*f820*/  VIADD R4, R201, 0x40 ;  /* 0x00000040c9047836 */ /* 0x00efca0000000000 */
[----:B------:R-:W-:-:S13]  /*f830*/  ISETP.GE.AND P0, PT, R4, R24, PT ;  /* 0x000000180400720c */ /* 0x000fda0003f06270 */
[----:B------:R-:W-:Y:S05]  /*f840*/  @P0 BRA `(.L_x_592) ;  /* 0x00000010005c0947 */ /* 0x000fea0003800000 */
[----:B------:R-:W1:Y:S01]  /*f850*/  LDC R33, c[0x0][0x3f4] ;  /* 0x0000fd00ff217b82 */ /* 0x000e620000000800 */
[----:B------:R-:W-:Y:S01]  /*f860*/  BSSY B1, `(.L_x_614) ;  /* 0x0000063000017945 */ /* 0x000fe20003800000 */
[----:B------:R-:W-:Y:S02]  /*f870*/  SHF.R.U32.HI R59, RZ, 0x3, R203 ;  /* 0x00000003ff3b7819 */ /* 0x000fe400000116cb */
[-C--:B-1----:R-:W-:Y:S02]  /*f880*/  ISETP.GE.AND P0, PT, R16, R33.reuse, PT ;  /* 0x000000211000720c */ /* 0x082fe40003f06270 */
[-C--:B------:R-:W-:Y:S02]  /*f890*/  ISETP.GE.AND P1, PT, R193, R33.reuse, PT ;  /* 0x00000021c100720c */ /* 0x080fe40003f26270 */
[----:B------:R-:W-:-:S09]  /*f8a0*/  ISETP.GE.AND P2, PT, R192, R33, PT ;  /* 0x00000021c000720c */ /* 0x000fd20003f46270 */
[----:B------:R-:W-:Y:S05]  /*f8b0*/  @P0 BRA `(.L_x_615) ;  /* 0x0000000400740947 */ /* 0x000fea0003800000 */
[----:B------:R-:W2:Y:S01]  /*f8c0*/  LDL R61, [R1+0x6c] ;  /* 0x00006c00013d7983 */ /* 0x000ea20000100800 */
[----:B0-----:R-:W0:Y:S02]  /*f8d0*/  S2R R5, SR_TID.X ;  /* 0x0000000000057919 */ /* 0x001e240000002100 */
[----:B0-----:R-:W-:-:S04]  /*f8e0*/  IADD3 R5, R5, -0x80, RZ ;  /* 0xffffff8005057810 */ /* 0x001fc80007ffe0ff */
[----:B------:R-:W-:-:S04]  /*f8f0*/  SHF.R.S32.HI R4, RZ, 0x1f, R5 ;  /* 0x0000001fff047819 */ /* 0x000fc80000011405 */
[----:B------:R-:W-:-:S04]  /*f900*/  LEA.HI R4, R4, R5, RZ, 0x2 ;  /* 0x0000000504047211 */ /* 0x000fc800078f10ff */
[----:B------:R-:W-:-:S05]  /*f910*/  LOP3.LUT R4, R4, 0xfffffffc, RZ, 0xc0, !PT ;  /* 0xfffffffc04047812 */ /* 0x000fca00078ec0ff */
[----:B------:R-:W-:-:S05]  /*f920*/  IMAD.IADD R4, R5, 0x1, -R4 ;  /* 0x0000000105047824 */ /* 0x000fca00078e0a04 */
[----:B------:R-:W-:-:S04]  /*f930*/  LEA.HI R4, R33, R4, RZ, 0x1d ;  /* 0x0000000421047211 */ /* 0x000fc800078fe8ff */
[----:B------:R-:W-:Y:S01]  /*f940*/  SHF.R.S32.HI R5, RZ, 0x1f, R4 ;  /* 0x0000001fff057819 */ /* 0x000fe20000011404 */
[----:B------:R-:W-:-:S03]  /*f950*/  IMAD.SHL.U32 R6, R4, 0x8, RZ ;  /* 0x0000000804067824 */ /* 0x000fc600078e00ff */
[----:B------:R-:W-:Y:S02]  /*f960*/  LEA.HI R5, R5, R4, RZ, 0x3 ;  /* 0x0000000405057211 */ /* 0x000fe400078f18ff */
[----:B------:R-:W-:Y:S02]  /*f970*/  LOP3.LUT R4, R203, 0x38, R6, 0xf8, !PT ;  /* 0x00000038cb047812 */ /* 0x000fe400078ef806 */
[----:B------:R-:W-:Y:S02]  /*f980*/  SHF.L.U32 R5, R5, 0xa, RZ ;  /* 0x0000000a05057819 */ /* 0x000fe400000006ff */
[----:B------:R-:W-:Y:S02]  /*f990*/  LOP3.LUT R8, R4, R59, RZ, 0x3c, !PT ;  /* 0x0000003b04087212 */ /* 0x000fe400078e3cff */
[----:B------:R-:W-:-:S04]  /*f9a0*/  LOP3.LUT R9, R5, 0x7fffe000, RZ, 0xc0, !PT ;  /* 0x7fffe00005097812 */ /* 0x000fc800078ec0ff */
[----:B------:R-:W-:-:S05]  /*f9b0*/  IADD3 R9, R8, R9, R219 ;  /* 0x0000000908097210 */ /* 0x000fca0007ffe0db */
[----:B------:R-:W-:-:S05]  /*f9c0*/  IMAD R24, R9, 0x2, R2 ;  /* 0x0000000209187824 */ /* 0x000fca00078e0202 */
[----:B------:R-:W0:Y:S01]  /*f9d0*/  LDS.128 R8, [R24+0x12400] ;  /* 0x0124000018087984 */ /* 0x000e220000000c00 */
[----:B------:R-:W-:Y:S02]  /*f9e0*/  HADD2.F32 R51, -RZ, R34.H0_H0 ;  /* 0x20000022ff337230 */ /* 0x000fe40000004100 */
[----:B------:R-:W-:Y:S02]  /*f9f0*/  HADD2.F32 R53, -RZ, R39.H0_H0 ;  /* 0x20000027ff357230 */ /* 0x000fe40000004100 */
[----:B------:R-:W-:Y:S02]  /*fa00*/  HADD2.F32 R58, -RZ, R40.H0_H0 ;  /* 0x20000028ff3a7230 */ /* 0x000fe40000004100 */
[----:B------:R-:W-:Y:S02]  /*fa10*/  HADD2.F32 R56, -RZ, R35.H0_H0 ;  /* 0x20000023ff387230 */ /* 0x000fe40000004100 */
[----:B------:R-:W-:Y:S02]  /*fa20*/  HADD2.F32 R60, -RZ, R39.H1_H1 ;  /* 0x30000027ff3c7230 */ /* 0x000fe40000004100 */
[----:B------:R-:W-:-:S02]  /*fa30*/  HADD2.F32 R34, -RZ, R34.H1_H1 ;  /* 0x30000022ff227230 */ /* 0x000fc40000004100 */
[----:B------:R-:W-:Y:S02]  /*fa40*/  HADD2.F32 R55, -RZ, R40.H1_H1 ;  /* 0x30000028ff377230 */ /* 0x000fe40000004100 */
[----:B------:R-:W-:Y:S02]  /*fa50*/  HADD2.F32 R35, -RZ, R35.H1_H1 ;  /* 0x30000023ff237230 */ /* 0x000fe40000004100 */
[----:B------:R-:W-:Y:S02]  /*fa60*/  HADD2.F32 R57, -RZ, R41.H0_H0 ;  /* 0x20000029ff397230 */ /* 0x000fe40000004100 */
[--C-:B0-----:R-:W-:Y:S02]  /*fa70*/  HADD2.F32 R47, -RZ, R8.reuse.H0_H0 ;  /* 0x20000008ff2f7230 */ /* 0x101fe40000004100 */
[----:B------:R-:W-:-:S03]  /*fa80*/  HADD2.F32 R8, -RZ, R8.H1_H1 ;  /* 0x30000008ff087230 */ /* 0x000fc60000004100 */
[-C--:B------:R-:W-:Y:S01]  /*fa90*/  FMUL.FTZ R52, R53, R47.reuse ;  /* 0x0000002f35347220 */ /* 0x080fe20000410000 */
[----:B------:R-:W-:Y:S01]  /*faa0*/  FMUL.FTZ R54, R51, R47 ;  /* 0x0000002f33367220 */ /* 0x000fe20000410000 */
[--C-:B------:R-:W-:Y:S02]  /*fab0*/  HADD2.F32 R48, -RZ, R9.reuse.H0_H0 ;  /* 0x20000009ff307230 */ /* 0x100fe40000004100 */
[----:B------:R-:W-:Y:S01]  /*fac0*/  FMUL.FTZ R39, R58, R8 ;  /* 0x000000083a277220 */ /* 0x000fe20000410000 */
[----:B------:R-:W-:Y:S02]  /*fad0*/  HADD2.F32 R9, -RZ, R9.H1_H1 ;  /* 0x30000009ff097230 */ /* 0x000fe40000004100 */
[--C-:B------:R-:W-:Y:S02]  /*fae0*/  HADD2.F32 R49, -RZ, R10.reuse.H0_H0 ;  /* 0x2000000aff317230 */ /* 0x100fe40000004100 */
[----:B------:R-:W-:Y:S01]  /*faf0*/  FMUL.FTZ R47, R60, R48 ;  /* 0x000000303c2f7220 */ /* 0x000fe20000410000 */
[----:B------:R-:W-:-:S02]  /*fb00*/  HADD2.F32 R10, -RZ, R10.H1_H1 ;  /* 0x3000000aff0a7230 */ /* 0x000fc40000004100 */
[--C-:B------:R-:W-:Y:S02]  /*fb10*/  HADD2.F32 R50, -RZ, R11.reuse.H0_H0 ;  /* 0x2000000bff327230 */ /* 0x100fe40000004100 */
[----:B------:R-:W-:Y:S01]  /*fb20*/  HADD2.F32 R11, -RZ, R11.H1_H1 ;  /* 0x3000000bff0b7230 */ /* 0x000fe20000004100 */
[----:B--2---:R-:W0:Y:S02]  /*fb30*/  LDS.128 R4, [R61] ;  /* 0x000000003d047984 */ /* 0x004e240000000c00 */
[--C-:B0-----:R-:W-:Y:S02]  /*fb40*/  HADD2.F32 R43, -RZ, R4.reuse.H0_H0 ;  /* 0x20000004ff2b7230 */ /* 0x101fe40000004100 */
[----:B------:R-:W-:-:S03]  /*fb50*/  HADD2.F32 R4, -RZ, R4.H1_H1 ;  /* 0x30000004ff047230 */ /* 0x000fc60000004100 */
[-C--:B------:R-:W-:Y:S01]  /*fb60*/  FFMA.FTZ R52, R51, R43.reuse, -R52 ;  /* 0x0000002b33347223 */ /* 0x080fe20000010834 */
[----:B------:R-:W-:Y:S01]  /*fb70*/  FFMA.FTZ R54, R53, R43, R54 ;  /* 0x0000002b35367223 */ /* 0x000fe20000010036 */
[C---:B------:R-:W-:Y:S01]  /*fb80*/  FMUL.FTZ R43, R56.reuse, R8 ;  /* 0x00000008382b7220 */ /* 0x040fe20000410000 */
[--C-:B------:R-:W-:Y:S02]  /*fb90*/  HADD2.F32 R44, -RZ, R5.reuse.H0_H0 ;  /* 0x20000005ff2c7230 */ /* 0x100fe40000004100 */
[-C--:B------:R-:W-:Y:S01]  /*fba0*/  FFMA.FTZ R39, R56, R4.reuse, -R39 ;  /* 0x0000000438277223 */ /* 0x080fe20000010827 */
[----:B------:R-:W-:Y:S02]  /*fbb0*/  HADD2.F32 R5, -RZ, R5.H1_H1 ;  /* 0x30000005ff057230 */ /* 0x000fe40000004100 */
[----:B------:R-:W-:Y:S01]  /*fbc0*/  FFMA.FTZ R43, R58, R4, R43 ;  /* 0x000000043a2b7223 */ /* 0x000fe2000001002b */
[----:B------:R-:W-:Y:S01]  /*fbd0*/  FMUL.FTZ R51, R34, R48 ;  /* 0x0000003022337220 */ /* 0x000fe20000410000 */
[----:B------:R-:W-:Y:S01]  /*fbe0*/  FMUL.FTZ R4, R55, R9 ;  /* 0x0000000937047220 */ /* 0x000fe20000410000 */
[----:B------:R-:W-:-:S02]  /*fbf0*/  HADD2.F32 R53, -RZ, R37.H0_H0 ;  /* 0x20000025ff357230 */ /* 0x000fc40000004100 */
[C---:B------:R-:W-:Y:S01]  /*fc00*/  FMUL.FTZ R8, R35.reuse, R9 ;  /* 0x0000000923087220 */ /* 0x040fe20000410000 */
[----:B------:R-:W-:Y:S02]  /*fc10*/  HADD2.F32 R56, -RZ, R42.H0_H0 ;  /* 0x2000002aff387230 */ /* 0x000fe40000004100 */
[-C--:B------:R-:W-:Y:S01]  /*fc20*/  FFMA.FTZ R47, R34, R44.reuse, -R47 ;  /* 0x0000002c222f7223 */ /* 0x080fe2000001082f */
[----:B------:R-:W-:Y:S02]  /*fc30*/  HADD2.F32 R45, -RZ, R6.H0_H0 ;  /* 0x20000006ff2d7230 */ /* 0x000fe40000004100 */
[----:B------:R-:W-:Y:S01]  /*fc40*/  FFMA.FTZ R51, R60, R44, R51 ;  /* 0x0000002c3c337223 */ /* 0x000fe20000010033 */
[----:B------:R-:W-:Y:S02]  /*fc50*/  HADD2.F32 R48, -RZ, R38.H0_H0 ;  /* 0x20000026ff307230 */ /* 0x000fe40000004100 */
[----:B------:R-:W-:Y:S01]  /*fc60*/  FFMA.FTZ R34, R35, R5, -R4 ;  /* 0x0000000523227223 */ /* 0x000fe20000010804 */
[----:B------:R-:W-:-:S02]  /*fc70*/  HADD2.F32 R6, -RZ, R6.H1_H1 ;  /* 0x30000006ff067230 */ /* 0x000fc40000004100 */
[----:B------:R-:W-:Y:S01]  /*fc80*/  FFMA.FTZ R40, R55, R5, R8 ;  /* 0x0000000537287223 */ /* 0x000fe20000010008 */
[-C--:B------:R-:W-:Y:S01]  /*fc90*/  FMUL.FTZ R4, R57, R49.reuse ;  /* 0x0000003139047220 */ /* 0x080fe20000410000 */
[C---:B------:R-:W-:Y:S01]  /*fca0*/  FMUL.FTZ R44, R53.reuse, R49 ;  /* 0x00000031352c7220 */ /* 0x040fe20000410000 */
[-C--:B------:R-:W-:Y:S01]  /*fcb0*/  FMUL.FTZ R5, R56, R10.reuse ;  /* 0x0000000a38057220 */ /* 0x080fe20000410000 */
[C---:B------:R-:W-:Y:S01]  /*fcc0*/  FMUL.FTZ R9, R48.reuse, R10 ;  /* 0x0000000a30097220 */ /* 0x040fe20000410000 */
[-C--:B------:R-:W-:Y:S01]  /*fcd0*/  FFMA.FTZ R35, R53, R45.reuse, -R4 ;  /* 0x0000002d35237223 */ /* 0x080fe20000010804 */
[----:B------:R-:W-:Y:S01]  /*fce0*/  FFMA.FTZ R44, R57, R45, R44 ;  /* 0x0000002d392c7223 */ /* 0x000fe2000001002c */
[----:B------:R-:W-:Y:S01]  /*fcf0*/  FFMA.FTZ R10, R48, R6, -R5 ;  /* 0x00000006300a7223 */ /* 0x000fe20000010805 */
[----:B------:R-:W-:Y:S02]  /*fd00*/  HADD2.F32 R48, -RZ, R41.H1_H1 ;  /* 0x30000029ff307230 */ /* 0x000fe40000004100 */
[----:B------:R-:W-:-:S02]  /*fd10*/  HADD2.F32 R45, -RZ, R42.H1_H1 ;  /* 0x3000002aff2d7230 */ /* 0x000fc40000004100 */
[----:B------:R-:W-:Y:S02]  /*fd20*/  HADD2.F32 R8, -RZ, R37.H1_H1 ;  /* 0x30000025ff087230 */ /* 0x000fe40000004100 */
[----:B------:R-:W-:Y:S02]  /*fd30*/  HADD2.F32 R41, -RZ, R38.H1_H1 ;  /* 0x30000026ff297230 */ /* 0x000fe40000004100 */
[--C-:B------:R-:W-:Y:S02]  /*fd40*/  HADD2.F32 R46, -RZ, R7.reuse.H0_H0 ;  /* 0x20000007ff2e7230 */ /* 0x100fe40000004100 */
[----:B------:R-:W-:Y:S01]  /*fd50*/  FFMA.FTZ R37, R56, R6, R9 ;  /* 0x0000000638257223 */ /* 0x000fe20000010009 */
        /* <DEDUP_REMOVED lines=8> */
[----:B------:R-:W-:Y:S01]  /*fde0*/  FFMA.FTZ R41, R45, R7, R6 ;  /* 0x000000072d297223 */ /* 0x000fe20000010006 */
[----:B------:R-:W-:-:S02]  /*fdf0*/  F2FP.F16.F32.PACK_AB R4, R39, R52 ;  /* 0x000000342704723e */ /* 0x000fc400000000ff */
[----:B------:R-:W-:Y:S02]  /*fe00*/  F2FP.F16.F32.PACK_AB R5, R34, R47 ;  /* 0x0000002f2205723e */ /* 0x000fe400000000ff */
[----:B------:R-:W-:Y:S02]  /*fe10*/  F2FP.F16.F32.PACK_AB R6, R10, R35 ;  /* 0x000000230a06723e */ /* 0x000fe400000000ff */
[----:B------:R-:W-:Y:S02]  /*fe20*/  F2FP.F16.F32.PACK_AB R7, R38, R11 ;  /* 0x0000000b2607723e */ /* 0x000fe400000000ff */
[----:B------:R-:W-:Y:S02]  /*fe30*/  F2FP.F16.F32.PACK_AB R8, R43, R54 ;  /* 0x000000362b08723e */ /* 0x000fe400000000ff */
[----:B------:R-:W-:Y:S02]  /*fe40*/  F2FP.F16.F32.PACK_AB R9, R40, R51 ;  /* 0x000000332809723e */ /* 0x000fe400000000ff */
[----:B------:R-:W-:-:S02]  /*fe50*/  F2FP.F16.F32.PACK_AB R10, R37, R44 ;  /* 0x0000002c250a723e */ /* 0x000fc400000000ff */
[----:B------:R-:W-:Y:S01]  /*fe60*/  F2FP.F16.F32.PACK_AB R11, R41, R46 ;  /* 0x0000002e290b723e */ /* 0x000fe200000000ff */
[----:B------:R1:W-:Y:S04]  /*fe70*/  STS.128 [R61], R4 ;  /* 0x000000043d007388 */ /* 0x0003e80000000c00 */
[----:B------:R1:W-:Y:S02]  /*fe80*/  STS.128 [R24+0x12400], R8 ;  /* 0x0124000818007388 */ /* 0x0003e40000000c00 */
.L_x_615:
[----:B------:R-:W-:Y:S05]  /*fe90*/  BSYNC B1 ;  /* 0x0000000000017941 */ /* 0x000fea0003800000 */
.L_x_614:
[----:B------:R-:W-:Y:S04]  /*fea0*/  BSSY B1, `(.L_x_616) ;  /* 0x0000059000017945 */ /* 0x000fe80003800000 */
[----:B------:R-:W-:Y:S05]  /*feb0*/  @P1 BRA `(.L_x_617) ;  /* 0x00000004005c1947 */ /* 0x000fea0003800000 */
[----:B------:R-:W2:Y:S01]  /*fec0*/  LDL R50, [R1+0x64] ;  /* 0x0000640001327983 */ /* 0x000ea20000100800 */
[----:B-1----:R-:W-:Y:S01]  /*fed0*/  LEA.HI R4, R33, R196, RZ, 0x1d ;  /* 0x000000c421047211 */ /* 0x002fe200078fe8ff */
[----:B------:R-:W-:Y:S02]  /*fee0*/  HADD2.F32 R46, -RZ, R29.H0_H0 ;  /* 0x2000001dff2e7230 */ /* 0x000fe40000004100 */
[----:B------:R-:W-:Y:S01]  /*fef0*/  HADD2.F32 R44, -RZ, R25.H0_H0 ;  /* 0x20000019ff2c7230 */ /* 0x000fe20000004100 */
[----:B0-----:R-:W-:Y:S01]  /*ff00*/  SHF.R.S32.HI R5, RZ, 0x1f, R4 ;  /* 0x0000001fff057819 */ /* 0x001fe20000011404 */
[----:B------:R-:W-:Y:S02]  /*ff10*/  IMAD.SHL.U32 R6, R4, 0x8, RZ ;  /* 0x0000000804067824 */ /* 0x000fe400078e00ff */
[----:B------:R-:W-:Y:S01]  /*ff20*/  HADD2.F32 R47, -RZ, R29.H1_H1 ;  /* 0x3000001dff2f7230 */ /* 0x000fe20000004100 */
[----:B------:R-:W-:Y:S01]  /*ff30*/  LEA.HI R5, R5, R4, RZ, 0x3 ;  /* 0x0000000405057211 */ /* 0x000fe200078f18ff */
[--C-:B------:R-:W-:Y:S01]  /*ff40*/  HADD2.F32 R48, -RZ, R30.reuse.H0_H0 ;  /* 0x2000001eff307230 */ /* 0x100fe20000004100 */
[----:B------:R-:W-:Y:S01]  /*ff50*/  LOP3.LUT R4, R203, 0x38, R6, 0xf8, !PT ;  /* 0x00000038cb047812 */ /* 0x000fe200078ef806 */
[----:B------:R-:W-:Y:S01]  /*ff60*/  HADD2.F32 R45, -RZ, R25.H1_H1 ;  /* 0x30000019ff2d7230 */ /* 0x000fe20000004100 */
[----:B------:R-:W-:Y:S01]  /*ff70*/  SHF.L.U32 R5, R5, 0xa, RZ ;  /* 0x0000000a05057819 */ /* 0x000fe200000006ff */
[----:B------:R-:W-:Y:S01]  /*ff80*/  HADD2.F32 R49, -RZ, R30.H1_H1 ;  /* 0x3000001eff317230 */ /* 0x000fe20000004100 */
[----:B------:R-:W-:-:S02]  /*ff90*/  LOP3.LUT R8, R4, R59, RZ, 0x3c, !PT ;  /* 0x0000003b04087212 */ /* 0x000fc400078e3cff */
[----:B------:R-:W-:-:S04]  /*ffa0*/  LOP3.LUT R9, R5, 0x7fffe000, RZ, 0xc0, !PT ;  /* 0x7fffe00005097812 */ /* 0x000fc800078ec0ff */
[----:B------:R-:W-:-:S05]  /*ffb0*/  IADD3 R9, R8, R9, R219 ;  /* 0x0000000908097210 */ /* 0x000fca0007ffe0db */
[----:B------:R-:W-:-:S05]  /*ffc0*/  IMAD R24, R9, 0x2, R2 ;  /* 0x0000000209187824 */ /* 0x000fca00078e0202 */
[----:B------:R-:W0:Y:S02]  /*ffd0*/  LDS.128 R8, [R24+0x12400] ;  /* 0x0124000018087984 */ /* 0x000e240000000c00 */
[--C-:B0-----:R-:W-:Y:S02]  /*ffe0*/  HADD2.F32 R39, -RZ, R8.reuse.H0_H0 ;  /* 0x20000008ff277230 */ /* 0x101fe40000004100 */
[----:B------:R-:W-:Y:S02]  /*fff0*/  HADD2.F32 R8, -RZ, R8.H1_H1 ;  /* 0x30000008ff087230 */ /* 0x000fe40000004100 */
[--C-:B------:R-:W-:Y:S02]  /*10000*/  HADD2.F32 R40, -RZ, R9.reuse.H0_H0 ;  /* 0x20000009ff287230 */ /* 0x100fe40000004100 */
[-C--:B------:R-:W-:Y:S01]  /*10010*/  FMUL.FTZ R43, R46, R39.reuse ;  /* 0x000000272e2b7220 */ /* 0x080fe20000410000 */
[----:B------:R-:W-:Y:S01]  /*10020*/  FMUL.FTZ R39, R44, R39 ;  /* 0x000000272c277220 */ /* 0x000fe20000410000 */
[----:B------:R-:W-:-:S02]  /*10030*/  HADD2.F32 R9, -RZ, R9.H1_H1 ;  /* 0x30000009ff097230 */ /* 0x000fc40000004100 */
[----:B------:R-:W-:Y:S01]  /*10040*/  FMUL.FTZ R29, R48, R8 ;  /* 0x00000008301d7220 */ /* 0x000fe20000410000 */
[--C-:B------:R-:W-:Y:S02]  /*10050*/  HADD2.F32 R41, -RZ, R10.reuse.H0_H0 ;  /* 0x2000000aff297230 */ /* 0x100fe40000004100 */
[----:B------:R-:W-:Y:S02]  /*10060*/  HADD2.F32 R10, -RZ, R10.H1_H1 ;  /* 0x3000000aff0a7230 */ /* 0x000fe40000004100 */
[--C-:B------:R-:W-:Y:S02]  /*10070*/  HADD2.F32 R42, -RZ, R11.reuse.H0_H0 ;  /* 0x2000000bff2a7230 */ /* 0x100fe40000004100 */
[----:B------:R-:W-:Y:S01]  /*10080*/  HADD2.F32 R11, -RZ, R11.H1_H1 ;  /* 0x3000000bff0b7230 */ /* 0x000fe20000004100 */
[----:B--2---:R-:W0:Y:S02]  /*10090*/  LDS.128 R4, [R50] ;  /* 0x0000000032047984 */ /* 0x004e240000000c00 */
[----:B0-----:R-:W-:-:S02]  /*100a0*/  HADD2.F32 R34, -RZ, R4.H0_H0 ;  /* 0x20000004ff227230 */ /* 0x001fc40000004100 */
[----:B------:R-:W-:Y:S02]  /*100b0*/  HADD2.F32 R4, -RZ, R4.H1_H1 ;  /* 0x30000004ff047230 */ /* 0x000fe40000004100 */
[--C-:B------:R-:W-:Y:S02]  /*100c0*/  HADD2.F32 R35, -RZ, R5.reuse.H0_H0 ;  /* 0x20000005ff237230 */ /* 0x100fe40000004100 */
[-C--:B------:R-:W-:Y:S01]  /*100d0*/  FFMA.FTZ R43, R44, R34.reuse, -R43 ;  /* 0x000000222c2b7223 */ /* 0x080fe2000001082b */
[----:B------:R-:W-:Y:S02]  /*100e0*/  HADD2.F32 R44, -RZ, R26.H0_H0 ;  /* 0x2000001aff2c7230 */ /* 0x000fe40000004100 */
[----:B------:R-:W-:Y:S01]  /*100f0*/  FFMA.FTZ R39, R46, R34, R39 ;  /* 0x000000222e277223 */ /* 0x000fe20000010027 */
[-C--:B------:R-:W-:Y:S01]  /*10100*/  FMUL.FTZ R34, R47, R40.reuse ;  /* 0x000000282f227220 */ /* 0x080fe20000410000 */
[----:B------:R-:W-:Y:S01]  /*10110*/  FMUL.FTZ R40, R45, R40 ;  /* 0x000000282d287220 */ /* 0x000fe20000410000 */
[----:B------:R-:W-:-:S02]  /*10120*/  HADD2.F32 R5, -RZ, R5.H1_H1 ;  /* 0x30000005ff057230 */ /* 0x000fc40000004100 */
[C---:B------:R-:W-:Y:S01]  /*10130*/  FMUL.FTZ R25, R44.reuse, R8 ;  /* 0x000000082c197220 */ /* 0x040fe20000410000 */
[-C--:B------:R-:W-:Y:S01]  /*10140*/  FFMA.FTZ R8, R44, R4.reuse, -R29 ;  /* 0x000000042c087223 */ /* 0x080fe2000001081d */
[-C--:B------:R-:W-:Y:S01]  /*10150*/  FFMA.FTZ R34, R45, R35.reuse, -R34 ;  /* 0x000000232d227223 */ /* 0x080fe20000010822 */
[----:B------:R-:W-:Y:S01]  /*10160*/  FFMA.FTZ R40, R47, R35, R40 ;  /* 0x000000232f287223 */ /* 0x000fe20000010028 */
[----:B------:R-:W-:Y:S01]  /*10170*/  FFMA.FTZ R30, R48, R4, R25 ;  /* 0x00000004301e7223 */ /* 0x000fe20000010019 */
[----:B------:R-:W-:Y:S02]  /*10180*/  HADD2.F32 R25, -RZ, R26.H1_H1 ;  /* 0x3000001aff197230 */ /* 0x000fe40000004100 */
[----:B------:R-:W-:Y:S01]  /*10190*/  FMUL.FTZ R4, R49, R9 ;  /* 0x0000000931047220 */ /* 0x000fe20000410000 */
[----:B------:R-:W-:Y:S02]  /*101a0*/  HADD2.F32 R29, -RZ, R27.H0_H0 ;  /* 0x2000001bff1d7230 */ /* 0x000fe40000004100 */
[----:B------:R-:W-:-:S02]  /*101b0*/  HADD2.F32 R35, -RZ, R31.H0_H0 ;  /* 0x2000001fff237230 */ /* 0x000fc40000004100 */
[C---:B------:R-:W-:Y:S01]  /*101c0*/  FMUL.FTZ R26, R25.reuse, R9 ;  /* 0x00000009191a7220 */ /* 0x040fe20000410000 */
[----:B------:R-:W-:Y:S02]  /*101d0*/  HADD2.F32 R48, -RZ, R32.H0_H0 ;  /* 0x20000020ff307230 */ /* 0x000fe40000004100 */
[----:B------:R-:W-:Y:S01]  /*101e0*/  FFMA.FTZ R9, R25, R5, -R4 ;  /* 0x0000000519097223 */ /* 0x000fe20000010804 */
[--C-:B------:R-:W-:Y:S02]  /*101f0*/  HADD2.F32 R37, -RZ, R6.reuse.H0_H0 ;  /* 0x20000006ff257230 */ /* 0x100fe40000004100 */
[-C--:B------:R-:W-:Y:S01]  /*10200*/  FMUL.FTZ R4, R35, R41.reuse ;  /* 0x0000002923047220 */ /* 0x080fe20000410000 */
[----:B------:R-:W-:Y:S02]  /*10210*/  HADD2.F32 R6, -RZ, R6.H1_H1 ;  /* 0x30000006ff067230 */ /* 0x000fe40000004100 */
[----:B------:R-:W-:Y:S01]  /*10220*/  FMUL.FTZ R44, R29, R41 ;  /* 0x000000291d2c7220 */ /* 0x000fe20000410000 */
[----:B------:R-:W-:-:S02]  /*10230*/  HADD2.F32 R46, -RZ, R28.H0_H0 ;  /* 0x2000001cff2e7230 */ /* 0x000fc40000004100 */
[----:B------:R-:W-:Y:S01]  /*10240*/  FFMA.FTZ R25, R49, R5, R26 ;  /* 0x0000000531197223 */ /* 0x000fe2000001001a */
[-C--:B------:R-:W-:Y:S01]  /*10250*/  FMUL.FTZ R5, R48, R10.reuse ;  /* 0x0000000a30057220 */ /* 0x080fe20000410000 */
[-C--:B------:R-:W-:Y:S01]  /*10260*/  FFMA.FTZ R26, R29, R37.reuse, -R4 ;  /* 0x000000251d1a7223 */ /* 0x080fe20000010804 */
[----:B------:R-:W-:Y:S01]  /*10270*/  FFMA.FTZ R44, R35, R37, R44 ;  /* 0x00000025232c7223 */ /* 0x000fe2000001002c */
[C---:B------:R-:W-:Y:S01]  /*10280*/  FMUL.FTZ R35, R46.reuse, R10 ;  /* 0x0000000a2e237220 */ /* 0x040fe20000410000 */
[-C--:B------:R-:W-:Y:S01]  /*10290*/  FFMA.FTZ R29, R46, R6.reuse, -R5 ;  /* 0x000000062e1d7223 */ /* 0x080fe20000010805 */
[----:B------:R-:W-:Y:S02]  /*102a0*/  HADD2.F32 R46, -RZ, R31.H1_H1 ;  /* 0x3000001fff2e7230 */ /* 0x000fe40000004100 */
[----:B------:R-:W-:Y:S02]  /*102b0*/  HADD2.F32 R37, -RZ, R32.H1_H1 ;  /* 0x30000020ff257230 */ /* 0x000fe40000004100 */
[----:B------:R-:W-:Y:S01]  /*102c0*/  FFMA.FTZ R35, R48, R6, R35 ;  /* 0x0000000630237223 */ /* 0x000fe20000010023 */
[----:B------:R-:W-:-:S02]  /*102d0*/  HADD2.F32 R10, -RZ, R27.H1_H1 ;  /* 0x3000001bff0a7230 */ /* 0x000fc40000004100 */
[-C--:B------:R-:W-:Y:S01]  /*102e0*/  FMUL.FTZ R5, R46, R42.reuse ;  /* 0x0000002a2e057220 */ /* 0x080fe20000410000 */
[----:B------:R-:W-:Y:S02]  /*102f0*/  HADD2.F32 R31, -RZ, R28.H1_H1 ;  /* 0x3000001cff1f7230 */ /* 0x000fe40000004100 */
[-C--:B------:R-:W-:Y:S01]  /*10300*/  FMUL.FTZ R4, R37, R11.reuse ;  /* 0x0000000b25047220 */ /* 0x080fe20000410000 */
[--C-:B------:R-:W-:Y:S02]  /*10310*/  HADD2.F32 R38, -RZ, R7.reuse.H0_H0 ;  /* 0x20000007ff267230 */ /* 0x100fe40000004100 */
[C---:B------:R-:W-:Y:S01]  /*10320*/  FMUL.FTZ R27, R10.reuse, R42 ;  /* 0x0000002a0a1b7220 */ /* 0x040fe20000410000 */
[----:B------:R-:W-:Y:S02]  /*10330*/  HADD2.F32 R7, -RZ, R7.H1_H1 ;  /* 0x30000007ff077230 */ /* 0x000fe40000004100 */
[C---:B------:R-:W-:Y:S01]  /*10340*/  FMUL.FTZ R6, R31.reuse, R11 ;  /* 0x0000000b1f067220 */ /* 0x040fe20000410000 */
[-C--:B------:R-:W-:Y:S01]  /*10350*/  FFMA.FTZ R11, R10, R38.reuse, -R5 ;  /* 0x000000260a0b7223 */ /* 0x080fe20000010805 */
[----:B------:R-:W-:Y:S01]  /*10360*/  FFMA.FTZ R27, R46, R38, R27 ;  /* 0x000000262e1b7223 */ /* 0x000fe2000001001b */
[-C--:B------:R-:W-:Y:S01]  /*10370*/  FFMA.FTZ R28, R31, R7.reuse, -R4 ;  /* 0x000000071f1c7223 */ /* 0x080fe20000010804 */
        /* <DEDUP_REMOVED lines=11> */
.L_x_617:
[----:B------:R-:W-:Y:S05]  /*10430*/  BSYNC B1 ;  /* 0x0000000000017941 */ /* 0x000fea0003800000 */
.L_x_616:
[----:B------:R-:W-:Y:S05]  /*10440*/  @P2 BRA `(.L_x_592) ;  /* 0x00000004005c2947 */ /* 0x000fea0003800000 */
[----:B------:R-:W0:Y:S01]  /*10450*/  LDL R41, [R1+0x60] ;  /* 0x0000600001297983 */ /* 0x000e220000100800 */
[----:B------:R-:W-:Y:S01]  /*10460*/  LEA.HI R33, R33, R197, RZ, 0x1d ;  /* 0x000000c521217211 */ /* 0x000fe200078fe8ff */
[----:B------:R-:W-:Y:S02]  /*10470*/  HADD2.F32 R35, -RZ, R14.H0_H0 ;  /* 0x2000000eff237230 */ /* 0x000fe40000004100 */
[----:B------:R-:W-:Y:S01]  /*10480*/  HADD2.F32 R42, -RZ, R15.H0_H0 ;  /* 0x2000000fff2a7230 */ /* 0x000fe20000004100 */
[----:B-12---:R-:W-:Y:S01]  /*10490*/  SHF.R.S32.HI R6, RZ, 0x1f, R33 ;  /* 0x0000001fff067819 */ /* 0x006fe20000011421 */
[----:B------:R-:W-:Y:S02]  /*104a0*/  IMAD.SHL.U32 R4, R33, 0x8, RZ ;  /* 0x0000000821047824 */ /* 0x000fe400078e00ff */
[----:B------:R-:W-:Y:S01]  /*104b0*/  HADD2.F32 R40, -RZ, R3.H0_H0 ;  /* 0x20000003ff287230 */ /* 0x000fe20000004100 */
[----:B------:R-:W-:Y:S01]  /*104c0*/  LEA.HI R6, R6, R33, RZ, 0x3 ;  /* 0x0000002106067211 */ /* 0x000fe200078f18ff */
[----:B------:R-:W-:Y:S01]  /*104d0*/  HADD2.F32 R33, -RZ, R0.H0_H0 ;  /* 0x20000000ff217230 */ /* 0x000fe20000004100 */
[----:B------:R-:W-:Y:S01]  /*104e0*/  LOP3.LUT R4, R203, 0x38, R4, 0xf8, !PT ;  /* 0x00000038cb047812 */ /* 0x000fe200078ef804 */
[----:B------:R-:W-:Y:S01]  /*104f0*/  HADD2.F32 R14, -RZ, R14.H1_H1 ;  /* 0x3000000eff0e7230 */ /* 0x000fe20000004100 */
[----:B------:R-:W-:Y:S01]  /*10500*/  SHF.L.U32 R6, R6, 0xa, RZ ;  /* 0x0000000a06067819 */ /* 0x000fe200000006ff */
[----:B------:R-:W-:Y:S01]  /*10510*/  HADD2.F32 R0, -RZ, R0.H1_H1 ;  /* 0x30000000ff007230 */ /* 0x000fe20000004100 */
[----:B------:R-:W-:Y:S01]  /*10520*/  LOP3.LUT R8, R4, R59, RZ, 0x3c, !PT ;  /* 0x0000003b04087212 */ /* 0x000fe200078e3cff */
[----:B------:R-:W-:Y:S01]  /*10530*/  HADD2.F32 R37, -RZ, R15.H1_H1 ;  /* 0x3000000fff257230 */ /* 0x000fe20000004100 */
[----:B------:R-:W-:Y:S01]  /*10540*/  LOP3.LUT R9, R6, 0x7fffe000, RZ, 0xc0, !PT ;  /* 0x7fffe00006097812 */ /* 0x000fe200078ec0ff */
[----:B------:R-:W-:-:S02]  /*10550*/  HADD2.F32 R3, -RZ, R3.H1_H1 ;  /* 0x30000003ff037230 */ /* 0x000fc40000004100 */
[--C-:B------:R-:W-:Y:S01]  /*10560*/  HADD2.F32 R39, -RZ, R20.reuse.H0_H0 ;  /* 0x20000014ff277230 */ /* 0x100fe20000004100 */
[----:B------:R-:W-:Y:S01]  /*10570*/  IADD3 R9, R8, R9, R219 ;  /* 0x0000000908097210 */ /* 0x000fe20007ffe0db */
[----:B------:R-:W-:-:S04]  /*10580*/  HADD2.F32 R20, -RZ, R20.H1_H1 ;  /* 0x30000014ff147230 */ /* 0x000fc80000004100 */
[----:B------:R-:W-:-:S05]  /*10590*/  IMAD R24, R9, 0x2, R2 ;  /* 0x0000000209187824 */ /* 0x000fca00078e0202 */
[----:B------:R-:W1:Y:S02]  /*105a0*/  LDS.128 R8, [R24+0x12400] ;  /* 0x0124000018087984 */ /* 0x000e640000000c00 */
[--C-:B-1----:R-:W-:Y:S02]  /*105b0*/  HADD2.F32 R29, -RZ, R8.reuse.H0_H0 ;  /* 0x20000008ff1d7230 */ /* 0x102fe40000004100 */
[----:B------:R-:W-:Y:S02]  /*105c0*/  HADD2.F32 R8, -RZ, R8.H1_H1 ;  /* 0x30000008ff087230 */ /* 0x000fe40000004100 */
[--C-:B------:R-:W-:Y:S02]  /*105d0*/  HADD2.F32 R30, -RZ, R9.reuse.H0_H0 ;  /* 0x20000009ff1e7230 */ /* 0x100fe40000004100 */
[-C--:B------:R-:W-:Y:S01]  /*105e0*/  FMUL.FTZ R34, R35, R29.reuse ;  /* 0x0000001d23227220 */ /* 0x080fe20000410000 */
[----:B------:R-:W-:Y:S01]  /*105f0*/  FMUL.FTZ R38, R33, R29 ;  /* 0x0000001d21267220 */ /* 0x000fe20000410000 */
[----:B------:R-:W-:-:S02]  /*10600*/  HADD2.F32 R9, -RZ, R9.H1_H1 ;  /* 0x30000009ff097230 */ /* 0x000fc40000004100 */
[----:B------:R-:W-:Y:S01]  /*10610*/  FMUL.FTZ R29, R42, R8 ;  /* 0x000000082a1d7220 */ /* 0x000fe20000410000 */
[--C-:B------:R-:W-:Y:S02]  /*10620*/  HADD2.F32 R31, -RZ, R10.reuse.H0_H0 ;  /* 0x2000000aff1f7230 */ /* 0x100fe40000004100 */
[----:B------:R-:W-:Y:S01]  /*10630*/  FMUL.FTZ R15, R0, R30 ;  /* 0x0000001e000f7220 */ /* 0x000fe20000410000 */
[----:B------:R-:W-:Y:S02]  /*10640*/  HADD2.F32 R10, -RZ, R10.H1_H1 ;  /* 0x3000000aff0a7230 */ /* 0x000fe40000004100 */
[--C-:B------:R-:W-:Y:S02]  /*10650*/  HADD2.F32 R32, -RZ, R11.reuse.H0_H0 ;  /* 0x2000000bff207230 */ /* 0x100fe40000004100 */
[----:B------:R-:W-:Y:S01]  /*10660*/  HADD2.F32 R11, -RZ, R11.H1_H1 ;  /* 0x3000000bff0b7230 */ /* 0x000fe20000004100 */
[----:B0-----:R-:W0:Y:S02]  /*10670*/  LDS.128 R4, [R41] ;  /* 0x0000000029047984 */ /* 0x001e240000000c00 */
[----:B0-----:R-:W-:-:S02]  /*10680*/  HADD2.F32 R25, -RZ, R4.H0_H0 ;  /* 0x20000004ff197230 */ /* 0x001fc40000004100 */
[----:B------:R-:W-:Y:S02]  /*10690*/  HADD2.F32 R4, -RZ, R4.H1_H1 ;  /* 0x30000004ff047230 */ /* 0x000fe40000004100 */
[--C-:B------:R-:W-:Y:S02]  /*106a0*/  HADD2.F32 R26, -RZ, R5.reuse.H0_H0 ;  /* 0x20000005ff1a7230 */ /* 0x100fe40000004100 */
[-C--:B------:R-:W-:Y:S01]  /*106b0*/  FFMA.FTZ R34, R33, R25.reuse, -R34 ;  /* 0x0000001921227223 */ /* 0x080fe20000010822 */
[----:B------:R-:W-:Y:S01]  /*106c0*/  FFMA.FTZ R38, R35, R25, R38 ;  /* 0x0000001923267223 */ /* 0x000fe20000010026 */
[----:B------:R-:W-:Y:S01]  /*106d0*/  FMUL.FTZ R25, R40, R8 ;  /* 0x0000000828197220 */ /* 0x000fe20000410000 */
[----:B------:R-:W-:Y:S01]  /*106e0*/  FMUL.FTZ R33, R14, R30 ;  /* 0x0000001e0e217220 */ /* 0x000fe20000410000 */
[----:B------:R-:W-:Y:S02]  /*106f0*/  HADD2.F32 R35, -RZ, R12.H0_H0 ;  /* 0x2000000cff237230 */ /* 0x000fe40000004100 */
[----:B------:R-:W-:Y:S01]  /*10700*/  FFMA.FTZ R29, R40, R4, -R29 ;  /* 0x00000004281d7223 */ /* 0x000fe2000001081d */
[----:B------:R-:W-:-:S02]  /*10710*/  HADD2.F32 R5, -RZ, R5.H1_H1 ;  /* 0x30000005ff057230 */ /* 0x000fc40000004100 */
[----:B------:R-:W-:Y:S01]  /*10720*/  FFMA.FTZ R25, R42, R4, R25 ;  /* 0x000000042a197223 */ /* 0x000fe20000010019 */
[-C--:B------:R-:W-:Y:S01]  /*10730*/  FFMA.FTZ R33, R0, R26.reuse, -R33 ;  /* 0x0000001a00217223 */ /* 0x080fe20000010821 */
[----:B------:R-:W-:Y:S02]  /*10740*/  HADD2.F32 R27, -RZ, R6.H0_H0 ;  /* 0x20000006ff1b7230 */ /* 0x000fe40000004100 */
[----:B------:R-:W-:Y:S01]  /*10750*/  FFMA.FTZ R15, R14, R26, R15 ;  /* 0x0000001a0e0f7223 */ /* 0x000fe2000001000f */
[-C--:B------:R-:W-:Y:S01]  /*10760*/  FMUL.FTZ R0, R37, R9.reuse ;  /* 0x0000000925007220 */ /* 0x080fe20000410000 */
[----:B------:R-:W-:Y:S01]  /*10770*/  FMUL.FTZ R4, R3, R9 ;  /* 0x0000000903047220 */ /* 0x000fe20000410000 */
[----:B------:R-:W-:Y:S02]  /*10780*/  HADD2.F32 R40, -RZ, R21.H0_H0 ;  /* 0x20000015ff287230 */ /* 0x000fe40000004100 */
[-C--:B------:R-:W-:Y:S01]  /*10790*/  FMUL.FTZ R8, R39, R31.reuse ;  /* 0x0000001f27087220 */ /* 0x080fe20000410000 */
[----:B------:R-:W-:Y:S01]  /*107a0*/  FMUL.FTZ R26, R35, R31 ;  /* 0x0000001f231a7220 */ /* 0x000fe20000410000 */
[----:B------:R-:W-:-:S02]  /*107b0*/  HADD2.F32 R30, -RZ, R13.H0_H0 ;  /* 0x2000000dff1e7230 */ /* 0x000fc40000004100 */
[-C--:B------:R-:W-:Y:S01]  /*107c0*/  FFMA.FTZ R0, R3, R5.reuse, -R0 ;  /* 0x0000000503007223 */ /* 0x080fe20000010800 */
[----:B------:R-:W-:Y:S02]  /*107d0*/  HADD2.F32 R6, -RZ, R6.H1_H1 ;  /* 0x30000006ff067230 */ /* 0x000fe40000004100 */
[----:B------:R-:W-:Y:S01]  /*107e0*/  FFMA.FTZ R14, R37, R5, R4 ;  /* 0x00000005250e7223 */ /* 0x000fe20000010004 */
[-C--:B------:R-:W-:Y:S01]  /*107f0*/  FMUL.FTZ R5, R40, R10.reuse ;  /* 0x0000000a28057220 */ /* 0x080fe20000410000 */
[-C--:B------:R-:W-:Y:S01]  /*10800*/  FFMA.FTZ R3, R35, R27.reuse, -R8 ;  /* 0x0000001b23037223 */ /* 0x080fe20000010808 */
[----:B------:R-:W-:Y:S01]  /*10810*/  FFMA.FTZ R26, R39, R27, R26 ;  /* 0x0000001b271a7223 */ /* 0x000fe2000001001a */
[----:B------:R-:W-:Y:S02]  /*10820*/  HADD2.F32 R27, -RZ, R21.H1_H1 ;  /* 0x30000015ff1b7230 */ /* 0x000fe40000004100 */
[----:B------:R-:W-:Y:S01]  /*10830*/  FMUL.FTZ R9, R30, R10 ;  /* 0x0000000a1e097220 */ /* 0x000fe20000410000 */
[----:B------:R-:W-:-:S02]  /*10840*/  HADD2.F32 R12, -RZ, R12.H1_H1 ;  /* 0x3000000cff0c7230 */ /* 0x000fc40000004100 */
[----:B------:R-:W-:Y:S01]  /*10850*/  FFMA.FTZ R10, R30, R6, -R5 ;  /* 0x000000061e0a7223 */ /* 0x000fe20000010805 */
[----:B------:R-:W-:Y:S02]  /*10860*/  HADD2.F32 R21, -RZ, R13.H1_H1 ;  /* 0x3000000dff157230 */ /* 0x000fe40000004100 */
[----:B------:R-:W-:Y:S01]  /*10870*/  FMUL.FTZ R5, R20, R32 ;  /* 0x0000002014057220 */ /* 0x000fe20000410000 */
[--C-:B------:R-:W-:Y:S02]  /*10880*/  HADD2.F32 R28, -RZ, R7.reuse.H0_H0 ;  /* 0x20000007ff1c7230 */ /* 0x100fe40000004100 */
[----:B------:R-:W-:Y:S01]  /*10890*/  FFMA.FTZ R13, R40, R6, R9 ;  /* 0x00000006280d7223 */ /* 0x000fe20000010009 */
[----:B------:R-:W-:Y:S02]  /*108a0*/  HADD2.F32 R7, -RZ, R7.H1_H1 ;  /* 0x30000007ff077230 */ /* 0x000fe40000004100 */
        /* <DEDUP_REMOVED lines=17> */
.L_x_592:
[----:B------:R-:W-:Y:S05]  /*109c0*/  BSYNC B0 ;  /* 0x0000000000007941 */ /* 0x000fea0003800000 */
.L_x_573:
[----:B------:R-:W-:Y:S01]  /*109d0*/  @!PT LDS RZ, [RZ] ;  /* 0x00000000fffff984 */ /* 0x000fe20000000800 */
[----:B------:R-:W-:Y:S01]  /*109e0*/  @!PT LDS RZ, [RZ] ;  /* 0x00000000fffff984 */ /* 0x000fe20000000800 */
[----:B------:R-:W-:Y:S01]  /*109f0*/  @!PT LDS RZ, [RZ] ;  /* 0x00000000fffff984 */ /* 0x000fe20000000800 */
[----:B------:R-:W-:Y:S01]  /*10a00*/  @!PT LDS RZ, [RZ] ;  /* 0x00000000fffff984 */ /* 0x000fe20000000800 */
[----:B------:R5:W-:Y:S06]  /*10a10*/  MEMBAR.ALL.CTA ;  /* 0x0000000000007992 */ /* 0x000bec0000008000 */
[----:B-----5:R-:W5:Y:S01]  /*10a20*/  FENCE.VIEW.ASYNC.S ;  /* 0x00000000000073c6 */ /* 0x020f620000000000 */
[----:B------:R-:W-:Y:S05]  /*10a30*/  WARPSYNC.ALL ;  /* 0x0000000000007948 */ /* 0x000fea0003800000 */
[----:B-----5:R-:W-:Y:S06]  /*10a40*/  BAR.SYNC.DEFER_BLOCKING 0xd, 0x100 ;  /* 0x0344000000007b1d */ /* 0x020fec0000010000 */
.L_x_571:
[----:B------:R-:W-:-:S05]  /*10a50*/  IMAD.U32 R0, RZ, RZ, UR59 ;  /* 0x0000003bff007e24 */ /* 0x000fca000f8e00ff */
[----:B------:R-:W-:-:S13]  /*10a60*/  ISETP.NE.AND P0, PT, R0, 0x3, PT ;  /* 0x000000030000780c */ /* 0x000fda0003f05270 */
[----:B------:R-:W-:Y:S05]  /*10a70*/  @!P0 BRA `(.L_x_618) ;  /* 0x0000000000048947 */ /* 0x000fea0003800000 */
[----:B------:R-:W-:Y:S01]  /*10a80*/  BPT.TRAP 0x1 ;  /* 0x000000040000795c */ /* 0x000fe20000300000 */
.L_x_618:
[----:B01----:R-:W-:Y:S02]  /*10a90*/  LEA R3, R209, R2, 0x3 ;  /* 0x00000002d1037211 */ /* 0x003fe400078e18ff */
[----:B------:R-:W-:-:S04]  /*10aa0*/  SHF.L.U32 R0, R220, 0x1f, RZ ;  /* 0x0000001fdc007819 */ /* 0x000fc800000006ff */
[----:B------:R0:W1:Y:S01]  /*10ab0*/  SYNCS.PHASECHK.TRANS64.TRYWAIT P1, [R3+URZ+0x30830], R0 ;  /* 0x03083000030075a7 */ /* 0x000062000802017f */
[----:B------:R-:W-:Y:S05]  /*10ac0*/  @!P0 BRA `(.L_x_619) ;  /* 0x0000000000048947 */ /* 0x000fea0003800000 */
[----:B------:R-:W-:Y:S01]  /*10ad0*/  BPT.TRAP 0x1 ;  /* 0x000000040000795c */ /* 0x000fe20000300000 */
.L_x_619:
[----:B------:R-:W-:Y:S01]  /*10ae0*/  IMAD.MOV.U32 R119, RZ, RZ, RZ ;  /* 0x000000ffff777224 */ /* 0x000fe200078e00ff */
[----:B-1----:R-:W-:Y:S06]  /*10af0*/  @P1 BRA `(.L_x_620) ;  /* 0x0000000000081947 */ /* 0x002fec0003800000 */
[----:B------:R-:W1:Y:S02]  /*10b00*/  SYNCS.PHASECHK.TRANS64.TRYWAIT P1, [R3+URZ+0x30830], R0 ;  /* 0x03083000030075a7 */ /* 0x000e64000802017f */
[----:B-1----:R-:W-:Y:S05]  /*10b10*/  @!P1 BRA `(.L_x_621) ;  /* 0x00000104009c9947 */ /* 0x002fea0003800000 */
.L_x_620:
[----:B------:R-:W-:Y:S05]  /*10b20*/  WARPSYNC.ALL ;  /* 0x0000000000007948 */ /* 0x000fea0003800000 */
[----:B01----:R-:W-:Y:S01]  /*10b30*/  VIADD R0, R2, 0x1e400 ;  /* 0x0001e40002007836 */ /* 0x003fe20000000000 */
[----:B------:R-:W-:Y:S01]  /*10b40*/  R2UR UR4, R36 ;  /* 0x00000000240472ca */ /* 0x000fe200000e0000 */
[----:B------:R-:W-:Y:S01]  /*10b50*/  UMOV UR9, 0x40000040 ;  /* 0x4000004000097882 */ /* 0x000fe20000000000 */
[----:B--234-:R-:W-:Y:S01]  /*10b60*/  MOV R5, 0x40000040 ;  /* 0x4000004000057802 */ /* 0x01cfe20000000f00 */
[----:B------:R-:W-:Y:S01]  /*10b70*/  WARPGROUP.ARRIVE ;  /* 0x00000000000079c5 */ /* 0x000fe20000000000 */
[----:B------:R-:W-:Y:S01]  /*10b80*/  SHF.R.U32.HI R0, RZ, 0x4, R0 ;  /* 0x00000004ff007819 */ /* 0x000fe20000011600 */
[----:B------:R-:W-:Y:S01]  /*10b90*/  IMAD.MOV.U32 R7, RZ, RZ, 0x40000040 ;  /* 0x40000040ff077424 */ /* 0x000fe200078e00ff */
[----:B------:R-:W-:Y:S01]  /*10ba0*/  R2UR UR11, R5 ;  /* 0x00000000050b72ca */ /* 0x000fe200000e0000 */
[----:B------:R-:W-:Y:S01]  /*10bb0*/  IMAD.U32 R9, RZ, RZ, UR9 ;  /* 0x00000009ff097e24 */ /* 0x000fe2000f8e00ff */
[----:B------:R-:W-:Y:S01]  /*10bc0*/  LOP3.LUT R0, R0, 0x3fff, RZ, 0xc0, !PT ;  /* 0x00003fff00007812 */ /* 0x000fe200078ec0ff */
[----:B------:R-:W-:Y:S01]  /*10bd0*/  UMOV UR53, 0x40000040 ;  /* 0x4000004000357882 */ /* 0x000fe20000000000 */
[----:B------:R-:W-:Y:S01]  /*10be0*/  UMOV UR49, 0x40000040 ;  /* 0x4000004000317882 */ /* 0x000fe20000000000 */
[----:B------:R-:W-:Y:S01]  /*10bf0*/  UMOV UR45, 0x40000040 ;  /* 0x40000040002d7882 */ /* 0x000fe20000000000 */
[----:B------:R-:W-:Y:S01]  /*10c00*/  LOP3.LUT R221, R0, 0x10000, RZ, 0xfc, !PT ;  /* 0x0001000000dd7812 */ /* 0x000fe200078efcff */
[----:B------:R-:W-:Y:S01]  /*10c10*/  ULOP3.LUT UR4, UR4, 0x10000, URZ, 0xfc, !UPT ;  /* 0x0001000004047892 */ /* 0x000fe2000f8efc3f */
[----:B------:R-:W-:Y:S01]  /*10c20*/  MOV R5, 0x40000040 ;  /* 0x4000004000057802 */ /* 0x000fe20000000f00 */
[----:B------:R-:W-:Y:S01]  /*10c30*/  UMOV UR41, 0x40000040 ;  /* 0x4000004000297882 */ /* 0x000fe20000000000 */
[----:B------:R-:W-:Y:S01]  /*10c40*/  UMOV UR37, 0x40000040 ;  /* 0x4000004000257882 */ /* 0x000fe20000000000 */
[----:B------:R-:W-:Y:S01]  /*10c50*/  IMAD R4, R209, 0x900, R221 ;  /* 0x00000900d1047824 */ /* 0x000fe200078e02dd */
[----:B------:R-:W-:Y:S01]  /*10c60*/  UIADD3 UR5, UR4, 0x2, URZ ;  /* 0x0000000204057890 */ /* 0x000fe2000fffe03f */
[----:B------:R-:W-:Y:S01]  /*10c70*/  R2UR UR39, R5 ;  /* 0x00000000052772ca */ /* 0x000fe200000e0000 */
[----:B------:R-:W-:Y:S01]  /*10c80*/  UMOV UR8, UR4 ;  /* 0x0000000400087c82 */ /* 0x000fe20008000000 */
[----:B------:R-:W-:Y:S01]  /*10c90*/  UIADD3 UR52, UR4, 0x406, URZ ;  /* 0x0000040604347890 */ /* 0x000fe2000fffe03f */
[C---:B------:R-:W-:Y:S01]  /*10ca0*/  R2UR UR10, R4.reuse ;  /* 0x00000000040a72ca */ /* 0x040fe200000e0000 */
[----:B------:R-:W-:Y:S01]  /*10cb0*/  IMAD.U32 R8, RZ, RZ, UR8 ;  /* 0x00000008ff087e24 */ /* 0x000fe2000f8e00ff */
[----:B------:R-:W-:Y:S01]  /*10cc0*/  IADD3 R6, R4, 0x2, RZ ;  /* 0x0000000204067810 */ /* 0x000fe20007ffe0ff */
[----:B------:R-:W-:-:S02]  /*10cd0*/  UIADD3 UR48, UR4, 0x800, URZ ;  /* 0x0000080004307890 */ /* 0x000fc4000fffe03f */
[----:B------:R-:W-:Y:S01]  /*10ce0*/  UIADD3 UR44, UR4, 0x802, URZ ;  /* 0x00000802042c7890 */ /* 0x000fe2000fffe03f */
[----:B------:R0:W-:Y:S01]  /*10cf0*/  STL.64 [R1+0x38], R8 ;  /* 0x0000380801007387 */ /* 0x0001e20000100a00 */
[----:B------:R-:W-:Y:S02]  /*10d00*/  UIADD3 UR40, UR4, 0x804, URZ ;  /* 0x0000080404287890 */ /* 0x000fe4000fffe03f */
[----:B------:R-:W-:-:S04]  /*10d10*/  UIADD3 UR36, UR4, 0x806, URZ ;  /* 0x0000080604247890 */ /* 0x000fc8000fffe03f */
[----:B------:R-:W-:Y:S01]  /*10d20*/  HGMMA.64x96x16.F32 R24, gdesc[UR8], RZ, !UPT, gsb0 ;  /* 0x01600000081879f0 */ /* 0x000fe2000c0008ff */
[----:B------:R-:W-:Y:S01]  /*10d30*/  R2UR UR10, R6 ;  /* 0x00000000060a72ca */ /* 0x000fe200000e0000 */
[----:B------:R-:W-:Y:S01]  /*10d40*/  UMOV UR8, UR5 ;  /* 0x0000000500087c82 */ /* 0x000fe20008000000 */
[----:B------:R-:W-:Y:S01]  /*10d50*/  R2UR UR11, R7 ;  /* 0x00000000070b72ca */ /* 0x000fe200000e0000 */
[----:B------:R-:W-:Y:S01]  /*10d60*/  UMOV UR9, 0x40000040 ;  /* 0x4000004000097882 */ /* 0x000fe20000000000 */
[----:B------:R-:W-:Y:S01]  /*10d70*/  VIADD R6, R4, 0x4 ;  /* 0x0000000404067836 */ /* 0x000fe20000000000 */
[----:B------:R-:W-:Y:S01]  /*10d80*/  UIADD3 UR5, UR4, 0x4, URZ ;  /* 0x0000000404057890 */ /* 0x000fe2000fffe03f */
[----:B------:R-:W-:Y:S01]  /*10d90*/  IMAD.MOV.U32 R7, RZ, RZ, 0x40000040 ;  /* 0x40000040ff077424 */ /* 0x000fe200078e00ff */
[----:B0-----:R-:W-:Y:S01]  /*10da0*/  MOV R9, UR9 ;  /* 0x0000000900097c02 */ /* 0x001fe20008000f00 */
[----:B------:R-:W-:-:S05]  /*10db0*/  IMAD.U32 R8, RZ, RZ, UR8 ;  /* 0x00000008ff087e24 */ /* 0x000fca000f8e00ff */
[----:B------:R0:W-:Y:S01]  /*10dc0*/  STL.64 [R1+0x30], R8 ;  /* 0x0000300801007387 */ /* 0x0001e20000100a00 */
[----:B------:R-:W-:Y:S02]  /*10dd0*/  WARPGROUP.DEPBAR.LE gsb0, 0x0 ;  /* 0x00008000000079c5 */ /* 0x000fe40000010000 */
[----:B------:R-:W-:-:S06]  /*10de0*/  WARPGROUP.ARRIVE ;  /* 0x00000000000079c5 */ /* 0x000fcc0000000000 */
[----:B------:R-:W-:Y:S01]  /*10df0*/  HGMMA.64x96x16.F32 R24, gdesc[UR8], R24, gsb0 ;  /* 0x01600000081879f0 */ /* 0x000fe20008000818 */
[----:B------:R-:W-:Y:S01]  /*10e00*/  R2UR UR10, R6 ;  /* 0x00000000060a72ca */ /* 0x000fe200000e0000 */
[----:B------:R-:W-:Y:S01]  /*10e10*/  UMOV UR8, UR5 ;  /* 0x0000000500087c82 */ /* 0x000fe20008000000 */
[----:B------:R-:W-:Y:S01]  /*10e20*/  R2UR UR11, R7 ;  /* 0x00000000070b72ca */ /* 0x000fe200000e0000 */
[----:B------:R-:W-:Y:S01]  /*10e30*/  UMOV UR9, 0x40000040 ;  /* 0x4000004000097882 */ /* 0x000fe20000000000 */
[----:B------:R-:W-:Y:S01]  /*10e40*/  VIADD R6, R4, 0x6 ;  /* 0x0000000604067836 */ /* 0x000fe20000000000 */
[----:B------:R-:W-:Y:S01]  /*10e50*/  MOV R7, 0x40000040 ;  /* 0x4000004000077802 */ /* 0x000fe20000000f00 */
[----:B------:R-:W-:Y:S01]  /*10e60*/  UIADD3 UR5, UR4, 0x6, URZ ;  /* 0x0000000604057890 */ /* 0x000fe2000fffe03f */
        /* <DEDUP_REMOVED lines=10> */
[----:B------:R-:W-:Y:S01]  /*10f10*/  IMAD.MOV.U32 R7, RZ, RZ, 0x40000040 ;  /* 0x40000040ff077424 */ /* 0x000fe200078e00ff */
[----:B------:R-:W-:Y:S01]  /*10f20*/  IADD3 R6, R4, 0x300, RZ ;  /* 0x0000030004067810 */ /* 0x000fe20007ffe0ff */
[----:B------:R-:W-:Y:S01]  /*10f30*/  UIADD3 UR5, UR4, 0x400, URZ ;  /* 0x0000040004057890 */ /* 0x000fe2000fffe03f */
[----:B0-----:R-:W-:Y:S02]  /*10f40*/  IMAD.U32 R8, RZ, RZ, UR8 ;  /* 0x00000008ff087e24 */ /* 0x001fe4000f8e00ff */
        /* <DEDUP_REMOVED lines=37> */
[----:B0-----:R-:W-:Y:S02]  /*111a0*/  IMAD.U32 R8, RZ, RZ, UR8 ;  /* 0x00000008ff087e24 */ /* 0x001fe4000f8e00ff */
[----:B------:R-:W-:Y:S01]  /*111b0*/  IMAD.U32 R9, RZ, RZ, UR9 ;  /* 0x00000009ff097e24 */ /* 0x000fe2000f8e00ff */
[----:B------:R-:W-:Y:S01]  /*111c0*/  R2UR UR54, R6 ;  /* 0x00000000063672ca */ /* 0x000fe200000e0000 */
[----:B------:R-:W-:Y:S01]  /*111d0*/  VIADD R6, R4, 0x600 ;  /* 0x0000060004067836 */ /* 0x000fe20000000000 */
[----:B------:R-:W-:-:S02]  /*111e0*/  R2UR UR55, R7 ;  /* 0x00000000073772ca */ /* 0x000fc400000e0000 */
[----:B------:R-:W-:Y:S01]  /*111f0*/  MOV R7, 0x40000040 ;  /* 0x4000004000077802 */ /* 0x000fe20000000f00 */
[----:B------:R0:W-:Y:S01]  /*11200*/  STL.64 [R1+0x8], R8 ;  /* 0x0000080801007387 */ /* 0x0001e20000100a00 */
[----:B------:R-:W-:Y:S01]  /*11210*/  R2UR UR50, R6 ;  /* 0x00000000063272ca */ /* 0x000fe200000e0000 */
[----:B------:R-:W-:Y:S01]  /*11220*/  VIADD R6, R4, 0x602 ;  /* 0x0000060204067836 */ /* 0x000fe20000000000 */
[----:B------:R-:W-:Y:S01]  /*11230*/  R2UR UR51, R7 ;  /* 0x00000000073372ca */ /* 0x000fe200000e0000 */
[----:B------:R-:W-:-:S03]  /*11240*/  IMAD.MOV.U32 R7, RZ, RZ, 0x40000040 ;  /* 0x40000040ff077424 */ /* 0x000fc600078e00ff */
[----:B------:R-:W-:Y:S02]  /*11250*/  R2UR UR46, R6 ;  /* 0x00000000062e72ca */ /* 0x000fe400000e0000 */
[----:B------:R-:W-:Y:S01]  /*11260*/  R2UR UR47, R7 ;  /* 0x00000000072f72ca */ /* 0x000fe200000e0000 */
[----:B------:R-:W-:Y:S01]  /*11270*/  IMAD.MOV.U32 R7, RZ, RZ, 0x40000040 ;  /* 0x40000040ff077424 */ /* 0x000fe200078e00ff */
[C---:B------:R-:W-:Y:S01]  /*11280*/  IADD3 R6, R4.reuse, 0x604, RZ ;  /* 0x0000060404067810 */ /* 0x040fe20007ffe0ff */
[----:B------:R-:W-:-:S03]  /*11290*/  VIADD R4, R4, 0x606 ;  /* 0x0000060604047836 */ /* 0x000fc60000000000 */
[----:B------:R-:W-:Y:S02]  /*112a0*/  R2UR UR42, R6 ;  /* 0x00000000062a72ca */ /* 0x000fe400000e0000 */
[----:B------:R-:W-:Y:S02]  /*112b0*/  R2UR UR43, R7 ;  /* 0x00000000072b72ca */ /* 0x000fe400000e0000 */
[----:B------:R-:W-:Y:S01]  /*112c0*/  R2UR UR38, R4 ;  /* 0x00000000042672ca */ /* 0x000fe200000e0000 */
        /* <DEDUP_REMOVED lines=19> */
[----:B0-----:R-:W-:Y:S05]  /*11400*/  @!P0 BRA `(.L_x_622) ;  /* 0x0000000000048947 */ /* 0x001fea0003800000 */
[----:B------:R-:W-:Y:S01]  /*11410*/  BPT.TRAP 0x1 ;  /* 0x000000040000795c */ /* 0x000fe20000300000 */
.L_x_622:
[----:B------:R-:W2:Y:S01]  /*11420*/  LDL R12, [R1+0x78] ;  /* 0x00007800010c7983 */ /* 0x000ea20000100800 */
[----:B------:R-:W-:Y:S01]  /*11430*/  ULDC UR4, c[0x0][0x9d8] ;  /* 0x0002760000047ab9 */ /* 0x000fe20000000800 */
[----:B------:R-:W-:Y:S01]  /*11440*/  ULDC UR5, c[0x0][0x988] ;  /* 0x0002620000057ab9 */ /* 0x000fe20000000800 */
        /* <DEDUP_REMOVED lines=30> */
[----:B------:R-:W4:Y:S01]  /*11630*/  MUFU.TANH R29, R29 ;  /* 0x0000001d001d7308 */ /* 0x000f220000002400 */
        /* <DEDUP_REMOVED lines=17> */
[----:B------:R-:W-:Y:S01]  /*11750*/  P2R R8, PR, RZ, 0x1 ;  /* 0x00000001ff087803 */ /* 0x000fe20000000000 */
[----:B------:R-:W-:Y:S01]  /*11760*/  FMUL.FTZ R63, R63, UR4 ;  /* 0x000000043f3f7c20 */ /* 0x000fe20008410000 */
[----:B------:R-:W-:Y:S01]  /*11770*/  FMUL.FTZ R66, R66, UR4 ;  /* 0x0000000442427c20 */ /* 0x000fe20008410000 */
[----:B------:R-:W-:Y:S01]  /*11780*/  FMUL.FTZ R67, R67, UR4 ;  /* 0x0000000443437c20 */ /* 0x000fe20008410000 */
[----:B------:R-:W-:Y:S01]  /*11790*/  FMUL.FTZ R70, R70, UR4 ;  /* 0x0000000446467c20 */ /* 0x000fe20008410000 */
[----:B------:R-:W-:Y:S01]  /*117a0*/  FMUL.FTZ R71, R71, UR4 ;  /* 0x0000000447477c20 */ /* 0x000fe20008410000 */
[----:B------:R-:W4:Y:S01]  /*117b0*/  MUFU.TANH R33, R33 ;  /* 0x0000002100217308 */ /* 0x000f220000002400 */
[----:B------:R-:W-:Y:S01]  /*117c0*/  IADD3 R3, R3, 0x30840, RZ ;  /* 0x0003084003037810 */ /* 0x000fe20007ffe0ff */
[----:B------:R-:W-:Y:S01]  /*117d0*/  ULDC UR38, c[0x0][0x9d8] ;  /* 0x0002760000267ab9 */ /* 0x000fe20000000800 */
[----:B------:R-:W-:Y:S01]  /*117e0*/  ULDC UR39, c[0x0][0x988] ;  /* 0x0002620000277ab9 */ /* 0x000fe20000000800 */
[----:B------:R-:W-:Y:S01]  /*117f0*/  BSSY B0, `(.L_x_623) ;  /* 0x0000483000007945 */ /* 0x000fe20003800000 */
[----:B------:R-:W-:Y:S01]  /*11800*/  PRMT R3, R222, 0x654, R3 ;  /* 0x00000654de037816 */ /* 0x000fe20000000003 */
[--C-:B------:R-:W-:Y:S01]  /*11810*/  IMAD.MOV.U32 R117, RZ, RZ, R119.reuse ;  /* 0x000000ffff757224 */ /* 0x100fe200078e0077 */
[-C--:B------:R-:W-:Y:S01]  /*11820*/  MOV R118, R119.reuse ;  /* 0x0000007700767202 */ /* 0x080fe20000000f00 */
[----:B------:R-:W4:Y:S01]  /*11830*/  MUFU.TANH R6, R27 ;  /* 0x0000001b00067308 */ /* 0x000f220000002400 */
[----:B------:R4:W-:Y:S01]  /*11840*/  SYNCS.ARRIVE.TRANS64.RED.A1T0 RZ, [R3+URZ], RZ ;  /* 0x000000ff03ff79a7 */ /* 0x0009e2000810043f */
[--C-:B------:R-:W-:Y:S01]  /*11850*/  IMAD.MOV.U32 R116, RZ, RZ, R119.reuse ;  /* 0x000000ffff747224 */ /* 0x100fe200078e0077 */
[-C--:B------:R-:W-:Y:S01]  /*11860*/  MOV R115, R119.reuse ;  /* 0x0000007700737202 */ /* 0x080fe20000000f00 */
[--C-:B------:R-:W-:Y:S01]  /*11870*/  IMAD.MOV.U32 R114, RZ, RZ, R119.reuse ;  /* 0x000000ffff727224 */ /* 0x100fe200078e0077 */
[-C--:B------:R-:W-:Y:S01]  /*11880*/  MOV R112, R119.reuse ;  /* 0x0000007700707202 */ /* 0x080fe20000000f00 */
[--C-:B------:R-:W-:Y:S01]  /*11890*/  IMAD.MOV.U32 R113, RZ, RZ, R119.reuse ;  /* 0x000000ffff717224 */ /* 0x100fe200078e0077 */
[-C--:B------:R-:W-:Y:S01]  /*118a0*/  MOV R109, R119.reuse ;  /* 0x00000077006d7202 */ /* 0x080fe20000000f00 */
[----:B------:R-:W4:Y:S01]  /*118b0*/  MUFU.TANH R36, R36 ;  /* 0x0000002400247308 */ /* 0x000f220000002400 */
[--C-:B------:R-:W-:Y:S01]  /*118c0*/  IMAD.MOV.U32 R111, RZ, RZ, R119.reuse ;  /* 0x000000ffff6f7224 */ /* 0x100fe200078e0077 */
[-C--:B------:R-:W-:Y:S01]  /*118d0*/  MOV R106, R119.reuse ;  /* 0x00000077006a7202 */ /* 0x080fe20000000f00 */
[--C-:B------:R-:W-:Y:S01]  /*118e0*/  IMAD.MOV.U32 R110, RZ, RZ, R119.reuse ;  /* 0x000000ffff6e7224 */ /* 0x100fe200078e0077 */
[-C--:B------:R-:W-:Y:S01]  /*118f0*/  MOV R103, R119.reuse ;  /* 0x0000007700677202 */ /* 0x080fe20000000f00 */
[--C-:B------:R-:W-:Y:S01]  /*11900*/  IMAD.MOV.U32 R108, RZ, RZ, R119.reuse ;  /* 0x000000ffff6c7224 */ /* 0x100fe200078e0077 */
[-C--:B------:R-:W-:Y:S01]  /*11910*/  MOV R100, R119.reuse ;  /* 0x0000007700647202 */ /* 0x080fe20000000f00 */
[--C-:B------:R-:W-:Y:S01]  /*11920*/  IMAD.MOV.U32 R107, RZ, RZ, R119.reuse ;  /* 0x000000ffff6b7224 */ /* 0x100fe200078e0077 */
        /* <DEDUP_REMOVED lines=10> */
[----:B------:R-:W-:Y:S01]  /*119d0*/  MOV R76, R119 ;  /* 0x00000077004c7202 */ /* 0x000fe20000000f00 */
[----:B------:R-:W-:-:S02]  /*119e0*/  IMAD.MOV.U32 R96, RZ, RZ, R119 ;  /* 0x000000ffff607224 */ /* 0x000fc400078e0077 */
[--C-:B------:R-:W-:Y:S02]  /*119f0*/  IMAD.MOV.U32 R92, RZ, RZ, R119.reuse ;  /* 0x000000ffff5c7224 */ /* 0x100fe400078e0077 */
[--C-:B------:R-:W-:Y:S01]  /*11a00*/  IMAD.MOV.U32 R90, RZ, RZ, R119.reuse ;  /* 0x000000ffff5a7224 */ /* 0x100fe200078e0077 */
[----:B------:R-:W4:Y:S01]  /*11a10*/  MUFU.TANH R11, R31 ;  /* 0x0000001f000b7308 */ /* 0x000f220000002400 */
[--C-:B------:R-:W-:Y:S02]  /*11a20*/  IMAD.MOV.U32 R86, RZ, RZ, R119.reuse ;  /* 0x000000ffff567224 */ /* 0x100fe400078e0077 */
[--C-:B------:R-:W-:Y:S02]  /*11a30*/  IMAD.MOV.U32 R84, RZ, RZ, R119.reuse ;  /* 0x000000ffff547224 */ /* 0x100fe400078e0077 */
[--C-:B------:R-:W-:Y:S02]  /*11a40*/  IMAD.MOV.U32 R80, RZ, RZ, R119.reuse ;  /* 0x000000ffff507224 */ /* 0x100fe400078e0077 */
[--C-:B------:R-:W-:Y:S01]  /*11a50*/  IMAD.MOV.U32 R78, RZ, RZ, R119.reuse ;  /* 0x000000ffff4e7224 */ /* 0x100fe200078e0077 */
[----:B------:R-:W4:Y:S01]  /*11a60*/  MUFU.TANH R40, R40 ;  /* 0x0000002800287308 */ /* 0x000f220000002400 */
[----:B------:R-:W-:-:S02]  /*11a70*/  IMAD.MOV.U32 R74, RZ, RZ, R119 ;  /* 0x000000ffff4a7224 */ /* 0x000fc400078e0077 */
[----:B------:R-:W-:-:S05]  /*11a80*/  IMAD.MOV.U32 R72, RZ, RZ, R119 ;  /* 0x000000ffff487224 */ /* 0x000fca00078e0077 */
[----:B------:R-:W4:Y:S08]  /*11a90*/  MUFU.TANH R13, R34 ;  /* 0x00000022000d7308 */ /* 0x000f300000002400 */
[----:B------:R-:W4:Y:S08]  /*11aa0*/  MUFU.TANH R41, R41 ;  /* 0x0000002900297308 */ /* 0x000f300000002400 */
[----:B------:R-:W-:Y:S08]  /*11ab0*/  MUFU.TANH R73, R59 ;  /* 0x0000003b00497308 */ /* 0x000ff00000002400 */
        /* <DEDUP_REMOVED lines=9> */
[----:B------:R0:W4:Y:S08]  /*11b50*/  MUFU.TANH R27, R42 ;  /* 0x0000002a001b7308 */ /* 0x0001300000002400 */
[----:B------:R-:W-:Y:S01]  /*11b60*/  MUFU.TANH R0, R43 ;  /* 0x0000002b00007308 */ /* 0x000fe20000002400 */
[----:B0-----:R-:W-:-:S07]  /*11b70*/  IMAD.MOV.U32 R42, RZ, RZ, R119 ;  /* 0x000000ffff2a7224 */ /* 0x001fce00078e0077 */
[----:B------:R-:W0:Y:S08]  /*11b80*/  MUFU.TANH R49, R49 ;  /* 0x0000003100317308 */ /* 0x000e300000002400 */
[----:B------:R-:W0:Y:S08]  /*11b90*/  MUFU.TANH R52, R52 ;  /* 0x0000003400347308 */ /* 0x000e300000002400 */
[----:B------:R1:W0:Y:S08]  /*11ba0*/  MUFU.TANH R31, R46 ;  /* 0x0000002e001f7308 */ /* 0x0002300000002400 */
[----:B------:R-:W0:Y:S01]  /*11bb0*/  MUFU.TANH R75, R53 ;  /* 0x00000035004b7308 */ /* 0x000e220000002400 */
[----:B-1----:R-:W-:-:S07]  /*11bc0*/  MOV R46, R119 ;  /* 0x00000077002e7202 */ /* 0x002fce0000000f00 */
[----:B------:R-:W1:Y:S08]  /*11bd0*/  MUFU.TANH R4, R47 ;  /* 0x0000002f00047308 */ /* 0x000e700000002400 */
[----:B------:R-:W1:Y:S08]  /*11be0*/  MUFU.TANH R56, R56 ;  /* 0x0000003800387308 */ /* 0x000e700000002400 */
[----:B------:R3:W1:Y:S08]  /*11bf0*/  MUFU.TANH R35, R50 ;  /* 0x0000003200237308 */ /* 0x0006700000002400 */
[----:B------:R1:W1:Y:S01]  /*11c00*/  MUFU.TANH R79, R57 ;  /* 0x00000039004f7308 */ /* 0x0002620000002400 */
[----:B---3--:R-:W-:-:S07]  /*11c10*/  IMAD.MOV.U32 R50, RZ, RZ, R119 ;  /* 0x000000ffff327224 */ /* 0x008fce00078e0077 */
[----:B------:R-:W3:Y:S08]  /*11c20*/  MUFU.TANH R60, R60 ;  /* 0x0000003c003c7308 */ /* 0x000ef00000002400 */
[----:B------:R-:W3:Y:S01]  /*11c30*/  MUFU.TANH R54, R54 ;  /* 0x0000003600367308 */ /* 0x000ee20000002400 */
[----:B--2---:R-:W-:-:S04]  /*11c40*/  IMAD.IADD R12, R12, 0x1, R142 ;  /* 0x000000010c0c7824 */ /* 0x004fc800078e028e */
[----:B------:R-:W-:Y:S02]  /*11c50*/  IMAD R14, R143, -0x60, R12 ;  /* 0xffffffa08f0e7824 */ /* 0x000fe400078e020c */
[----:B------:R-:W-:Y:S01]  /*11c60*/  FMUL.FTZ R12, R69, UR4 ;  /* 0x00000004450c7c20 */ /* 0x000fe20008410000 */
[----:B------:R-:W2:Y:S02]  /*11c70*/  MUFU.TANH R61, R61 ;  /* 0x0000003d003d7308 */ /* 0x000ea40000002400 */
[C---:B------:R-:W-:Y:S02]  /*11c80*/  ISETP.GT.AND P6, PT, R14.reuse, RZ, PT ;  /* 0x000000ff0e00720c */ /* 0x040fe40003fc4270 */
[C---:B------:R-:W-:Y:S02]  /*11c90*/  ISETP.GT.AND P5, PT, R14.reuse, 0x1, PT ;  /* 0x000000010e00780c */ /* 0x040fe40003fa4270 */
[----:B------:R-:W-:Y:S02]  /*11ca0*/  ISETP.GT.AND P4, PT, R14, 0x8, PT ;  /* 0x000000080e00780c */ /* 0x000fe40003f84270 */
[----:B------:R-:W2:Y:S01]  /*11cb0*/  MUFU.TANH R64, R64 ;  /* 0x0000004000407308 */ /* 0x000ea20000002400 */
[----:B------:R-:W-:-:S02]  /*11cc0*/  FSEL R93, R24, -INF , P6 ;  /* 0xff800000185d7808 */ /* 0x000fc40003000000 */
[----:B------:R-:W-:Y:S02]  /*11cd0*/  FSEL R20, R25, -INF , P5 ;  /* 0xff80000019147808 */ /* 0x000fe40002800000 */
[----:B------:R-:W-:Y:S02]  /*11ce0*/  ISETP.GT.AND P3, PT, R14, 0x9, PT ;  /* 0x000000090e00780c */ /* 0x000fe40003f64270 */
[----:B------:R-:W-:Y:S01]  /*11cf0*/  FSEL R97, R28, -INF , P4 ;  /* 0xff8000001c617808 */ /* 0x000fe20002000000 */
[----:B------:R-:W2:Y:S01]  /*11d00*/  MUFU.TANH R58, R58 ;  /* 0x0000003a003a7308 */ /* 0x000ea20000002400 */
[----:B------:R-:W-:Y:S02]  /*11d10*/  FMNMX.FTZ R24, R93, R20, !PT ;  /* 0x000000145d187209 */ /* 0x000fe40007810000 */
[----:B------:R-:W-:Y:S02]  /*11d20*/  ISETP.GT.AND P2, PT, R14, 0x10, PT ;  /* 0x000000100e00780c */ /* 0x000fe40003f44270 */
[----:B----4-:R-:W-:-:S02]  /*11d30*/  FSEL R99, R29, -INF , P3 ;  /* 0xff8000001d637808 */ /* 0x010fc40001800000 */
[----:B------:R-:W-:Y:S01]  /*11d40*/  FMNMX.FTZ R24, R97, R24, !PT ;  /* 0x0000001861187209 */ /* 0x000fe20007810000 */
[----:B------:R-:W4:Y:S01]  /*11d50*/  MUFU.TANH R68, R68 ;  /* 0x0000004400447308 */ /* 0x000f220000002400 */
[----:B------:R-:W-:Y:S02]  /*11d60*/  ISETP.GT.AND P1, PT, R14, 0x11, PT ;  /* 0x000000110e00780c */ /* 0x000fe40003f24270 */
[----:B------:R-:W-:Y:S02]  /*11d70*/  FSEL R69, R32, -INF , P2 ;  /* 0xff80000020457808 */ /* 0x000fe40001000000 */
[----:B------:R-:W-:Y:S02]  /*11d80*/  FMNMX.FTZ R24, R99, R24, !PT ;  /* 0x0000001863187209 */ /* 0x000fe40007810000 */
[----:B------:R-:W-:Y:S01]  /*11d90*/  FSEL R7, R7, -INF , P6 ;  /* 0xff80000007077808 */ /* 0x000fe20003000000 */
[----:B------:R-:W4:Y:S01]  /*11da0*/  MUFU.TANH R12, R12 ;  /* 0x0000000c000c7308 */ /* 0x000f220000002400 */
[----:B------:R-:W-:-:S02]  /*11db0*/  ISETP.GT.AND P6, PT, R14, 0x18, PT ;  /* 0x000000180e00780c */ /* 0x000fc40003fc4270 */
[----:B------:R-:W-:Y:S02]  /*11dc0*/  FSEL R59, R33, -INF , P1 ;  /* 0xff800000213b7808 */ /* 0x000fe40000800000 */
[----:B------:R-:W-:Y:S02]  /*11dd0*/  FMNMX.FTZ R24, R69, R24, !PT ;  /* 0x0000001845187209 */ /* 0x000fe40007810000 */
[----:B------:R-:W-:Y:S01]  /*11de0*/  FSEL R6, R6, -INF , P5 ;  /* 0xff80000006067808 */ /* 0x000fe20002800000 */
[----:B------:R-:W-:Y:S01]  /*11df0*/  MUFU.TANH R62, R62 ;  /* 0x0000003e003e7308 */ /* 0x000fe20000002400 */
[----:B------:R-:W-:Y:S02]  /*11e00*/  ISETP.GT.AND P5, PT, R14, 0x19, PT ;  /* 0x000000190e00780c */ /* 0x000fe40003fa4270 */
[----:B------:R-:W-:Y:S02]  /*11e10*/  FSEL R65, R36, -INF , P6 ;  /* 0xff80000024417808 */ /* 0x000fe40003000000 */
[----:B------:R-:W-:-:S02]  /*11e20*/  FMNMX.FTZ R24, R59, R24, !PT ;  /* 0x000000183b187209 */ /* 0x000fc40007810000 */
[----:B------:R-:W-:Y:S01]  /*11e30*/  FSEL R9, R9, -INF , P4 ;  /* 0xff80000009097808 */ /* 0x000fe20002000000 */
[----:B------:R-:W4:Y:S01]  /*11e40*/  MUFU.TANH R66, R66 ;  /* 0x0000004200427308 */ /* 0x000f220000002400 */
[C---:B------:R-:W-:Y:S02]  /*11e50*/  ISETP.GT.AND P4, PT, R14.reuse, 0x20, PT ;  /* 0x000000200e00780c */ /* 0x040fe40003f84270 */
[----:B------:R-:W-:Y:S02]  /*11e60*/  FSEL R55, R37, -INF , P5 ;  /* 0xff80000025377808 */ /* 0x000fe40002800000 */
[----:B------:R-:W-:Y:S02]  /*11e70*/  FMNMX.FTZ R24, R65, R24, !PT ;  /* 0x0000001841187209 */ /* 0x000fe40007810000 */
[----:B------:R-:W-:Y:S01]  /*11e80*/  FSEL R11, R11, -INF , P3 ;  /* 0xff8000000b0b7808 */ /* 0x000fe20001800000 */
[----:B------:R-:W-:Y:S01]  /*11e90*/  MUFU.TANH R70, R70 ;  /* 0x0000004600467308 */ /* 0x000fe20000002400 */
[----:B------:R-:W-:-:S02]  /*11ea0*/  ISETP.GT.AND P3, PT, R14, 0x21, PT ;  /* 0x000000210e00780c */ /* 0x000fc40003f64270 */
[----:B------:R-:W-:Y:S02]  /*11eb0*/  FSEL R51, R40, -INF , P4 ;  /* 0xff80000028337808 */ /* 0x000fe40002000000 */
[----:B------:R-:W-:Y:S02]  /*11ec0*/  FMNMX.FTZ R24, R55, R24, !PT ;  /* 0x0000001837187209 */ /* 0x000fe40007810000 */
[----:B------:R-:W-:Y:S01]  /*11ed0*/  FSEL R13, R13, -INF , P2 ;  /* 0xff8000000d0d7808 */ /* 0x000fe20001000000 */
[----:B------:R4:W4:Y:S01]  /*11ee0*/  MUFU.TANH R95, R71 ;  /* 0x00000047005f7308 */ /* 0x0009220000002400 */
[----:B------:R-:W-:Y:S02]  /*11ef0*/  ISETP.GT.AND P2, PT, R14, 0x28, PT ;  /* 0x000000280e00780c */ /* 0x000fe40003f44270 */
[----:B------:R-:W-:Y:S02]  /*11f00*/  FSEL R43, R41, -INF , P3 ;  /* 0xff800000292b7808 */ /* 0x000fe40001800000 */
[----:B------:R-:W-:-:S02]  /*11f10*/  FMNMX.FTZ R24, R51, R24, !PT ;  /* 0x0000001833187209 */ /* 0x000fc40007810000 */
[----:B------:R-:W-:Y:S02]  /*11f20*/  FSEL R15, R15, -INF , P1 ;  /* 0xff8000000f0f7808 */ /* 0x000fe40000800000 */
[----:B------:R-:W-:Y:S02]  /*11f30*/  ISETP.GT.AND P1, PT, R14, 0x29, PT ;  /* 0x000000290e00780c */ /* 0x000fe40003f24270 */
[----:B------:R-:W-:Y:S01]  /*11f40*/  FSEL R37, R44, -INF , P2 ;  /* 0xff8000002c257808 */ /* 0x000fe20001000000 */
[----:B------:R-:W-:Y:S01]  /*11f50*/  IMAD.MOV.U32 R44, RZ, RZ, R119 ;  /* 0x000000ffff2c7224 */ /* 0x000fe200078e0077 */
[----:B------:R-:W-:Y:S02]  /*11f60*/  FMNMX.FTZ R24, R43, R24, !PT ;  /* 0x000000182b187209 */ /* 0x000fe40007810000 */
[----:B------:R-:W-:Y:S02]  /*11f70*/  FSEL R21, R21, -INF , P6 ;  /* 0xff80000015157808 */ /* 0x000fe40003000000 */
[----:B------:R-:W-:-:S02]  /*11f80*/  ISETP.GT.AND P6, PT, R14, 0x30, PT ;  /* 0x000000300e00780c */ /* 0x000fc40003fc4270 */
[----:B------:R-:W-:Y:S02]  /*11f90*/  FSEL R45, R45, -INF , P1 ;  /* 0xff8000002d2d7808 */ /* 0x000fe40000800000 */
[----:B------:R-:W-:Y:S02]  /*11fa0*/  FMNMX.FTZ R24, R37, R24, !PT ;  /* 0x0000001825187209 */ /* 0x000fe40007810000 */
[----:B------:R-:W-:Y:S02]  /*11fb0*/  FSEL R25, R39, -INF , P5 ;  /* 0xff80000027197808 */ /* 0x000fe40002800000 */
[----:B------:R-:W-:Y:S02]  /*11fc0*/  ISETP.GT.AND P5, PT, R14, 0x31, PT ;  /* 0x000000310e00780c */ /* 0x000fe40003fa4270 */
[----:B------:R-:W-:Y:S01]  /*11fd0*/  FSEL R47, R48, -INF , P6 ;  /* 0xff800000302f7808 */ /* 0x000fe20003000000 */
[----:B------:R-:W-:Y:S01]  /*11fe0*/  IMAD.MOV.U32 R48, RZ, RZ, R119 ;  /* 0x000000ffff307224 */ /* 0x000fe200078e0077 */
[----:B------:R-:W-:-:S02]  /*11ff0*/  FMNMX.FTZ R24, R45, R24, !PT ;  /* 0x000000182d187209 */ /* 0x000fc40007810000 */
[----:B------:R-:W-:Y:S02]  /*12000*/  FSEL R27, R27, -INF , P4 ;  /* 0xff8000001b1b7808 */ /* 0x000fe40002000000 */
[----:B------:R-:W-:Y:S02]  /*12010*/  ISETP.GT.AND P4, PT, R14, 0x38, PT ;  /* 0x000000380e00780c */ /* 0x000fe40003f84270 */
[----:B0-----:R-:W-:Y:S02]  /*12020*/  FSEL R53, R49, -INF , P5 ;  /* 0xff80000031357808 */ /* 0x001fe40002800000 */
[----:B------:R-:W-:Y:S02]  /*12030*/  FMNMX.FTZ R24, R47, R24, !PT ;  /* 0x000000182f187209 */ /* 0x000fe40007810000 */
[----:B------:R-:W-:Y:S01]  /*12040*/  FSEL R29, R0, -INF , P3 ;  /* 0xff800000001d7808 */ /* 0x000fe20001800000 */
[----:B------:R-:W-:Y:S01]  /*12050*/  IMAD.U32 R0, RZ, RZ, UR5 ;  /* 0x00000005ff007e24 */ /* 0x000fe2000f8e00ff */
[----:B------:R-:W-:-:S02]  /*12060*/  ISETP.GT.AND P3, PT, R14, 0x39, PT ;  /* 0x000000390e00780c */ /* 0x000fc40003f64270 */
[----:B-1----:R-:W-:Y:S02]  /*12070*/  FSEL R57, R52, -INF , P4 ;  /* 0xff80000034397808 */ /* 0x002fe40002000000 */
[----:B------:R-:W-:Y:S02]  /*12080*/  FMNMX.FTZ R24, R53, R24, !PT ;  /* 0x0000001835187209 */ /* 0x000fe40007810000 */
[----:B------:R-:W-:Y:S02]  /*12090*/  FSEL R31, R31, -INF , P2 ;  /* 0xff8000001f1f7808 */ /* 0x000fe40001000000 */
        /* <DEDUP_REMOVED lines=14> */
[----:B---3--:R-:W-:Y:S01]  /*12180*/  FSEL R81, R60, -INF , P6 ;  /* 0xff8000003c517808 */ /* 0x008fe20003000000 */
[----:B------:R-:W-:Y:S01]  /*12190*/  IMAD.MOV.U32 R60, RZ, RZ, R119 ;  /* 0x000000ffff3c7224 */ /* 0x000fe200078e0077 */
[----:B------:R-:W-:-:S02]  /*121a0*/  FMNMX.FTZ R24, R79, R24, !PT ;  /* 0x000000184f187209 */ /* 0x000fc40007810000 */
[----:B------:R-:W-:Y:S01]  /*121b0*/  FSEL R41, R54, -INF , P4 ;  /* 0xff80000036297808 */ /* 0x000fe20002000000 */
[----:B------:R-:W-:Y:S01]  /*121c0*/  IMAD.MOV.U32 R54, RZ, RZ, R119 ;  /* 0x000000ffff367224 */ /* 0x000fe200078e0077 */
[----:B------:R-:W-:Y:S02]  /*121d0*/  ISETP.GT.AND P4, PT, R14, 0x50, PT ;  /* 0x000000500e00780c */ /* 0x000fe40003f84270 */
[----:B--2---:R-:W-:Y:S02]  /*121e0*/  FSEL R83, R61, -INF , P5 ;  /* 0xff8000003d537808 */ /* 0x004fe40002800000 */
[----:B------:R-:W-:Y:S02]  /*121f0*/  FMNMX.FTZ R24, R81, R24, !PT ;  /* 0x0000001851187209 */ /* 0x000fe40007810000 */
[----:B------:R-:W-:Y:S02]  /*12200*/  FSEL R49, R10, -INF , P3 ;  /* 0xff8000000a317808 */ /* 0x000fe40001800000 */
[----:B------:R-:W-:-:S02]  /*12210*/  ISETP.GT.AND P3, PT, R14, 0x51, PT ;  /* 0x000000510e00780c */ /* 0x000fc40003f64270 */
[----:B------:R-:W-:Y:S02]  /*12220*/  FSEL R85, R64, -INF , P4 ;  /* 0xff80000040557808 */ /* 0x000fe40002000000 */
[----:B------:R-:W-:Y:S02]  /*12230*/  FMNMX.FTZ R24, R83, R24, !PT ;  /* 0x0000001853187209 */ /* 0x000fe40007810000 */
[----:B------:R-:W-:Y:S02]  /*12240*/  FSEL R61, R58, -INF , P2 ;  /* 0xff8000003a3d7808 */ /* 0x000fe40001000000 */
[----:B------:R-:W-:Y:S02]  /*12250*/  ISETP.GT.AND P2, PT, R14, 0x58, PT ;  /* 0x000000580e00780c */ /* 0x000fe40003f44270 */
[----:B------:R-:W-:Y:S02]  /*12260*/  FSEL R87, R87, -INF , P3 ;  /* 0xff80000057577808 */ /* 0x000fe40001800000 */
[----:B------:R-:W-:-:S02]  /*12270*/  FMNMX.FTZ R24, R85, R24, !PT ;  /* 0x0000001855187209 */ /* 0x000fc40007810000 */
[----:B------:R-:W-:Y:S02]  /*12280*/  FSEL R73, R73, -INF , P1 ;  /* 0xff80000049497808 */ /* 0x000fe40000800000 */
[----:B------:R-:W-:Y:S02]  /*12290*/  ISETP.GT.AND P1, PT, R14, 0x59, PT ;  /* 0x000000590e00780c */ /* 0x000fe40003f24270 */
[----:B----4-:R-:W-:Y:S01]  /*122a0*/  FSEL R89, R68, -INF , P2 ;  /* 0xff80000044597808 */ /* 0x010fe20001000000 */
[----:B------:R-:W-:Y:S01]  /*122b0*/  IMAD.MOV.U32 R68, RZ, RZ, R119 ;  /* 0x000000ffff447224 */ /* 0x000fe200078e0077 */
[----:B------:R-:W-:Y:S02]  /*122c0*/  FMNMX.FTZ R24, R87, R24, !PT ;  /* 0x0000001857187209 */ /* 0x000fe40007810000 */
[----:B------:R-:W-:Y:S02]  /*122d0*/  FSEL R91, R12, -INF , P1 ;  /* 0xff8000000c5b7808 */ /* 0x000fe40000800000 */
[----:B------:R-:W-:-:S02]  /*122e0*/  FMNMX.FTZ R24, R89, R24, !PT ;  /* 0x0000001859187209 */ /* 0x000fc40007810000 */
[----:B------:R-:W-:Y:S01]  /*122f0*/  FSEL R71, R66, -INF , P4 ;  /* 0xff80000042477808 */ /* 0x000fe20002000000 */
[----:B------:R-:W-:Y:S01]  /*12300*/  IMAD.MOV.U32 R66, RZ, RZ, R119 ;  /* 0x000000ffff427224 */ /* 0x000fe200078e0077 */
[----:B------:R-:W-:Y:S02]  /*12310*/  FMNMX.FTZ R24, R91, R24, !PT ;  /* 0x000000185b187209 */ /* 0x000fe40007810000 */
[----:B------:R-:W-:Y:S02]  /*12320*/  FSEL R95, R95, -INF , P1 ;  /* 0xff8000005f5f7808 */ /* 0x000fe40000800000 */
[-C--:B------:R-:W-:Y:S01]  /*12330*/  MOV R64, R119.reuse ;  /* 0x0000007700407202 */ /* 0x080fe20000000f00 */
[----:B------:R-:W0:Y:S01]  /*12340*/  SHFL.BFLY PT, R5, R24, 0x2, 0x1f ;  /* 0x0c401f0018057f89 */ /* 0x000e2200000e0000 */
[-C--:B------:R-:W-:Y:S02]  /*12350*/  MOV R58, R119.reuse ;  /* 0x00000077003a7202 */ /* 0x080fe40000000f00 */
[----:B------:R-:W-:-:S02]  /*12360*/  MOV R52, R119 ;  /* 0x0000007700347202 */ /* 0x000fc40000000f00 */
[----:B------:R-:W-:Y:S02]  /*12370*/  MOV R40, R119 ;  /* 0x0000007700287202 */ /* 0x000fe40000000f00 */
[----:B0-----:R-:W-:-:S05]  /*12380*/  FMNMX.FTZ R10, R24, R5, !PT ;  /* 0x00000005180a7209 */ /* 0x001fca0007810000 */
[----:B------:R-:W0:Y:S02]  /*12390*/  SHFL.BFLY PT, R5, R10, 0x1, 0x1f ;  /* 0x0c201f000a057f89 */ /* 0x000e2400000e0000 */
[----:B0-----:R-:W-:Y:S02]  /*123a0*/  FMNMX.FTZ R5, R10, R5, !PT ;  /* 0x000000050a057209 */ /* 0x001fe40007810000 */
[----:B------:R-:W-:Y:S02]  /*123b0*/  FMNMX.FTZ R10, R7, R6, !PT ;  /* 0x00000006070a7209 */ /* 0x000fe40007810000 */
[C---:B------:R-:W-:Y:S01]  /*123c0*/  FSETP.NEU.FTZ.AND P0, PT, R5.reuse, -INF , PT ;  /* 0xff8000000500780b */ /* 0x040fe20003f1d000 */
[----:B------:R-:W-:Y:S01]  /*123d0*/  FMUL.FTZ R4, R5, R0 ;  /* 0x0000000005047220 */ /* 0x000fe20000410000 */
[----:B------:R-:W-:-:S04]  /*123e0*/  FMNMX.FTZ R10, R9, R10, !PT ;  /* 0x0000000a090a7209 */ /* 0x000fc80007810000 */
[----:B------:R-:W-:Y:S02]  /*123f0*/  FMNMX.FTZ R10, R11, R10, !PT ;  /* 0x0000000a0b0a7209 */ /* 0x000fe40007810000 */
[----:B------:R-:W-:Y:S02]  /*12400*/  FSEL R12, R4, RZ, P0 ;  /* 0x000000ff040c7208 */ /* 0x000fe40000000000 */
[----:B------:R-:W-:Y:S01]  /*12410*/  FMNMX.FTZ R10, R13, R10, !PT ;  /* 0x0000000a0d0a7209 */ /* 0x000fe20007810000 */
[----:B------:R0:W1:Y:S01]  /*12420*/  MUFU.TANH R4, R63 ;  /* 0x0000003f00047308 */ /* 0x0000620000002400 */
[----:B------:R-:W-:Y:S01]  /*12430*/  ISETP.NE.AND P0, PT, R8, RZ, PT ;  /* 0x000000ff0800720c */ /* 0x000fe20003f05270 */
[--C-:B------:R-:W-:Y:S01]  /*12440*/  FFMA.FTZ R186, R65, R0, -R12.reuse ;  /* 0x0000000041ba7223 */ /* 0x100fe2000001080c */
[----:B------:R-:W-:Y:S01]  /*12450*/  FMNMX.FTZ R10, R15, R10, !PT ;  /* 0x0000000a0f0a7209 */ /* 0x000fe20007810000 */
[-CC-:B------:R-:W-:Y:S01]  /*12460*/  FFMA.FTZ R184, R69, R0.reuse, -R12.reuse ;  /* 0x0000000045b87223 */ /* 0x180fe2000001080c */
[----:B------:R-:W-:Y:S01]  /*12470*/  FSEL R65, R62, -INF , P6 ;  /* 0xff8000003e417808 */ /* 0x000fe20003000000 */
[--C-:B------:R-:W-:Y:S01]  /*12480*/  FFMA.FTZ R180, R51, R0, -R12.reuse ;  /* 0x0000000033b47223 */ /* 0x100fe2000001080c */
[----:B------:R-:W-:Y:S01]  /*12490*/  FMNMX.FTZ R10, R21, R10, !PT ;  /* 0x0000000a150a7209 */ /* 0x000fe20007810000 */
[----:B------:R2:W3:Y:S01]  /*124a0*/  MUFU.TANH R8, R67 ;  /* 0x0000004300087308 */ /* 0x0004e20000002400 */
[-CC-:B------:R-:W-:Y:S01]  /*124b0*/  FFMA.FTZ R188, R93, R0.reuse, -R12.reuse ;  /* 0x000000005dbc7223 */ /* 0x180fe2000001080c */
[----:B------:R-:W-:Y:S01]  /*124c0*/  FSEL R93, R70, -INF , P2 ;  /* 0xff800000465d7808 */ /* 0x000fe20001000000 */
[--C-:B------:R-:W-:Y:S01]  /*124d0*/  FFMA.FTZ R190, R97, R0, -R12.reuse ;  /* 0x0000000061be7223 */ /* 0x100fe2000001080c */
[----:B------:R-:W-:Y:S01]  /*124e0*/  FMNMX.FTZ R10, R25, R10, !PT ;  /* 0x0000000a190a7209 */ /* 0x000fe20007810000 */
[-CC-:B0-----:R-:W-:Y:S01]  /*124f0*/  FFMA.FTZ R63, R20, R0.reuse, -R12.reuse ;  /* 0x00000000143f7223 */ /* 0x181fe2000001080c */
[-CC-:B------:R-:W-:Y:S01]  /*12500*/  FFMA.FTZ R182, R37, R0.reuse, -R12.reuse ;  /* 0x0000000025b67223 */ /* 0x180fe2000001080c */
[--C-:B------:R-:W-:Y:S01]  /*12510*/  FFMA.FTZ R37, R45, R0, -R12.reuse ;  /* 0x000000002d257223 */ /* 0x100fe2000001080c */
[----:B------:R-:W-:Y:S01]  /*12520*/  FMNMX.FTZ R10, R27, R10, !PT ;  /* 0x0000000a1b0a7209 */ /* 0x000fe20007810000 */
[-CC-:B------:R-:W-:Y:S01]  /*12530*/  FFMA.FTZ R176, R47, R0.reuse, -R12.reuse ;  /* 0x000000002fb07223 */ /* 0x180fe2000001080c */
[----:B-1----:R-:W-:Y:S01]  /*12540*/  FSEL R69, R4, -INF , P5 ;  /* 0xff80000004457808 */ /* 0x002fe20002800000 */
[--C-:B------:R-:W-:Y:S01]  /*12550*/  FFMA.FTZ R45, R53, R0, -R12.reuse ;  /* 0x00000000352d7223 */ /* 0x100fe2000001080c */
[----:B------:R-:W-:Y:S01]  /*12560*/  FMNMX.FTZ R10, R29, R10, !PT ;  /* 0x0000000a1d0a7209 */ /* 0x000fe20007810000 */
[-CC-:B------:R-:W-:Y:S01]  /*12570*/  FFMA.FTZ R178, R57, R0.reuse, -R12.reuse ;  /* 0x0000000039b27223 */ /* 0x180fe2000001080c */
[-CC-:B------:R-:W-:Y:S01]  /*12580*/  FFMA.FTZ R47, R75, R0.reuse, -R12.reuse ;  /* 0x000000004b2f7223 */ /* 0x180fe2000001080c */
[--C-:B------:R-:W-:Y:S01]  /*12590*/  FFMA.FTZ R172, R77, R0, -R12.reuse ;  /* 0x000000004dac7223 */ /* 0x100fe2000001080c */
[----:B------:R-:W-:Y:S01]  /*125a0*/  FMNMX.FTZ R10, R31, R10, !PT ;  /* 0x0000000a1f0a7209 */ /* 0x000fe20007810000 */
[-CC-:B--2---:R-:W-:Y:S01]  /*125b0*/  FFMA.FTZ R67, R99, R0.reuse, -R12.reuse ;  /* 0x0000000063437223 */ /* 0x184fe2000001080c */
[----:B---3--:R-:W-:Y:S01]  /*125c0*/  FSEL R51, R8, -INF , P3 ;  /* 0xff80000008337808 */ /* 0x008fe20001800000 */
[--C-:B------:R-:W-:Y:S01]  /*125d0*/  FFMA.FTZ R59, R59, R0, -R12.reuse ;  /* 0x000000003b3b7223 */ /* 0x100fe2000001080c */
[----:B------:R-:W-:Y:S01]  /*125e0*/  FMNMX.FTZ R10, R33, R10, !PT ;  /* 0x0000000a210a7209 */ /* 0x000fe20007810000 */
[-CC-:B------:R-:W-:Y:S01]  /*125f0*/  FFMA.FTZ R55, R55, R0.reuse, -R12.reuse ;  /* 0x0000000037377223 */ /* 0x180fe2000001080c */
[-CC-:B------:R-:W-:Y:S01]  /*12600*/  FFMA.FTZ R43, R43, R0.reuse, -R12.reuse ;  /* 0x000000002b2b7223 */ /* 0x180fe2000001080c */
        /* <DEDUP_REMOVED lines=8> */
[----:B------:R-:W-:Y:S01]  /*12690*/  FFMA.FTZ R77, R91, R0, -R12 ;  /* 0x000000005b4d7223 */ /* 0x000fe2000001080c */
[----:B------:R-:W-:Y:S01]  /*126a0*/  FMNMX.FTZ R10, R41, R10, !PT ;  /* 0x0000000a290a7209 */ /* 0x000fe20007810000 */
[----:B------:R-:W-:Y:S01]  /*126b0*/  MUFU.EX2 R188, R188 ;  /* 0x000000bc00bc7308 */ /* 0x000fe20000000800 */
[--C-:B------:R-:W-:Y:S01]  /*126c0*/  IMAD.MOV.U32 R99, RZ, RZ, R119.reuse ;  /* 0x000000ffff637224 */ /* 0x100fe200078e0077 */
[-C--:B------:R-:W-:Y:S01]  /*126d0*/  MOV R91, R119.reuse ;  /* 0x00000077005b7202 */ /* 0x080fe20000000f00 */
[--C-:B------:R-:W-:Y:S01]  /*126e0*/  IMAD.MOV.U32 R89, RZ, RZ, R119.reuse ;  /* 0x000000ffff597224 */ /* 0x100fe200078e0077 */
[----:B------:R-:W-:Y:S01]  /*126f0*/  FMNMX.FTZ R10, R49, R10, !PT ;  /* 0x0000000a310a7209 */ /* 0x000fe20007810000 */
[--C-:B------:R-:W-:Y:S01]  /*12700*/  IMAD.MOV.U32 R87, RZ, RZ, R119.reuse ;  /* 0x000000ffff577224 */ /* 0x100fe200078e0077 */
[-C--:B------:R-:W-:Y:S01]  /*12710*/  MOV R85, R119.reuse ;  /* 0x0000007700557202 */ /* 0x080fe20000000f00 */
[--C-:B------:R-:W-:Y:S01]  /*12720*/  IMAD.MOV.U32 R83, RZ, RZ, R119.reuse ;  /* 0x000000ffff537224 */ /* 0x100fe200078e0077 */
[----:B------:R-:W-:Y:S01]  /*12730*/  FMNMX.FTZ R10, R61, R10, !PT ;  /* 0x0000000a3d0a7209 */ /* 0x000fe20007810000 */
[----:B------:R-:W0:Y:S01]  /*12740*/  MUFU.EX2 R63, R63 ;  /* 0x0000003f003f7308 */ /* 0x000e220000000800 */
[--C-:B------:R-:W-:Y:S01]  /*12750*/  IMAD.MOV.U32 R81, RZ, RZ, R119.reuse ;  /* 0x000000ffff517224 */ /* 0x100fe200078e0077 */
[----:B------:R-:W-:Y:S01]  /*12760*/  MOV R79, R119 ;  /* 0x00000077004f7202 */ /* 0x000fe20000000f00 */
[----:B------:R-:W-:Y:S01]  /*12770*/  IMAD.MOV.U32 R62, RZ, RZ, R119 ;  /* 0x000000ffff3e7224 */ /* 0x000fe200078e0077 */
[----:B------:R-:W-:-:S02]  /*12780*/  FMNMX.FTZ R10, R73, R10, !PT ;  /* 0x0000000a490a7209 */ /* 0x000fc40007810000 */
[----:B------:R-:W-:Y:S02]  /*12790*/  MOV R70, R119 ;  /* 0x0000007700467202 */ /* 0x000fe40000000f00 */
[----:B------:R-:W-:Y:S01]  /*127a0*/  FMNMX.FTZ R10, R65, R10, !PT ;  /* 0x0000000a410a7209 */ /* 0x000fe20007810000 */
[----:B------:R-:W1:Y:S03]  /*127b0*/  MUFU.EX2 R190, R190 ;  /* 0x000000be00be7308 */ /* 0x000e660000000800 */
[----:B------:R-:W-:-:S04]  /*127c0*/  FMNMX.FTZ R10, R69, R10, !PT ;  /* 0x0000000a450a7209 */ /* 0x000fc80007810000 */
[----:B------:R-:W-:Y:S01]  /*127d0*/  FMNMX.FTZ R10, R71, R10, !PT ;  /* 0x0000000a470a7209 */ /* 0x000fe20007810000 */
[----:B------:R-:W2:Y:S03]  /*127e0*/  MUFU.EX2 R67, R67 ;  /* 0x0000004300437308 */ /* 0x000ea60000000800 */
[----:B------:R-:W-:-:S04]  /*127f0*/  FMNMX.FTZ R10, R51, R10, !PT ;  /* 0x0000000a330a7209 */ /* 0x000fc80007810000 */
[----:B------:R-:W-:Y:S01]  /*12800*/  FMNMX.FTZ R10, R93, R10, !PT ;  /* 0x0000000a5d0a7209 */ /* 0x000fe20007810000 */
[----:B------:R-:W3:Y:S03]  /*12810*/  MUFU.EX2 R184, R184 ;  /* 0x000000b800b87308 */ /* 0x000ee60000000800 */
[----:B------:R-:W-:-:S05]  /*12820*/  FMNMX.FTZ R10, R95, R10, !PT ;  /* 0x0000000a5f0a7209 */ /* 0x000fca0007810000 */
[----:B------:R-:W4:Y:S01]  /*12830*/  SHFL.BFLY PT, R97, R10, 0x2, 0x1f ;  /* 0x0c401f000a617f89 */ /* 0x000f2200000e0000 */
[----:B------:R-:W3:Y:S08]  /*12840*/  MUFU.EX2 R59, R59 ;  /* 0x0000003b003b7308 */ /* 0x000ef00000000800 */
[----:B------:R-:W3:Y:S08]  /*12850*/  MUFU.EX2 R186, R186 ;  /* 0x000000ba00ba7308 */ /* 0x000ef00000000800 */
[----:B------:R-:W3:Y:S01]  /*12860*/  MUFU.EX2 R55, R55 ;  /* 0x0000003700377308 */ /* 0x000ee20000000800 */
[----:B----4-:R-:W-:-:S07]  /*12870*/  FMNMX.FTZ R97, R10, R97, !PT ;  /* 0x000000610a617209 */ /* 0x010fce0007810000 */
[----:B------:R-:W-:Y:S01]  /*12880*/  MUFU.EX2 R180, R180 ;  /* 0x000000b400b47308 */ /* 0x000fe20000000800 */
[----:B------:R-:W4:Y:S07]  /*12890*/  SHFL.BFLY PT, R4, R97, 0x1, 0x1f ;  /* 0x0c201f0061047f89 */ /* 0x000f2e00000e0000 */
[----:B------:R-:W-:Y:S08]  /*128a0*/  MUFU.EX2 R43, R43 ;  /* 0x0000002b002b7308 */ /* 0x000ff00000000800 */
[----:B------:R-:W-:Y:S08]  /*128b0*/  MUFU.EX2 R182, R182 ;  /* 0x000000b600b67308 */ /* 0x000ff00000000800 */
[----:B------:R-:W-:Y:S01]  /*128c0*/  MUFU.EX2 R37, R37 ;  /* 0x0000002500257308 */ /* 0x000fe20000000800 */
[----:B----4-:R-:W-:-:S02]  /*128d0*/  FMNMX.FTZ R4, R97, R4, !PT ;  /* 0x0000000461047209 */ /* 0x010fc40007810000 */
[----:B------:R-:W-:Y:S02]  /*128e0*/  MOV R97, R119 ;  /* 0x0000007700617202 */ /* 0x000fe40000000f00 */
[C---:B------:R-:W-:Y:S01]  /*128f0*/  FSETP.NEU.FTZ.AND P1, PT, R4.reuse, -INF , PT ;  /* 0xff8000000400780b */ /* 0x040fe20003f3d000 */
[----:B------:R-:W-:Y:S02]  /*12900*/  FMUL.FTZ R8, R4, R0 ;  /* 0x0000000004087220 */ /* 0x000fe40000410000 */
[----:B------:R-:W-:Y:S03]  /*12910*/  MUFU.EX2 R176, R176 ;  /* 0x000000b000b07308 */ /* 0x000fe60000000800 */
[----:B------:R-:W-:Y:S02]  /*12920*/  FSEL R12, R8, RZ, P1 ;  /* 0x000000ff080c7208 */ /* 0x000fe40000800000 */
[----:B------:R-:W-:-:S03]  /*12930*/  ISETP.GE.AND P1, PT, R142, 0x61, PT ;  /* 0x000000618e00780c */ /* 0x000fc60003f26270 */
[----:B------:R-:W-:Y:S01]  /*12940*/  MUFU.EX2 R45, R45 ;  /* 0x0000002d002d7308 */ /* 0x000fe20000000800 */
[-CC-:B------:R-:W-:Y:S01]  /*12950*/  FFMA.FTZ R189, R7, R0.reuse, -R12.reuse ;  /* 0x0000000007bd7223 */ /* 0x180fe2000001080c */
[-CC-:B------:R-:W-:Y:S01]  /*12960*/  FFMA.FTZ R6, R6, R0.reuse, -R12.reuse ;  /* 0x0000000006067223 */ /* 0x180fe2000001080c */
[-CC-:B------:R-:W-:Y:S01]  /*12970*/  FFMA.FTZ R191, R9, R0.reuse, -R12.reuse ;  /* 0x0000000009bf7223 */ /* 0x180fe2000001080c */
[-CC-:B------:R-:W-:Y:S01]  /*12980*/  FFMA.FTZ R8, R11, R0.reuse, -R12.reuse ;  /* 0x000000000b087223 */ /* 0x180fe2000001080c */
[-CC-:B------:R-:W-:Y:S01]  /*12990*/  FFMA.FTZ R185, R13, R0.reuse, -R12.reuse ;  /* 0x000000000db97223 */ /* 0x180fe2000001080c */
[----:B0-----:R-:W-:Y:S01]  /*129a0*/  FADD.FTZ R7, R188, R63 ;  /* 0x0000003fbc077221 */ /* 0x001fe20000010000 */
[-CC-:B------:R-:W-:Y:S01]  /*129b0*/  FFMA.FTZ R10, R15, R0.reuse, -R12.reuse ;  /* 0x000000000f0a7223 */ /* 0x180fe2000001080c */
[----:B------:R-:W-:Y:S01]  /*129c0*/  MUFU.EX2 R189, R189 ;  /* 0x000000bd00bd7308 */ /* 0x000fe20000000800 */
[-CC-:B------:R-:W-:Y:S01]  /*129d0*/  FFMA.FTZ R187, R21, R0.reuse, -R12.reuse ;  /* 0x0000000015bb7223 */ /* 0x180fe2000001080c */
[----:B-1----:R-:W-:Y:S01]  /*129e0*/  FADD.FTZ R28, R190, R7 ;  /* 0x00000007be1c7221 */ /* 0x002fe20000010000 */
[-CC-:B------:R-:W-:Y:S01]  /*129f0*/  FFMA.FTZ R25, R25, R0.reuse, -R12.reuse ;  /* 0x0000000019197223 */ /* 0x180fe2000001080c */
[-CC-:B------:R-:W-:Y:S01]  /*12a00*/  FFMA.FTZ R27, R27, R0.reuse, -R12.reuse ;  /* 0x000000001b1b7223 */ /* 0x180fe2000001080c */
[-C--:B------:R-:W-:Y:S01]  /*12a10*/  FFMA.FTZ R29, R29, R0.reuse, -R12 ;  /* 0x000000001d1d7223 */ /* 0x080fe2000001080c */
[----:B--2---:R-:W-:Y:S01]  /*12a20*/  FADD.FTZ R7, R67, R28 ;  /* 0x0000001c43077221 */ /* 0x004fe20000010000 */
[-CC-:B------:R-:W-:Y:S01]  /*12a30*/  FFMA.FTZ R31, R31, R0.reuse, -R12.reuse ;  /* 0x000000001f1f7223 */ /* 0x180fe2000001080c */
[----:B------:R-:W0:Y:S01]  /*12a40*/  MUFU.EX2 R6, R6 ;  /* 0x0000000600067308 */ /* 0x000e220000000800 */
[-CC-:B------:R-:W-:Y:S01]  /*12a50*/  FFMA.FTZ R33, R33, R0.reuse, -R12.reuse ;  /* 0x0000000021217223 */ /* 0x180fe2000001080c */
[----:B---3--:R-:W-:Y:S01]  /*12a60*/  FADD.FTZ R30, R184, R7 ;  /* 0x00000007b81e7221 */ /* 0x008fe20000010000 */
[-CC-:B------:R-:W-:Y:S01]  /*12a70*/  FFMA.FTZ R35, R35, R0.reuse, -R12.reuse ;  /* 0x0000000023237223 */ /* 0x180fe2000001080c */
[-CC-:B------:R-:W-:Y:S01]  /*12a80*/  FFMA.FTZ R39, R39, R0.reuse, -R12.reuse ;  /* 0x0000000027277223 */ /* 0x180fe2000001080c */
[-C--:B------:R-:W-:Y:S01]  /*12a90*/  FFMA.FTZ R41, R41, R0.reuse, -R12 ;  /* 0x0000000029297223 */ /* 0x080fe2000001080c */
[----:B------:R-:W-:Y:S01]  /*12aa0*/  FADD.FTZ R9, R59, R30 ;  /* 0x0000001e3b097221 */ /* 0x000fe20000010000 */
[-CC-:B------:R-:W-:Y:S01]  /*12ab0*/  FFMA.FTZ R49, R49, R0.reuse, -R12.reuse ;  /* 0x0000000031317223 */ /* 0x180fe2000001080c */
[----:B------:R-:W1:Y:S01]  /*12ac0*/  MUFU.EX2 R191, R191 ;  /* 0x000000bf00bf7308 */ /* 0x000e620000000800 */
[-CC-:B------:R-:W-:Y:S01]  /*12ad0*/  FFMA.FTZ R61, R61, R0.reuse, -R12.reuse ;  /* 0x000000003d3d7223 */ /* 0x180fe2000001080c */
[----:B------:R-:W-:Y:S01]  /*12ae0*/  FADD.FTZ R32, R186, R9 ;  /* 0x00000009ba207221 */ /* 0x000fe20000010000 */
[-CC-:B------:R-:W-:Y:S01]  /*12af0*/  FFMA.FTZ R73, R73, R0.reuse, -R12.reuse ;  /* 0x0000000049497223 */ /* 0x180fe2000001080c */
[-CC-:B------:R-:W-:Y:S01]  /*12b00*/  FFMA.FTZ R65, R65, R0.reuse, -R12.reuse ;  /* 0x0000000041417223 */ /* 0x180fe2000001080c */
[-C--:B------:R-:W-:Y:S01]  /*12b10*/  FFMA.FTZ R69, R69, R0.reuse, -R12 ;  /* 0x0000000045457223 */ /* 0x080fe2000001080c */
[----:B------:R-:W-:Y:S01]  /*12b20*/  FADD.FTZ R9, R55, R32 ;  /* 0x0000002037097221 */ /* 0x000fe20000010000 */
[-C--:B------:R-:W-:Y:S01]  /*12b30*/  FFMA.FTZ R71, R71, R0.reuse, -R12 ;  /* 0x0000000047477223 */ /* 0x080fe2000001080c */
[----:B------:R-:W2:Y:S01]  /*12b40*/  MUFU.EX2 R8, R8 ;  /* 0x0000000800087308 */ /* 0x000ea20000000800 */
[----:B0-----:R-:W-:Y:S01]  /*12b50*/  FADD.FTZ R28, R189, R6 ;  /* 0x00000006bd1c7221 */ /* 0x001fe20000010000 */
[----:B------:R-:W-:Y:S01]  /*12b60*/  FADD.FTZ R32, R180, R9 ;  /* 0x00000009b4207221 */ /* 0x000fe20000010000 */
[-CC-:B------:R-:W-:Y:S01]  /*12b70*/  FFMA.FTZ R51, R51, R0.reuse, -R12.reuse ;  /* 0x0000000033337223 */ /* 0x180fe2000001080c */
[-CC-:B------:R-:W-:Y:S01]  /*12b80*/  FFMA.FTZ R93, R93, R0.reuse, -R12.reuse ;  /* 0x000000005d5d7223 */ /* 0x180fe2000001080c */
[----:B------:R-:W-:Y:S01]  /*12b90*/  FFMA.FTZ R95, R95, R0, -R12 ;  /* 0x000000005f5f7223 */ /* 0x000fe2000001080c */
[----:B------:R-:W-:Y:S01]  /*12ba0*/  FADD.FTZ R9, R43, R32 ;  /* 0x000000202b097221 */ /* 0x000fe20000010000 */
[----:B------:R-:W-:Y:S01]  /*12bb0*/  F2FP.F16.F32.PACK_AB R189, R6, R189 ;  /* 0x000000bd06bd723e */ /* 0x000fe200000000ff */
[----:B------:R-:W0:Y:S01]  /*12bc0*/  MUFU.EX2 R185, R185 ;  /* 0x000000b900b97308 */ /* 0x000e220000000800 */
[----:B-1----:R-:W-:Y:S01]  /*12bd0*/  FADD.FTZ R7, R191, R28 ;  /* 0x0000001cbf077221 */ /* 0x002fe20000010000 */
[----:B------:R-:W-:Y:S01]  /*12be0*/  FADD.FTZ R34, R182, R9 ;  /* 0x00000009b6227221 */ /* 0x000fe20000010000 */
[----:B------:R-:W-:Y:S01]  /*12bf0*/  F2FP.F16.F32.PACK_AB R188, R63, R188 ;  /* 0x000000bc3fbc723e */ /* 0x000fe200000000ff */
[----:B------:R-:W-:Y:S01]  /*12c00*/  IMAD.MOV.U32 R63, RZ, RZ, R119 ;  /* 0x000000ffff3f7224 */ /* 0x000fe200078e0077 */
[----:B------:R-:W-:-:S02]  /*12c10*/  F2FP.F16.F32.PACK_AB R190, R67, R190 ;  /* 0x000000be43be723e */ /* 0x000fc400000000ff */
[----:B------:R-:W-:Y:S01]  /*12c20*/  F2FP.F16.F32.PACK_AB R184, R59, R184 ;  /* 0x000000b83bb8723e */ /* 0x000fe200000000ff */
[----:B------:R-:W1:Y:S01]  /*12c30*/  MUFU.EX2 R10, R10 ;  /* 0x0000000a000a7308 */ /* 0x000e620000000800 */
[C---:B--2---:R-:W-:Y:S01]  /*12c40*/  FADD.FTZ R30, R8.reuse, R7 ;  /* 0x00000007081e7221 */ /* 0x044fe20000010000 */
[----:B------:R-:W-:Y:S01]  /*12c50*/  F2FP.F16.F32.PACK_AB R186, R55, R186 ;  /* 0x000000ba37ba723e */ /* 0x000fe200000000ff */
[----:B------:R-:W-:Y:S01]  /*12c60*/  IMAD.MOV.U32 R59, RZ, RZ, R119 ;  /* 0x000000ffff3b7224 */ /* 0x000fe200078e0077 */
[----:B------:R-:W-:Y:S02]  /*12c70*/  F2FP.F16.F32.PACK_AB R180, R43, R180 ;  /* 0x000000b42bb4723e */ /* 0x000fe400000000ff */
[----:B------:R-:W-:Y:S02]  /*12c80*/  F2FP.F16.F32.PACK_AB R182, R37, R182 ;  /* 0x000000b625b6723e */ /* 0x000fe400000000ff */
[----:B------:R-:W2:Y:S01]  /*12c90*/  MUFU.EX2 R187, R187 ;  /* 0x000000bb00bb7308 */ /* 0x000ea20000000800 */
[----:B0-----:R-:W-:Y:S01]  /*12ca0*/  FADD.FTZ R7, R185, R30 ;  /* 0x0000001eb9077221 */ /* 0x001fe20000010000 */
[----:B------:R-:W-:-:S02]  /*12cb0*/  F2FP.F16.F32.PACK_AB R191, R8, R191 ;  /* 0x000000bf08bf723e */ /* 0x000fc400000000ff */
[-C--:B------:R-:W-:Y:S02]  /*12cc0*/  MOV R67, R119.reuse ;  /* 0x0000007700437202 */ /* 0x080fe40000000f00 */
[----:B------:R-:W-:Y:S02]  /*12cd0*/  MOV R55, R119 ;  /* 0x0000007700377202 */ /* 0x000fe40000000f00 */
[----:B------:R0:W3:Y:S01]  /*12ce0*/  MUFU.EX2 R14, R25 ;  /* 0x00000019000e7308 */ /* 0x0000e20000000800 */
[C---:B-1----:R-:W-:Y:S01]  /*12cf0*/  FADD.FTZ R30, R10.reuse, R7 ;  /* 0x000000070a1e7221 */ /* 0x042fe20000010000 */
[----:B------:R-:W-:Y:S02]  /*12d00*/  F2FP.F16.F32.PACK_AB R185, R10, R185 ;  /* 0x000000b90ab9723e */ /* 0x000fe400000000ff */
[----:B------:R-:W-:-:S04]  /*12d10*/  MOV R43, R119 ;  /* 0x00000077002b7202 */ /* 0x000fc80000000f00 */
[----:B------:R-:W1:Y:S01]  /*12d20*/  MUFU.EX2 R27, R27 ;  /* 0x0000001b001b7308 */ /* 0x000e620000000800 */
[----:B--2---:R-:W-:Y:S01]  /*12d30*/  FADD.FTZ R7, R187, R30 ;  /* 0x0000001ebb077221 */ /* 0x004fe20000010000 */
[----:B0-----:R-:W-:-:S06]  /*12d40*/  MOV R25, R119 ;  /* 0x0000007700197202 */ /* 0x001fcc0000000f00 */
[----:B------:R0:W2:Y:S01]  /*12d50*/  MUFU.EX2 R20, R29 ;  /* 0x0000001d00147308 */ /* 0x0000a20000000800 */
[C---:B---3--:R-:W-:Y:S01]  /*12d60*/  FADD.FTZ R32, R14.reuse, R7 ;  /* 0x000000070e207221 */ /* 0x048fe20000010000 */
[----:B------:R-:W-:Y:S01]  /*12d70*/  FADD.FTZ R7, R37, R34 ;  /* 0x0000002225077221 */ /* 0x000fe20000010000 */
[----:B------:R-:W-:Y:S02]  /*12d80*/  F2FP.F16.F32.PACK_AB R187, R14, R187 ;  /* 0x000000bb0ebb723e */ /* 0x000fe400000000ff */
[----:B------:R-:W-:Y:S01]  /*12d90*/  MOV R37, R119 ;  /* 0x0000007700257202 */ /* 0x000fe20000000f00 */
[----:B------:R-:W-:Y:S01]  /*12da0*/  FADD.FTZ R34, R176, R7 ;  /* 0x00000007b0227221 */ /* 0x000fe20000010000 */
[----:B------:R-:W-:Y:S01]  /*12db0*/  F2FP.F16.F32.PACK_AB R176, R45, R176 ;  /* 0x000000b02db0723e */ /* 0x000fe200000000ff */
[----:B------:R-:W3:Y:S01]  /*12dc0*/  MUFU.EX2 R31, R31 ;  /* 0x0000001f001f7308 */ /* 0x000ee20000000800 */
[----:B-1----:R-:W-:Y:S01]  /*12dd0*/  FADD.FTZ R3, R27, R32 ;  /* 0x000000201b037221 */ /* 0x002fe20000010000 */
[----:B------:R-:W-:Y:S01]  /*12de0*/  FADD.FTZ R7, R45, R34 ;  /* 0x000000222d077221 */ /* 0x000fe20000010000 */
[----:B------:R-:W-:-:S02]  /*12df0*/  IMAD.MOV.U32 R45, RZ, RZ, R119 ;  /* 0x000000ffff2d7224 */ /* 0x000fc400078e0077 */
[----:B0-----:R-:W-:-:S03]  /*12e00*/  IMAD.MOV.U32 R29, RZ, RZ, R119 ;  /* 0x000000ffff1d7224 */ /* 0x001fc600078e0077 */
[----:B------:R0:W1:Y:S01]  /*12e10*/  MUFU.EX2 R24, R33 ;  /* 0x0000002100187308 */ /* 0x0000620000000800 */
[C---:B--2---:R-:W-:Y:S01]  /*12e20*/  FADD.FTZ R32, R20.reuse, R3 ;  /* 0x0000000314207221 */ /* 0x044fe20000010000 */
[----:B------:R-:W-:Y:S01]  /*12e30*/  F2FP.F16.F32.PACK_AB R181, R20, R27 ;  /* 0x0000001b14b5723e */ /* 0x000fe200000000ff */
[----:B------:R-:W-:-:S05]  /*12e40*/  IMAD.MOV.U32 R27, RZ, RZ, R119 ;  /* 0x000000ffff1b7224 */ /* 0x000fca00078e0077 */
[----:B------:R-:W2:Y:S01]  /*12e50*/  MUFU.EX2 R178, R178 ;  /* 0x000000b200b27308 */ /* 0x000ea20000000800 */
[----:B---3--:R-:W-:Y:S01]  /*12e60*/  FADD.FTZ R3, R31, R32 ;  /* 0x000000201f037221 */ /* 0x008fe20000010000 */
[----:B0-----:R-:W-:-:S06]  /*12e70*/  IMAD.MOV.U32 R33, RZ, RZ, R119 ;  /* 0x000000ffff217224 */ /* 0x001fcc00078e0077 */
[----:B------:R-:W0:Y:S01]  /*12e80*/  MUFU.EX2 R35, R35 ;  /* 0x0000002300237308 */ /* 0x000e220000000800 */
[C---:B-1----:R-:W-:Y:S01]  /*12e90*/  FADD.FTZ R34, R24.reuse, R3 ;  /* 0x0000000318227221 */ /* 0x042fe20000010000 */
[----:B------:R-:W-:Y:S01]  /*12ea0*/  F2FP.F16.F32.PACK_AB R183, R24, R31 ;  /* 0x0000001f18b7723e */ /* 0x000fe200000000ff */
[----:B------:R-:W-:Y:S01]  /*12eb0*/  IMAD.MOV.U32 R24, RZ, RZ, R119 ;  /* 0x000000ffff187224 */ /* 0x000fe200078e0077 */
[----:B------:R-:W-:-:S04]  /*12ec0*/  MOV R31, R119 ;  /* 0x00000077001f7202 */ /* 0x000fc80000000f00 */
[----:B------:R-:W1:Y:S01]  /*12ed0*/  MUFU.EX2 R47, R47 ;  /* 0x0000002f002f7308 */ /* 0x000e620000000800 */
[----:B--2---:R-:W-:-:S07]  /*12ee0*/  FADD.FTZ R36, R178, R7 ;  /* 0x00000007b2247221 */ /* 0x004fce0000010000 */
[----:B------:R2:W3:Y:S01]  /*12ef0*/  MUFU.EX2 R26, R39 ;  /* 0x00000027001a7308 */ /* 0x0004e20000000800 */
[----:B0-----:R-:W-:-:S07]  /*12f00*/  FADD.FTZ R3, R35, R34 ;  /* 0x0000002223037221 */ /* 0x001fce0000010000 */
[----:B------:R-:W0:Y:S01]  /*12f10*/  MUFU.EX2 R172, R172 ;  /* 0x000000ac00ac7308 */ /* 0x000e220000000800 */
[C---:B-1----:R-:W-:Y:S01]  /*12f20*/  FADD.FTZ R7, R47.reuse, R36 ;  /* 0x000000242f077221 */ /* 0x042fe20000010000 */
[----:B------:R-:W-:Y:S01]  /*12f30*/  F2FP.F16.F32.PACK_AB R178, R47, R178 ;  /* 0x000000b22fb2723e */ /* 0x000fe200000000ff */
[--C-:B------:R-:W-:Y:S02]  /*12f40*/  IMAD.MOV.U32 R47, RZ, RZ, R119.reuse ;  /* 0x000000ffff2f7224 */ /* 0x100fe400078e0077 */
[----:B--2---:R-:W-:-:S03]  /*12f50*/  IMAD.MOV.U32 R39, RZ, RZ, R119 ;  /* 0x000000ffff277224 */ /* 0x004fc600078e0077 */
[----:B------:R-:W1:Y:S01]  /*12f60*/  MUFU.EX2 R41, R41 ;  /* 0x0000002900297308 */ /* 0x000e620000000800 */
[C---:B---3--:R-:W-:Y:S01]  /*12f70*/  FADD.FTZ R12, R26.reuse, R3 ;  /* 0x000000031a0c7221 */ /* 0x048fe20000010000 */
[----:B------:R-:W-:Y:S01]  /*12f80*/  F2FP.F16.F32.PACK_AB R177, R26, R35 ;  /* 0x000000231ab1723e */ /* 0x000fe200000000ff */
[--C-:B------:R-:W-:Y:S02]  /*12f90*/  IMAD.MOV.U32 R35, RZ, RZ, R119.reuse ;  /* 0x000000ffff237224 */ /* 0x100fe400078e0077 */
[----:B------:R-:W-:-:S03]  /*12fa0*/  IMAD.MOV.U32 R26, RZ, RZ, R119 ;  /* 0x000000ffff1a7224 */ /* 0x000fc600078e0077 */
[----:B------:R-:W2:Y:S01]  /*12fb0*/  MUFU.EX2 R53, R53 ;  /* 0x0000003500357308 */ /* 0x000ea20000000800 */
[----:B0-----:R-:W-:-:S07]  /*12fc0*/  FADD.FTZ R34, R172, R7 ;  /* 0x00000007ac227221 */ /* 0x001fce0000010000 */
[----:B------:R0:W3:Y:S01]  /*12fd0*/  MUFU.EX2 R28, R49 ;  /* 0x00000031001c7308 */ /* 0x0000e20000000800 */
[----:B-1----:R-:W-:-:S07]  /*12fe0*/  FADD.FTZ R3, R41, R12 ;  /* 0x0000000c29037221 */ /* 0x002fce0000010000 */
[----:B------:R-:W1:Y:S01]  /*12ff0*/  MUFU.EX2 R174, R174 ;  /* 0x000000ae00ae7308 */ /* 0x000e620000000800 */
[C---:B--2---:R-:W-:Y:S01]  /*13000*/  FADD.FTZ R7, R53.reuse, R34 ;  /* 0x0000002235077221 */ /* 0x044fe20000010000 */
[----:B------:R-:W-:Y:S01]  /*13010*/  F2FP.F16.F32.PACK_AB R172, R53, R172 ;  /* 0x000000ac35ac723e */ /* 0x000fe200000000ff */
[----:B------:R-:W-:Y:S01]  /*13020*/  IMAD.MOV.U32 R53, RZ, RZ, R119 ;  /* 0x000000ffff357224 */ /* 0x000fe200078e0077 */
[----:B0-----:R-:W-:-:S04]  /*13030*/  MOV R49, R119 ;  /* 0x0000007700317202 */ /* 0x001fc80000000f00 */
[----:B------:R-:W0:Y:S01]  /*13040*/  MUFU.EX2 R61, R61 ;  /* 0x0000003d003d7308 */ /* 0x000e220000000800 */
[C---:B---3--:R-:W-:Y:S01]  /*13050*/  FADD.FTZ R34, R28.reuse, R3 ;  /* 0x000000031c227221 */ /* 0x048fe20000010000 */
[----:B------:R-:W-:Y:S01]  /*13060*/  F2FP.F16.F32.PACK_AB R179, R28, R41 ;  /* 0x000000291cb3723e */ /* 0x000fe200000000ff */
[----:B------:R-:W-:Y:S01]  /*13070*/  IMAD.MOV.U32 R41, RZ, RZ, R119 ;  /* 0x000000ffff297224 */ /* 0x000fe200078e0077 */
[----:B------:R-:W-:-:S04]  /*13080*/  MOV R28, R119 ;  /* 0x00000077001c7202 */ /* 0x000fc80000000f00 */
[----:B------:R-:W2:Y:S01]  /*13090*/  MUFU.EX2 R57, R57 ;  /* 0x0000003900397308 */ /* 0x000ea20000000800 */
[----:B-1----:R-:W-:-:S07]  /*130a0*/  FADD.FTZ R36, R174, R7 ;  /* 0x00000007ae247221 */ /* 0x002fce0000010000 */
[----:B------:R1:W3:Y:S01]  /*130b0*/  MUFU.EX2 R30, R73 ;  /* 0x00000049001e7308 */ /* 0x0002e20000000800 */
[----:B0-----:R-:W-:-:S07]  /*130c0*/  FADD.FTZ R3, R61, R34 ;  /* 0x000000223d037221 */ /* 0x001fce0000010000 */
[----:B------:R-:W0:Y:S01]  /*130d0*/  MUFU.EX2 R168, R168 ;  /* 0x000000a800a87308 */ /* 0x000e220000000800 */
[C---:B--2---:R-:W-:Y:S01]  /*130e0*/  FADD.FTZ R7, R57.reuse, R36 ;  /* 0x0000002439077221 */ /* 0x044fe20000010000 */
[----:B------:R-:W-:Y:S01]  /*130f0*/  F2FP.F16.F32.PACK_AB R174, R57, R174 ;  /* 0x000000ae39ae723e */ /* 0x000fe200000000ff */
[----:B------:R-:W-:Y:S01]  /*13100*/  IMAD.MOV.U32 R57, RZ, RZ, R119 ;  /* 0x000000ffff397224 */ /* 0x000fe200078e0077 */
[----:B-1----:R-:W-:-:S04]  /*13110*/  MOV R73, R119 ;  /* 0x0000007700497202 */ /* 0x002fc80000000f00 */
[----:B------:R-:W1:Y:S01]  /*13120*/  MUFU.EX2 R65, R65 ;  /* 0x0000004100417308 */ /* 0x000e620000000800 */
[C---:B---3--:R-:W-:Y:S01]  /*13130*/  FADD.FTZ R34, R30.reuse, R3 ;  /* 0x000000031e227221 */ /* 0x048fe20000010000 */
[----:B------:R-:W-:Y:S01]  /*13140*/  F2FP.F16.F32.PACK_AB R173, R30, R61 ;  /* 0x0000003d1ead723e */ /* 0x000fe200000000ff */
[----:B------:R-:W-:Y:S01]  /*13150*/  IMAD.MOV.U32 R30, RZ, RZ, R119 ;  /* 0x000000ffff1e7224 */ /* 0x000fe200078e0077 */
[----:B------:R-:W-:-:S04]  /*13160*/  MOV R61, R119 ;  /* 0x00000077003d7202 */ /* 0x000fc80000000f00 */
[----:B------:R-:W2:Y:S01]  /*13170*/  MUFU.EX2 R75, R75 ;  /* 0x0000004b004b7308 */ /* 0x000ea20000000800 */
[----:B0-----:R-:W-:-:S07]  /*13180*/  FADD.FTZ R36, R168, R7 ;  /* 0x00000007a8247221 */ /* 0x001fce0000010000 */
[----:B------:R0:W3:Y:S01]  /*13190*/  MUFU.EX2 R32, R69 ;  /* 0x0000004500207308 */ /* 0x0000e20000000800 */
[----:B-1----:R-:W-:-:S07]  /*131a0*/  FADD.FTZ R3, R65, R34 ;  /* 0x0000002241037221 */ /* 0x002fce0000010000 */
[----:B------:R-:W1:Y:S01]  /*131b0*/  MUFU.EX2 R71, R71 ;  /* 0x0000004700477308 */ /* 0x000e620000000800 */
[C---:B--2---:R-:W-:Y:S01]  /*131c0*/  FADD.FTZ R7, R75.reuse, R36 ;  /* 0x000000244b077221 */ /* 0x044fe20000010000 */
[----:B------:R-:W-:Y:S01]  /*131d0*/  F2FP.F16.F32.PACK_AB R168, R75, R168 ;  /* 0x000000a84ba8723e */ /* 0x000fe200000000ff */
[--C-:B------:R-:W-:Y:S02]  /*131e0*/  IMAD.MOV.U32 R75, RZ, RZ, R119.reuse ;  /* 0x000000ffff4b7224 */ /* 0x100fe400078e0077 */
[----:B0-----:R-:W-:-:S03]  /*131f0*/  IMAD.MOV.U32 R69, RZ, RZ, R119 ;  /* 0x000000ffff457224 */ /* 0x001fc600078e0077 */
[----:B------:R0:W2:Y:S01]  /*13200*/  MUFU.EX2 R12, R51 ;  /* 0x00000033000c7308 */ /* 0x0000a20000000800 */
[C---:B---3--:R-:W-:Y:S01]  /*13210*/  FADD.FTZ R36, R32.reuse, R3 ;  /* 0x0000000320247221 */ /* 0x048fe20000010000 */
[----:B------:R-:W-:Y:S01]  /*13220*/  F2FP.F16.F32.PACK_AB R175, R32, R65 ;  /* 0x0000004120af723e */ /* 0x000fe200000000ff */
[--C-:B------:R-:W-:Y:S02]  /*13230*/  IMAD.MOV.U32 R65, RZ, RZ, R119.reuse ;  /* 0x000000ffff417224 */ /* 0x100fe400078e0077 */
[----:B------:R-:W-:-:S03]  /*13240*/  IMAD.MOV.U32 R32, RZ, RZ, R119 ;  /* 0x000000ffff207224 */ /* 0x000fc600078e0077 */
[----:B------:R-:W3:Y:S01]  /*13250*/  MUFU.EX2 R170, R170 ;  /* 0x000000aa00aa7308 */ /* 0x000ee20000000800 */
[----:B-1----:R-:W-:Y:S01]  /*13260*/  FADD.FTZ R3, R71, R36 ;  /* 0x0000002447037221 */ /* 0x002fe20000010000 */
[--C-:B0-----:R-:W-:Y:S02]  /*13270*/  IMAD.MOV.U32 R51, RZ, RZ, R119.reuse ;  /* 0x000000ffff337224 */ /* 0x101fe400078e0077 */
[----:B------:R-:W-:-:S04]  /*13280*/  IMAD.MOV.U32 R36, RZ, RZ, R119 ;  /* 0x000000ffff247224 */ /* 0x000fc800078e0077 */
[----:B------:R-:W0:Y:S01]  /*13290*/  MUFU.EX2 R93, R93 ;  /* 0x0000005d005d7308 */ /* 0x000e220000000800 */
[C---:B--2---:R-:W-:Y:S01]  /*132a0*/  FADD.FTZ R6, R12.reuse, R3 ;  /* 0x000000030c067221 */ /* 0x044fe20000010000 */
[----:B------:R-:W-:Y:S01]  /*132b0*/  F2FP.F16.F32.PACK_AB R169, R12, R71 ;  /* 0x000000470ca9723e */ /* 0x000fe200000000ff */
[----:B------:R-:W-:Y:S02]  /*132c0*/  IMAD.MOV.U32 R12, RZ, RZ, 0x3f800000 ;  /* 0x3f800000ff0c7424 */ /* 0x000fe400078e00ff */
[----:B------:R-:W-:-:S03]  /*132d0*/  IMAD.MOV.U32 R71, RZ, RZ, R119 ;  /* 0x000000ffff477224 */ /* 0x000fc600078e0077 */
[----:B------:R-:W1:Y:S01]  /*132e0*/  MUFU.EX2 R77, R77 ;  /* 0x0000004d004d7308 */ /* 0x000e620000000800 */
[----:B---3--:R-:W-:-:S07]  /*132f0*/  FADD.FTZ R38, R170, R7 ;  /* 0x00000007aa267221 */ /* 0x008fce0000010000 */
[----:B------:R2:W3:Y:S01]  /*13300*/  MUFU.EX2 R34, R95 ;  /* 0x0000005f00227308 */ /* 0x0004e20000000800 */
[----:B0-----:R-:W-:Y:S01]  /*13310*/  FADD.FTZ R3, R93, R6 ;  /* 0x000000065d037221 */ /* 0x001fe20000010000 */
[C---:B-1----:R-:W-:Y:S01]  /*13320*/  FADD.FTZ R215, R77.reuse, R38 ;  /* 0x000000264dd77221 */ /* 0x042fe20000010000 */
[----:B------:R-:W-:Y:S01]  /*13330*/  F2FP.F16.F32.PACK_AB R170, R77, R170 ;  /* 0x000000aa4daa723e */ /* 0x000fe200000000ff */
[--C-:B--2---:R-:W-:Y:S02]  /*13340*/  IMAD.MOV.U32 R95, RZ, RZ, R119.reuse ;  /* 0x000000ffff5f7224 */ /* 0x104fe400078e0077 */
[--C-:B------:R-:W-:Y:S02]  /*13350*/  IMAD.MOV.U32 R77, RZ, RZ, R119.reuse ;  /* 0x000000ffff4d7224 */ /* 0x100fe400078e0077 */
[----:B------:R-:W-:Y:S02]  /*13360*/  IMAD.MOV.U32 R38, RZ, RZ, R119 ;  /* 0x000000ffff267224 */ /* 0x000fe400078e0077 */
[C---:B---3--:R-:W-:Y:S01]  /*13370*/  FADD.FTZ R214, R34.reuse, R3 ;  /* 0x0000000322d67221 */ /* 0x048fe20000010000 */
[----:B------:R-:W-:Y:S01]  /*13380*/  F2FP.F16.F32.PACK_AB R171, R34, R93 ;  /* 0x0000005d22ab723e */ /* 0x000fe200000000ff */
[----:B------:R-:W-:Y:S01]  /*13390*/  IMAD.MOV.U32 R3, RZ, RZ, 0x3f800000 ;  /* 0x3f800000ff037424 */ /* 0x000fe200078e00ff */
[----:B------:R-:W-:Y:S01]  /*133a0*/  MOV R34, R119 ;  /* 0x0000007700227202 */ /* 0x000fe20000000f00 */
[----:B------:R-:W-:Y:S01]  /*133b0*/  IMAD.MOV.U32 R93, RZ, RZ, R119 ;  /* 0x000000ffff5d7224 */ /* 0x000fe200078e0077 */
[----:B------:R-:W-:Y:S06]  /*133c0*/  @!P1 BRA `(.L_x_624) ;  /* 0x0000002c00149947 */ /* 0x000fec0003800000 */
[----:B------:R-:W-:Y:S01]  /*133d0*/  VIADD R8, R143, 0xfffffffe ;  /* 0xfffffffe8f087836 */ /* 0x000fe20000000000 */
[----:B------:R-:W-:Y:S01]  /*133e0*/  MOV R9, R4 ;  /* 0x0000000400097202 */ /* 0x000fe20000000f00 */
[----:B------:R-:W-:Y:S01]  /*133f0*/  IMAD.MOV.U32 R10, RZ, RZ, R5 ;  /* 0x000000ffff0a7224 */ /* 0x000fe200078e0005 */
[----:B------:R-:W-:Y:S01]  /*13400*/  MOV R7, R209 ;  /* 0x000000d100077202 */ /* 0x000fe20000000f00 */
        /* <DEDUP_REMOVED lines=49> */
[----:B------:R-:W-:-:S07]  /*13720*/  CS2R R24, SRZ ;  /* 0x0000000000187805 */ /* 0x000fce000001ff00 */
.L_x_637:
[----:B------:R-:W-:-:S04]  /*13730*/  ISETP.NE.AND P1, PT, R7, 0x1, PT ;  /* 0x000000010700780c */ /* 0x000fc80003f25270 */
[----:B------:R-:W-:-:S04]  /*13740*/  SEL R5, RZ, 0x1, P1 ;  /* 0x00000001ff057807 */ /* 0x000fc80000800000 */
[----:B------:R-:W-:Y:S01]  /*13750*/  LOP3.LUT R220, R6, R5, RZ, 0x3c, !PT ;  /* 0x0000000506dc7212 */ /* 0x000fe200078e3cff */
[----:B------:R-:W-:Y:S06]  /*13760*/  @!P0 BRA `(.L_x_625) ;  /* 0x0000000000048947 */ /* 0x000fec0003800000 */
[----:B------:R-:W-:Y:S01]  /*13770*/  BPT.TRAP 0x1 ;  /* 0x000000040000795c */ /* 0x000fe20000300000 */
.L_x_625:
[----:B------:R-:W-:Y:S01]  /*13780*/  VIADD R209, R7, 0x1 ;  /* 0x0000000107d17836 */ /* 0x000fe20000000000 */
[----:B------:R-:W-:-:S04]  /*13790*/  SHF.L.U32 R0, R220, 0x1f, RZ ;  /* 0x0000001fdc007819 */ /* 0x000fc800000006ff */
[----:B------:R-:W-:-:S04]  /*137a0*/  ISETP.NE.AND P1, PT, R209, 0x2, PT ;  /* 0x00000002d100780c */ /* 0x000fc80003f25270 */
[----:B------:R-:W-:-:S04]  /*137b0*/  SEL R209, R209, RZ, P1 ;  /* 0x000000ffd1d17207 */ /* 0x000fc80000800000 */
[----:B------:R-:W-:-:S04]  /*137c0*/  LEA R11, R209, R2, 0x3 ;  /* 0x00000002d10b7211 */ /* 0x000fc800078e18ff */
[----:B------:R0:W1:Y:S01]  /*137d0*/  SYNCS.PHASECHK.TRANS64.TRYWAIT P1, [R11+URZ+0x30830], R0 ;  /* 0x030830000b0075a7 */ /* 0x000062000802017f */
[----:B------:R-:W-:Y:S05]  /*137e0*/  @!P0 BRA `(.L_x_626) ;  /* 0x0000000000048947 */ /* 0x000fea0003800000 */
[----:B------:R-:W-:Y:S01]  /*137f0*/  BPT.TRAP 0x1 ;  /* 0x000000040000795c */ /* 0x000fe20000300000 */
.L_x_626:
[----:B------:R-:W-:Y:S01]  /*13800*/  IMAD R126, R209, 0x900, R221 ;  /* 0x00000900d17e7824 */ /* 0x000fe200078e02dd */
[----:B------:R-:W-:Y:S03]  /*13810*/  BSSY B1, `(.L_x_627) ;  /* 0x0000006000017945 */ /* 0x000fe60003800000 */
[C---:B------:R-:W-:Y:S02]  /*13820*/  VIADD R124, R126.reuse, 0x2 ;  /* 0x000000027e7c7836 */ /* 0x040fe40000000000 */
[----:B------:R-:W-:Y:S01]  /*13830*/  VIADD R123, R126, 0x4 ;  /* 0x000000047e7b7836 */ /* 0x000fe20000000000 */
[----:B-1----:R-:W-:Y:S06]  /*13840*/  @P1 BRA `(.L_x_628) ;  /* 0x0000000000081947 */ /* 0x002fec0003800000 */
[----:B------:R-:W1:Y:S02]  /*13850*/  SYNCS.PHASECHK.TRANS64.TRYWAIT P1, [R11+URZ+0x30830], R0 ;  /* 0x030830000b0075a7 */ /* 0x000e64000802017f */
[----:B-1----:R-:W-:Y:S05]  /*13860*/  @!P1 BRA `(.L_x_629) ;  /* 0x000000d8005c9947 */ /* 0x002fea0003800000 */
.L_x_628:
[----:B------:R-:W-:Y:S05]  /*13870*/  BSYNC B1 ;  /* 0x0000000000017941 */ /* 0x000fea0003800000 */
.L_x_627:
[----:B------:R-:W2:Y:S04]  /*13880*/  LDL.64 R128, [R1+0x38] ;  /* 0x0000380001807983 */ /* 0x000ea80000100a00 */
[----:B------:R3:W-:Y:S04]  /*13890*/  STL.64 [R1+0x90], R8 ;  /* 0x0000900801007387 */ /* 0x0007e80000100a00 */
[----:B---3--:R-:W3:Y:S01]  /*138a0*/  LDL.64 R8, [R1+0x30] ;  /* 0x0000300001087983 */ /* 0x008ee20000100a00 */
[----:B------:R-:W-:Y:S01]  /*138b0*/  MOV R120, R126 ;  /* 0x0000007e00787202 */ /* 0x000fe20000000f00 */
[----:B------:R-:W-:Y:S01]  /*138c0*/  VIADD R122, R126, 0x6 ;  /* 0x000000067e7a7836 */ /* 0x000fe20000000000 */
[----:B------:R-:W-:Y:S01]  /*138d0*/  MOV R5, UR58 ;  /* 0x0000003a00057c02 */ /* 0x000fe20008000f00 */
[----:B------:R-:W-:Y:S01]  /*138e0*/  IMAD.MOV.U32 R121, RZ, RZ, 0x40000040 ;  /* 0x40000040ff797424 */ /* 0x000fe200078e00ff */
[----:B------:R-:W-:Y:S01]  /*138f0*/  R2UR UR46, R120 ;  /* 0x00000000782e72ca */ /* 0x000fe200000e0000 */
[----:B------:R-:W-:Y:S01]  /*13900*/  IMAD.MOV.U32 R125, RZ, RZ, 0x40000040 ;  /* 0x40000040ff7d7424 */ /* 0x000fe200078e00ff */
[----:B------:R-:W-:Y:S01]  /*13910*/  MOV R120, R124 ;  /* 0x0000007c00787202 */ /* 0x000fe20000000f00 */
[----:B------:R-:W-:Y:S01]  /*13920*/  VIADD R124, R126, 0x304 ;  /* 0x000003047e7c7836 */ /* 0x000fe20000000000 */
[----:B------:R-:W-:Y:S01]  /*13930*/  MOV R20, UR38 ;  /* 0x0000002600147c02 */ /* 0x000fe20008000f00 */
[----:B------:R4:W-:Y:S01]  /*13940*/  STL.64 [R1+0x88], R6 ;  /* 0x0000880601007387 */ /* 0x0009e20000100a00 */
[----:B------:R-:W-:Y:S01]  /*13950*/  R2UR UR42, R120 ;  /* 0x00000000782a72ca */ /* 0x000fe200000e0000 */
[----:B------:R-:W-:Y:S01]  /*13960*/  IMAD.MOV.U32 R120, RZ, RZ, R123 ;  /* 0x000000ffff787224 */ /* 0x000fe200078e007b */
[----:B------:R-:W-:Y:S01]  /*13970*/  R2UR UR58, R122 ;  /* 0x000000007a3a72ca */ /* 0x000fe200000e0000 */
[----:B------:R-:W-:Y:S01]  /*13980*/  VIADD R122, R126, 0x302 ;  /* 0x000003027e7a7836 */ /* 0x000fe20000000000 */
[----:B------:R-:W-:Y:S01]  /*13990*/  MOV R213, UR45 ;  /* 0x0000002d00d57c02 */ /* 0x000fe20008000f00 */
[-C--:B------:R-:W-:Y:S01]  /*139a0*/  FMUL.FTZ R24, R24, R12.reuse ;  /* 0x0000000c18187220 */ /* 0x080fe20000410000 */
[----:B------:R-:W-:Y:S01]  /*139b0*/  R2UR UR38, R120 ;  /* 0x00000000782672ca */ /* 0x000fe200000e0000 */
[----:B------:R-:W-:Y:S01]  /*139c0*/  VIADD R120, R126, 0x300 ;  /* 0x000003007e787836 */ /* 0x000fe20000000000 */
[----:B------:R-:W-:Y:S01]  /*139d0*/  R2UR UR30, R122 ;  /* 0x000000007a1e72ca */ /* 0x000fe200000e0000 */
[----:B------:R-:W-:Y:S01]  /*139e0*/  VIADD R122, R126, 0x600 ;  /* 0x000006007e7a7836 */ /* 0x000fe20000000000 */
[----:B01----:R-:W-:Y:S01]  /*139f0*/  MOV R0, UR44 ;  /* 0x0000002c00007c02 */ /* 0x003fe20008000f00 */
[----:B----4-:R-:W4:Y:S01]  /*13a00*/  LDL.64 R6, [R1+0x20] ;  /* 0x0000200001067983 */ /* 0x010f220000100a00 */
[----:B------:R-:W-:Y:S01]  /*13a10*/  R2UR UR34, R120 ;  /* 0x00000000782272ca */ /* 0x000fe200000e0000 */
[-C--:B------:R-:W-:Y:S01]  /*13a20*/  FMUL.FTZ R25, R25, R12.reuse ;  /* 0x0000000c19197220 */ /* 0x080fe20000410000 */
[----:B------:R-:W-:Y:S01]  /*13a30*/  IADD3 R120, R126, 0x306, RZ ;  /* 0x000003067e787810 */ /* 0x000fe20007ffe0ff */
[-C--:B------:R-:W-:Y:S01]  /*13a40*/  FMUL.FTZ R28, R28, R12.reuse ;  /* 0x0000000c1c1c7220 */ /* 0x080fe20000410000 */
[----:B------:R-:W-:Y:S01]  /*13a50*/  R2UR UR47, R121 ;  /* 0x00000000792f72ca */ /* 0x000fe200000e0000 */
[-C--:B------:R-:W-:Y:S01]  /*13a60*/  FMUL.FTZ R29, R29, R12.reuse ;  /* 0x0000000c1d1d7220 */ /* 0x080fe20000410000 */
[----:B------:R-:W-:Y:S01]  /*13a70*/  R2UR UR26, R124 ;  /* 0x000000007c1a72ca */ /* 0x000fe200000e0000 */
[-C--:B------:R-:W-:Y:S01]  /*13a80*/  FMUL.FTZ R32, R32, R12.reuse ;  /* 0x0000000c20207220 */ /* 0x080fe20000410000 */
[----:B------:R-:W-:Y:S01]  /*13a90*/  R2UR UR22, R120 ;  /* 0x00000000781672ca */ /* 0x000fe200000e0000 */
[----:B------:R-:W-:Y:S01]  /*13aa0*/  VIADD R120, R126, 0x604 ;  /* 0x000006047e787836 */ /* 0x000fe20000000000 */
[----:B------:R-:W-:Y:S01]  /*13ab0*/  R2UR UR18, R122 ;  /* 0x000000007a1272ca */ /* 0x000fe200000e0000 */
[C---:B------:R-:W-:Y:S01]  /*13ac0*/  VIADD R122, R126.reuse, 0x606 ;  /* 0x000006067e7a7836 */ /* 0x040fe20000000000 */
[----:B------:R-:W-:Y:S01]  /*13ad0*/  MOV R123, 0x40000040 ;  /* 0x40000040007b7802 */ /* 0x000fe20000000f00 */
[-C--:B------:R-:W-:Y:S01]  /*13ae0*/  FMUL.FTZ R33, R33, R12.reuse ;  /* 0x0000000c21217220 */ /* 0x080fe20000410000 */
[----:B------:R-:W-:Y:S01]  /*13af0*/  IADD3 R124, R126, 0x602, RZ ;  /* 0x000006027e7c7810 */ /* 0x000fe20007ffe0ff */
[-C--:B------:R-:W-:Y:S01]  /*13b00*/  FMUL.FTZ R36, R36, R12.reuse ;  /* 0x0000000c24247220 */ /* 0x080fe20000410000 */
[----:B------:R-:W-:Y:S01]  /*13b10*/  MOV R15, UR39 ;  /* 0x00000027000f7c02 */ /* 0x000fe20008000f00 */
[-C--:B------:R-:W-:Y:S01]  /*13b20*/  FMUL.FTZ R37, R37, R12.reuse ;  /* 0x0000000c25257220 */ /* 0x080fe20000410000 */
[----:B------:R-:W-:Y:S01]  /*13b30*/  MOV R4, UR59 ;  /* 0x0000003b00047c02 */ /* 0x000fe20008000f00 */
[-C--:B------:R-:W-:Y:S01]  /*13b40*/  FMUL.FTZ R40, R40, R12.reuse ;  /* 0x0000000c28287220 */ /* 0x080fe20000410000 */
[----:B------:R-:W-:Y:S01]  /*13b50*/  R2UR UR43, R121 ;  /* 0x00000000792b72ca */ /* 0x000fe200000e0000 */
        /* <DEDUP_REMOVED lines=27> */
[----:B------:R-:W-:Y:S01]  /*13d10*/  MOV R211, UR41 ;  /* 0x0000002900d37c02 */ /* 0x000fe20008000f00 */
        /* <DEDUP_REMOVED lines=77> */
[----:B--2---:R-:W-:-:S02]  /*141f0*/  R2UR UR44, R128 ;  /* 0x00000000802c72ca */ /* 0x004fc400000e0000 */
[----:B------:R-:W-:Y:S02]  /*14200*/  R2UR UR45, R129 ;  /* 0x00000000812d72ca */ /* 0x000fe400000e0000 */
[----:B-----5:R-:W-:-:S11]  /*14210*/  WARPGROUP.ARRIVE ;  /* 0x00000000000079c5 */ /* 0x020fd60000000000 */
[----:B------:R-:W-:Y:S01]  /*14220*/  HGMMA.64x96x16.F32 R120, gdesc[UR44], RZ, !UPT, gsb0 ;  /* 0x016000002c7879f0 */ /* 0x000fe2000c0008ff */
[----:B---3--:R-:W-:Y:S02]  /*14230*/  R2UR UR40, R8 ;  /* 0x00000000082872ca */ /* 0x008fe400000e0000 */
[----:B------:R-:W-:Y:S02]  /*14240*/  R2UR UR41, R9 ;  /* 0x00000000092972ca */ /* 0x000fe400000e0000 */
[----:B------:R-:W-:Y:S01]  /*14250*/  R2UR UR45, R213 ;  /* 0x00000000d52d72ca */ /* 0x000fe200000e0000 */
[----:B------:R0:W5:Y:S01]  /*14260*/  LDL.LU.64 R8, [R1+0x90] ;  /* 0x0000900001087983 */ /* 0x0001620000300a00 */
[----:B------:R-:W-:Y:S02]  /*14270*/  WARPGROUP.DEPBAR.LE gsb0, 0x0 ;  /* 0x00008000000079c5 */ /* 0x000fe40000010000 */
[----:B------:R-:W-:-:S07]  /*14280*/  WARPGROUP.ARRIVE ;  /* 0x00000000000079c5 */ /* 0x000fce0000000000 */
[----:B------:R-:W-:Y:S01]  /*14290*/  HGMMA.64x96x16.F32 R120, gdesc[UR40], R120, gsb0 ;  /* 0x01600000287879f0 */ /* 0x000fe20008000878 */
[----:B------:R-:W-:Y:S02]  /*142a0*/  R2UR UR40, R212 ;  /* 0x00000000d42872ca */ /* 0x000fe400000e0000 */
[----:B------:R-:W2:Y:S01]  /*142b0*/  LDL.64 R212, [R1+0x28] ;  /* 0x0000280001d47983 */ /* 0x000ea20000100a00 */
[----:B------:R-:W-:Y:S01]  /*142c0*/  R2UR UR41, R211 ;  /* 0x00000000d32972ca */ /* 0x000fe200000e0000 */
[----:B------:R-:W-:Y:S02]  /*142d0*/  WARPGROUP.DEPBAR.LE gsb0, 0x0 ;  /* 0x00008000000079c5 */ /* 0x000fe40000010000 */
[----:B------:R-:W-:Y:S01]  /*142e0*/  WARPGROUP.ARRIVE ;  /* 0x00000000000079c5 */ /* 0x000fe20000000000 */
[----:B--2---:R-:W-:Y:S02]  /*142f0*/  R2UR UR36, R212 ;  /* 0x00000000d42472ca */ /* 0x004fe400000e0000 */
[----:B------:R-:W-:-:S02]  /*14300*/  R2UR UR37, R213 ;  /* 0x00000000d52572ca */ /* 0x000fc400000e0000 */
[----:B------:R-:W2:Y:S11]  /*14310*/  LDL.64 R212, [R1+0x8] ;  /* 0x0000080001d47983 */ /* 0x000eb60000100a00 */
[----:B------:R-:W-:Y:S01]  /*14320*/  HGMMA.64x96x16.F32 R120, gdesc[UR36], R120, gsb0 ;  /* 0x01600000247879f0 */ /* 0x000fe20008000878 */
[----:B------:R-:W-:-:S02]  /*14330*/  R2UR UR36, R210 ;  /* 0x00000000d22472ca */ /* 0x000fc400000e0000 */
[----:B------:R-:W3:Y:S01]  /*14340*/  LDL.64 R210, [R1+0x18] ;  /* 0x0000180001d27983 */ /* 0x000ee20000100a00 */
[----:B------:R-:W-:Y:S02]  /*14350*/  R2UR UR38, R20 ;  /* 0x00000000142672ca */ /* 0x000fe400000e0000 */
[----:B------:R-:W-:Y:S02]  /*14360*/  R2UR UR37, R21 ;  /* 0x00000000152572ca */ /* 0x000fe400000e0000 */
[----:B------:R-:W2:Y:S01]  /*14370*/  LDL.64 R20, [R1+0x10] ;  /* 0x0000100001147983 */ /* 0x000ea20000100a00 */
[----:B----4-:R-:W-:Y:S02]  /*14380*/  R2UR UR56, R6 ;  /* 0x00000000063872ca */ /* 0x010fe400000e0000 */
[----:B------:R-:W-:Y:S01]  /*14390*/  R2UR UR57, R7 ;  /* 0x00000000073972ca */ /* 0x000fe200000e0000 */
[----:B------:R-:W-:Y:S01]  /*143a0*/  UMOV UR20, UR52 ;  /* 0x0000003400147c82 */ /* 0x000fe20008000000 */
[----:B------:R-:W-:Y:S01]  /*143b0*/  UMOV UR21, UR53 ;  /* 0x0000003500157c82 */ /* 0x000fe20008000000 */
[----:B------:R-:W-:Y:S01]  /*143c0*/  UMOV UR16, UR48 ;  /* 0x0000003000107c82 */ /* 0x000fe20008000000 */
[----:B------:R-:W-:Y:S01]  /*143d0*/  UMOV UR17, UR49 ;  /* 0x0000003100117c82 */ /* 0x000fe20008000000 */
[----:B------:R-:W-:Y:S01]  /*143e0*/  R2UR UR44, R0 ;  /* 0x00000000002c72ca */ /* 0x000fe200000e0000 */
[----:B------:R0:W5:Y:S01]  /*143f0*/  LDL.LU.64 R6, [R1+0x88] ;  /* 0x0000880001067983 */ /* 0x0001620000300a00 */
[----:B------:R-:W-:-:S02]  /*14400*/  WARPGROUP.DEPBAR.LE gsb0, 0x0 ;  /* 0x00008000000079c5 */ /* 0x000fc40000010000 */
[----:B------:R-:W-:-:S06]  /*14410*/  WARPGROUP.ARRIVE ;  /* 0x00000000000079c5 */ /* 0x000fcc0000000000 */
[----:B------:R-:W-:Y:S03]  /*14420*/  HGMMA.64x96x16.F32 R120, gdesc[UR56], R120, gsb0 ;  /* 0x01600000387879f0 */ /* 0x000fe60008000878 */
[----:B------:R-:W-:Y:S02]  /*14430*/  WARPGROUP.DEPBAR.LE gsb0, 0x0 ;  /* 0x00008000000079c5 */ /* 0x000fe40000010000 */
[----:B------:R-:W-:Y:S01]  /*14440*/  WARPGROUP.ARRIVE ;  /* 0x00000000000079c5 */ /* 0x000fe20000000000 */
[----:B---3--:R-:W-:Y:S02]  /*14450*/  R2UR UR32, R210 ;  /* 0x00000000d22072ca */ /* 0x008fe400000e0000 */
[----:B------:R-:W-:-:S13]  /*14460*/  R2UR UR33, R211 ;  /* 0x00000000d32172ca */ /* 0x000fda00000e0000 */
[----:B------:R-:W-:Y:S01]  /*14470*/  HGMMA.64x96x16.F32 R120, gdesc[UR32], R120, gsb0 ;  /* 0x01600000207879f0 */ /* 0x000fe20008000878 */
[----:B--2---:R-:W-:Y:S02]  /*14480*/  R2UR UR28, R20 ;  /* 0x00000000141c72ca */ /* 0x004fe400000e0000 */
        /* <DEDUP_REMOVED lines=14> */
[----:B------:R-:W-:Y:S01]  /*14570*/  HGMMA.64x96x16.F32 R120, gdesc[UR16], R120, gsb0 ;  /* 0x01600000107879f0 */ /* 0x000fe20008000878 */
[----:B------:R-:W-:Y:S01]  /*14580*/  UMOV UR12, UR44 ;  /* 0x0000002c000c7c82 */ /* 0x000fe20008000000 */
[----:B------:R-:W-:Y:S01]  /*14590*/  UMOV UR13, UR45 ;  /* 0x0000002d000d7c82 */ /* 0x000fe20008000000 */
        /* <DEDUP_REMOVED lines=10> */
[----:B------:R-:W-:Y:S01]  /*14640*/  R2UR UR39, R15 ;  /* 0x000000000f2772ca */ /* 0x000fe200000e0000 */
[----:B------:R-:W-:Y:S02]  /*14650*/  WARPGROUP.DEPBAR.LE gsb0, 0x0 ;  /* 0x00008000000079c5 */ /* 0x000fe40000010000 */
[----:B------:R-:W-:-:S06]  /*14660*/  WARPGROUP.ARRIVE ;  /* 0x00000000000079c5 */ /* 0x000fcc0000000000 */
[----:B------:R-:W-:Y:S01]  /*14670*/  HGMMA.64x96x16.F32 R120, gdesc[UR8], R120, gsb0 ;  /* 0x01600000087879f0 */ /* 0x000fe20008000878 */
[----:B------:R-:W-:Y:S02]  /*14680*/  R2UR UR59, R4 ;  /* 0x00000000043b72ca */ /* 0x000fe400000e0000 */
[----:B------:R-:W-:Y:S02]  /*14690*/  R2UR UR58, R5 ;  /* 0x00000000053a72ca */ /* 0x000fe400000e0000 */
[----:B------:R-:W-:Y:S02]  /*146a0*/  R2UR UR57, R13 ;  /* 0x000000000d3972ca */ /* 0x000fe400000e0000 */
[----:B------:R-:W-:Y:S01]  /*146b0*/  R2UR UR56, R14 ;  /* 0x000000000e3872ca */ /* 0x000fe200000e0000 */
[----:B------:R-:W-:Y:S01]  /*146c0*/  FMUL.FTZ R119, R119, R3 ;  /* 0x0000000377777220 */ /* 0x000fe20000410000 */
[----:B------:R-:W-:Y:S02]  /*146d0*/  WARPGROUP.DEPBAR.LE gsb0, 0x0 ;  /* 0x00008000000079c5 */ /* 0x000fe40000010000 */
[----:B0-----:R-:W-:Y:S11]  /*146e0*/  @!P0 BRA `(.L_x_630) ;  /* 0x0000000000048947 */ /* 0x001ff60003800000 */
[----:B------:R-:W-:Y:S01]  /*146f0*/  BPT.TRAP 0x1 ;  /* 0x000000040000795c */ /* 0x000fe20000300000 */
.L_x_630:
[----:B-----5:R-:W-:Y:S02]  /*14700*/  SHF.L.U32 R0, R6, 0x1f, RZ ;  /* 0x0000001f06007819 */ /* 0x020fe400000006ff */
[----:B------:R-:W-:-:S04]  /*14710*/  LEA R13, R7, R2, 0x3 ;  /* 0x00000002070d7211 */ /* 0x000fc800078e18ff */
[----:B------:R0:W1:Y:S01]  /*14720*/  SYNCS.PHASECHK.TRANS64.TRYWAIT P1, [R13+URZ+0x30850], R0 ;  /* 0x030850000d0075a7 */ /* 0x000062000802017f */
[----:B------:R-:W-:Y:S05]  /*14730*/  @!P0 BRA `(.L_x_631) ;  /* 0x0000000000048947 */ /* 0x000fea0003800000 */
[----:B------:R-:W-:Y:S01]  /*14740*/  BPT.TRAP 0x1 ;  /* 0x000000040000795c */ /* 0x000fe20000300000 */
.L_x_631:
[----:B------:R-:W-:Y:S04]  /*14750*/  BSSY B1, `(.L_x_632) ;  /* 0x0000004000017945 */ /* 0x000fe80003800000 */
[----:B-1----:R-:W-:Y:S05]  /*14760*/  @P1 BRA `(.L_x_633) ;  /* 0x0000000000081947 */ /* 0x002fea0003800000 */
[----:B------:R-:W1:Y:S02]  /*14770*/  SYNCS.PHASECHK.TRANS64.TRYWAIT P1, [R13+URZ+0x30850], R0 ;  /* 0x030850000d0075a7 */ /* 0x000e64000802017f */
[----:B-1----:R-:W-:Y:S05]  /*14780*/  @!P1 BRA `(.L_x_634) ;  /* 0x000000c800a89947 */ /* 0x002fea0003800000 */
.L_x_633:
[----:B------:R-:W-:Y:S05]  /*14790*/  BSYNC B1 ;  /* 0x0000000000017941 */ /* 0x000fea0003800000 */
.L_x_632:
[----:B01----:R-:W-:Y:S01]  /*147a0*/  VIADD R0, R2, 0x400 ;  /* 0x0000040002007836 */ /* 0x003fe20000000000 */
[----:B------:R-:W-:Y:S01]  /*147b0*/  WARPGROUP.ARRIVE ;  /* 0x00000000000079c5 */ /* 0x000fe20000000000 */
[----:B------:R-:W-:-:S03]  /*147c0*/  IMAD.MOV.U32 R5, RZ, RZ, 0x40000040 ;  /* 0x40000040ff057424 */ /* 0x000fc600078e00ff */
[----:B------:R-:W-:Y:S02]  /*147d0*/  SHF.R.U32.HI R0, RZ, 0x4, R0 ;  /* 0x00000004ff007819 */ /* 0x000fe40000011600 */
[----:B------:R-:W-:Y:S02]  /*147e0*/  R2UR UR7, R5 ;  /* 0x00000000050772ca */ /* 0x000fe400000e0000 */
[----:B------:R-:W-:Y:S02]  /*147f0*/  LOP3.LUT R0, R0, 0x3fff, RZ, 0xc0, !PT ;  /* 0x00003fff00007812 */ /* 0x000fe400078ec0ff */
[----:B------:R-:W-:Y:S02]  /*14800*/  MOV R5, 0x40000040 ;  /* 0x4000004000057802 */ /* 0x000fe40000000f00 */
[----:B------:R-:W-:-:S05]  /*14810*/  LOP3.LUT R0, R0, 0x3000000, RZ, 0xfc, !PT ;  /* 0x0300000000007812 */ /* 0x000fca00078efcff */
[----:B------:R-:W-:Y:S02]  /*14820*/  IMAD R4, R7, 0x900, R0 ;  /* 0x0000090007047824 */ /* 0x000fe400078e0200 */
[----:B------:R-:W-:-:S03]  /*14830*/  IMAD.MOV.U32 R7, RZ, RZ, 0x40000040 ;  /* 0x40000040ff077424 */ /* 0x000fc600078e00ff */
[C---:B------:R-:W-:Y:S02]  /*14840*/  R2UR UR6, R4.reuse ;  /* 0x00000000040672ca */ /* 0x040fe400000e0000 */
[----:B------:R-:W-:-:S11]  /*14850*/  IADD3 R6, R4, 0x80, RZ ;  /* 0x0000008004067810 */ /* 0x000fd60007ffe0ff */
[----:B------:R-:W-:Y:S01]  /*14860*/  HGMMA.64x192x16.F32 R24, R188, gdesc[UR4].tnspB, R24, gsb0 ;  /* 0x42e00004bc187df0 */ /* 0x000fe20008000818 */
[----:B------:R-:W-:Y:S01]  /*14870*/  R2UR UR6, R6 ;  /* 0x00000000060672ca */ /* 0x000fe200000e0000 */
[----:B------:R-:W-:Y:S01]  /*14880*/  VIADD R6, R4, 0x100 ;  /* 0x0000010004067836 */ /* 0x000fe20000000000 */
[----:B------:R-:W-:Y:S02]  /*14890*/  R2UR UR7, R7 ;  /* 0x00000000070772ca */ /* 0x000fe400000e0000 */
[----:B------:R-:W-:Y:S01]  /*148a0*/  MOV R7, 0x40000040 ;  /* 0x4000004000077802 */ /* 0x000fe20000000f00 */
[----:B------:R-:W-:Y:S02]  /*148b0*/  WARPGROUP.DEPBAR.LE gsb0, 0x0 ;  /* 0x00008000000079c5 */ /* 0x000fe40000010000 */
[----:B------:R-:W-:-:S12]  /*148c0*/  WARPGROUP.ARRIVE ;  /* 0x00000000000079c5 */ /* 0x000fd80000000000 */
[----:B------:R-:W-:Y:S01]  /*148d0*/  HGMMA.64x192x16.F32 R24, R184, gdesc[UR4].tnspB, R24, gsb0 ;  /* 0x42e00004b8187df0 */ /* 0x000fe20008000818 */
[----:B------:R-:W-:Y:S01]  /*148e0*/  R2UR UR6, R6 ;  /* 0x00000000060672ca */ /* 0x000fe200000e0000 */
[----:B------:R-:W-:Y:S01]  /*148f0*/  VIADD R6, R4, 0x180 ;  /* 0x0000018004067836 */ /* 0x000fe20000000000 */
[----:B------:R-:W-:Y:S01]  /*14900*/  R2UR UR7, R7 ;  /* 0x00000000070772ca */ /* 0x000fe200000e0000 */
[----:B------:R-:W-:Y:S01]  /*14910*/  IMAD.MOV.U32 R7, RZ, RZ, 0x40000040 ;  /* 0x40000040ff077424 */ /* 0x000fe200078e00ff */
[----:B------:R-:W-:Y:S02]  /*14920*/  WARPGROUP.DEPBAR.LE gsb0, 0x0 ;  /* 0x00008000000079c5 */ /* 0x000fe40000010000 */
[----:B------:R-:W-:-:S13]  /*14930*/  WARPGROUP.ARRIVE ;  /* 0x00000000000079c5 */ /* 0x000fda0000000000 */
[----:B------:R-:W-:Y:S01]  /*14940*/  HGMMA.64x192x16.F32 R24, R180, gdesc[UR4].tnspB, R24, gsb0 ;  /* 0x42e00004b4187df0 */ /* 0x000fe20008000818 */
[----:B------:R-:W-:Y:S02]  /*14950*/  R2UR UR6, R6 ;  /* 0x00000000060672ca */ /* 0x000fe400000e0000 */
[----:B------:R-:W-:Y:S01]  /*14960*/  R2UR UR7, R7 ;  /* 0x00000000070772ca */ /* 0x000fe200000e0000 */
[----:B------:R-:W-:Y:S01]  /*14970*/  IMAD.MOV.U32 R7, RZ, RZ, 0x40000040 ;  /* 0x40000040ff077424 */ /* 0x000fe200078e00ff */
[C---:B------:R-:W-:Y:S01]  /*14980*/  IADD3 R6, R4.reuse, 0x200, RZ ;  /* 0x0000020004067810 */ /* 0x040fe20007ffe0ff */
[----:B------:R-:W-:Y:S01]  /*14990*/  VIADD R4, R4, 0x280 ;  /* 0x0000028004047836 */ /* 0x000fe20000000000 */
[----:B------:R-:W-:Y:S02]  /*149a0*/  WARPGROUP.DEPBAR.LE gsb0, 0x0 ;  /* 0x00008000000079c5 */ /* 0x000fe40000010000 */
[----:B------:R-:W-:-:S11]  /*149b0*/  WARPGROUP.ARRIVE ;  /* 0x00000000000079c5 */ /* 0x000fd60000000000 */
[----:B------:R-:W-:Y:S01]  /*149c0*/  HGMMA.64x192x16.F32 R24, R176, gdesc[UR4].tnspB, R24, gsb0 ;  /* 0x42e00004b0187df0 */ /* 0x000fe20008000818 */
[----:B------:R-:W-:Y:S02]  /*149d0*/  R2UR UR6, R6 ;  /* 0x00000000060672ca */ /* 0x000fe400000e0000 */
[----:B------:R-:W-:Y:S01]  /*149e0*/  R2UR UR7, R7 ;  /* 0x00000000070772ca */ /* 0x000fe200000e0000 */
[----:B------:R-:W-:Y:S02]  /*149f0*/  WARPGROUP.DEPBAR.LE gsb0, 0x0 ;  /* 0x00008000000079c5 */ /* 0x000fe40000010000 */
[----:B------:R-:W-:-:S14]  /*14a00*/  WARPGROUP.ARRIVE ;  /* 0x00000000000079c5 */ /* 0x000fdc0000000000 */
[----:B------:R-:W-:Y:S01]  /*14a10*/  HGMMA.64x192x16.F32 R24, R172, gdesc[UR4].tnspB, R24, gsb0 ;  /* 0x42e00004ac187df0 */ /* 0x000fe20008000818 */
[----:B------:R-:W-:Y:S02]  /*14a20*/  R2UR UR6, R4 ;  /* 0x00000000040672ca */ /* 0x000fe400000e0000 */
[----:B------:R-:W-:Y:S01]  /*14a30*/  R2UR UR7, R5 ;  /* 0x00000000050772ca */ /* 0x000fe200000e0000 */
[----:B------:R-:W-:Y:S02]  /*14a40*/  WARPGROUP.DEPBAR.LE gsb0, 0x0 ;  /* 0x00008000000079c5 */ /* 0x000fe40000010000 */
[----:B------:R-:W-:-:S14]  /*14a50*/  WARPGROUP.ARRIVE ;  /* 0x00000000000079c5 */ /* 0x000fdc0000000000 */
[----:B------:R-:W-:Y:S03]  /*14a60*/  HGMMA.64x192x16.F32 R24, R168, gdesc[UR4].tnspB, R24, gsb0 ;  /* 0x42e00004a8187df0 */ /* 0x000fe60008000818 */
[----:B------:R-:W-:Y:S02]  /*14a70*/  WARPGROUP.DEPBAR.LE gsb0, 0x0 ;  /* 0x00008000000079c5 */ /* 0x000fe40000010000 */
[----:B------:R-:W-:Y:S05]  /*14a80*/  @!P0 BRA `(.L_x_635) ;  /* 0x0000000000048947 */ /* 0x000fea0003800000 */
[----:B------:R-:W-:Y:S01]  /*14a90*/  BPT.TRAP 0x1 ;  /* 0x000000040000795c */ /* 0x000fe20000300000 */
.L_x_635:
        /* <DEDUP_REMOVED lines=39> */
[----:B--2---:R-:W-:Y:S01]  /*14d10*/  FMNMX.FTZ R0, R15, R0, !PT ;  /* 0x000000000f007209 */ /* 0x004fe20007810000 */
        /* <DEDUP_REMOVED lines=19> */
[----:B------:R-:W-:-:S03]  /*14e50*/  FMUL.FTZ R159, R165, UR38 ;  /* 0x00000026a59f7c20 */ /* 0x000fc60008410000 */
[----:B------:R-:W1:Y:S01]  /*14e60*/  MUFU.TANH R21, R21 ;  /* 0x0000001500157308 */ /* 0x000e620000002400 */
[----:B--2---:R-:W-:-:S07]  /*14e70*/  FMNMX.FTZ R3, R20, R3, !PT ;  /* 0x0000000314037209 */ /* 0x004fce0007810000 */
[----:B------:R-:W2:Y:S01]  /*14e80*/  MUFU.TANH R124, R124 ;  /* 0x0000007c007c7308 */ /* 0x000ea20000002400 */
[----:B0-----:R-:W-:-:S07]  /*14e90*/  FMNMX.FTZ R0, R121, R0, !PT ;  /* 0x0000000079007209 */ /* 0x001fce0007810000 */
[----:B------:R-:W0:Y:S01]  /*14ea0*/  MUFU.TANH R122, R122 ;  /* 0x0000007a007a7308 */ /* 0x000e220000002400 */
[----:B-1----:R-:W-:-:S07]  /*14eb0*/  FMNMX.FTZ R3, R21, R3, !PT ;  /* 0x0000000315037209 */ /* 0x002fce0007810000 */
        /* <DEDUP_REMOVED lines=75> */
[----:B0-----:R-:W-:Y:S02]  /*15370*/  FMNMX.FTZ R3, R158, R3, !PT ;  /* 0x000000039e037209 */ /* 0x001fe40007810000 */
[----:B-1----:R-:W-:-:S05]  /*15380*/  FMNMX.FTZ R4, R161, R0, !PT ;  /* 0x00000000a1047209 */ /* 0x002fca0007810000 */
[----:B------:R-:W0:Y:S01]  /*15390*/  SHFL.BFLY PT, R0, R4, 0x2, 0x1f ;  /* 0x0c401f0004007f89 */ /* 0x000e2200000e0000 */
[----:B--2---:R-:W-:-:S05]  /*153a0*/  FMNMX.FTZ R5, R159, R3, !PT ;  /* 0x000000039f057209 */ /* 0x004fca0007810000 */
[----:B------:R-:W1:Y:S01]  /*153b0*/  SHFL.BFLY PT, R3, R5, 0x2, 0x1f ;  /* 0x0c401f0005037f89 */ /* 0x000e6200000e0000 */
[----:B0-----:R-:W-:-:S05]  /*153c0*/  FMNMX.FTZ R4, R4, R0, !PT ;  /* 0x0000000004047209 */ /* 0x001fca0007810000 */
[----:B------:R-:W0:Y:S01]  /*153d0*/  SHFL.BFLY PT, R0, R4, 0x1, 0x1f ;  /* 0x0c201f0004007f89 */ /* 0x000e2200000e0000 */
[----:B-1----:R-:W-:-:S05]  /*153e0*/  FMNMX.FTZ R5, R5, R3, !PT ;  /* 0x0000000305057209 */ /* 0x002fca0007810000 */
[----:B------:R-:W1:Y:S01]  /*153f0*/  SHFL.BFLY PT, R3, R5, 0x1, 0x1f ;  /* 0x0c201f0005037f89 */ /* 0x000e6200000e0000 */
[----:B0-----:R-:W-:Y:S01]  /*15400*/  FMNMX.FTZ R4, R4, R0, !PT ;  /* 0x0000000004047209 */ /* 0x001fe20007810000 */
[----:B------:R-:W-:Y:S01]  /*15410*/  IMAD.U32 R0, RZ, RZ, UR39 ;  /* 0x00000027ff007e24 */ /* 0x000fe2000f8e00ff */
[----:B-1----:R-:W-:-:S03]  /*15420*/  FMNMX.FTZ R5, R5, R3, !PT ;  /* 0x0000000305057209 */ /* 0x002fc60007810000 */
[----:B------:R-:W-:Y:S02]  /*15430*/  FADD.FTZ R3, -R4, R9 ;  /* 0x0000000904037221 */ /* 0x000fe40000010100 */
[CC--:B------:R-:W-:Y:S01]  /*15440*/  FMUL.FTZ R9, R5.reuse, R0.reuse ;  /* 0x0000000005097220 */ /* 0x0c0fe20000410000 */
[----:B------:R-:W-:Y:S01]  /*15450*/  FADD.FTZ R12, -R5, R10 ;  /* 0x0000000a050c7221 */ /* 0x000fe20000010100 */
[-C--:B------:R-:W-:Y:S02]  /*15460*/  FMUL.FTZ R3, R3, R0.reuse ;  /* 0x0000000003037220 */ /* 0x080fe40000410000 */
[-CC-:B------:R-:W-:Y:S01]  /*15470*/  FFMA.FTZ R186, R126, R0.reuse, -R9.reuse ;  /* 0x000000007eba7223 */ /* 0x180fe20000010809 */
[-CC-:B------:R-:W-:Y:S01]  /*15480*/  FFMA.FTZ R126, R127, R0.reuse, -R9.reuse ;  /* 0x000000007f7e7223 */ /* 0x180fe20000010809 */
[-C--:B------:R-:W-:Y:S01]  /*15490*/  FMUL.FTZ R127, R4, R0.reuse ;  /* 0x00000000047f7220 */ /* 0x080fe20000410000 */
[-C--:B------:R-:W-:Y:S01]  /*154a0*/  FMUL.FTZ R12, R12, R0.reuse ;  /* 0x000000000c0c7220 */ /* 0x080fe20000410000 */
[-CC-:B------:R-:W-:Y:S01]  /*154b0*/  FFMA.FTZ R188, R6, R0.reuse, -R9.reuse ;  /* 0x0000000006bc7223 */ /* 0x180fe20000010809 */
[-C--:B------:R-:W-:Y:S01]  /*154c0*/  FFMA.FTZ R180, R130, R0.reuse, -R9 ;  /* 0x0000000082b47223 */ /* 0x080fe20000010809 */
[-C--:B------:R-:W-:Y:S01]  /*154d0*/  FFMA.FTZ R189, R14, R0.reuse, -R127 ;  /* 0x000000000ebd7223 */ /* 0x080fe2000001087f */
[-C--:B------:R-:W-:Y:S01]  /*154e0*/  FFMA.FTZ R164, R7, R0.reuse, -R9 ;  /* 0x0000000007a47223 */ /* 0x080fe20000010809 */
[-C--:B------:R-:W-:Y:S01]  /*154f0*/  FFMA.FTZ R130, R15, R0.reuse, -R127 ;  /* 0x000000000f827223 */ /* 0x080fe2000001087f */
[----:B------:R-:W-:Y:S01]  /*15500*/  MUFU.EX2 R12, R12 ;  /* 0x0000000c000c7308 */ /* 0x000fe20000000800 */
[-C--:B------:R-:W-:Y:S01]  /*15510*/  FFMA.FTZ R190, R20, R0.reuse, -R9 ;  /* 0x0000000014be7223 */ /* 0x080fe20000010809 */
[-C--:B------:R-:W-:Y:S01]  /*15520*/  FFMA.FTZ R191, R120, R0.reuse, -R127 ;  /* 0x0000000078bf7223 */ /* 0x080fe2000001087f */
[-C--:B------:R-:W-:Y:S01]  /*15530*/  FFMA.FTZ R163, R21, R0.reuse, -R9 ;  /* 0x0000000015a37223 */ /* 0x080fe20000010809 */
[-CC-:B------:R-:W-:Y:S01]  /*15540*/  FFMA.FTZ R121, R121, R0.reuse, -R127.reuse ;  /* 0x0000000079797223 */ /* 0x180fe2000001087f */
[-C--:B------:R-:W-:Y:S01]  /*15550*/  FFMA.FTZ R185, R124, R0.reuse, -R127 ;  /* 0x000000007cb97223 */ /* 0x080fe2000001087f */
[-CC-:B------:R-:W-:Y:S01]  /*15560*/  FFMA.FTZ R184, R122, R0.reuse, -R9.reuse ;  /* 0x000000007ab87223 */ /* 0x180fe20000010809 */
[----:B------:R-:W-:Y:S01]  /*15570*/  VIADD R124, R11, 0x30840 ;  /* 0x000308400b7c7836 */ /* 0x000fe20000000000 */
[----:B------:R-:W-:Y:S01]  /*15580*/  MUFU.EX2 R3, R3 ;  /* 0x0000000300037308 */ /* 0x000fe20000000800 */
[-C--:B------:R-:W-:Y:S01]  /*15590*/  FFMA.FTZ R162, R123, R0.reuse, -R9 ;  /* 0x000000007ba27223 */ /* 0x080fe20000010809 */
[-CC-:B------:R-:W-:Y:S01]  /*155a0*/  FFMA.FTZ R120, R125, R0.reuse, -R127.reuse ;  /* 0x000000007d787223 */ /* 0x180fe2000001087f */
[-C--:B------:R-:W-:Y:S01]  /*155b0*/  FFMA.FTZ R187, R128, R0.reuse, -R127 ;  /* 0x0000000080bb7223 */ /* 0x080fe2000001087f */
[----:B------:R-:W-:Y:S01]  /*155c0*/  PRMT R124, R222, 0x654, R124 ;  /* 0x00000654de7c7816 */ /* 0x000fe2000000007c */
[-C--:B------:R-:W-:Y:S01]  /*155d0*/  FFMA.FTZ R123, R131, R0.reuse, -R9 ;  /* 0x00000000837b7223 */ /* 0x080fe20000010809 */
[-CC-:B------:R-:W-:Y:S01]  /*155e0*/  FFMA.FTZ R15, R129, R0.reuse, -R127.reuse ;  /* 0x00000000810f7223 */ /* 0x180fe2000001087f */
[-CC-:B------:R-:W-:Y:S01]  /*155f0*/  FFMA.FTZ R181, R132, R0.reuse, -R127.reuse ;  /* 0x0000000084b57223 */ /* 0x180fe2000001087f */
[----:B------:R-:W0:Y:S01]  /*15600*/  MUFU.EX2 R188, R188 ;  /* 0x000000bc00bc7308 */ /* 0x000e220000000800 */
[----:B------:R1:W-:Y:S01]  /*15610*/  SYNCS.ARRIVE.TRANS64.RED.A1T0 RZ, [R124+URZ], RZ ;  /* 0x000000ff7cff79a7 */ /* 0x0003e2000810043f */
[-CC-:B------:R-:W-:Y:S01]  /*15620*/  FFMA.FTZ R14, R133, R0.reuse, -R127.reuse ;  /* 0x00000000850e7223 */ /* 0x180fe2000001087f */
[-CC-:B------:R-:W-:Y:S01]  /*15630*/  FFMA.FTZ R183, R136, R0.reuse, -R127.reuse ;  /* 0x0000000088b77223 */ /* 0x180fe2000001087f */
[-CC-:B------:R-:W-:Y:S01]  /*15640*/  FFMA.FTZ R137, R137, R0.reuse, -R127.reuse ;  /* 0x0000000089897223 */ /* 0x180fe2000001087f */
[-CC-:B------:R-:W-:Y:S01]  /*15650*/  FFMA.FTZ R177, R140, R0.reuse, -R127.reuse ;  /* 0x000000008cb17223 */ /* 0x180fe2000001087f */
[-CC-:B------:R-:W-:Y:S01]  /*15660*/  FFMA.FTZ R128, R141, R0.reuse, -R127.reuse ;  /* 0x000000008d807223 */ /* 0x180fe2000001087f */
[-CC-:B------:R-:W-:Y:S01]  /*15670*/  FFMA.FTZ R179, R144, R0.reuse, -R127.reuse ;  /* 0x0000000090b37223 */ /* 0x180fe2000001087f */
[----:B------:R-:W2:Y:S01]  /*15680*/  MUFU.EX2 R189, R189 ;  /* 0x000000bd00bd7308 */ /* 0x000ea20000000800 */
[-CC-:B------:R-:W-:Y:S01]  /*15690*/  FFMA.FTZ R131, R145, R0.reuse, -R127.reuse ;  /* 0x0000000091837223 */ /* 0x180fe2000001087f */
[-CC-:B------:R-:W-:Y:S01]  /*156a0*/  FFMA.FTZ R173, R148, R0.reuse, -R127.reuse ;  /* 0x0000000094ad7223 */ /* 0x180fe2000001087f */
[-CC-:B------:R-:W-:Y:S01]  /*156b0*/  FFMA.FTZ R129, R149, R0.reuse, -R127.reuse ;  /* 0x0000000095817223 */ /* 0x180fe2000001087f */
[-CC-:B------:R-:W-:Y:S01]  /*156c0*/  FFMA.FTZ R175, R152, R0.reuse, -R127.reuse ;  /* 0x0000000098af7223 */ /* 0x180fe2000001087f */
[-CC-:B------:R-:W-:Y:S01]  /*156d0*/  FFMA.FTZ R153, R153, R0.reuse, -R127.reuse ;  /* 0x0000000099997223 */ /* 0x180fe2000001087f */
[-CC-:B------:R-:W-:Y:S01]  /*156e0*/  FFMA.FTZ R169, R156, R0.reuse, -R127.reuse ;  /* 0x000000009ca97223 */ /* 0x180fe2000001087f */
[-CC-:B------:R-:W-:Y:S01]  /*156f0*/  FFMA.FTZ R125, R157, R0.reuse, -R127.reuse ;  /* 0x000000009d7d7223 */ /* 0x180fe2000001087f */
[----:B------:R-:W3:Y:S01]  /*15700*/  MUFU.EX2 R164, R164 ;  /* 0x000000a400a47308 */ /* 0x000ee20000000800 */
[----:B0-----:R-:W-:Y:S01]  /*15710*/  FFMA.FTZ R215, R12, R215, R188 ;  /* 0x000000d70cd77223 */ /* 0x001fe200000100bc */
[-CC-:B------:R-:W-:Y:S01]  /*15720*/  FFMA.FTZ R171, R160, R0.reuse, -R127.reuse ;  /* 0x00000000a0ab7223 */ /* 0x180fe2000001087f */
[-C--:B-1----:R-:W-:Y:S01]  /*15730*/  FFMA.FTZ R124, R161, R0.reuse, -R127 ;  /* 0x00000000a17c7223 */ /* 0x082fe2000001087f */
[-CC-:B------:R-:W-:Y:S01]  /*15740*/  FFMA.FTZ R182, R134, R0.reuse, -R9.reuse ;  /* 0x0000000086b67223 */ /* 0x180fe20000010809 */
[-CC-:B------:R-:W-:Y:S01]  /*15750*/  FFMA.FTZ R122, R135, R0.reuse, -R9.reuse ;  /* 0x00000000877a7223 */ /* 0x180fe20000010809 */
[-CC-:B------:R-:W-:Y:S01]  /*15760*/  FFMA.FTZ R176, R138, R0.reuse, -R9.reuse ;  /* 0x000000008ab07223 */ /* 0x180fe20000010809 */
[----:B------:R-:W-:Y:S01]  /*15770*/  FFMA.FTZ R21, R139, R0, -R9 ;  /* 0x000000008b157223 */ /* 0x000fe20000010809 */
[----:B------:R-:W0:Y:S01]  /*15780*/  MUFU.EX2 R130, R130 ;  /* 0x0000008200827308 */ /* 0x000e220000000800 */
[----:B--2---:R-:W-:Y:S01]  /*15790*/  FFMA.FTZ R214, R3, R214, R189 ;  /* 0x000000d603d67223 */ /* 0x004fe200000100bd */
[-CC-:B------:R-:W-:Y:S01]  /*157a0*/  FFMA.FTZ R178, R142, R0.reuse, -R9.reuse ;  /* 0x000000008eb27223 */ /* 0x180fe20000010809 */
[-CC-:B------:R-:W-:Y:S01]  /*157b0*/  FFMA.FTZ R20, R143, R0.reuse, -R9.reuse ;  /* 0x000000008f147223 */ /* 0x180fe20000010809 */
[-CC-:B------:R-:W-:Y:S01]  /*157c0*/  FFMA.FTZ R172, R146, R0.reuse, -R9.reuse ;  /* 0x0000000092ac7223 */ /* 0x180fe20000010809 */
[-CC-:B------:R-:W-:Y:S01]  /*157d0*/  FFMA.FTZ R10, R147, R0.reuse, -R9.reuse ;  /* 0x00000000930a7223 */ /* 0x180fe20000010809 */
[-CC-:B------:R-:W-:Y:S01]  /*157e0*/  FFMA.FTZ R174, R150, R0.reuse, -R9.reuse ;  /* 0x0000000096ae7223 */ /* 0x180fe20000010809 */
[-C--:B------:R-:W-:Y:S01]  /*157f0*/  FFMA.FTZ R7, R151, R0.reuse, -R9 ;  /* 0x0000000097077223 */ /* 0x080fe20000010809 */
[----:B------:R-:W1:Y:S01]  /*15800*/  MUFU.EX2 R190, R190 ;  /* 0x000000be00be7308 */ /* 0x000e620000000800 */
[----:B---3--:R-:W-:Y:S01]  /*15810*/  FADD.FTZ R127, R164, R215 ;  /* 0x000000d7a47f7221 */ /* 0x008fe20000010000 */
[-CC-:B------:R-:W-:Y:S01]  /*15820*/  FFMA.FTZ R168, R154, R0.reuse, -R9.reuse ;  /* 0x000000009aa87223 */ /* 0x180fe20000010809 */
[-CC-:B------:R-:W-:Y:S01]  /*15830*/  FFMA.FTZ R6, R155, R0.reuse, -R9.reuse ;  /* 0x000000009b067223 */ /* 0x180fe20000010809 */
[-CC-:B------:R-:W-:Y:S01]  /*15840*/  FFMA.FTZ R170, R158, R0.reuse, -R9.reuse ;  /* 0x000000009eaa7223 */ /* 0x180fe20000010809 */
[----:B------:R-:W-:-:S03]  /*15850*/  FFMA.FTZ R9, R159, R0, -R9 ;  /* 0x000000009f097223 */ /* 0x000fc60000010809 */
[----:B------:R-:W2:Y:S01]  /*15860*/  MUFU.EX2 R191, R191 ;  /* 0x000000bf00bf7308 */ /* 0x000ea20000000800 */
[----:B0-----:R-:W-:-:S07]  /*15870*/  FADD.FTZ R132, R130, R214 ;  /* 0x000000d682847221 */ /* 0x001fce0000010000 */
[----:B------:R-:W0:Y:S01]  /*15880*/  MUFU.EX2 R163, R163 ;  /* 0x000000a300a37308 */ /* 0x000e220000000800 */
[----:B-1----:R-:W-:-:S07]  /*15890*/  FADD.FTZ R127, R190, R127 ;  /* 0x0000007fbe7f7221 */ /* 0x002fce0000010000 */
[----:B------:R-:W1:Y:S01]  /*158a0*/  MUFU.EX2 R121, R121 ;  /* 0x0000007900797308 */ /* 0x000e620000000800 */
[----:B--2---:R-:W-:-:S07]  /*158b0*/  FADD.FTZ R132, R191, R132 ;  /* 0x00000084bf847221 */ /* 0x004fce0000010000 */
        /* <DEDUP_REMOVED lines=79> */
[----:B0-----:R-:W-:Y:S01]  /*15db0*/  FADD.FTZ R133, R171, R133 ;  /* 0x00000085ab857221 */ /* 0x001fe20000010000 */
[----:B-1----:R-:W-:-:S03]  /*15dc0*/  FADD.FTZ R215, R9, R132 ;  /* 0x0000008409d77221 */ /* 0x002fc60000010000 */
[----:B--2---:R-:W-:Y:S01]  /*15dd0*/  FADD.FTZ R214, R124, R133 ;  /* 0x000000857cd67221 */ /* 0x004fe20000010000 */
[----:B------:R-:W-:Y:S06]  /*15de0*/  @!P0 BRA `(.L_x_636) ;  /* 0x0000000000048947 */ /* 0x000fec0003800000 */
[----:B------:R-:W-:Y:S01]  /*15df0*/  BPT.TRAP 0x1 ;  /* 0x000000040000795c */ /* 0x000fe20000300000 */
.L_x_636:
[C---:B------:R-:W-:Y:S01]  /*15e00*/  ISETP.GT.AND P1, PT, R8.reuse, RZ, PT ;  /* 0x000000ff0800720c */ /* 0x040fe20003f24270 */
[----:B------:R-:W-:Y:S01]  /*15e10*/  VIADD R8, R8, 0xffffffff ;  /* 0xffffffff08087836 */ /* 0x000fe20000000000 */
[----:B------:R-:W-:Y:S02]  /*15e20*/  IADD3 R13, R13, 0x30860, RZ ;  /* 0x000308600d0d7810 */ /* 0x000fe40007ffe0ff */
[----:B------:R-:W-:Y:S02]  /*15e30*/  F2FP.F16.F32.PACK_AB R172, R10, R172 ;  /* 0x000000ac0aac723e */ /* 0x000fe400000000ff */
[----:B------:R-:W-:Y:S02]  /*15e40*/  PRMT R13, R222, 0x654, R13 ;  /* 0x00000654de0d7816 */ /* 0x000fe4000000000d */
[----:B------:R-:W-:Y:S01]  /*15e50*/  F2FP.F16.F32.PACK_AB R174, R7, R174 ;  /* 0x000000ae07ae723e */ /* 0x000fe200000000ff */
[----:B------:R-:W-:Y:S01]  /*15e60*/  IMAD.MOV.U32 R7, RZ, RZ, R209 ;  /* 0x000000ffff077224 */ /* 0x000fe200078e00d1 */
[----:B------:R0:W-:Y:S01]  /*15e70*/  SYNCS.ARRIVE.TRANS64.RED.A1T0 RZ, [R13+URZ], RZ ;  /* 0x000000ff0dff79a7 */ /* 0x0001e2000810043f */
[----:B------:R-:W-:Y:S01]  /*15e80*/  F2FP.F16.F32.PACK_AB R168, R6, R168 ;  /* 0x000000a806a8723e */ /* 0x000fe200000000ff */
[----:B------:R-:W-:Y:S01]  /*15e90*/  IMAD.MOV.U32 R6, RZ, RZ, R220 ;  /* 0x000000ffff067224 */ /* 0x000fe200078e00dc */
[----:B------:R-:W-:Y:S01]  /*15ea0*/  F2FP.F16.F32.PACK_AB R170, R9, R170 ;  /* 0x000000aa09aa723e */ /* 0x000fe200000000ff */
[----:B------:R-:W-:Y:S01]  /*15eb0*/  IMAD.MOV.U32 R9, RZ, RZ, R4 ;  /* 0x000000ffff097224 */ /* 0x000fe200078e0004 */
        /* <DEDUP_REMOVED lines=20> */
[----:B------:R-:W-:Y:S01]  /*16000*/  MOV R10, R5 ;  /* 0x00000005000a7202 */ /* 0x000fe20000000f00 */
[----:B0-----:R-:W-:Y:S06]  /*16010*/  @P1 BRA `(.L_x_637) ;  /* 0xffffffd400c41947 */ /* 0x001fec000383ffff */
.L_x_624:
[----:B------:R-:W-:Y:S05]  /*16020*/  BSYNC B0 ;  /* 0x0000000000007941 */ /* 0x000fea0003800000 */
.L_x_623:
        /* <DEDUP_REMOVED lines=99> */
.L_x_638:
[----:B------:R-:W-:Y:S02]  /*16660*/  LEA R8, R209, R2, 0x3 ;  /* 0x00000002d1087211 */ /* 0x000fe400078e18ff */
[----:B------:R-:W-:-:S04]  /*16670*/  SHF.L.U32 R3, R220, 0x1f, RZ ;  /* 0x0000001fdc037819 */ /* 0x000fc800000006ff */
[----:B------:R0:W1:Y:S01]  /*16680*/  SYNCS.PHASECHK.TRANS64.TRYWAIT P1, [R8+URZ+0x30850], R3 ;  /* 0x03085003080075a7 */ /* 0x000062000802017f */
[----:B------:R-:W-:Y:S05]  /*16690*/  @!P0 BRA `(.L_x_639) ;  /* 0x0000000000048947 */ /* 0x000fea0003800000 */
[----:B------:R-:W-:Y:S01]  /*166a0*/  BPT.TRAP 0x1 ;  /* 0x000000040000795c */ /* 0x000fe20000300000 */
.L_x_639:
[----:B------:R-:W-:Y:S01]  /*166b0*/  VIADD R2, R2, 0x400 ;  /* 0x0000040002027836 */ /* 0x000fe20000000000 */
[----:B------:R-:W-:Y:S04]  /*166c0*/  BSSY B0, `(.L_x_640) ;  /* 0x0000008000007945 */ /* 0x000fe80003800000 */
[----:B------:R-:W-:-:S04]  /*166d0*/  SHF.R.U32.HI R2, RZ, 0x4, R2 ;  /* 0x00000004ff027819 */ /* 0x000fc80000011602 */
[----:B------:R-:W-:-:S04]  /*166e0*/  LOP3.LUT R2, R2, 0x3fff, RZ, 0xc0, !PT ;  /* 0x00003fff02027812 */ /* 0x000fc800078ec0ff */
[----:B------:R-:W-:-:S05]  /*166f0*/  LOP3.LUT R2, R2, 0x3000000, RZ, 0xfc, !PT ;  /* 0x0300000002027812 */ /* 0x000fca00078efcff */
[----:B------:R-:W-:Y:S01]  /*16700*/  IMAD R6, R209, 0x900, R2 ;  /* 0x00000900d1067824 */ /* 0x000fe200078e0202 */
[----:B-1----:R-:W-:Y:S06]  /*16710*/  @P1 BRA `(.L_x_641) ;  /* 0x0000000000081947 */ /* 0x002fec0003800000 */
[----:B------:R-:W1:Y:S02]  /*16720*/  SYNCS.PHASECHK.TRANS64.TRYWAIT P1, [R8+URZ+0x30850], R3 ;  /* 0x03085003080075a7 */ /* 0x000e64000802017f */
[----:B-1----:R-:W-:Y:S05]  /*16730*/  @!P1 BRA `(.L_x_642) ;  /* 0x000000a800d09947 */ /* 0x002fea0003800000 */
.L_x_641:
[----:B------:R-:W-:Y:S05]  /*16740*/  BSYNC B0 ;  /* 0x0000000000007941 */ /* 0x000fea0003800000 */
.L_x_640:
[----:B------:R-:W-:Y:S01]  /*16750*/  IMAD.MOV.U32 R2, RZ, RZ, R6 ;  /* 0x000000ffff027224 */ /* 0x000fe200078e0006 */
[----:B01----:R-:W-:Y:S01]  /*16760*/  MOV R3, 0x40000040 ;  /* 0x4000004000037802 */ /* 0x003fe20000000f00 */
[----:B------:R-:W-:Y:S01]  /*16770*/  WARPGROUP.ARRIVE ;  /* 0x00000000000079c5 */ /* 0x000fe20000000000 */
[----:B------:R-:W0:Y:S02]  /*16780*/  SHFL.BFLY PT, R7, R214, 0x2, 0x1f ;  /* 0x0c401f00d6077f89 */ /* 0x000e2400000e0000 */
[----:B------:R-:W-:Y:S01]  /*16790*/  R2UR UR6, R2 ;  /* 0x00000000020672ca */ /* 0x000fe200000e0000 */
[----:B------:R-:W-:Y:S01]  /*167a0*/  VIADD R2, R6, 0x80 ;  /* 0x0000008006027836 */ /* 0x000fe20000000000 */
[----:B------:R-:W-:Y:S01]  /*167b0*/  R2UR UR7, R3 ;  /* 0x00000000030772ca */ /* 0x000fe200000e0000 */
[----:B------:R-:W-:-:S12]  /*167c0*/  IMAD.MOV.U32 R3, RZ, RZ, 0x40000040 ;  /* 0x40000040ff037424 */ /* 0x000fd800078e00ff */
[----:B------:R-:W-:Y:S01]  /*167d0*/  HGMMA.64x192x16.F32 R24, R188, gdesc[UR4].tnspB, R24, gsb0 ;  /* 0x42e00004bc187df0 */ /* 0x000fe20008000818 */
[----:B------:R-:W-:Y:S02]  /*167e0*/  R2UR UR6, R2 ;  /* 0x00000000020672ca */ /* 0x000fe400000e0000 */
[----:B------:R-:W-:Y:S01]  /*167f0*/  R2UR UR7, R3 ;  /* 0x00000000030772ca */ /* 0x000fe200000e0000 */
[----:B------:R-:W-:Y:S01]  /*16800*/  IMAD.MOV.U32 R3, RZ, RZ, 0x40000040 ;  /* 0x40000040ff037424 */ /* 0x000fe200078e00ff */
[----:B------:R-:W-:Y:S01]  /*16810*/  IADD3 R2, R6, 0x100, RZ ;  /* 0x0000010006027810 */ /* 0x000fe20007ffe0ff */
[----:B------:R-:W-:Y:S02]  /*16820*/  WARPGROUP.DEPBAR.LE gsb0, 0x0 ;  /* 0x00008000000079c5 */ /* 0x000fe40000010000 */
[----:B------:R-:W-:-:S12]  /*16830*/  WARPGROUP.ARRIVE ;  /* 0x00000000000079c5 */ /* 0x000fd80000000000 */
        /* <DEDUP_REMOVED lines=18> */
[----:B------:R-:W-:Y:S01]  /*16960*/  IADD3 R2, R6, 0x280, RZ ;  /* 0x0000028006027810 */ /* 0x000fe20007ffe0ff */
[----:B0-----:R-:W-:-:S05]  /*16970*/  FADD.FTZ R6, R7, R214 ;  /* 0x000000d607067221 */ /* 0x001fca0000010000 */
[----:B------:R-:W0:Y:S02]  /*16980*/  SHFL.BFLY PT, R7, R6, 0x1, 0x1f ;  /* 0x0c201f0006077f89 */ /* 0x000e2400000e0000 */
[----:B0-----:R-:W-:Y:S01]  /*16990*/  FADD.FTZ R13, R6, R7 ;  /* 0x00000007060d7221 */ /* 0x001fe20000010000 */
[----:B------:R-:W-:Y:S02]  /*169a0*/  IMAD.MOV.U32 R7, RZ, RZ, RZ ;  /* 0x000000ffff077224 */ /* 0x000fe400078e00ff */
[----:B------:R-:W-:Y:S02]  /*169b0*/  IMAD.MOV.U32 R6, RZ, RZ, -0x800000 ;  /* 0xff800000ff067424 */ /* 0x000fe400078e00ff */
[----:B------:R-:W-:-:S13]  /*169c0*/  FSETP.NE.FTZ.AND P2, PT, R13, RZ, PT ;  /* 0x000000ff0d00720b */ /* 0x000fda0003f55000 */
[----:B------:R-:W0:Y:S02]  /*169d0*/  @P2 MUFU.LG2 R11, R13 ;  /* 0x0000000d000b2308 */ /* 0x000e240000000c00 */
[----:B0-----:R-:W-:Y:S01]  /*169e0*/  @P2 FMUL.FTZ R11, R11, 0.69314718246459960938 ;  /* 0x3f3172180b0b2820 */ /* 0x001fe20000410000 */
[----:B------:R-:W-:Y:S02]  /*169f0*/  WARPGROUP.DEPBAR.LE gsb0, 0x0 ;  /* 0x00008000000079c5 */ /* 0x000fe40000010000 */
[----:B------:R-:W-:-:S06]  /*16a00*/  WARPGROUP.ARRIVE ;  /* 0x00000000000079c5 */ /* 0x000fcc0000000000 */
[----:B------:R-:W-:Y:S01]  /*16a10*/  HGMMA.64x192x16.F32 R24, R172, gdesc[UR4].tnspB, R24, gsb0 ;  /* 0x42e00004ac187df0 */ /* 0x000fe20008000818 */
[----:B------:R-:W-:Y:S02]  /*16a20*/  R2UR UR6, R2 ;  /* 0x00000000020672ca */ /* 0x000fe400000e0000 */
[----:B------:R-:W-:Y:S01]  /*16a30*/  R2UR UR7, R3 ;  /* 0x00000000030772ca */ /* 0x000fe200000e0000 */
[----:B------:R-:W0:Y:S02]  /*16a40*/  SHFL.BFLY PT, R2, R215, 0x2, 0x1f ;  /* 0x0c401f00d7027f89 */ /* 0x000e2400000e0000 */
[----:B0-----:R-:W-:-:S05]  /*16a50*/  FADD.FTZ R3, R2, R215 ;  /* 0x000000d702037221 */ /* 0x001fca0000010000 */
[----:B------:R-:W0:Y:S02]  /*16a60*/  SHFL.BFLY PT, R2, R3, 0x1, 0x1f ;  /* 0x0c201f0003027f89 */ /* 0x000e2400000e0000 */
[----:B0-----:R-:W-:Y:S01]  /*16a70*/  FADD.FTZ R12, R3, R2 ;  /* 0x00000002030c7221 */ /* 0x001fe20000010000 */
[----:B------:R-:W-:Y:S01]  /*16a80*/  MOV R2, RZ ;  /* 0x000000ff00027202 */ /* 0x000fe20000000f00 */
[----:B------:R-:W-:-:S03]  /*16a90*/  IMAD.MOV.U32 R3, RZ, RZ, -0x800000 ;  /* 0xff800000ff037424 */ /* 0x000fc600078e00ff */
[----:B------:R-:W-:Y:S02]  /*16aa0*/  FSETP.NE.FTZ.AND P1, PT, R12, RZ, PT ;  /* 0x000000ff0c00720b */ /* 0x000fe40003f35000 */
[----:B------:R-:W-:Y:S11]  /*16ab0*/  @P2 MUFU.RCP R2, R13 ;  /* 0x0000000d00022308 */ /* 0x000ff60000001000 */
[----:B------:R-:W0:Y:S01]  /*16ac0*/  @P1 MUFU.LG2 R9, R12 ;  /* 0x0000000c00091308 */ /* 0x000e220000000c00 */
[C---:B------:R-:W-:Y:S01]  /*16ad0*/  @P1 FMUL.FTZ R10, R0.reuse, 0.69314718246459960938 ;  /* 0x3f317218000a1820 */ /* 0x040fe20000410000 */
[----:B------:R-:W-:-:S04]  /*16ae0*/  @P2 FMUL.FTZ R0, R0, 0.69314718246459960938 ;  /* 0x3f31721800002820 */ /* 0x000fc80000410000 */
[----:B------:R-:W-:Y:S02]  /*16af0*/  @P2 FFMA.FTZ R6, R0, R4, R11 ;  /* 0x0000000400062223 */ /* 0x000fe4000001000b */
[----:B------:R1:W2:Y:S01]  /*16b00*/  @P1 MUFU.RCP R7, R12 ;  /* 0x0000000c00071308 */ /* 0x0002a20000001000 */
[----:B0-----:R-:W-:-:S04]  /*16b10*/  @P1 FMUL.FTZ R9, R9, 0.69314718246459960938 ;  /* 0x3f31721809091820 */ /* 0x001fc80000410000 */
[----:B------:R-:W-:Y:S01]  /*16b20*/  @P1 FFMA.FTZ R3, R10, R5, R9 ;  /* 0x000000050a031223 */ /* 0x000fe20000010009 */
[----:B------:R-:W-:Y:S02]  /*16b30*/  WARPGROUP.DEPBAR.LE gsb0, 0x0 ;  /* 0x00008000000079c5 */ /* 0x000fe40000010000 */
[----:B------:R-:W-:-:S06]  /*16b40*/  WARPGROUP.ARRIVE ;  /* 0x00000000000079c5 */ /* 0x000fcc0000000000 */
[----:B------:R-:W-:Y:S03]  /*16b50*/  HGMMA.64x192x16.F32 R24, R168, gdesc[UR4].tnspB, R24, gsb0 ;  /* 0x42e00004a8187df0 */ /* 0x000fe60008000818 */
[----:B------:R-:W-:Y:S02]  /*16b60*/  WARPGROUP.DEPBAR.LE gsb0, 0x0 ;  /* 0x00008000000079c5 */ /* 0x000fe40000010000 */
[----:B-12---:R-:W-:Y:S05]  /*16b70*/  @!P0 BRA `(.L_x_643) ;  /* 0x0000000000048947 */ /* 0x006fea0003800000 */
[----:B------:R-:W-:Y:S01]  /*16b80*/  BPT.TRAP 0x1 ;  /* 0x000000040000795c */ /* 0x000fe20000300000 */
.L_x_643:
[----:B------:R-:W2:Y:S01]  /*16b90*/  LDL.LU R9, [R1+0x40] ;  /* 0x0000400001097983 */ /* 0x000ea20000300800 */
[----:B------:R-:W-:Y:S01]  /*16ba0*/  IADD3 R5, R8, 0x30860, RZ ;  /* 0x0003086008057810 */ /* 0x000fe20007ffe0ff */
[----:B------:R-:W-:Y:S02]  /*16bb0*/  VIADD R209, R209, 0x1 ;  /* 0x00000001d1d17836 */ /* 0x000fe40000000000 */
[-C--:B------:R-:W-:Y:S01]  /*16bc0*/  FMUL.FTZ R131, R59, R2.reuse ;  /* 0x000000023b837220 */ /* 0x080fe20000410000 */
[-C--:B------:R-:W-:Y:S01]  /*16bd0*/  FMUL.FTZ R129, R67, R2.reuse ;  /* 0x0000000243817220 */ /* 0x080fe20000410000 */
[----:B------:R-:W-:Y:S01]  /*16be0*/  PRMT R5, R222, 0x654, R5 ;  /* 0x00000654de057816 */ /* 0x000fe20000000005 */
[-C--:B------:R-:W-:Y:S01]  /*16bf0*/  FMUL.FTZ R59, R62, R2.reuse ;  /* 0x000000023e3b7220 */ /* 0x080fe20000410000 */
[----:B------:R-:W-:Y:S01]  /*16c00*/  ISETP.NE.AND P1, PT, R209, 0x2, PT ;  /* 0x00000002d100780c */ /* 0x000fe20003f25270 */
[-C--:B------:R-:W-:Y:S01]  /*16c10*/  FMUL.FTZ R130, R63, R2.reuse ;  /* 0x000000023f827220 */ /* 0x080fe20000410000 */
[----:B------:R0:W-:Y:S01]  /*16c20*/  SYNCS.ARRIVE.TRANS64.RED.A1T0 RZ, [R5+URZ], RZ ;  /* 0x000000ff05ff79a7 */ /* 0x0001e2000810043f */
[-C--:B------:R-:W-:Y:S01]  /*16c30*/  FMUL.FTZ R67, R70, R2.reuse ;  /* 0x0000000246437220 */ /* 0x080fe20000410000 */
[-C--:B------:R-:W-:Y:S01]  /*16c40*/  FMUL.FTZ R128, R71, R2.reuse ;  /* 0x0000000247807220 */ /* 0x080fe20000410000 */
[-C--:B------:R-:W-:Y:S01]  /*16c50*/  FMUL.FTZ R24, R24, R7.reuse ;  /* 0x0000000718187220 */ /* 0x080fe20000410000 */
[-C--:B------:R-:W-:Y:S01]  /*16c60*/  FMUL.FTZ R25, R25, R7.reuse ;  /* 0x0000000719197220 */ /* 0x080fe20000410000 */
[-C--:B------:R-:W-:Y:S01]  /*16c70*/  FMUL.FTZ R0, R28, R7.reuse ;  /* 0x000000071c007220 */ /* 0x080fe20000410000 */
[-C--:B------:R-:W-:Y:S01]  /*16c80*/  FMUL.FTZ R4, R29, R7.reuse ;  /* 0x000000071d047220 */ /* 0x080fe20000410000 */
[-C--:B------:R-:W-:Y:S01]  /*16c90*/  FMUL.FTZ R32, R32, R7.reuse ;  /* 0x0000000720207220 */ /* 0x080fe20000410000 */
[----:B0-----:R-:W-:Y:S01]  /*16ca0*/  SEL R5, RZ, 0x1, P1 ;  /* 0x00000001ff057807 */ /* 0x001fe20000800000 */
        /* <DEDUP_REMOVED lines=82> */
[----:B------:R-:W-:Y:S01]  /*171d0*/  PLOP3.LUT P0, PT, PT, PT, PT, 0x8, 0x0 ;  /* 0x000000000000781c */ /* 0x000fe20003f0e170 */
[-C--:B------:R-:W-:Y:S01]  /*171e0*/  FMUL.FTZ R115, R115, R2.reuse ;  /* 0x0000000273737220 */ /* 0x080fe20000410000 */
[-C--:B------:R-:W-:Y:S01]  /*171f0*/  FMUL.FTZ R118, R118, R2.reuse ;  /* 0x0000000276767220 */ /* 0x080fe20000410000 */
[----:B------:R-:W-:Y:S01]  /*17200*/  FMUL.FTZ R119, R119, R2 ;  /* 0x0000000277777220 */ /* 0x000fe20000410000 */
[----:B------:R-:W-:-:S02]  /*17210*/  LOP3.LUT R220, R220, R5, RZ, 0x3c, !PT ;  /* 0x00000005dcdc7212 */ /* 0x000fc400078e3cff */
[----:B------:R-:W-:Y:S01]  /*17220*/  SEL R209, R209, RZ, P1 ;  /* 0x000000ffd1d17207 */ /* 0x000fe20000800000 */
[----:B--2---:R-:W-:-:S05]  /*17230*/  VIADD R9, R9, 0x1 ;  /* 0x0000000109097836 */ /* 0x004fca0000000000 */
[----:B------:R0:W-:Y:S02]  /*17240*/  STL [R1+0x40], R9 ;  /* 0x0000400901007387 */ /* 0x0001e40000100800 */
.L_x_565:
[----:B------:R-:W1:Y:S08]  /*17250*/  S2UR UR4, SR_CgaCtaId ;  /* 0x00000000000479c3 */ /* 0x000e700000008800 */
[----:B------:R-:W-:Y:S01]  /*17260*/  BAR.SYNC.DEFER_BLOCKING 0x5, 0x180 ;  /* 0x0146000000007b1d */ /* 0x000fe20000010000 */
[----:B------:R-:W-:-:S05]  /*17270*/  MOV R5, 0x400 ;  /* 0x0000040000057802 */ /* 0x000fca0000000f00 */
[----:B------:R-:W-:Y:S01]  /*17280*/  BSSY B0, `(.L_x_644) ;  /* 0x0000275000007945 */ /* 0x000fe20003800000 */
[----:B-1----:R-:W-:-:S04]  /*17290*/  MOV R222, UR4 ;  /* 0x0000000400de7c02 */ /* 0x002fc80008000f00 */
[----:B------:R-:W-:-:S05]  /*172a0*/  LEA R2, R222, R5, 0x18 ;  /* 0x00000005de027211 */ /* 0x000fca00078ec0ff */
[----:B------:R1:W2:Y:S01]  /*172b0*/  LDS.128 R28, [R2+0x308d0] ;  /* 0x0308d000021c7984 */ /* 0x0002a20000000c00 */
[----:B------:R-:W-:Y:S06]  /*172c0*/  BAR.ARV 0x4, 0x180 ;  /* 0x0106000000007b1d */ /* 0x000fec0000002000 */
[----:B------:R-:W-:Y:S05]  /*172d0*/  @P0 BRA `(.L_x_645) ;  /* 0x00000018009c0947 */ /* 0x000fea0003800000 */
[----:B------:R-:W3:Y:S01]  /*172e0*/  LDL R10, [R1+0x80] ;  /* 0x00008000010a7983 */ /* 0x000ee20000100800 */
[----:B------:R-:W-:Y:S01]  /*172f0*/  F2FP.F16.F32.PACK_AB R24, R25, R24 ;  /* 0x000000181918723e */ /* 0x000fe200000000ff */
[----:B------:R-:W-:Y:S01]  /*17300*/  ULDC.64 UR4, c[0x0][0xc00] ;  /* 0x0003000000047ab9 */ /* 0x000fe20000000a00 */
[----:B------:R-:W-:Y:S01]  /*17310*/  F2FP.F16.F32.PACK_AB R25, R140, R126 ;  /* 0x0000007e8c19723e */ /* 0x000fe200000000ff */
[----:B------:R-:W0:Y:S01]  /*17320*/  S2R R5, SR_SWINHI ;  /* 0x0000000000057919 */ /* 0x000e220000002f00 */
        /* <DEDUP_REMOVED lines=16> */
[----:B------:R-:W-:Y:S02]  /*17430*/  MOV R8, R2 ;  /* 0x0000000200087202 */ /* 0x000fe40000000f00 */
[----:B0-----:R-:W-:Y:S02]  /*17440*/  MOV R9, R5 ;  /* 0x0000000500097202 */ /* 0x001fe40000000f00 */
        /* <DEDUP_REMOVED lines=21> */
[----:B------:R-:W-:Y:S01]  /*175a0*/  F2FP.F16.F32.PACK_AB R115, R119, R118 ;  /* 0x000000767773723e */ /* 0x000fe200000000ff */
[----:B------:R-:W-:Y:S01]  /*175b0*/  BAR.SYNC.DEFER_BLOCKING 0x1, 0x100 ;  /* 0x0044000000007b1d */ /* 0x000fe20000010000 */
[----:B---3--:R-:W-:-:S03]  /*175c0*/  IMAD.WIDE R26, R10, 0x2, R8 ;  /* 0x000000020a1a7825 */ /* 0x008fc600078e0208 */
[C---:B------:R-:W-:Y:S02]  /*175d0*/  IADD3 R111, P2, R26.reuse, 0x20, RZ ;  /* 0x000000201a6f7810 */ /* 0x040fe40007f5e0ff */
[C---:B------:R-:W-:Y:S02]  /*175e0*/  IADD3 R141, P6, R26.reuse, 0x60, RZ ;  /* 0x000000601a8d7810 */ /* 0x040fe40007fde0ff */
[----:B------:R-:W-:Y:S01]  /*175f0*/  LOP3.LUT R10, R111, 0x380, RZ, 0xc0, !PT ;  /* 0x000003806f0a7812 */ /* 0x000fe200078ec0ff */
[--C-:B------:R-:W-:Y:S01]  /*17600*/  IMAD.X R11, RZ, RZ, R27.reuse, P2 ;  /* 0x000000ffff0b7224 */ /* 0x100fe200010e061b */
[----:B-----5:R-:W-:Y:S02]  /*17610*/  IADD3 R137, P1, R26, 0x40, RZ ;  /* 0x000000401a897810 */ /* 0x020fe40007f3e0ff */
[----:B------:R-:W-:Y:S02]  /*17620*/  SHF.R.U64 R10, R10, 0x3, RZ ;  /* 0x000000030a0a7819 */ /* 0x000fe400000012ff */
[----:B------:R-:W-:Y:S01]  /*17630*/  IADD3 R34, P0, R26, 0x4020, RZ ;  /* 0x000040201a227810 */ /* 0x000fe20007f1e0ff */
[----:B------:R-:W-:Y:S01]  /*17640*/  IMAD.X R13, RZ, RZ, R27, P1 ;  /* 0x000000ffff0d7224 */ /* 0x000fe200008e061b */
[----:B------:R-:W-:-:S02]  /*17650*/  LOP3.LUT R14, R141, 0x380, RZ, 0xc0, !PT ;  /* 0x000003808d0e7812 */ /* 0x000fc400078ec0ff */
[----:B------:R-:W-:Y:S01]  /*17660*/  LOP3.LUT R12, R137, 0x380, RZ, 0xc0, !PT ;  /* 0x00000380890c7812 */ /* 0x000fe200078ec0ff */
[----:B------:R-:W-:Y:S01]  /*17670*/  IMAD.X R35, RZ, RZ, R27, P0 ;  /* 0x000000ffff237224 */ /* 0x000fe200000e061b */
[----:B------:R-:W-:Y:S02]  /*17680*/  LOP3.LUT R10, R10, R111, RZ, 0x3c, !PT ;  /* 0x0000006f0a0a7212 */ /* 0x000fe400078e3cff */
[----:B------:R-:W-:Y:S02]  /*17690*/  SHF.R.U64 R14, R14, 0x3, RZ ;  /* 0x000000030e0e7819 */ /* 0x000fe400000012ff */
[----:B------:R-:W-:Y:S02]  /*176a0*/  LOP3.LUT R111, R34, 0x380, RZ, 0xc0, !PT ;  /* 0x00000380226f7812 */ /* 0x000fe400078ec0ff */
[C---:B------:R-:W-:Y:S02]  /*176b0*/  IADD3 R42, P3, R26.reuse, 0x4060, RZ ;  /* 0x000040601a2a7810 */ /* 0x040fe40007f7e0ff */
[----:B------:R-:W-:-:S02]  /*176c0*/  IADD3 R143, P5, R26, 0x4000, RZ ;  /* 0x000040001a8f7810 */ /* 0x000fc40007fbe0ff */
[----:B------:R-:W-:Y:S01]  /*176d0*/  SHF.R.U64 R12, R12, 0x3, RZ ;  /* 0x000000030c0c7819 */ /* 0x000fe200000012ff */
[--C-:B------:R-:W-:Y:S01]  /*176e0*/  IMAD.X R43, RZ, RZ, R27.reuse, P3 ;  /* 0x000000ffff2b7224 */ /* 0x100fe200018e061b */
[----:B------:R-:W-:Y:S01]  /*176f0*/  IADD3 R38, P4, R26, 0x4040, RZ ;  /* 0x000040401a267810 */ /* 0x000fe20007f9e0ff */
[----:B------:R-:W-:Y:S01]  /*17700*/  IMAD.X R21, RZ, RZ, R27, P5 ;  /* 0x000000ffff157224 */ /* 0x000fe200028e061b */
[----:B------:R-:W-:Y:S02]  /*17710*/  LOP3.LUT R14, R14, R141, RZ, 0x3c, !PT ;  /* 0x0000008d0e0e7212 */ /* 0x000fe400078e3cff */
[----:B------:R-:W-:Y:S02]  /*17720*/  SHF.R.U64 R111, R111, 0x3, RZ ;  /* 0x000000036f6f7819 */ /* 0x000fe400000012ff */
[----:B--2---:R-:W-:Y:S02]  /*17730*/  IADD3 R28, P1, R26, 0x8020, RZ ;  /* 0x000080201a1c7810 */ /* 0x004fe40007f3e0ff */
[----:B------:R-:W-:-:S02]  /*17740*/  LOP3.LUT R141, R42, 0x380, RZ, 0xc0, !PT ;  /* 0x000003802a8d7812 */ /* 0x000fc400078ec0ff */
[----:B------:R-:W-:Y:S02]  /*17750*/  LOP3.LUT R5, R26, 0x380, RZ, 0xc0, !PT ;  /* 0x000003801a057812 */ /* 0x000fe400078ec0ff */
[----:B------:R-:W-:Y:S02]  /*17760*/  LOP3.LUT R20, R143, 0x380, RZ, 0xc0, !PT ;  /* 0x000003808f147812 */ /* 0x000fe400078ec0ff */
[----:B------:R-:W-:Y:S02]  /*17770*/  LOP3.LUT R12, R12, R137, RZ, 0x3c, !PT ;  /* 0x000000890c0c7212 */ /* 0x000fe400078e3cff */
[----:B------:R-:W-:Y:S02]  /*17780*/  LOP3.LUT R137, R38, 0x380, RZ, 0xc0, !PT ;  /* 0x0000038026897812 */ /* 0x000fe400078ec0ff */
[----:B------:R-:W-:Y:S02]  /*17790*/  LOP3.LUT R34, R111, R34, RZ, 0x3c, !PT ;  /* 0x000000226f227212 */ /* 0x000fe400078e3cff */
[----:B------:R-:W-:-:S02]  /*177a0*/  SHF.R.U64 R141, R141, 0x3, RZ ;  /* 0x000000038d8d7819 */ /* 0x000fc400000012ff */
[----:B------:R-:W-:Y:S02]  /*177b0*/  LOP3.LUT R111, R28, 0x380, RZ, 0xc0, !PT ;  /* 0x000003801c6f7812 */ /* 0x000fe400078ec0ff */
[----:B------:R-:W-:Y:S02]  /*177c0*/  IADD3 R78, P5, R26, 0x8060, RZ ;  /* 0x000080601a4e7810 */ /* 0x000fe40007fbe0ff */
[----:B------:R-:W-:Y:S02]  /*177d0*/  SHF.R.U64 R5, R5, 0x3, RZ ;  /* 0x0000000305057819 */ /* 0x000fe400000012ff */
[----:B------:R-:W-:Y:S02]  /*177e0*/  SHF.R.U64 R20, R20, 0x3, RZ ;  /* 0x0000000314147819 */ /* 0x000fe400000012ff */
[----:B------:R-:W-:Y:S02]  /*177f0*/  IADD3 R46, P2, R26, 0x8000, RZ ;  /* 0x000080001a2e7810 */ /* 0x000fe40007f5e0ff */
[----:B------:R-:W-:-:S02]  /*17800*/  IADD3.X R15, RZ, R27, RZ, P6, !PT ;  /* 0x0000001bff0f7210 */ /* 0x000fc400037fe4ff */
[----:B------:R-:W-:Y:S01]  /*17810*/  SHF.R.U64 R137, R137, 0x3, RZ ;  /* 0x0000000389897819 */ /* 0x000fe200000012ff */
[--C-:B------:R-:W-:Y:S01]  /*17820*/  IMAD.X R47, RZ, RZ, R27.reuse, P2 ;  /* 0x000000ffff2f7224 */ /* 0x100fe200010e061b */
[----:B------:R-:W-:Y:S02]  /*17830*/  IADD3 R54, P6, R26, 0x8040, RZ ;  /* 0x000080401a367810 */ /* 0x000fe40007fde0ff */
[----:B------:R-:W-:Y:S02]  /*17840*/  LOP3.LUT R42, R141, R42, RZ, 0x3c, !PT ;  /* 0x0000002a8d2a7212 */ /* 0x000fe400078e3cff */
[----:B------:R-:W-:Y:S01]  /*17850*/  SHF.R.U64 R111, R111, 0x3, RZ ;  /* 0x000000036f6f7819 */ /* 0x000fe200000012ff */
[--C-:B------:R-:W-:Y:S01]  /*17860*/  IMAD.X R55, RZ, RZ, R27.reuse, P6 ;  /* 0x000000ffff377224 */ /* 0x100fe200030e061b */
[----:B------:R-:W-:Y:S01]  /*17870*/  LOP3.LUT R26, R5, R26, RZ, 0x3c, !PT ;  /* 0x0000001a051a7212 */ /* 0x000fe200078e3cff */
[----:B------:R-:W-:Y:S01]  /*17880*/  IMAD.X R5, RZ, RZ, R27, P5 ;  /* 0x000000ffff057224 */ /* 0x000fe200028e061b */
[----:B------:R-:W-:-:S02]  /*17890*/  LOP3.LUT R20, R20, R143, RZ, 0x3c, !PT ;  /* 0x0000008f14147212 */ /* 0x000fc400078e3cff */
[----:B------:R-:W-:Y:S02]  /*178a0*/  LOP3.LUT R141, R78, 0x380, RZ, 0xc0, !PT ;  /* 0x000003804e8d7812 */ /* 0x000fe400078ec0ff */
[----:B------:R-:W-:Y:S02]  /*178b0*/  LOP3.LUT R143, R46, 0x380, RZ, 0xc0, !PT ;  /* 0x000003802e8f7812 */ /* 0x000fe400078ec0ff */
[----:B------:R-:W-:Y:S02]  /*178c0*/  LOP3.LUT R38, R137, R38, RZ, 0x3c, !PT ;  /* 0x0000002689267212 */ /* 0x000fe400078e3cff */
[----:B------:R-:W-:Y:S02]  /*178d0*/  IADD3.X R51, RZ, R27, RZ, P1, !PT ;  /* 0x0000001bff337210 */ /* 0x000fe40000ffe4ff */
[----:B------:R-:W-:Y:S02]  /*178e0*/  LOP3.LUT R137, R54, 0x380, RZ, 0xc0, !PT ;  /* 0x0000038036897812 */ /* 0x000fe400078ec0ff */
[----:B------:R-:W-:-:S02]  /*178f0*/  LOP3.LUT R50, R111, R28, RZ, 0x3c, !PT ;  /* 0x0000001c6f327212 */ /* 0x000fc400078e3cff */
[-C--:B------:R-:W-:Y:S02]  /*17900*/  IADD3.X R39, RZ, R27.reuse, RZ, P4, !PT ;  /* 0x0000001bff277210 */ /* 0x080fe400027fe4ff */
[----:B------:R-:W-:Y:S02]  /*17910*/  MOV R86, R26 ;  /* 0x0000001a00567202 */ /* 0x000fe40000000f00 */
[----:B------:R-:W-:Y:S02]  /*17920*/  SHF.R.U64 R141, R141, 0x3, RZ ;  /* 0x000000038d8d7819 */ /* 0x000fe400000012ff */
[----:B------:R-:W-:Y:S02]  /*17930*/  MOV R28, R10 ;  /* 0x0000000a001c7202 */ /* 0x000fe40000000f00 */
[----:B------:R-:W-:Y:S02]  /*17940*/  SHF.R.U64 R143, R143, 0x3, RZ ;  /* 0x000000038f8f7819 */ /* 0x000fe400000012ff */
[----:B------:R-:W-:-:S02]  /*17950*/  F2FP.F16.F32.PACK_AB R26, R4, R0 ;  /* 0x00000000041a723e */ /* 0x000fc400000000ff */
[----:B------:R-:W-:Y:S02]  /*17960*/  F2FP.F16.F32.PACK_AB R27, R139, R125 ;  /* 0x0000007d8b1b723e */ /* 0x000fe400000000ff */
[----:B------:R-:W-:Y:S02]  /*17970*/  MOV R11, R34 ;  /* 0x00000022000b7202 */ /* 0x000fe40000000f00 */
[----:B------:R-:W-:Y:S01]  /*17980*/  MOV R10, R42 ;  /* 0x0000002a000a7202 */ /* 0x000fe20000000f00 */
[----:B------:R-:W-:Y:S01]  /*17990*/  STSM.16.M88.4 [R86], R24 ;  /* 0x0000001856007844 */ /* 0x000fe20000000200 */
[----:B------:R-:W-:Y:S02]  /*179a0*/  F2FP.F16.F32.PACK_AB R34, R37, R36 ;  /* 0x000000242522723e */ /* 0x000fe400000000ff */
[----:B------:R-:W-:Y:S02]  /*179b0*/  F2FP.F16.F32.PACK_AB R35, R136, R123 ;  /* 0x0000007b8823723e */ /* 0x000fe400000000ff */
[----:B------:R-:W-:-:S02]  /*179c0*/  SHF.R.U64 R137, R137, 0x3, RZ ;  /* 0x0000000389897819 */ /* 0x000fc400000012ff */
[----:B------:R-:W-:Y:S01]  /*179d0*/  MOV R12, R12 ;  /* 0x0000000c000c7202 */ /* 0x000fe20000000f00 */
[----:B------:R0:W-:Y:S01]  /*179e0*/  STSM.16.M88.4 [R28], R32 ;  /* 0x000000201c007844 */ /* 0x0001e20000000200 */
[----:B------:R-:W-:Y:S02]  /*179f0*/  MOV R0, R50 ;  /* 0x0000003200007202 */ /* 0x000fe40000000f00 */
[----:B------:R-:W-:Y:S02]  /*17a00*/  F2FP.F16.F32.PACK_AB R42, R45, R44 ;  /* 0x0000002c2d2a723e */ /* 0x000fe400000000ff */
[----:B------:R-:W-:Y:S02]  /*17a10*/  F2FP.F16.F32.PACK_AB R43, R134, R121 ;  /* 0x00000079862b723e */ /* 0x000fe400000000ff */
[----:B------:R-:W-:Y:S02]  /*17a20*/  LOP3.LUT R4, R141, R78, RZ, 0x3c, !PT ;  /* 0x0000004e8d047212 */ /* 0x000fe400078e3cff */
[----:B------:R-:W-:Y:S01]  /*17a30*/  MOV R14, R14 ;  /* 0x0000000e000e7202 */ /* 0x000fe20000000f00 */
[----:B------:R-:W-:Y:S01]  /*17a40*/  STSM.16.M88.4 [R12], R40 ;  /* 0x000000280c007844 */ /* 0x000fe20000000200 */
[----:B------:R-:W-:-:S02]  /*17a50*/  F2FP.F16.F32.PACK_AB R50, R53, R52 ;  /* 0x000000343532723e */ /* 0x000fc400000000ff */
[----:B------:R-:W-:Y:S02]  /*17a60*/  F2FP.F16.F32.PACK_AB R51, R132, R7 ;  /* 0x000000078433723e */ /* 0x000fe400000000ff */
[----:B------:R-:W-:Y:S01]  /*17a70*/  LOP3.LUT R46, R143, R46, RZ, 0x3c, !PT ;  /* 0x0000002e8f2e7212 */ /* 0x000fe200078e3cff */
[----:B0-----:R-:W0:Y:S01]  /*17a80*/  LDC R28, c[0x0][0xbe8] ;  /* 0x0002fa00ff1c7b82 */ /* 0x001e220000000800 */
[----:B------:R-:W-:Y:S01]  /*17a90*/  MOV R20, R20 ;  /* 0x0000001400147202 */ /* 0x000fe20000000f00 */
[----:B------:R-:W-:Y:S01]  /*17aa0*/  STSM.16.M88.4 [R14], R48 ;  /* 0x000000300e007844 */ /* 0x000fe20000000200 */
[----:B------:R-:W-:Y:S02]  /*17ab0*/  LOP3.LUT R54, R137, R54, RZ, 0x3c, !PT ;  /* 0x0000003689367212 */ /* 0x000fe400078e3cff */
[----:B------:R-:W-:Y:S01]  /*17ac0*/  MOV R38, R38 ;  /* 0x0000002600267202 */ /* 0x000fe20000000f00 */
[----:B------:R2:W-:Y:S01]  /*17ad0*/  STSM.16.M88.4 [R20], R56 ;  /* 0x0000003814007844 */ /* 0x0005e20000000200 */
[----:B------:R-:W-:-:S02]  /*17ae0*/  MOV R7, R4 ;  /* 0x0000000400077202 */ /* 0x000fc40000000f00 */
[----:B------:R-:W-:Y:S01]  /*17af0*/  MOV R46, R46 ;  /* 0x0000002e002e7202 */ /* 0x000fe20000000f00 */
[----:B------:R-:W-:Y:S01]  /*17b00*/  STSM.16.M88.4 [R11], R64 ;  /* 0x000000400b007844 */ /* 0x000fe20000000200 */
[----:B------:R-:W-:Y:S02]  /*17b10*/  ISETP.NE.U32.AND P0, PT, RZ, UR4, PT ;  /* 0x00000004ff007c0c */ /* 0x000fe4000bf05070 */
[----:B------:R-:W-:Y:S01]  /*17b20*/  IADD3 R4, P1, R228, UR4, RZ ;  /* 0x00000004e4047c10 */ /* 0x000fe2000ff3e0ff */
[----:B------:R-:W-:Y:S01]  /*17b30*/  STSM.16.M88.4 [R38], R72 ;  /* 0x0000004826007844 */ /* 0x000fe20000000200 */
[----:B------:R-:W-:Y:S02]  /*17b40*/  MOV R54, R54 ;  /* 0x0000003600367202 */ /* 0x000fe40000000f00 */
[----:B------:R-:W-:Y:S01]  /*17b50*/  ISETP.NE.AND.EX P0, PT, RZ, UR5, PT, P0 ;  /* 0x00000005ff007c0c */ /* 0x000fe2000bf05300 */
[----:B------:R-:W-:Y:S01]  /*17b60*/  STSM.16.M88.4 [R10], R80 ;  /* 0x000000500a007844 */ /* 0x000fe20000000200 */
[----:B------:R-:W-:Y:S01]  /*17b70*/  IADD3.X R5, R229, UR5, RZ, P1, !PT ;  /* 0x00000005e5057c10 */ /* 0x000fe20008ffe4ff */
[----:B------:R-:W-:-:S02]  /*17b80*/  ULDC.64 UR4, c[0x0][0xc08] ;  /* 0x0003020000047ab9 */ /* 0x000fc40000000a00 */
[----:B------:R-:W-:Y:S01]  /*17b90*/  STSM.16.M88.4 [R46], R88 ;  /* 0x000000582e007844 */ /* 0x000fe20000000200 */
[----:B------:R-:W-:Y:S02]  /*17ba0*/  ISETP.NE.U32.AND P2, PT, RZ, UR4, PT ;  /* 0x00000004ff007c0c */ /* 0x000fe4000bf45070 */
[----:B--2---:R-:W-:Y:S01]  /*17bb0*/  MOV R20, RZ ;  /* 0x000000ff00147202 */ /* 0x004fe20000000f00 */
[----:B------:R-:W-:Y:S04]  /*17bc0*/  STSM.16.M88.4 [R0], R96 ;  /* 0x0000006000007844 */ /* 0x000fe80000000200 */
[----:B------:R-:W-:Y:S01]  /*17bd0*/  STSM.16.M88.4 [R54], R104 ;  /* 0x0000006836007844 */ /* 0x000fe20000000200 */
[----:B------:R-:W-:-:S03]  /*17be0*/  ISETP.NE.AND.EX P2, PT, RZ, UR5, PT, P2 ;  /* 0x00000005ff007c0c */ /* 0x000fc6000bf45320 */
[----:B------:R2:W-:Y:S01]  /*17bf0*/  STSM.16.M88.4 [R7], R112 ;  /* 0x0000007007007844 */ /* 0x0005e20000000200 */
[----:B------:R-:W-:Y:S09]  /*17c00*/  BAR.SYNC.DEFER_BLOCKING 0x1, 0x100 ;  /* 0x0044000000007b1d */ /* 0x000ff20000010000 */
[----:B------:R-:W-:Y:S01]  /*17c10*/  @P2 IADD3 R228, P3, R228, UR4, RZ ;  /* 0x00000004e4e42c10 */ /* 0x000fe2000ff7e0ff */
[----:B------:R-:W-:-:S03]  /*17c20*/  ULDC UR4, c[0x0][0xa88] ;  /* 0x0002a20000047ab9 */ /* 0x000fc60000000800 */
[----:B------:R-:W-:Y:S01]  /*17c30*/  @P2 IADD3.X R229, R229, UR5, RZ, P3, !PT ;  /* 0x00000005e5e52c10 */ /* 0x000fe20009ffe4ff */
[----:B--2---:R-:W-:Y:S01]  /*17c40*/  IMAD.U32 R7, RZ, RZ, UR4 ;  /* 0x00000004ff077e24 */ /* 0x004fe2000f8e00ff */
[----:B------:R2:W5:Y:S01]  /*17c50*/  @P0 LDG.E R20, desc[UR56][R4.64] ;  /* 0x0000003804140981 */ /* 0x000562000c1e1900 */
[----:B0-----:R-:W-:-:S04]  /*17c60*/  ISETP.NE.AND P1, PT, R28, 0x1, PT ;  /* 0x000000011c00780c */ /* 0x001fc80003f25270 */
[----:B------:R2:W5:Y:S09]  /*17c70*/  @P2 LDG.E R7, desc[UR56][R228.64] ;  /* 0x00000038e4072981 */ /* 0x000572000c1e1900 */
[----:B------:R-:W0:Y:S08]  /*17c80*/  @P1 LDC R0, c[0x0][0xbec] ;  /* 0x0002fb00ff001b82 */ /* 0x000e300000000800 */
[----:B------:R-:W3:Y:S01]  /*17c90*/  @P1 LDC R13, c[0x0][0xbf0] ;  /* 0x0002fc00ff0d1b82 */ /* 0x000ee20000000800 */
[----:B--2---:R-:W-:Y:S05]  /*17ca0*/  @P2 BRA `(.L_x_646) ;  /* 0x0000000000102947 */ /* 0x004fea0003800000 */
[----:B------:R-:W-:Y:S05]  /*17cb0*/  @!P0 BRA `(.L_x_646) ;  /* 0x00000000000c8947 */ /* 0x000fea0003800000 */
[----:B------:R-:W2:Y:S04]  /*17cc0*/  LDG.E R10, desc[UR56][R4.64] ;  /* 0x00000038040a7981 */ /* 0x000ea8000c1e1900 */
[----:B-----5:R-:W2:Y:S02]  /*17cd0*/  LDG.E R7, desc[UR56][R4.64+0x4] ;  /* 0x0000043804077981 */ /* 0x020ea4000c1e1900 */
[----:B--2---:R-:W-:-:S07]  /*17ce0*/  IMAD.IADD R7, R7, 0x1, -R10 ;  /* 0x0000000107077824 */ /* 0x004fce00078e0a0a */
.L_x_646:
[----:B------:R-:W2:Y:S01]  /*17cf0*/  LDL R4, [R1+0x7c] ;  /* 0x00007c0001047983 */ /* 0x000ea20000100800 */
[----:B------:R-:W-:Y:S01]  /*17d00*/  SHF.R.S32.HI R65, RZ, 0x1f, R227 ;  /* 0x0000001fff417819 */ /* 0x000fe200000114e3 */
[----:B------:R-:W-:Y:S01]  /*17d10*/  ULDC.64 UR4, c[0x0][0xb90] ;  /* 0x0002e40000047ab9 */ /* 0x000fe20000000a00 */
[----:B------:R-:W4:Y:S01]  /*17d20*/  S2R R35, SR_TID.X ;  /* 0x0000000000237919 */ /* 0x000f220000002100 */
[----:B-----5:R-:W-:Y:S01]  /*17d30*/  SHF.R.S32.HI R21, RZ, 0x1f, R20 ;  /* 0x0000001fff157819 */ /* 0x020fe20000011414 */
[----:B------:R-:W-:Y:S01]  /*17d40*/  IMAD R66, R7, R28, RZ ;  /* 0x0000001c07427224 */ /* 0x000fe200078e02ff */
[----:B------:R-:W1:Y:S01]  /*17d50*/  @P1 LDC R70, c[0x0][0xbec] ;  /* 0x0002fb00ff461b82 */ /* 0x000e620000000800 */
[----:B------:R-:W3:Y:S04]  /*17d60*/  LDL.LU R12, [R1+0x48] ;  /* 0x00004800010c7983 */ /* 0x000ee80000300800 */
[----:B------:R-:W2:Y:S03]  /*17d70*/  LDL.LU R10, [R1+0x4] ;  /* 0x00000400010a7983 */ /* 0x000ea60000300800 */
[----:B------:R-:W1:Y:S01]  /*17d80*/  @P1 LDC R72, c[0x0][0xbf0] ;  /* 0x0002fc00ff481b82 */ /* 0x000e620000000800 */
[----:B------:R-:W3:Y:S04]  /*17d90*/  LDL.LU R71, [R1+0x44] ;  /* 0x0000440001477983 */ /* 0x000ee80000300800 */
[----:B------:R-:W3:Y:S01]  /*17da0*/  LDL R34, [R1+0x74] ;  /* 0x0000740001227983 */ /* 0x000ee20000100800 */
[----:B----4-:R-:W-:-:S05]  /*17db0*/  VIADD R35, R35, 0xffffff80 ;  /* 0xffffff8023237836 */ /* 0x010fca0000000000 */
[----:B------:R-:W-:-:S04]  /*17dc0*/  SHF.R.S32.HI R73, RZ, 0x1f, R35 ;  /* 0x0000001fff497819 */ /* 0x000fc80000011423 */
[----:B------:R-:W-:-:S04]  /*17dd0*/  LEA.HI R73, R73, R35, RZ, 0x3 ;  /* 0x0000002349497211 */ /* 0x000fc800078f18ff */
[----:B------:R-:W-:Y:S01]  /*17de0*/  SHF.R.S32.HI R73, RZ, 0x3, R73 ;  /* 0x00000003ff497819 */ /* 0x000fe20000011449 */
[----:B------:R-:W-:Y:S01]  /*17df0*/  BSSY B1, `(.L_x_647) ;  /* 0x00000bd000017945 */ /* 0x000fe20003800000 */
[----:B------:R-:W-:Y:S02]  /*17e00*/  SHF.R.S32.HI R74, RZ, 0x1f, R225 ;  /* 0x0000001fff4a7819 */ /* 0x000fe400000114e1 */
[----:B--2---:R-:W-:Y:S02]  /*17e10*/  SEL R64, R10, RZ, !P0 ;  /* 0x000000ff0a407207 */ /* 0x004fe40004000000 */
[----:B---3--:R-:W-:Y:S01]  /*17e20*/  LEA R27, R71, R4, 0x7 ;  /* 0x00000004471b7211 */ /* 0x008fe200078e38ff */
[----:B------:R-:W-:-:S04]  /*17e30*/  IMAD R4, R65, UR4, RZ ;  /* 0x0000000441047c24 */ /* 0x000fc8000f8e02ff */
[----:B0-----:R-:W-:-:S04]  /*17e40*/  @P1 IMAD.HI.U32 R0, R27, R0, RZ ;  /* 0x000000001b001227 */ /* 0x001fc800078e00ff */
[----:B------:R-:W-:Y:S01]  /*17e50*/  IMAD.MOV.U32 R11, RZ, RZ, R27 ;  /* 0x000000ffff0b7224 */ /* 0x000fe200078e001b */
[----:B------:R-:W-:Y:S01]  /*17e60*/  @P1 SHF.R.U32.HI R11, RZ, R13, R0 ;  /* 0x0000000dff0b1219 */ /* 0x000fe20000011600 */
[----:B------:R-:W-:Y:S01]  /*17e70*/  IMAD R15, R227, UR5, R4 ;  /* 0x00000005e30f7c24 */ /* 0x000fe2000f8e0204 */
[----:B------:R-:W-:Y:S01]  /*17e80*/  LEA R13, R73, R223, 0x6 ;  /* 0x000000df490d7211 */ /* 0x000fe200078e30ff */
[----:B------:R-:W-:Y:S01]  /*17e90*/  IMAD.WIDE.U32 R4, R227, UR4, R20 ;  /* 0x00000004e3047c25 */ /* 0x000fe2000f8e0014 */
[----:B------:R-:W-:Y:S01]  /*17ea0*/  SEL R0, R12, RZ, !P0 ;  /* 0x000000ff0c007207 */ /* 0x000fe20004000000 */
[----:B------:R-:W-:Y:S02]  /*17eb0*/  ULDC.64 UR4, c[0x0][0xb98] ;  /* 0x0002e60000047ab9 */ /* 0x000fe40000000a00 */
[----:B------:R-:W-:Y:S02]  /*17ec0*/  IMAD.IADD R5, R5, 0x1, R15 ;  /* 0x0000000105057824 */ /* 0x000fe400078e020f */
[----:B------:R-:W-:-:S02]  /*17ed0*/  IMAD.MOV R25, RZ, RZ, -R11 ;  /* 0x000000ffff197224 */ /* 0x000fc400078e0a0b */
[----:B------:R-:W-:-:S04]  /*17ee0*/  IMAD.WIDE R8, R13, 0x2, R8 ;  /* 0x000000020d087825 */ /* 0x000fc800078e0208 */
[----:B------:R-:W-:Y:S02]  /*17ef0*/  IMAD R15, R0, UR4, RZ ;  /* 0x00000004000f7c24 */ /* 0x000fe4000f8e02ff */
[----:B------:R-:W-:-:S04]  /*17f00*/  IMAD.WIDE.U32 R4, R64, UR4, R4 ;  /* 0x0000000440047c25 */ /* 0x000fc8000f8e0004 */
[----:B------:R-:W-:Y:S01]  /*17f10*/  IMAD R13, R28, R25, R27 ;  /* 0x000000191c0d7224 */ /* 0x000fe200078e021b */
[----:B------:R-:W-:Y:S01]  /*17f20*/  IADD3 R4, P0, R11, R4, RZ ;  /* 0x000000040b047210 */ /* 0x000fe20007f1e0ff */
[----:B------:R-:W-:Y:S01]  /*17f30*/  IMAD R12, R64, UR5, R15 ;  /* 0x00000005400c7c24 */ /* 0x000fe2000f8e020f */
[----:B------:R-:W-:Y:S01]  /*17f40*/  SHF.R.S32.HI R15, RZ, 0x1f, R11 ;  /* 0x0000001fff0f7819 */ /* 0x000fe2000001140b */
[----:B------:R-:W-:Y:S01]  /*17f50*/  ULDC.64 UR4, c[0x0][0xb88] ;  /* 0x0002e20000047ab9 */ /* 0x000fe20000000a00 */
[----:B------:R-:W-:Y:S02]  /*17f60*/  SHF.R.S32.HI R10, RZ, 0x1f, R13 ;  /* 0x0000001fff0a7819 */ /* 0x000fe4000001140d */
[----:B------:R-:W-:-:S03]  /*17f70*/  IADD3.X R5, R15, R5, R12, P0, !PT ;  /* 0x000000050f057210 */ /* 0x000fc600007fe40c */
[----:B------:R-:W-:Y:S01]  /*17f80*/  IMAD R14, R10, UR4, RZ ;  /* 0x000000040a0e7c24 */ /* 0x000fe2000f8e02ff */
[----:B------:R-:W-:Y:S01]  /*17f90*/  IADD3 R11, P6, R8, 0x2000, RZ ;  /* 0x00002000080b7810 */ /* 0x000fe20007fde0ff */
[----:B------:R-:W-:-:S04]  /*17fa0*/  IMAD.WIDE.U32 R4, R13, UR4, R4 ;  /* 0x000000040d047c25 */ /* 0x000fc8000f8e0004 */
[----:B------:R-:W-:Y:S01]  /*17fb0*/  IMAD R15, R13, UR5, R14 ;  /* 0x000000050d0f7c24 */ /* 0x000fe2000f8e020e */
[----:B------:R-:W-:Y:S01]  /*17fc0*/  ULDC.64 UR4, c[0x0][0xb50] ;  /* 0x0002d40000047ab9 */ /* 0x000fe20000000a00 */
[----:B------:R-:W-:Y:S02]  /*17fd0*/  LOP3.LUT R12, R11, 0x380, RZ, 0xc0, !PT ;  /* 0x000003800b0c7812 */ /* 0x000fe400078ec0ff */
[----:B------:R-:W-:Y:S02]  /*17fe0*/  LEA R26, P0, R4, UR4, 0x2 ;  /* 0x00000004041a7c11 */ /* 0x000fe4000f8010ff */
[----:B------:R-:W-:Y:S01]  /*17ff0*/  IADD3 R5, R5, R15, RZ ;  /* 0x0000000f05057210 */ /* 0x000fe20007ffe0ff */
[----:B------:R-:W-:Y:S01]  /*18000*/  IMAD R27, R71, 0x80, R34 ;  /* 0x00000080471b7824 */ /* 0x000fe200078e0222 */
[----:B------:R-:W-:Y:S02]  /*18010*/  IADD3 R25, P2, R8, 0x1000, RZ ;  /* 0x0000100008197810 */ /* 0x000fe40007f5e0ff */
[----:B------:R-:W-:-:S02]  /*18020*/  SHF.R.U64 R12, R12, 0x3, RZ ;  /* 0x000000030c0c7819 */ /* 0x000fc400000012ff */
[----:B------:R-:W-:Y:S02]  /*18030*/  SHF.R.S32.HI R34, RZ, 0x1f, R35 ;  /* 0x0000001fff227819 */ /* 0x000fe40000011423 */
[----:B------:R-:W-:Y:S01]  /*18040*/  LEA.HI.X R4, R4, UR5, R5, 0x2, P0 ;  /* 0x0000000504047c11 */ /* 0x000fe200080f1405 */
[----:B------:R-:W-:Y:S01]  /*18050*/  SHFL.IDX PT, R54, R26, RZ, 0x1c1f ;  /* 0x001c1fff1a367589 */ /* 0x000fe200000e0000 */
[----:B------:R-:W-:Y:S01]  /*18060*/  IADD3 R37, P0, R8, 0x5000, RZ ;  /* 0x0000500008257810 */ /* 0x000fe20007f1e0ff */
[----:B------:R-:W-:Y:S01]  /*18070*/  ULDC.64 UR4, c[0x0][0xaa0] ;  /* 0x0002a80000047ab9 */ /* 0x000fe20000000a00 */
[----:B------:R-:W-:Y:S01]  /*18080*/  LOP3.LUT R12, R12, R11, RZ, 0x3c, !PT ;  /* 0x0000000b0c0c7212 */ /* 0x000fe200078e3cff */
[----:B------:R-:W-:Y:S01]  /*18090*/  IMAD.X R11, RZ, RZ, R9, P2 ;  /* 0x000000ffff0b7224 */ /* 0x000fe200010e0609 */
[----:B------:R-:W-:Y:S02]  /*180a0*/  LEA.HI R34, R34, R35, RZ, 0x7 ;  /* 0x0000002322227211 */ /* 0x000fe400078f38ff */
[----:B------:R-:W-:-:S02]  /*180b0*/  LOP3.LUT R36, R37, 0x380, RZ, 0xc0, !PT ;  /* 0x0000038025247812 */ /* 0x000fc400078ec0ff */
[----:B------:R-:W-:Y:S01]  /*180c0*/  IADD3 R45, P2, R8, 0x7000, RZ ;  /* 0x00007000082d7810 */ /* 0x000fe20007f5e0ff */
[----:B------:R-:W0:Y:S01]  /*180d0*/  SHFL.IDX PT, R55, R4, RZ, 0x1c1f ;  /* 0x001c1fff04377589 */ /* 0x000e2200000e0000 */
[----:B------:R-:W-:Y:S02]  /*180e0*/  LOP3.LUT R34, R34, 0xffffff80, RZ, 0xc0, !PT ;  /* 0xffffff8022227812 */ /* 0x000fe400078ec0ff */
[----:B------:R-:W-:Y:S02]  /*180f0*/  SHF.R.U64 R36, R36, 0x3, RZ ;  /* 0x0000000324247819 */ /* 0x000fe400000012ff */
[----:B------:R-:W-:Y:S02]  /*18100*/  LOP3.LUT R44, R45, 0x380, RZ, 0xc0, !PT ;  /* 0x000003802d2c7812 */ /* 0x000fe400078ec0ff */
[----:B------:R-:W-:Y:S02]  /*18110*/  IADD3 R34, R35, -R34, RZ ;  /* 0x8000002223227210 */ /* 0x000fe40007ffe0ff */
[----:B------:R-:W-:Y:S01]  /*18120*/  LOP3.LUT R36, R36, R37, RZ, 0x3c, !PT ;  /* 0x0000002524247212 */ /* 0x000fe200078e3cff */
[----:B------:R-:W-:Y:S01]  /*18130*/  IMAD.X R37, RZ, RZ, R9, P0 ;  /* 0x000000ffff257224 */ /* 0x000fe200000e0609 */
[----:B------:R-:W-:-:S02]  /*18140*/  SHF.R.U64 R44, R44, 0x3, RZ ;  /* 0x000000032c2c7819 */ /* 0x000fc400000012ff */
[----:B------:R-:W-:Y:S02]  /*18150*/  LOP3.LUT P0, RZ, R34, 0x3, RZ, 0xc0, !PT ;  /* 0x0000000322ff7812 */ /* 0x000fe4000780c0ff */
[----:B------:R-:W-:Y:S01]  /*18160*/  LOP3.LUT R44, R44, R45, RZ, 0x3c, !PT ;  /* 0x0000002d2c2c7212 */ /* 0x000fe200078e3cff */
[----:B------:R-:W-:Y:S01]  /*18170*/  IMAD.X R45, RZ, RZ, R9, P2 ;  /* 0x000000ffff2d7224 */ /* 0x000fe200010e0609 */
[----:B------:R-:W-:Y:S02]  /*18180*/  ISETP.GE.OR P2, PT, R27, R66, P0 ;  /* 0x000000421b00720c */ /* 0x000fe40000746670 */
[----:B------:R-:W-:-:S04]  /*18190*/  LOP3.LUT R10, R25, 0x380, RZ, 0xc0, !PT ;  /* 0x00000380190a7812 */ /* 0x000fc800078ec0ff */
[----:B------:R-:W-:-:S07]  /*181a0*/  SHF.R.U64 R10, R10, 0x3, RZ ;  /* 0x000000030a0a7819 */ /* 0x000fce00000012ff */
[----:B0-----:R0:W-:Y:S01]  /*181b0*/  @!P2 ST.E desc[UR56][R54.64], R3 ;  /* 0x000000033600a985 */ /* 0x0011e2000c101938 */
[----:B------:R-:W-:Y:S01]  /*181c0*/  LOP3.LUT R10, R10, R25, RZ, 0x3c, !PT ;  /* 0x000000190a0a7212 */ /* 0x000fe200078e3cff */
[----:B0-----:R-:W-:-:S04]  /*181d0*/  IMAD R3, R21, UR4, RZ ;  /* 0x0000000415037c24 */ /* 0x001fc8000f8e02ff */
[C---:B------:R-:W-:Y:S02]  /*181e0*/  IMAD R3, R20.reuse, UR5, R3 ;  /* 0x0000000514037c24 */ /* 0x040fe4000f8e0203 */
[----:B------:R-:W-:Y:S01]  /*181f0*/  IMAD.WIDE.U32 R20, R20, UR4, RZ ;  /* 0x0000000414147c25 */ /* 0x000fe2000f8e00ff */
[C---:B------:R-:W-:Y:S01]  /*18200*/  IADD3 R25, P5, R8.reuse, 0x3000, RZ ;  /* 0x0000300008197810 */ /* 0x040fe20007fbe0ff */
[----:B------:R-:W-:Y:S02]  /*18210*/  ULDC.64 UR4, c[0x0][0xae8] ;  /* 0x0002ba0000047ab9 */ /* 0x000fe40000000a00 */
[----:B------:R-:W-:Y:S01]  /*18220*/  IMAD.IADD R21, R21, 0x1, R3 ;  /* 0x0000000115157824 */ /* 0x000fe200078e0203 */
[----:B------:R-:W-:Y:S01]  /*18230*/  IADD3 R33, P4, R8, 0x4000, RZ ;  /* 0x0000400008217810 */ /* 0x000fe20007f9e0ff */
[----:B------:R-:W-:Y:S01]  /*18240*/  IMAD R3, R226, 0x20, R73 ;  /* 0x00000020e2037824 */ /* 0x000fe200078e0249 */
[----:B------:R-:W-:Y:S01]  /*18250*/  IADD3 R41, P3, R8, 0x6000, RZ ;  /* 0x0000600008297810 */ /* 0x000fe20007f7e0ff */
[----:B------:R-:W-:Y:S01]  /*18260*/  IMAD R68, R65, UR4, RZ ;  /* 0x0000000441447c24 */ /* 0x000fe2000f8e02ff */
[----:B------:R-:W-:-:S02]  /*18270*/  LOP3.LUT R24, R25, 0x380, RZ, 0xc0, !PT ;  /* 0x0000038019187812 */ /* 0x000fc400078ec0ff */
[----:B------:R-:W-:Y:S02]  /*18280*/  LOP3.LUT R32, R33, 0x380, RZ, 0xc0, !PT ;  /* 0x0000038021207812 */ /* 0x000fe400078ec0ff */
[----:B------:R-:W-:Y:S02]  /*18290*/  LEA R69, R71, R3, 0x7 ;  /* 0x0000000347457211 */ /* 0x000fe400078e38ff */
[----:B------:R-:W-:Y:S01]  /*182a0*/  LOP3.LUT R40, R41, 0x380, RZ, 0xc0, !PT ;  /* 0x0000038029287812 */ /* 0x000fe200078ec0ff */
[----:B------:R-:W-:Y:S01]  /*182b0*/  SHFL.IDX PT, R58, R26, 0x1, 0x1c1f ;  /* 0x003c1f001a3a7f89 */ /* 0x000fe200000e0000 */
[----:B------:R-:W-:Y:S01]  /*182c0*/  SHF.R.U64 R24, R24, 0x3, RZ ;  /* 0x0000000318187819 */ /* 0x000fe200000012ff */
[C---:B------:R-:W-:Y:S01]  /*182d0*/  IMAD R3, R227.reuse, UR5, R68 ;  /* 0x00000005e3037c24 */ /* 0x040fe2000f8e0244 */
[----:B------:R-:W-:Y:S01]  /*182e0*/  SHF.R.U64 R32, R32, 0x3, RZ ;  /* 0x0000000320207819 */ /* 0x000fe200000012ff */
[----:B------:R0:W2:Y:S01]  /*182f0*/  SHFL.IDX PT, R59, R4, 0x1, 0x1c1f ;  /* 0x003c1f00043b7f89 */ /* 0x0000a200000e0000 */
[----:B------:R-:W-:Y:S01]  /*18300*/  IMAD.WIDE.U32 R20, R227, UR4, R20 ;  /* 0x00000004e3147c25 */ /* 0x000fe2000f8e0014 */
[----:B------:R-:W-:Y:S01]  /*18310*/  SHF.R.U64 R40, R40, 0x3, RZ ;  /* 0x0000000328287819 */ /* 0x000fe200000012ff */
[----:B------:R-:W-:-:S02]  /*18320*/  ULDC.64 UR4, c[0x0][0xaf0] ;  /* 0x0002bc0000047ab9 */ /* 0x000fc40000000a00 */
[----:B-1----:R-:W-:Y:S01]  /*18330*/  @P1 IMAD.HI.U32 R65, R69, R70, RZ ;  /* 0x0000004645411227 */ /* 0x002fe200078e00ff */
[----:B------:R-:W-:Y:S02]  /*18340*/  LOP3.LUT R24, R24, R25, RZ, 0x3c, !PT ;  /* 0x0000001918187212 */ /* 0x000fe400078e3cff */
[----:B------:R-:W-:Y:S01]  /*18350*/  LOP3.LUT R32, R32, R33, RZ, 0x3c, !PT ;  /* 0x0000002120207212 */ /* 0x000fe200078e3cff */
[----:B------:R-:W-:Y:S01]  /*18360*/  IMAD.IADD R21, R21, 0x1, R3 ;  /* 0x0000000115157824 */ /* 0x000fe200078e0203 */
[----:B------:R-:W-:Y:S01]  /*18370*/  LOP3.LUT R40, R40, R41, RZ, 0x3c, !PT ;  /* 0x0000002928287212 */ /* 0x000fe200078e3cff */
[----:B------:R-:W-:Y:S01]  /*18380*/  IMAD R67, R0, UR4, RZ ;  /* 0x0000000400437c24 */ /* 0x000fe2000f8e02ff */
[----:B------:R-:W-:Y:S01]  /*18390*/  IADD3.X R25, RZ, R9, RZ, P5, !PT ;  /* 0x00000009ff197210 */ /* 0x000fe20002ffe4ff */
[--C-:B------:R-:W-:Y:S01]  /*183a0*/  IMAD.X R13, RZ, RZ, R9.reuse, P6 ;  /* 0x000000ffff0d7224 */ /* 0x100fe200030e0609 */
[----:B------:R-:W-:Y:S01]  /*183b0*/  MOV R3, R69 ;  /* 0x0000004500037202 */ /* 0x000fe20000000f00 */
[----:B------:R-:W-:Y:S01]  /*183c0*/  IMAD.X R33, RZ, RZ, R9, P4 ;  /* 0x000000ffff217224 */ /* 0x000fe200020e0609 */
[C---:B------:R-:W-:Y:S01]  /*183d0*/  IADD3 R49, P6, R8.reuse, 0x8000, RZ ;  /* 0x0000800008317810 */ /* 0x040fe20007fde0ff */
[----:B------:R-:W-:Y:S01]  /*183e0*/  VIADD R5, R27, 0x8 ;  /* 0x000000081b057836 */ /* 0x000fe20000000000 */
[----:B------:R-:W-:-:S02]  /*183f0*/  IADD3 R53, P5, R8, 0x9000, RZ ;  /* 0x0000900008357810 */ /* 0x000fc40007fbe0ff */
[----:B------:R-:W-:Y:S02]  /*18400*/  IADD3 R57, P4, R8, 0xa000, RZ ;  /* 0x0000a00008397810 */ /* 0x000fe40007f9e0ff */
[----:B------:R-:W-:Y:S02]  /*18410*/  IADD3.X R41, RZ, R9, RZ, P3, !PT ;  /* 0x00000009ff297210 */ /* 0x000fe40001ffe4ff */
[----:B------:R-:W-:Y:S01]  /*18420*/  @P1 SHF.R.U32.HI R3, RZ, R72, R65 ;  /* 0x00000048ff031219 */ /* 0x000fe20000011641 */
[----:B------:R-:W-:Y:S01]  /*18430*/  IMAD R67, R64, UR5, R67 ;  /* 0x0000000540437c24 */ /* 0x000fe2000f8e0243 */
[----:B------:R-:W-:Y:S01]  /*18440*/  IADD3 R14, P3, R8, 0xb000, RZ ;  /* 0x0000b000080e7810 */ /* 0x000fe20007f7e0ff */
[----:B------:R-:W-:Y:S01]  /*18450*/  IMAD.WIDE.U32 R64, R64, UR4, R20 ;  /* 0x0000000440407c25 */ /* 0x000fe2000f8e0014 */
[----:B------:R-:W-:Y:S01]  /*18460*/  LOP3.LUT R48, R49, 0x380, RZ, 0xc0, !PT ;  /* 0x0000038031307812 */ /* 0x000fe200078ec0ff */
[----:B------:R-:W-:Y:S01]  /*18470*/  ULDC.64 UR4, c[0x0][0xae0] ;  /* 0x0002b80000047ab9 */ /* 0x000fe20000000a00 */
[----:B------:R-:W-:Y:S01]  /*18480*/  LOP3.LUT R52, R53, 0x380, RZ, 0xc0, !PT ;  /* 0x0000038035347812 */ /* 0x000fe200078ec0ff */
[----:B------:R-:W-:Y:S01]  /*18490*/  IMAD.MOV R21, RZ, RZ, -R3 ;  /* 0x000000ffff157224 */ /* 0x000fe200078e0a03 */
[----:B------:R-:W-:-:S02]  /*184a0*/  LOP3.LUT R56, R57, 0x380, RZ, 0xc0, !PT ;  /* 0x0000038039387812 */ /* 0x000fc400078ec0ff */
[----:B------:R-:W-:Y:S02]  /*184b0*/  SHF.R.S32.HI R0, RZ, 0x1f, R3 ;  /* 0x0000001fff007819 */ /* 0x000fe40000011403 */
[----:B------:R-:W-:Y:S02]  /*184c0*/  LOP3.LUT R15, R8, 0x380, RZ, 0xc0, !PT ;  /* 0x00000380080f7812 */ /* 0x000fe400078ec0ff */
[----:B------:R-:W-:Y:S02]  /*184d0*/  ISETP.GE.OR P0, PT, R5, R66, P0 ;  /* 0x000000420500720c */ /* 0x000fe40000706670 */
[----:B------:R-:W-:Y:S01]  /*184e0*/  LOP3.LUT R7, R14, 0x380, RZ, 0xc0, !PT ;  /* 0x000003800e077812 */ /* 0x000fe200078ec0ff */
[----:B------:R-:W-:Y:S01]  /*184f0*/  IMAD R0, R0, UR4, RZ ;  /* 0x0000000400007c24 */ /* 0x000fe2000f8e02ff */
[----:B------:R-:W-:Y:S02]  /*18500*/  SHF.R.U64 R48, R48, 0x3, RZ ;  /* 0x0000000330307819 */ /* 0x000fe400000012ff */
[----:B------:R-:W-:-:S02]  /*18510*/  SHF.R.U64 R52, R52, 0x3, RZ ;  /* 0x0000000334347819 */ /* 0x000fc400000012ff */
[----:B------:R-:W-:Y:S02]  /*18520*/  SHF.R.U64 R56, R56, 0x3, RZ ;  /* 0x0000000338387819 */ /* 0x000fe400000012ff */
[----:B------:R-:W-:Y:S01]  /*18530*/  IADD3 R65, R65, R67, RZ ;  /* 0x0000004341417210 */ /* 0x000fe20007ffe0ff */
[----:B------:R-:W-:Y:S01]  /*18540*/  IMAD R67, R28, R21, R69 ;  /* 0x000000151c437224 */ /* 0x000fe200078e0245 */
[----:B------:R-:W-:Y:S02]  /*18550*/  SHF.R.U64 R15, R15, 0x3, RZ ;  /* 0x000000030f0f7819 */ /* 0x000fe400000012ff */
[----:B------:R-:W-:Y:S01]  /*18560*/  SHF.R.U64 R7, R7, 0x3, RZ ;  /* 0x0000000307077819 */ /* 0x000fe200000012ff */
[--C-:B------:R-:W-:Y:S01]  /*18570*/  IMAD.X R61, RZ, RZ, R9.reuse, P3 ;  /* 0x000000ffff3d7224 */ /* 0x100fe200018e0609 */
[----:B------:R-:W-:Y:S01]  /*18580*/  LOP3.LUT R48, R48, R49, RZ, 0x3c, !PT ;  /* 0x0000003130307212 */ /* 0x000fe200078e3cff */
[--C-:B------:R-:W-:Y:S01]  /*18590*/  IMAD.X R49, RZ, RZ, R9.reuse, P6 ;  /* 0x000000ffff317224 */ /* 0x100fe200030e0609 */
[----:B------:R-:W-:Y:S01]  /*185a0*/  LOP3.LUT R52, R52, R53, RZ, 0x3c, !PT ;  /* 0x0000003534347212 */ /* 0x000fe200078e3cff */
[----:B------:R-:W-:Y:S01]  /*185b0*/  IMAD R69, R3, UR5, R0 ;  /* 0x0000000503457c24 */ /* 0x000fe2000f8e0200 */
[----:B------:R-:W-:Y:S01]  /*185c0*/  LOP3.LUT R56, R56, R57, RZ, 0x3c, !PT ;  /* 0x0000003938387212 */ /* 0x000fe200078e3cff */
[----:B------:R-:W-:Y:S01]  /*185d0*/  IMAD.X R57, RZ, RZ, R9, P4 ;  /* 0x000000ffff397224 */ /* 0x000fe200020e0609 */
[----:B0-----:R-:W-:-:S02]  /*185e0*/  LOP3.LUT R4, R15, R8, RZ, 0x3c, !PT ;  /* 0x000000080f047212 */ /* 0x001fc400078e3cff */
[-C--:B------:R-:W-:Y:S02]  /*185f0*/  IADD3.X R53, RZ, R9.reuse, RZ, P5, !PT ;  /* 0x00000009ff357210 */ /* 0x080fe40002ffe4ff */
[----:B------:R-:W-:Y:S02]  /*18600*/  MOV R5, R9 ;  /* 0x0000000900057202 */ /* 0x000fe40000000f00 */
[----:B------:R-:W-:Y:S01]  /*18610*/  LOP3.LUT R60, R7, R14, RZ, 0x3c, !PT ;  /* 0x0000000e073c7212 */ /* 0x000fe200078e3cff */
[----:B------:R-:W-:Y:S01]  /*18620*/  IMAD.WIDE.U32 R20, R3, UR4, R64 ;  /* 0x0000000403147c25 */ /* 0x000fe2000f8e0040 */
[----:B------:R-:W-:Y:S01]  /*18630*/  SHF.R.S32.HI R0, RZ, 0x1f, R67 ;  /* 0x0000001fff007819 */ /* 0x000fe20000011443 */
[----:B------:R-:W-:Y:S01]  /*18640*/  ULDC.64 UR4, c[0x0][0xad8] ;  /* 0x0002b60000047ab9 */ /* 0x000fe20000000a00 */
[----:B--2---:R0:W-:Y:S01]  /*18650*/  @!P0 ST.E desc[UR56][R58.64], R6 ;  /* 0x000000063a008985 */ /* 0x0041e2000c101938 */
[----:B------:R-:W-:Y:S02]  /*18660*/  IMAD.IADD R21, R21, 0x1, R69 ;  /* 0x0000000115157824 */ /* 0x000fe400078e0245 */
[----:B------:R-:W-:Y:S01]  /*18670*/  IMAD R0, R0, UR4, RZ ;  /* 0x0000000400007c24 */ /* 0x000fe2000f8e02ff */
[----:B------:R-:W5:Y:S04]  /*18680*/  LD.E.128 R8, desc[UR56][R10.64] ;  /* 0x000000380a087980 */ /* 0x000f68000c101d00 */
[----:B------:R-:W5:Y:S04]  /*18690*/  LD.E.128 R12, desc[UR56][R12.64] ;  /* 0x000000380c0c7980 */ /* 0x000f68000c101d00 */
[----:B0-----:R-:W5:Y:S04]  /*186a0*/  LD.E.128 R4, desc[UR56][R4.64] ;  /* 0x0000003804047980 */ /* 0x001f68000c101d00 */
[----:B------:R-:W5:Y:S04]  /*186b0*/  LD.E.128 R24, desc[UR56][R24.64] ;  /* 0x0000003818187980 */ /* 0x000f68000c101d00 */
[----:B------:R-:W5:Y:S04]  /*186c0*/  LD.E.128 R32, desc[UR56][R32.64] ;  /* 0x0000003820207980 */ /* 0x000f68000c101d00 */
[----:B------:R-:W5:Y:S04]  /*186d0*/  LD.E.128 R36, desc[UR56][R36.64] ;  /* 0x0000003824247980 */ /* 0x000f68000c101d00 */
[----:B------:R-:W5:Y:S04]  /*186e0*/  LD.E.128 R40, desc[UR56][R40.64] ;  /* 0x0000003828287980 */ /* 0x000f68000c101d00 */
[----:B------:R-:W5:Y:S04]  /*186f0*/  LD.E.128 R44, desc[UR56][R44.64] ;  /* 0x000000382c2c7980 */ /* 0x000f68000c101d00 */
[----:B------:R-:W5:Y:S04]  /*18700*/  LD.E.128 R48, desc[UR56][R48.64] ;  /* 0x0000003830307980 */ /* 0x000f68000c101d00 */
[----:B------:R-:W5:Y:S04]  /*18710*/  LD.E.128 R52, desc[UR56][R52.64] ;  /* 0x0000003834347980 */ /* 0x000f68000c101d00 */
[----:B------:R-:W5:Y:S04]  /*18720*/  LD.E.128 R56, desc[UR56][R56.64] ;  /* 0x0000003838387980 */ /* 0x000f68000c101d00 */
[----:B------:R-:W5:Y:S01]  /*18730*/  LD.E.128 R60, desc[UR56][R60.64] ;  /* 0x000000383c3c7980 */ /* 0x000f62000c101d00 */
[C---:B------:R-:W-:Y:S01]  /*18740*/  IMAD R69, R67.reuse, UR5, R0 ;  /* 0x0000000543457c24 */ /* 0x040fe2000f8e0200 */
[----:B------:R-:W-:Y:S01]  /*18750*/  @!PT LDS RZ, [RZ] ;  /* 0x00000000fffff984 */ /* 0x000fe20000000800 */
[----:B------:R-:W-:Y:S01]  /*18760*/  @!PT LDS RZ, [RZ] ;  /* 0x00000000fffff984 */ /* 0x000fe20000000800 */
[----:B------:R-:W-:Y:S01]  /*18770*/  @!PT LDS RZ, [RZ] ;  /* 0x00000000fffff984 */ /* 0x000fe20000000800 */
[----:B------:R-:W-:Y:S01]  /*18780*/  @!PT LDS RZ, [RZ] ;  /* 0x00000000fffff984 */ /* 0x000fe20000000800 */
[----:B------:R0:W-:Y:S06]  /*18790*/  MEMBAR.ALL.CTA ;  /* 0x0000000000007992 */ /* 0x0001ec0000008000 */
[----:B0-----:R-:W0:Y:S01]  /*187a0*/  FENCE.VIEW.ASYNC.S ;  /* 0x00000000000073c6 */ /* 0x001e220000000000 */
[----:B------:R-:W-:Y:S01]  /*187b0*/  IMAD.WIDE.U32 R20, R67, UR4, R20 ;  /* 0x0000000443147c25 */ /* 0x000fe2000f8e0014 */
[----:B------:R-:W-:Y:S01]  /*187c0*/  ULDC.64 UR4, c[0x0][0xa80] ;  /* 0x0002a00000047ab9 */ /* 0x000fe20000000a00 */
[----:B------:R-:W-:-:S02]  /*187d0*/  LEA R71, R71, R73, 0x7 ;  /* 0x0000004947477211 */ /* 0x000fc400078e38ff */
[----:B------:R-:W-:Y:S01]  /*187e0*/  IMAD.IADD R21, R21, 0x1, R69 ;  /* 0x0000000115157824 */ /* 0x000fe200078e0245 */
[----:B------:R-:W-:-:S04]  /*187f0*/  LEA R28, P2, R20, UR4, 0x1 ;  /* 0x00000004141c7c11 */ /* 0x000fc8000f8408ff */
[----:B------:R-:W-:Y:S02]  /*18800*/  LEA.HI.X R67, R20, UR5, R21, 0x1, P2 ;  /* 0x0000000514437c11 */ /* 0x000fe400090f0c15 */
[----:B------:R-:W-:Y:S02]  /*18810*/  ISETP.GE.AND P2, PT, R71, R66, PT ;  /* 0x000000424700720c */ /* 0x000fe40003f46270 */
[----:B------:R-:W-:-:S04]  /*18820*/  IADD3 R0, R2, 0x30820, RZ ;  /* 0x0003082002007810 */ /* 0x000fc80007ffe0ff */
[----:B------:R-:W-:Y:S01]  /*18830*/  PRMT R0, RZ, 0x654, R0 ;  /* 0x00000654ff007816 */ /* 0x000fe20000000000 */
[C---:B------:R-:W-:Y:S01]  /*18840*/  VIADD R3, R71.reuse, 0x20 ;  /* 0x0000002047037836 */ /* 0x040fe20000000000 */
[----:B------:R-:W-:Y:S01]  /*18850*/  IADD3 R65, R71, 0x40, RZ ;  /* 0x0000004047417810 */ /* 0x000fe20007ffe0ff */
[----:B------:R-:W-:Y:S01]  /*18860*/  VIADD R73, R223, 0x40 ;  /* 0x00000040df497836 */ /* 0x000fe20000000000 */
[----:B0-----:R0:W1:Y:S01]  /*18870*/  SHFL.IDX PT, R68, R28, RZ, 0x181f ;  /* 0x00181fff1c447589 */ /* 0x00106200000e0000 */
[----:B------:R2:W-:Y:S01]  /*18880*/  SYNCS.ARRIVE.TRANS64.RED.A1T0 RZ, [R0+URZ], RZ ;  /* 0x000000ff00ff79a7 */ /* 0x0005e2000810043f */
[-C--:B------:R-:W-:Y:S02]  /*18890*/  ISETP.GE.AND P1, PT, R3, R66.reuse, PT ;  /* 0x000000420300720c */ /* 0x080fe40003f26270 */
[----:B------:R-:W-:Y:S02]  /*188a0*/  ISETP.GE.AND P0, PT, R65, R66, PT ;  /* 0x000000424100720c */ /* 0x000fe40003f06270 */
[----:B------:R-:W-:Y:S01]  /*188b0*/  SHF.R.S32.HI R70, RZ, 0x1f, R223 ;  /* 0x0000001fff467819 */ /* 0x000fe200000114df */
[----:B--2---:R0:W2:Y:S01]  /*188c0*/  SHFL.IDX PT, R0, R67, RZ, 0x181f ;  /* 0x00181fff43007589 */ /* 0x0040a200000e0000 */
[----:B------:R-:W-:Y:S01]  /*188d0*/  SHF.R.S32.HI R72, RZ, 0x1f, R73 ;  /* 0x0000001fff487819 */ /* 0x000fe20000011449 */
[----:B------:R-:W-:Y:S08]  /*188e0*/  @P2 BRA `(.L_x_648) ;  /* 0x0000000000342947 */ /* 0x000ff00003800000 */
[----:B------:R-:W-:Y:S02]  /*188f0*/  ULDC UR4, c[0x0][0xac8] ;  /* 0x0002b20000047ab9 */ /* 0x000fe40000000800 */
[----:B------:R-:W-:Y:S02]  /*18900*/  ISETP.GE.AND P4, PT, R223, UR4, PT ;  /* 0x00000004df007c0c */ /* 0x000fe4000bf86270 */
[----:B------:R-:W-:Y:S02]  /*18910*/  ISETP.GE.AND P3, PT, R73, UR4, PT ;  /* 0x0000000449007c0c */ /* 0x000fe4000bf66270 */
[----:B------:R-:W-:-:S09]  /*18920*/  ISETP.GE.AND P2, PT, R225, UR4, PT ;  /* 0x00000004e1007c0c */ /* 0x000fd2000bf46270 */
[-C--:B-1----:R-:W-:Y:S02]  /*18930*/  @!P4 LEA R20, P6, R223, R68.reuse, 0x1 ;  /* 0x00000044df14c211 */ /* 0x082fe400078c08ff */
[----:B------:R-:W-:Y:S02]  /*18940*/  @!P3 LEA R64, P5, R73, R68, 0x1 ;  /* 0x000000444940b211 */ /* 0x000fe400078a08ff */
[----:B--2---:R-:W-:Y:S02]  /*18950*/  @!P4 LEA.HI.X R21, R223, R0, R70, 0x1, P6 ;  /* 0x00000000df15c211 */ /* 0x004fe400030f0c46 */
[----:B------:R-:W-:Y:S02]  /*18960*/  @!P2 LEA R68, P6, R225, R68, 0x1 ;  /* 0x00000044e144a211 */ /* 0x000fe400078c08ff */
[-C--:B------:R-:W-:Y:S01]  /*18970*/  @!P3 LEA.HI.X R65, R73, R0.reuse, R72, 0x1, P5 ;  /* 0x000000004941b211 */ /* 0x080fe200028f0c48 */
[----:B-----5:R3:W-:Y:S01]  /*18980*/  @!P4 ST.E.128 desc[UR56][R20.64], R4 ;  /* 0x000000041400c985 */ /* 0x0207e2000c101d38 */
[----:B------:R-:W-:-:S03]  /*18990*/  @!P2 LEA.HI.X R69, R225, R0, R74, 0x1, P6 ;  /* 0x00000000e145a211 */ /* 0x000fc600030f0c4a */
[----:B------:R3:W-:Y:S04]  /*189a0*/  @!P3 ST.E.128 desc[UR56][R64.64], R32 ;  /* 0x000000204000b985 */ /* 0x0007e8000c101d38 */
[----:B------:R3:W-:Y:S02]  /*189b0*/  @!P2 ST.E.128 desc[UR56][R68.64], R48 ;  /* 0x000000304400a985 */ /* 0x0007e4000c101d38 */
.L_x_648:
[----:B------:R-:W-:Y:S05]  /*189c0*/  BSYNC B1 ;  /* 0x0000000000017941 */ /* 0x000fea0003800000 */
.L_x_647:
[----:B--2---:R2:W4:Y:S01]  /*189d0*/  SHFL.IDX PT, R0, R67, 0x1, 0x181f ;  /* 0x00381f0043007f89 */ /* 0x00452200000e0000 */
[----:B------:R-:W-:Y:S03]  /*189e0*/  BSSY B1, `(.L_x_649) ;  /* 0x0000010000017945 */ /* 0x000fe60003800000 */
[----:B---3--:R2:W3:Y:S01]  /*189f0*/  SHFL.IDX PT, R20, R28, 0x1, 0x181f ;  /* 0x00381f001c147f89 */ /* 0x0084e200000e0000 */
[----:B------:R-:W-:Y:S05]  /*18a00*/  @P1 BRA `(.L_x_650) ;  /* 0x0000000000341947 */ /* 0x000fea0003800000 */
[----:B------:R-:W-:Y:S02]  /*18a10*/  ULDC UR4, c[0x0][0xac8] ;  /* 0x0002b20000047ab9 */ /* 0x000fe40000000800 */
[----:B------:R-:W-:Y:S02]  /*18a20*/  ISETP.GE.AND P4, PT, R223, UR4, PT ;  /* 0x00000004df007c0c */ /* 0x000fe4000bf86270 */
[----:B------:R-:W-:Y:S02]  /*18a30*/  ISETP.GE.AND P5, PT, R73, UR4, PT ;  /* 0x0000000449007c0c */ /* 0x000fe4000bfa6270 */
[----:B------:R-:W-:-:S09]  /*18a40*/  ISETP.GE.AND P6, PT, R225, UR4, PT ;  /* 0x00000004e1007c0c */ /* 0x000fd2000bfc6270 */
[-C--:B---3-5:R-:W-:Y:S02]  /*18a50*/  @!P4 LEA R4, P1, R223, R20.reuse, 0x1 ;  /* 0x00000014df04c211 */ /* 0x0a8fe400078208ff */
[-C--:B------:R-:W-:Y:S02]  /*18a60*/  @!P5 LEA R6, P2, R73, R20.reuse, 0x1 ;  /* 0x000000144906d211 */ /* 0x080fe400078408ff */
[----:B------:R-:W-:Y:S02]  /*18a70*/  @!P6 LEA R20, P3, R225, R20, 0x1 ;  /* 0x00000014e114e211 */ /* 0x000fe400078608ff */
[-C--:B----4-:R-:W-:Y:S02]  /*18a80*/  @!P4 LEA.HI.X R5, R223, R0.reuse, R70, 0x1, P1 ;  /* 0x00000000df05c211 */ /* 0x090fe400008f0c46 */
[-C--:B------:R-:W-:Y:S02]  /*18a90*/  @!P5 LEA.HI.X R7, R73, R0.reuse, R72, 0x1, P2 ;  /* 0x000000004907d211 */ /* 0x080fe400010f0c48 */
[----:B------:R-:W-:Y:S01]  /*18aa0*/  @!P6 LEA.HI.X R21, R225, R0, R74, 0x1, P3 ;  /* 0x00000000e115e211 */ /* 0x000fe200018f0c4a */
[----:B------:R3:W-:Y:S04]  /*18ab0*/  @!P4 ST.E.128 desc[UR56][R4.64], R8 ;  /* 0x000000080400c985 */ /* 0x0007e8000c101d38 */
[----:B------:R3:W-:Y:S04]  /*18ac0*/  @!P5 ST.E.128 desc[UR56][R6.64], R36 ;  /* 0x000000240600d985 */ /* 0x0007e8000c101d38 */
[----:B------:R3:W-:Y:S02]  /*18ad0*/  @!P6 ST.E.128 desc[UR56][R20.64], R52 ;  /* 0x000000341400e985 */ /* 0x0007e4000c101d38 */
.L_x_650:
[----:B------:R-:W-:Y:S05]  /*18ae0*/  BSYNC B1 ;  /* 0x0000000000017941 */ /* 0x000fea0003800000 */
.L_x_649:
[----:B----4-:R4:W0:Y:S01]  /*18af0*/  SHFL.IDX PT, R0, R67, 0x2, 0x181f ;  /* 0x00581f0043007f89 */ /* 0x01082200000e0000 */
        /* <DEDUP_REMOVED lines=8> */
[-C--:B------:R-:W-:Y:S02]  /*18b80*/  @!P4 LEA R6, P1, R73, R8.reuse, 0x1 ;  /* 0x000000084906c211 */ /* 0x080fe400078208ff */
[----:B------:R-:W-:Y:S02]  /*18b90*/  @!P5 LEA R8, P2, R225, R8, 0x1 ;  /* 0x00000008e108d211 */ /* 0x000fe400078408ff */
[-C--:B0-----:R-:W-:Y:S02]  /*18ba0*/  @!P3 LEA.HI.X R5, R223, R0.reuse, R70, 0x1, P0 ;  /* 0x00000000df05b211 */ /* 0x081fe400000f0c46 */
[-C--:B------:R-:W-:Y:S02]  /*18bb0*/  @!P4 LEA.HI.X R7, R73, R0.reuse, R72, 0x1, P1 ;  /* 0x000000004907c211 */ /* 0x080fe400008f0c48 */
[----:B------:R-:W-:Y:S01]  /*18bc0*/  @!P5 LEA.HI.X R9, R225, R0, R74, 0x1, P2 ;  /* 0x00000000e109d211 */ /* 0x000fe200010f0c4a */
[----:B------:R0:W-:Y:S04]  /*18bd0*/  @!P3 ST.E.128 desc[UR56][R4.64], R12 ;  /* 0x0000000c0400b985 */ /* 0x0001e8000c101d38 */
[----:B------:R0:W-:Y:S04]  /*18be0*/  @!P4 ST.E.128 desc[UR56][R6.64], R40 ;  /* 0x000000280600c985 */ /* 0x0001e8000c101d38 */
[----:B------:R0:W-:Y:S02]  /*18bf0*/  @!P5 ST.E.128 desc[UR56][R8.64], R56 ;  /* 0x000000380800d985 */ /* 0x0001e4000c101d38 */
.L_x_652:
[----:B------:R-:W-:Y:S05]  /*18c00*/  BSYNC B1 ;  /* 0x0000000000017941 */ /* 0x000fea0003800000 */
.L_x_651:
[----:B------:R-:W-:Y:S01]  /*18c10*/  IADD3 R3, R71, 0x60, RZ ;  /* 0x0000006047037810 */ /* 0x000fe20007ffe0ff */
[----:B0-----:R0:W0:Y:S03]  /*18c20*/  SHFL.IDX PT, R0, R67, 0x3, 0x181f ;  /* 0x00781f0043007f89 */ /* 0x00102600000e0000 */
[----:B------:R-:W-:Y:S01]  /*18c30*/  ISETP.GE.AND P0, PT, R3, R66, PT ;  /* 0x000000420300720c */ /* 0x000fe20003f06270 */
[----:B--2-4-:R-:W2:-:S12]  /*18c40*/  SHFL.IDX PT, R28, R28, 0x3, 0x181f ;  /* 0x00781f001c1c7f89 */ /* 0x014e9800000e0000 */
[----:B------:R-:W-:Y:S05]  /*18c50*/  @P0 BRA `(.L_x_653) ;  /* 0x0000000c005c0947 */ /* 0x000fea0003800000 */
[----:B------:R-:W-:Y:S02]  /*18c60*/  ULDC UR4, c[0x0][0xac8] ;  /* 0x0002b20000047ab9 */ /* 0x000fe40000000800 */
[----:B------:R-:W-:Y:S02]  /*18c70*/  ISETP.GE.AND P2, PT, R223, UR4, PT ;  /* 0x00000004df007c0c */ /* 0x000fe4000bf46270 */
[----:B------:R-:W-:-:S11]  /*18c80*/  ISETP.GE.AND P3, PT, R73, UR4, PT ;  /* 0x0000000449007c0c */ /* 0x000fd6000bf66270 */
[-C--:B--2---:R-:W-:Y:S02]  /*18c90*/  @!P2 LEA R4, P0, R223, R28.reuse, 0x1 ;  /* 0x0000001cdf04a211 */ /* 0x084fe400078008ff */
[----:B------:R-:W-:Y:S02]  /*18ca0*/  @!P3 LEA R6, P1, R73, R28, 0x1 ;  /* 0x0000001c4906b211 */ /* 0x000fe400078208ff */
[-C--:B0-----:R-:W-:Y:S02]  /*18cb0*/  @!P2 LEA.HI.X R5, R223, R0.reuse, R70, 0x1, P0 ;  /* 0x00000000df05a211 */ /* 0x081fe400000f0c46 */
        /* <DEDUP_REMOVED lines=9> */
.L_x_645:
[----:B------:R-:W-:Y:S01]  /*18d50*/  ULDC.64 UR4, c[0x0][0xc00] ;  /* 0x0003000000047ab9 */ /* 0x000fe20000000a00 */
[----:B------:R-:W-:Y:S01]  /*18d60*/  IMAD.MOV.U32 R3, RZ, RZ, RZ ;  /* 0x000000ffff037224 */ /* 0x000fe200078e00ff */
[----:B------:R-:W-:Y:S01]  /*18d70*/  ISETP.NE.U32.AND P0, PT, RZ, UR4, PT ;  /* 0x00000004ff007c0c */ /* 0x000fe2000bf05070 */
[----:B------:R-:W3:Y:S01]  /*18d80*/  LDC R25, c[0x0][0xbe8] ;  /* 0x0002fa00ff197b82 */ /* 0x000ee20000000800 */
[----:B------:R-:W-:Y:S02]  /*18d90*/  IADD3 R4, P1, R228, UR4, RZ ;  /* 0x00000004e4047c10 */ /* 0x000fe4000ff3e0ff */
[----:B------:R-:W-:Y:S02]  /*18da0*/  ISETP.NE.AND.EX P0, PT, RZ, UR5, PT, P0 ;  /* 0x00000005ff007c0c */ /* 0x000fe4000bf05300 */
[----:B------:R-:W-:Y:S01]  /*18db0*/  IADD3.X R5, R229, UR5, RZ, P1, !PT ;  /* 0x00000005e5057c10 */ /* 0x000fe20008ffe4ff */
[----:B------:R-:W-:Y:S02]  /*18dc0*/  ULDC.64 UR4, c[0x0][0xc08] ;  /* 0x0003020000047ab9 */ /* 0x000fe40000000a00 */
[----:B------:R-:W-:-:S04]  /*18dd0*/  ISETP.NE.U32.AND P1, PT, RZ, UR4, PT ;  /* 0x00000004ff007c0c */ /* 0x000fc8000bf25070 */
[----:B------:R-:W-:-:S04]  /*18de0*/  ISETP.NE.AND.EX P1, PT, RZ, UR5, PT, P1 ;  /* 0x00000005ff007c0c */ /* 0x000fc8000bf25310 */
[----:B------:R4:W5:Y:S09]  /*18df0*/  @P0 LDG.E R3, desc[UR56][R4.64] ;  /* 0x0000003804030981 */ /* 0x000972000c1e1900 */
[----:B------:R-:W-:Y:S01]  /*18e00*/  @P1 IADD3 R228, P2, R228, UR4, RZ ;  /* 0x00000004e4e41c10 */ /* 0x000fe2000ff5e0ff */
[----:B------:R-:W-:-:S02]  /*18e10*/  ULDC UR4, c[0x0][0xa88] ;  /* 0x0002a20000047ab9 */ /* 0x000fc40000000800 */
[----:B------:R-:W-:Y:S02]  /*18e20*/  MOV R0, UR4 ;  /* 0x0000000400007c02 */ /* 0x000fe40008000f00 */
[----:B------:R-:W-:-:S05]  /*18e30*/  @P1 IADD3.X R229, R229, UR5, RZ, P2, !PT ;  /* 0x00000005e5e51c10 */ /* 0x000fca00097fe4ff */
[----:B------:R4:W5:Y:S01]  /*18e40*/  @P1 LDG.E R0, desc[UR56][R228.64] ;  /* 0x00000038e4001981 */ /* 0x000962000c1e1900 */
[----:B---3--:R-:W-:Y:S01]  /*18e50*/  ISETP.NE.AND P2, PT, R25, 0x1, PT ;  /* 0x000000011900780c */ /* 0x008fe20003f45270 */
[----:B------:R-:W3:-:S12]  /*18e60*/  S2R R26, SR_TID.X ;  /* 0x00000000001a7919 */ /* 0x000ed80000002100 */
[----:B------:R-:W0:Y:S08]  /*18e70*/  @P2 LDC R20, c[0x0][0xbec] ;  /* 0x0002fb00ff142b82 */ /* 0x000e300000000800 */
[----:B------:R-:W0:Y:S01]  /*18e80*/  @P2 LDC R27, c[0x0][0xbf0] ;  /* 0x0002fc00ff1b2b82 */ /* 0x000e220000000800 */
[----:B---3--:R-:W-:-:S05]  /*18e90*/  VIADD R26, R26, 0xffffff80 ;  /* 0xffffff801a1a7836 */ /* 0x008fca0000000000 */
[----:B------:R-:W-:Y:S01]  /*18ea0*/  ISETP.GE.AND P3, PT, R26, 0x80, PT ;  /* 0x000000801a00780c */ /* 0x000fe20003f66270 */
[----:B----4-:R-:W-:-:S12]  /*18eb0*/  @P1 BRA `(.L_x_654) ;  /* 0x0000000000101947 */ /* 0x010fd80003800000 */
[----:B------:R-:W-:Y:S05]  /*18ec0*/  @!P0 BRA `(.L_x_654) ;  /* 0x00000000000c8947 */ /* 0x000fea0003800000 */
[----:B------:R-:W3:Y:S04]  /*18ed0*/  LDG.E R7, desc[UR56][R4.64] ;  /* 0x0000003804077981 */ /* 0x000ee8000c1e1900 */
[----:B-----5:R-:W3:Y:S02]  /*18ee0*/  LDG.E R0, desc[UR56][R4.64+0x4] ;  /* 0x0000043804007981 */ /* 0x020ee4000c1e1900 */
[----:B---3--:R-:W-:-:S07]  /*18ef0*/  IADD3 R0, -R7, R0, RZ ;  /* 0x0000000007007210 */ /* 0x008fce0007ffe1ff */
.L_x_654:
[----:B------:R-:W3:Y:S04]  /*18f00*/  LDL.LU R5, [R1+0x4] ;  /* 0x0000040001057983 */ /* 0x000ee80000300800 */
[----:B------:R-:W4:Y:S04]  /*18f10*/  LDL.LU R4, [R1+0x48] ;  /* 0x0000480001047983 */ /* 0x000f280000300800 */
[----:B------:R0:W5:Y:S01]  /*18f20*/  LDL R24, [R1+0x44] ;  /* 0x0000440001187983 */ /* 0x0001620000100800 */
[----:B------:R-:W-:Y:S01]  /*18f30*/  BSSY B1, `(.L_x_655) ;  /* 0x000002e000017945 */ /* 0x000fe20003800000 */
[----:B------:R-:W-:-:S02]  /*18f40*/  SHF.R.S32.HI R13, RZ, 0x1f, R227 ;  /* 0x0000001fff0d7819 */ /* 0x000fc400000114e3 */
[----:B-----5:R-:W-:Y:S02]  /*18f50*/  SHF.R.S32.HI R10, RZ, 0x1f, R3 ;  /* 0x0000001fff0a7819 */ /* 0x020fe40000011403 */
[----:B---3--:R-:W-:Y:S02]  /*18f60*/  SEL R15, R5, RZ, !P0 ;  /* 0x000000ff050f7207 */ /* 0x008fe40004000000 */
[----:B----4-:R-:W-:Y:S01]  /*18f70*/  SEL R14, R4, RZ, !P0 ;  /* 0x000000ff040e7207 */ /* 0x010fe20004000000 */
[----:B0-----:R-:W-:Y:S06]  /*18f80*/  @P3 BRA `(.L_x_656) ;  /* 0x0000000000a03947 */ /* 0x001fec0003800000 */
[----:B------:R-:W0:Y:S01]  /*18f90*/  S2R R4, SR_TID.X ;  /* 0x0000000000047919 */ /* 0x000e220000002100 */
[----:B------:R-:W3:Y:S02]  /*18fa0*/  LDC R11, c[0x0][0xbe8] ;  /* 0x0002fa00ff0b7b82 */ /* 0x000ee40000000800 */
[----:B---3--:R-:W-:Y:S02]  /*18fb0*/  IMAD R5, R0, R11, RZ ;  /* 0x0000000b00057224 */ /* 0x008fe400078e02ff */
[----:B0-----:R-:W-:-:S05]  /*18fc0*/  IMAD R4, R24, 0x80, R4 ;  /* 0x0000008018047824 */ /* 0x001fca00078e0204 */
[----:B------:R-:W-:-:S04]  /*18fd0*/  IADD3 R12, R4, -0x80, RZ ;  /* 0xffffff80040c7810 */ /* 0x000fc80007ffe0ff */
[----:B------:R-:W-:-:S13]  /*18fe0*/  ISETP.GE.AND P0, PT, R12, R5, PT ;  /* 0x000000050c00720c */ /* 0x000fda0003f06270 */
[----:B------:R-:W-:Y:S05]  /*18ff0*/  @P0 BRA `(.L_x_656) ;  /* 0x0000000000840947 */ /* 0x000fea0003800000 */
[----:B------:R-:W-:Y:S01]  /*19000*/  ISETP.NE.AND P0, PT, R11, 0x1, PT ;  /* 0x000000010b00780c */ /* 0x000fe20003f05270 */
[----:B------:R-:W-:Y:S01]  /*19010*/  ULDC.64 UR4, c[0x0][0xb90] ;  /* 0x0002e40000047ab9 */ /* 0x000fe20000000a00 */
[----:B------:R-:W-:Y:S01]  /*19020*/  MOV R4, R3 ;  /* 0x0000000300047202 */ /* 0x000fe20000000f00 */
[----:B------:R-:W-:Y:S02]  /*19030*/  IMAD R8, R13, UR4, RZ ;  /* 0x000000040d087c24 */ /* 0x000fe4000f8e02ff */
[----:B------:R-:W-:Y:S02]  /*19040*/  IMAD.MOV.U32 R5, RZ, RZ, R10 ;  /* 0x000000ffff057224 */ /* 0x000fe400078e000a */
[----:B------:R-:W-:Y:S02]  /*19050*/  IMAD.MOV.U32 R7, RZ, RZ, R12 ;  /* 0x000000ffff077224 */ /* 0x000fe400078e000c */
[----:B------:R-:W-:-:S04]  /*19060*/  IMAD.WIDE.U32 R4, R227, UR4, R4 ;  /* 0x00000004e3047c25 */ /* 0x000fc8000f8e0004 */
[----:B------:R-:W0:Y:S08]  /*19070*/  @P0 LDC R9, c[0x0][0xbec] ;  /* 0x0002fb00ff090b82 */ /* 0x000e300000000800 */
[----:B------:R-:W3:Y:S01]  /*19080*/  @P0 LDC R21, c[0x0][0xbf0] ;  /* 0x0002fc00ff150b82 */ /* 0x000ee20000000800 */
[----:B0-----:R-:W-:-:S04]  /*19090*/  @P0 IMAD.HI.U32 R6, R12, R9, RZ ;  /* 0x000000090c060227 */ /* 0x001fc800078e00ff */
[----:B------:R-:W-:Y:S01]  /*190a0*/  IMAD R9, R227, UR5, R8 ;  /* 0x00000005e3097c24 */ /* 0x000fe2000f8e0208 */
[----:B------:R-:W-:Y:S01]  /*190b0*/  ULDC.64 UR4, c[0x0][0xb98] ;  /* 0x0002e60000047ab9 */ /* 0x000fe20000000a00 */
[----:B---3--:R-:W-:Y:S01]  /*190c0*/  @P0 SHF.R.U32.HI R7, RZ, R21, R6 ;  /* 0x00000015ff070219 */ /* 0x008fe20000011606 */
[----:B------:R-:W-:Y:S02]  /*190d0*/  IMAD R6, R14, UR4, RZ ;  /* 0x000000040e067c24 */ /* 0x000fe4000f8e02ff */
[----:B------:R-:W-:Y:S02]  /*190e0*/  IADD3 R5, R5, R9, RZ ;  /* 0x0000000905057210 */ /* 0x000fe40007ffe0ff */
[----:B------:R-:W-:Y:S02]  /*190f0*/  IMAD.MOV R9, RZ, RZ, -R7 ;  /* 0x000000ffff097224 */ /* 0x000fe400078e0a07 */
[----:B------:R-:W-:-:S04]  /*19100*/  IMAD.WIDE.U32 R4, R15, UR4, R4 ;  /* 0x000000040f047c25 */ /* 0x000fc8000f8e0004 */
[----:B------:R-:W-:Y:S01]  /*19110*/  IMAD R9, R11, R9, R12 ;  /* 0x000000090b097224 */ /* 0x000fe200078e020c */
[----:B------:R-:W-:Y:S01]  /*19120*/  SHF.R.S32.HI R11, RZ, 0x1f, R7 ;  /* 0x0000001fff0b7819 */ /* 0x000fe20000011407 */
[----:B------:R-:W-:Y:S01]  /*19130*/  IMAD R8, R15, UR5, R6 ;  /* 0x000000050f087c24 */ /* 0x000fe2000f8e0206 */
[----:B------:R-:W-:Y:S01]  /*19140*/  IADD3 R4, P0, R7, R4, RZ ;  /* 0x0000000407047210 */ /* 0x000fe20007f1e0ff */
[----:B------:R-:W-:Y:S01]  /*19150*/  ULDC.64 UR4, c[0x0][0xb88] ;  /* 0x0002e20000047ab9 */ /* 0x000fe20000000a00 */
[----:B------:R-:W-:Y:S02]  /*19160*/  SHF.R.S32.HI R6, RZ, 0x1f, R9 ;  /* 0x0000001fff067819 */ /* 0x000fe40000011409 */
[----:B------:R-:W-:-:S03]  /*19170*/  IADD3.X R5, R11, R5, R8, P0, !PT ;  /* 0x000000050b057210 */ /* 0x000fc600007fe408 */
[----:B------:R-:W-:Y:S02]  /*19180*/  IMAD R6, R6, UR4, RZ ;  /* 0x0000000406067c24 */ /* 0x000fe4000f8e02ff */
[----:B------:R-:W-:-:S04]  /*19190*/  IMAD.WIDE.U32 R4, R9, UR4, R4 ;  /* 0x0000000409047c25 */ /* 0x000fc8000f8e0004 */
[----:B------:R-:W-:Y:S01]  /*191a0*/  IMAD R7, R9, UR5, R6 ;  /* 0x0000000509077c24 */ /* 0x000fe2000f8e0206 */
[----:B------:R-:W-:Y:S02]  /*191b0*/  ULDC.64 UR4, c[0x0][0xb50] ;  /* 0x0002d40000047ab9 */ /* 0x000fe40000000a00 */
[----:B------:R-:W-:Y:S02]  /*191c0*/  LEA R6, P0, R4, UR4, 0x2 ;  /* 0x0000000404067c11 */ /* 0x000fe4000f8010ff */
[----:B------:R-:W-:-:S04]  /*191d0*/  IADD3 R5, R5, R7, RZ ;  /* 0x0000000705057210 */ /* 0x000fc80007ffe0ff */
[----:B------:R-:W-:Y:S01]  /*191e0*/  LEA.HI.X R7, R4, UR5, R5, 0x2, P0 ;  /* 0x0000000504077c11 */ /* 0x000fe200080f1405 */
[----:B------:R-:W-:-:S05]  /*191f0*/  IMAD.MOV.U32 R5, RZ, RZ, -0x800000 ;  /* 0xff800000ff057424 */ /* 0x000fca00078e00ff */
[----:B------:R0:W-:Y:S02]  /*19200*/  STG.E desc[UR56][R6.64], R5 ;  /* 0x0000000506007986 */ /* 0x0001e4000c101938 */
.L_x_656:
[----:B------:R-:W-:Y:S05]  /*19210*/  BSYNC B1 ;  /* 0x0000000000017941 */ /* 0x000fea0003800000 */
.L_x_655:
[----:B------:R-:W-:Y:S01]  /*19220*/  SHF.R.S32.HI R11, RZ, 0x1f, R26 ;  /* 0x0000001fff0b7819 */ /* 0x000fe2000001141a */
[----:B------:R-:W-:Y:S01]  /*19230*/  ULDC.64 UR4, c[0x0][0xaa0] ;  /* 0x0002a80000047ab9 */ /* 0x000fe20000000a00 */
[----:B------:R-:W-:Y:S01]  /*19240*/  BSSY B1, `(.L_x_657) ;  /* 0x0000042000017945 */ /* 0x000fe20003800000 */
[----:B------:R-:W-:Y:S01]  /*19250*/  IMAD R4, R10, UR4, RZ ;  /* 0x000000040a047c24 */ /* 0x000fe2000f8e02ff */
[----:B------:R-:W-:Y:S02]  /*19260*/  LEA.HI R11, R11, R26, RZ, 0x3 ;  /* 0x0000001a0b0b7211 */ /* 0x000fe400078f18ff */
[----:B------:R-:W-:Y:S01]  /*19270*/  SHF.R.S32.HI R12, RZ, 0x1f, R223 ;  /* 0x0000001fff0c7819 */ /* 0x000fe200000114df */
[C---:B0-----:R-:W-:Y:S01]  /*19280*/  IMAD R7, R3.reuse, UR5, R4 ;  /* 0x0000000503077c24 */ /* 0x041fe2000f8e0204 */
[----:B------:R-:W-:Y:S01]  /*19290*/  SHF.R.S32.HI R11, RZ, 0x3, R11 ;  /* 0x00000003ff0b7819 */ /* 0x000fe2000001140b */
[----:B------:R-:W-:Y:S01]  /*192a0*/  IMAD.WIDE.U32 R4, R3, UR4, RZ ;  /* 0x0000000403047c25 */ /* 0x000fe2000f8e00ff */
[----:B------:R-:W-:-:S02]  /*192b0*/  ULDC.64 UR4, c[0x0][0xae8] ;  /* 0x0002ba0000047ab9 */ /* 0x000fc40000000a00 */
[-C--:B------:R-:W-:Y:S01]  /*192c0*/  LEA R3, R226, R11.reuse, 0x5 ;  /* 0x0000000be2037211 */ /* 0x080fe200078e28ff */
[----:B------:R-:W-:Y:S01]  /*192d0*/  IMAD.IADD R5, R5, 0x1, R7 ;  /* 0x0000000105057824 */ /* 0x000fe200078e0207 */
[C---:B------:R-:W-:Y:S01]  /*192e0*/  LEA R10, R24.reuse, R11, 0x7 ;  /* 0x0000000b180a7211 */ /* 0x040fe200078e38ff */
[----:B------:R-:W-:Y:S01]  /*192f0*/  IMAD R8, R13, UR4, RZ ;  /* 0x000000040d087c24 */ /* 0x000fe2000f8e02ff */
[----:B------:R-:W-:Y:S01]  /*19300*/  LEA R9, R24, R3, 0x7 ;  /* 0x0000000318097211 */ /* 0x000fe200078e38ff */
[----:B------:R-:W-:Y:S01]  /*19310*/  IMAD.WIDE.U32 R4, R227, UR4, R4 ;  /* 0x00000004e3047c25 */ /* 0x000fe2000f8e0004 */
[----:B------:R-:W-:-:S03]  /*19320*/  SHF.R.S32.HI R11, RZ, 0x1f, R225 ;  /* 0x0000001fff0b7819 */ /* 0x000fc600000114e1 */
[----:B------:R-:W-:Y:S01]  /*19330*/  IMAD R7, R227, UR5, R8 ;  /* 0x00000005e3077c24 */ /* 0x000fe2000f8e0208 */
[----:B------:R-:W-:Y:S01]  /*19340*/  ULDC.64 UR4, c[0x0][0xaf0] ;  /* 0x0002bc0000047ab9 */ /* 0x000fe20000000a00 */
[----:B------:R-:W-:-:S03]  /*19350*/  @P2 IMAD.HI.U32 R6, R9, R20, RZ ;  /* 0x0000001409062227 */ /* 0x000fc600078e00ff */
[----:B------:R-:W-:Y:S01]  /*19360*/  IADD3 R5, R5, R7, RZ ;  /* 0x0000000705057210 */ /* 0x000fe20007ffe0ff */
[----:B------:R-:W-:Y:S01]  /*19370*/  IMAD.MOV.U32 R3, RZ, RZ, R9 ;  /* 0x000000ffff037224 */ /* 0x000fe200078e0009 */
[----:B------:R-:W-:Y:S01]  /*19380*/  @P2 SHF.R.U32.HI R3, RZ, R27, R6 ;  /* 0x0000001bff032219 */ /* 0x000fe20000011606 */
[----:B------:R-:W-:Y:S02]  /*19390*/  IMAD R8, R14, UR4, RZ ;  /* 0x000000040e087c24 */ /* 0x000fe4000f8e02ff */
[----:B------:R-:W-:Y:S01]  /*193a0*/  IMAD.WIDE.U32 R4, R15, UR4, R4 ;  /* 0x000000040f047c25 */ /* 0x000fe2000f8e0004 */
[----:B------:R-:W-:-:S03]  /*193b0*/  SHF.R.S32.HI R6, RZ, 0x1f, R3 ;  /* 0x0000001fff067819 */ /* 0x000fc60000011403 */
[----:B------:R-:W-:Y:S01]  /*193c0*/  IMAD R7, R15, UR5, R8 ;  /* 0x000000050f077c24 */ /* 0x000fe2000f8e0208 */
[----:B------:R-:W-:Y:S01]  /*193d0*/  ULDC.64 UR4, c[0x0][0xae0] ;  /* 0x0002b80000047ab9 */ /* 0x000fe20000000a00 */
[----:B------:R-:W-:Y:S02]  /*193e0*/  IMAD.MOV R8, RZ, RZ, -R3 ;  /* 0x000000ffff087224 */ /* 0x000fe400078e0a03 */
[----:B------:R-:W-:Y:S01]  /*193f0*/  IMAD R6, R6, UR4, RZ ;  /* 0x0000000406067c24 */ /* 0x000fe2000f8e02ff */
[----:B------:R-:W-:Y:S01]  /*19400*/  IADD3 R5, R5, R7, RZ ;  /* 0x0000000705057210 */ /* 0x000fe20007ffe0ff */
[----:B------:R-:W-:Y:S02]  /*19410*/  IMAD R7, R25, R8, R9 ;  /* 0x0000000819077224 */ /* 0x000fe400078e0209 */
[C---:B------:R-:W-:Y:S02]  /*19420*/  IMAD R9, R3.reuse, UR5, R6 ;  /* 0x0000000503097c24 */ /* 0x040fe4000f8e0206 */
[----:B------:R-:W-:Y:S01]  /*19430*/  IMAD.WIDE.U32 R4, R3, UR4, R4 ;  /* 0x0000000403047c25 */ /* 0x000fe2000f8e0004 */
[----:B------:R-:W-:Y:S01]  /*19440*/  SHF.R.S32.HI R3, RZ, 0x1f, R7 ;  /* 0x0000001fff037819 */ /* 0x000fe20000011407 */
[----:B------:R-:W-:-:S02]  /*19450*/  ULDC.64 UR4, c[0x0][0xad8] ;  /* 0x0002b60000047ab9 */ /* 0x000fc40000000a00 */
[----:B------:R-:W-:Y:S02]  /*19460*/  IMAD.IADD R5, R5, 0x1, R9 ;  /* 0x0000000105057824 */ /* 0x000fe400078e0209 */
[----:B------:R-:W-:Y:S02]  /*19470*/  IMAD R6, R3, UR4, RZ ;  /* 0x0000000403067c24 */ /* 0x000fe4000f8e02ff */
[----:B------:R-:W-:Y:S02]  /*19480*/  IMAD R25, R0, R25, RZ ;  /* 0x0000001900197224 */ /* 0x000fe400078e02ff */
[C---:B------:R-:W-:Y:S02]  /*19490*/  IMAD R3, R7.reuse, UR5, R6 ;  /* 0x0000000507037c24 */ /* 0x040fe4000f8e0206 */
[----:B------:R-:W-:Y:S01]  /*194a0*/  IMAD.WIDE.U32 R4, R7, UR4, R4 ;  /* 0x0000000407047c25 */ /* 0x000fe2000f8e0004 */
[C---:B------:R-:W-:Y:S01]  /*194b0*/  ISETP.GE.AND P2, PT, R10.reuse, R25, PT ;  /* 0x000000190a00720c */ /* 0x040fe20003f46270 */
[----:B------:R-:W-:Y:S01]  /*194c0*/  ULDC.64 UR4, c[0x0][0xa80] ;  /* 0x0002a00000047ab9 */ /* 0x000fe20000000a00 */
[----:B------:R-:W-:Y:S01]  /*194d0*/  IADD3 R7, R223, 0x40, RZ ;  /* 0x00000040df077810 */ /* 0x000fe20007ffe0ff */
[----:B------:R-:W-:Y:S01]  /*194e0*/  VIADD R0, R10, 0x20 ;  /* 0x000000200a007836 */ /* 0x000fe20000000000 */
[----:B------:R-:W-:Y:S01]  /*194f0*/  LEA R6, P3, R4, UR4, 0x1 ;  /* 0x0000000404067c11 */ /* 0x000fe2000f8608ff */
[----:B------:R-:W-:Y:S01]  /*19500*/  IMAD.IADD R3, R5, 0x1, R3 ;  /* 0x0000000105037824 */ /* 0x000fe200078e0203 */
[----:B------:R-:W-:-:S02]  /*19510*/  SHF.R.S32.HI R9, RZ, 0x1f, R7 ;  /* 0x0000001fff097819 */ /* 0x000fc40000011407 */
[-C--:B------:R-:W-:Y:S02]  /*19520*/  ISETP.GE.AND P1, PT, R0, R25.reuse, PT ;  /* 0x000000190000720c */ /* 0x080fe40003f26270 */
[----:B------:R-:W-:Y:S02]  /*19530*/  IADD3 R0, R10, 0x40, RZ ;  /* 0x000000400a007810 */ /* 0x000fe40007ffe0ff */
[----:B------:R-:W-:Y:S02]  /*19540*/  LEA.HI.X R3, R4, UR5, R3, 0x1, P3 ;  /* 0x0000000504037c11 */ /* 0x000fe400098f0c03 */
[----:B------:R-:W-:Y:S01]  /*19550*/  ISETP.GE.AND P0, PT, R0, R25, PT ;  /* 0x000000190000720c */ /* 0x000fe20003f06270 */
[----:B------:R0:W3:Y:S04]  /*19560*/  SHFL.IDX PT, R4, R6, RZ, 0x181f ;  /* 0x00181fff06047589 */ /* 0x0000e800000e0000 */
[----:B------:R0:W4:Y:S01]  /*19570*/  SHFL.IDX PT, R0, R3, RZ, 0x181f ;  /* 0x00181fff03007589 */ /* 0x00012200000e0000 */
[----:B------:R-:W-:Y:S07]  /*19580*/  @P2 BRA `(.L_x_658) ;  /* 0x0000000000342947 */ /* 0x000fee0003800000 */
[----:B------:R-:W-:Y:S02]  /*19590*/  ULDC UR4, c[0x0][0xac8] ;  /* 0x0002b20000047ab9 */ /* 0x000fe40000000800 */
[----:B------:R-:W-:Y:S02]  /*195a0*/  ISETP.GE.AND P4, PT, R223, UR4, PT ;  /* 0x00000004df007c0c */ /* 0x000fe4000bf86270 */
[----:B------:R-:W-:Y:S02]  /*195b0*/  ISETP.GE.AND P3, PT, R7, UR4, PT ;  /* 0x0000000407007c0c */ /* 0x000fe4000bf66270 */
[----:B------:R-:W-:-:S09]  /*195c0*/  ISETP.GE.AND P2, PT, R225, UR4, PT ;  /* 0x00000004e1007c0c */ /* 0x000fd2000bf46270 */
[-C--:B---3--:R-:W-:Y:S02]  /*195d0*/  @!P4 LEA R14, P6, R223, R4.reuse, 0x1 ;  /* 0x00000004df0ec211 */ /* 0x088fe400078c08ff */
[----:B------:R-:W-:Y:S02]  /*195e0*/  @!P3 LEA R20, P5, R7, R4, 0x1 ;  /* 0x000000040714b211 */ /* 0x000fe400078a08ff */
[----:B----4-:R-:W-:Y:S02]  /*195f0*/  @!P4 LEA.HI.X R15, R223, R0, R12, 0x1, P6 ;  /* 0x00000000df0fc211 */ /* 0x010fe400030f0c0c */
[----:B------:R-:W-:Y:S02]  /*19600*/  @!P2 LEA R4, P6, R225, R4, 0x1 ;  /* 0x00000004e104a211 */ /* 0x000fe400078c08ff */
[-C--:B------:R-:W-:Y:S01]  /*19610*/  @!P3 LEA.HI.X R21, R7, R0.reuse, R9, 0x1, P5 ;  /* 0x000000000715b211 */ /* 0x080fe200028f0c09 */
[----:B------:R3:W-:Y:S01]  /*19620*/  @!P4 ST.E.128 desc[UR56][R14.64], RZ ;  /* 0x000000ff0e00c985 */ /* 0x0007e2000c101d38 */
[----:B------:R-:W-:-:S03]  /*19630*/  @!P2 LEA.HI.X R5, R225, R0, R11, 0x1, P6 ;  /* 0x00000000e105a211 */ /* 0x000fc600030f0c0b */
[----:B------:R3:W-:Y:S04]  /*19640*/  @!P3 ST.E.128 desc[UR56][R20.64], RZ ;  /* 0x000000ff1400b985 */ /* 0x0007e8000c101d38 */
[----:B------:R3:W-:Y:S02]  /*19650*/  @!P2 ST.E.128 desc[UR56][R4.64], RZ ;  /* 0x000000ff0400a985 */ /* 0x0007e4000c101d38 */
.L_x_658:
[----:B------:R-:W-:Y:S05]  /*19660*/  BSYNC B1 ;  /* 0x0000000000017941 */ /* 0x000fea0003800000 */
.L_x_657:
        /* <DEDUP_REMOVED lines=14> */
[----:B------:R0:W-:Y:S04]  /*19750*/  @!P4 ST.E.128 desc[UR56][R14.64], RZ ;  /* 0x000000ff0e00c985 */ /* 0x0001e8000c101d38 */
[----:B------:R0:W-:Y:S04]  /*19760*/  @!P5 ST.E.128 desc[UR56][R20.64], RZ ;  /* 0x000000ff1400d985 */ /* 0x0001e8000c101d38 */
[----:B------:R0:W-:Y:S02]  /*19770*/  @!P6 ST.E.128 desc[UR56][R4.64], RZ ;  /* 0x000000ff0400e985 */ /* 0x0001e4000c101d38 */
.L_x_660:
[----:B------:R-:W-:Y:S05]  /*19780*/  BSYNC B1 ;  /* 0x0000000000017941 */ /* 0x000fea0003800000 */
.L_x_659:
[----:B0-----:R0:W0:Y:S01]  /*19790*/  SHFL.IDX PT, R0, R3, 0x2, 0x181f ;  /* 0x00581f0003007f89 */ /* 0x00102200000e0000 */
[----:B------:R-:W-:Y:S03]  /*197a0*/  BSSY B1, `(.L_x_661) ;  /* 0x0000010000017945 */ /* 0x000fe60003800000 */
[----:B---3--:R3:W0:Y:S01]  /*197b0*/  SHFL.IDX PT, R4, R6, 0x2, 0x181f ;  /* 0x00581f0006047f89 */ /* 0x00862200000e0000 */
[----:B------:R-:W-:Y:S05]  /*197c0*/  @P0 BRA `(.L_x_662) ;  /* 0x0000000000340947 */ /* 0x000fea0003800000 */
[----:B------:R-:W-:Y:S02]  /*197d0*/  ULDC UR4, c[0x0][0xac8] ;  /* 0x0002b20000047ab9 */ /* 0x000fe40000000800 */
[----:B------:R-:W-:Y:S02]  /*197e0*/  ISETP.GE.AND P3, PT, R223, UR4, PT ;  /* 0x00000004df007c0c */ /* 0x000fe4000bf66270 */
[----:B------:R-:W-:Y:S02]  /*197f0*/  ISETP.GE.AND P4, PT, R7, UR4, PT ;  /* 0x0000000407007c0c */ /* 0x000fe4000bf86270 */
[----:B------:R-:W-:-:S09]  /*19800*/  ISETP.GE.AND P5, PT, R225, UR4, PT ;  /* 0x00000004e1007c0c */ /* 0x000fd2000bfa6270 */
[-C--:B0-----:R-:W-:Y:S02]  /*19810*/  @!P3 LEA R14, P0, R223, R4.reuse, 0x1 ;  /* 0x00000004df0eb211 */ /* 0x081fe400078008ff */
[-C--:B------:R-:W-:Y:S02]  /*19820*/  @!P4 LEA R20, P1, R7, R4.reuse, 0x1 ;  /* 0x000000040714c211 */ /* 0x080fe400078208ff */
[----:B------:R-:W-:Y:S02]  /*19830*/  @!P5 LEA R4, P2, R225, R4, 0x1 ;  /* 0x00000004e104d211 */ /* 0x000fe400078408ff */
[-C--:B------:R-:W-:Y:S02]  /*19840*/  @!P3 LEA.HI.X R15, R223, R0.reuse, R12, 0x1, P0 ;  /* 0x00000000df0fb211 */ /* 0x080fe400000f0c0c */
[-C--:B------:R-:W-:Y:S02]  /*19850*/  @!P4 LEA.HI.X R21, R7, R0.reuse, R9, 0x1, P1 ;  /* 0x000000000715c211 */ /* 0x080fe400008f0c09 */
[----:B------:R-:W-:Y:S01]  /*19860*/  @!P5 LEA.HI.X R5, R225, R0, R11, 0x1, P2 ;  /* 0x00000000e105d211 */ /* 0x000fe200010f0c0b */
[----:B------:R0:W-:Y:S04]  /*19870*/  @!P3 ST.E.128 desc[UR56][R14.64], RZ ;  /* 0x000000ff0e00b985 */ /* 0x0001e8000c101d38 */
[----:B------:R0:W-:Y:S04]  /*19880*/  @!P4 ST.E.128 desc[UR56][R20.64], RZ ;  /* 0x000000ff1400c985 */ /* 0x0001e8000c101d38 */
[----:B------:R0:W-:Y:S02]  /*19890*/  @!P5 ST.E.128 desc[UR56][R4.64], RZ ;  /* 0x000000ff0400d985 */ /* 0x0001e4000c101d38 */
.L_x_662:
[----:B------:R-:W-:Y:S05]  /*198a0*/  BSYNC B1 ;  /* 0x0000000000017941 */ /* 0x000fea0003800000 */
.L_x_661:
[----:B0-----:R-:W-:Y:S01]  /*198b0*/  VIADD R0, R10, 0x60 ;  /* 0x000000600a007836 */ /* 0x001fe20000000000 */
[----:B------:R0:W0:Y:S04]  /*198c0*/  SHFL.IDX PT, R8, R3, 0x3, 0x181f ;  /* 0x00781f0003087f89 */ /* 0x00002800000e0000 */
[----:B------:R-:W-:Y:S01]  /*198d0*/  ISETP.GE.AND P0, PT, R0, R25, PT ;  /* 0x000000190000720c */ /* 0x000fe20003f06270 */
[----:B------:R0:W0:-:S12]  /*198e0*/  SHFL.IDX PT, R4, R6, 0x3, 0x181f ;  /* 0x00781f0006047f89 */ /* 0x00001800000e0000 */
[----:B------:R-:W-:Y:S05]  /*198f0*/  @P0 BRA `(.L_x_653) ;  /* 0x0000000000340947 */ /* 0x000fea0003800000 */
[----:B------:R-:W-:Y:S02]  /*19900*/  ULDC UR4, c[0x0][0xac8] ;  /* 0x0002b20000047ab9 */ /* 0x000fe40000000800 */
[----:B------:R-:W-:Y:S02]  /*19910*/  ISETP.GE.AND P3, PT, R223, UR4, PT ;  /* 0x00000004df007c0c */ /* 0x000fe4000bf66270 */
[----:B------:R-:W-:Y:S02]  /*19920*/  ISETP.GE.AND P4, PT, R7, UR4, PT ;  /* 0x0000000407007c0c */ /* 0x000fe4000bf86270 */
[----:B------:R-:W-:-:S09]  /*19930*/  ISETP.GE.AND P5, PT, R225, UR4, PT ;  /* 0x00000004e1007c0c */ /* 0x000fd2000bfa6270 */
[-C--:B0-----:R-:W-:Y:S02]  /*19940*/  @!P3 LEA R14, P0, R223, R4.reuse, 0x1 ;  /* 0x00000004df0eb211 */ /* 0x081fe400078008ff */
[-C--:B---34-:R-:W-:Y:S02]  /*19950*/  @!P4 LEA R6, P1, R7, R4.reuse, 0x1 ;  /* 0x000000040706c211 */ /* 0x098fe400078208ff */
[----:B------:R-:W-:Y:S02]  /*19960*/  @!P5 LEA R4, P2, R225, R4, 0x1 ;  /* 0x00000004e104d211 */ /* 0x000fe400078408ff */
[-C--:B------:R-:W-:Y:S02]  /*19970*/  @!P3 LEA.HI.X R15, R223, R8.reuse, R12, 0x1, P0 ;  /* 0x00000008df0fb211 */ /* 0x080fe400000f0c0c */
[-C--:B------:R-:W-:Y:S02]  /*19980*/  @!P4 LEA.HI.X R7, R7, R8.reuse, R9, 0x1, P1 ;  /* 0x000000080707c211 */ /* 0x080fe400008f0c09 */
[----:B------:R-:W-:Y:S01]  /*19990*/  @!P5 LEA.HI.X R5, R225, R8, R11, 0x1, P2 ;  /* 0x00000008e105d211 */ /* 0x000fe200010f0c0b */
[----:B------:R0:W-:Y:S04]  /*199a0*/  @!P3 ST.E.128 desc[UR56][R14.64], RZ ;  /* 0x000000ff0e00b985 */ /* 0x0001e8000c101d38 */
[----:B------:R0:W-:Y:S04]  /*199b0*/  @!P4 ST.E.128 desc[UR56][R6.64], RZ ;  /* 0x000000ff0600c985 */ /* 0x0001e8000c101d38 */
[----:B------:R0:W-:Y:S02]  /*199c0*/  @!P5 ST.E.128 desc[UR56][R4.64], RZ ;  /* 0x000000ff0400d985 */ /* 0x0001e4000c101d38 */
.L_x_653:
[----:B------:R-:W-:Y:S05]  /*199d0*/  BSYNC B0 ;  /* 0x0000000000007941 */ /* 0x000fea0003800000 */
.L_x_644:
[----:B------:R-:W-:Y:S02]  /*199e0*/  ULDC UR4, c[0x0][0xc3c] ;  /* 0x00030f0000047ab9 */ /* 0x000fe40000000800 */
[----:B--2---:R-:W-:-:S13]  /*199f0*/  ISETP.GE.AND P0, PT, R31, UR4, PT ;  /* 0x000000041f007c0c */ /* 0x004fda000bf06270 */
[----:B------:R-:W-:Y:S05]  /*19a00*/  @!P0 BRA `(.L_x_663) ;  /* 0xfffffe78005c8947 */ /* 0x000fea000383ffff */
[----:B------:R-:W-:Y:S05]  /*19a10*/  BRA `(.L_x_448) ;  /* 0x0000006800b07947 */ /* 0x000fea0003800000 */
.L_x_446:
[----:B------:R-:W-:-:S08]  /*19a20*/  NOP ;  /* 0x0000000000007918 */ /* 0x000fd00000000000 */
[----:B------:R-:W0:-:S00]  /*19a30*/  USETMAXREG.DEALLOC.CTAPOOL 0x28 ;  /* 0x00000028000079c8 */ /* 0x000e0000080e0500 */
[----:B0-----:R-:W2:Y:S01]  /*19a40*/  LDL.LU R3, [R1] ;  /* 0x0000000001037983 */ /* 0x001ea20000300800 */
[----:B------:R-:W-:Y:S02]  /*19a50*/  LOP3.LUT R2, R2, 0x3, RZ, 0xc0, !PT ;  /* 0x0000000302027812 */ /* 0x000fe400078ec0ff */
[----:B------:R-:W-:-:S04]  /*19a60*/  MOV R4, RZ ;  /* 0x000000ff00047202 */ /* 0x000fc80000000f00 */
[----:B------:R-:W0:Y:S02]  /*19a70*/  SHFL.IDX PT, R2, R2, RZ, 0x1f ;  /* 0x00001fff02027589 */ /* 0x000e2400000e0000 */
[----:B0-----:R-:W-:Y:S02]  /*19a80*/  ISETP.NE.AND P0, PT, R2, RZ, PT ;  /* 0x000000ff0200720c */ /* 0x001fe40003f05270 */
[----:B--2---:R-:W-:-:S11]  /*19a90*/  LOP3.LUT R3, R3, 0xffffffdf, RZ, 0xc0, !PT ;  /* 0xffffffdf03037812 */ /* 0x004fd600078ec0ff */
[----:B------:R-:W-:-:S05]  /*19aa0*/  @P0 LOP3.LUT R3, R3, 0x20, RZ, 0xfc, !PT ;  /* 0x0000002003030812 */ /* 0x000fca00078efcff */
[----:B------:R0:W-:Y:S01]  /*19ab0*/  STL [R1], R3 ;  /* 0x0000000301007387 */ /* 0x0001e20000100800 */
[----:B------:R-:W-:Y:S05]  /*19ac0*/  @!P0 BRA `(.L_x_664) ;  /* 0x00000000001c8947 */ /* 0x000fea0003800000 */
[----:B------:R-:W1:Y:S08]  /*19ad0*/  S2UR UR5, SR_CgaCtaId ;  /* 0x00000000000579c3 */ /* 0x000e700000008800 */
[----:B------:R-:W-:Y:S06]  /*19ae0*/  BAR.SYNC.DEFER_BLOCKING 0x5, 0x180 ;  /* 0x0146000000007b1d */ /* 0x000fec0000010000 */
[----:B------:R-:W-:-:S02]  /*19af0*/  UMOV UR4, 0x400 ;  /* 0x0000040000047882 */ /* 0x000fc40000000000 */
[----:B-1----:R-:W-:-:S09]  /*19b00*/  ULEA UR4, UR5, UR4, 0x18 ;  /* 0x0000000405047291 */ /* 0x002fd2000f8ec03f */
[----:B------:R-:W1:Y:S01]  /*19b10*/  LDS.128 R16, [UR4+0x308d0] ;  /* 0x0308d004ff107984 */ /* 0x000e620008000c00 */
[----:B------:R-:W-:Y:S06]  /*19b20*/  BAR.ARV 0x4, 0x180 ;  /* 0x0106000000007b1d */ /* 0x000fec0000002000 */
[----:B------:R-:W-:Y:S05]  /*19b30*/  BRA `(.L_x_665) ;  /* 0x0000000400fc7947 */ /* 0x000fea0003800000 */
.L_x_664:
[----:B------:R-:W-:Y:S01]  /*19b40*/  LOP3.LUT R5, R0, 0x1f, RZ, 0xc0, !PT ;  /* 0x0000001f00057812 */ /* 0x000fe200078ec0ff */
[----:B------:R-:W-:Y:S01]  /*19b50*/  ULDC UR4, c[0x0][0xc3c] ;  /* 0x00030f0000047ab9 */ /* 0x000fe20000000800 */
[----:B------:R-:W1:Y:S01]  /*19b60*/  S2UR UR6, SR_CTAID.X ;  /* 0x00000000000679c3 */ /* 0x000e620000002500 */
[----:B------:R-:W-:Y:S01]  /*19b70*/  ULDC UR5, c[0x0][0xc38] ;  /* 0x00030e0000057ab9 */ /* 0x000fe20000000800 */
[----:B------:R-:W-:-:S04]  /*19b80*/  ISETP.NE.AND P0, PT, R5, 0x1f, PT ;  /* 0x0000001f0500780c */ /* 0x000fc80003f05270 */
[----:B------:R-:W-:-:S13]  /*19b90*/  ISETP.GE.OR P1, PT, R5, UR4, !P0 ;  /* 0x0000000405007c0c */ /* 0x000fda000c726670 */
[----:B0-----:R-:W0:Y:S02]  /*19ba0*/  @!P1 LDC.64 R2, c[0x0][0xc80] ;  /* 0x00032000ff029b82 */ /* 0x001e240000000a00 */
[----:B0-----:R-:W-:-:S05]  /*19bb0*/  @!P1 IMAD.WIDE.U32 R2, R5, 0x4, R2 ;  /* 0x0000000405029825 */ /* 0x001fca00078e0002 */
[----:B------:R-:W2:Y:S01]  /*19bc0*/  @!P1 LDG.E R4, desc[UR56][R2.64] ;  /* 0x0000003802049981 */ /* 0x000ea2000c1e1900 */
[C---:B------:R-:W-:Y:S01]  /*19bd0*/  ISETP.NE.AND P1, PT, R5.reuse, RZ, PT ;  /* 0x000000ff0500720c */ /* 0x040fe20003f25270 */
[----:B------:R-:W-:Y:S01]  /*19be0*/  UMOV UR4, URZ ;  /* 0x0000003f00047c82 */ /* 0x000fe20008000000 */
[C---:B------:R-:W-:Y:S02]  /*19bf0*/  ISETP.GE.U32.AND P2, PT, R5.reuse, 0x2, PT ;  /* 0x000000020500780c */ /* 0x040fe40003f46070 */
[C---:B------:R-:W-:Y:S02]  /*19c00*/  ISETP.GE.U32.AND P3, PT, R5.reuse, 0x4, PT ;  /* 0x000000040500780c */ /* 0x040fe40003f66070 */
[C---:B------:R-:W-:Y:S02]  /*19c10*/  ISETP.GE.U32.AND P4, PT, R5.reuse, 0x8, PT ;  /* 0x000000080500780c */ /* 0x040fe40003f86070 */
[----:B------:R-:W-:Y:S02]  /*19c20*/  ISETP.GE.U32.AND P5, PT, R5, 0x10, PT ;  /* 0x000000100500780c */ /* 0x000fe40003fa6070 */
[----:B------:R-:W-:Y:S01]  /*19c30*/  MOV R16, RZ ;  /* 0x000000ff00107202 */ /* 0x000fe20000000f00 */
[----:B--2---:R-:W0:Y:S02]  /*19c40*/  SHFL.UP PT, R6, R4, 0x1, RZ ;  /* 0x0420000004067989 */ /* 0x004e2400000e00ff */
        /* <DEDUP_REMOVED lines=19> */
[----:B------:R-:W0:Y:S01]  /*19d80*/  LDC R10, c[0x0][0xc3c] ;  /* 0x00030f00ff0a7b82 */ /* 0x000e220000000800 */
[----:B------:R-:W-:Y:S01]  /*19d90*/  MOV R6, R3 ;  /* 0x0000000300067202 */ /* 0x000fe20000000f00 */
[----:B------:R-:W-:Y:S01]  /*19da0*/  UMOV UR4, URZ ;  /* 0x0000003f00047c82 */ /* 0x000fe20008000000 */
[----:B------:R-:W-:Y:S01]  /*19db0*/  ULDC UR7, c[0x0][0xc3c] ;  /* 0x00030f0000077ab9 */ /* 0x000fe20000000800 */
[----:B------:R-:W-:-:S05]  /*19dc0*/  ULDC UR5, c[0x0][0xc38] ;  /* 0x00030e0000057ab9 */ /* 0x000fca0000000800 */
.L_x_670:
[----:B------:R-:W-:Y:S01]  /*19dd0*/  UIADD3 UR4, UR4, 0x1f, URZ ;  /* 0x0000001f04047890 */ /* 0x000fe2000fffe03f */
[----:B------:R-:W-:-:S05]  /*19de0*/  IMAD.U32 R19, RZ, RZ, UR7 ;  /* 0x00000007ff137e24 */ /* 0x000fca000f8e00ff */
[----:B0-----:R-:W-:-:S13]  /*19df0*/  ISETP.LE.AND P6, PT, R10, UR4, PT ;  /* 0x000000040a007c0c */ /* 0x001fda000bfc3270 */
[----:B------:R-:W-:Y:S05]  /*19e00*/  @P6 BRA `(.L_x_667) ;  /* 0x0000000400246947 */ /* 0x000fea0003800000 */
[----:B------:R-:W-:Y:S01]  /*19e10*/  IADD3 R7, R5, UR4, RZ ;  /* 0x0000000405077c10 */ /* 0x000fe2000fffe0ff */
[----:B------:R-:W-:Y:S01]  /*19e20*/  BSSY B0, `(.L_x_668) ;  /* 0x0000007000007945 */ /* 0x000fe20003800000 */
[----:B------:R-:W-:Y:S02]  /*19e30*/  IMAD.MOV.U32 R4, RZ, RZ, RZ ;  /* 0x000000ffff047224 */ /* 0x000fe400078e00ff */
[----:B------:R-:W-:-:S13]  /*19e40*/  ISETP.GE.OR P6, PT, R7, R10, !P0 ;  /* 0x0000000a0700720c */ /* 0x000fda00047c6670 */
[----:B------:R-:W-:Y:S05]  /*19e50*/  @P6 BRA `(.L_x_669) ;  /* 0x00000000000c6947 */ /* 0x000fea0003800000 */
[----:B------:R-:W0:Y:S02]  /*19e60*/  LDC.64 R2, c[0x0][0xc80] ;  /* 0x00032000ff027b82 */ /* 0x000e240000000a00 */
[----:B0-----:R-:W-:-:S05]  /*19e70*/  IMAD.WIDE R2, R7, 0x4, R2 ;  /* 0x0000000407027825 */ /* 0x001fca00078e0202 */
[----:B------:R0:W5:Y:S02]  /*19e80*/  LDG.E R4, desc[UR56][R2.64] ;  /* 0x0000003802047981 */ /* 0x000164000c1e1900 */
.L_x_669:
[----:B------:R-:W-:Y:S05]  /*19e90*/  BSYNC B0 ;  /* 0x0000000000007941 */ /* 0x000fea0003800000 */
.L_x_668:
[----:B0----5:R-:W0:Y:S02]  /*19ea0*/  SHFL.UP PT, R2, R4, 0x1, RZ ;  /* 0x0420000004027989 */ /* 0x021e2400000e00ff */
        /* <DEDUP_REMOVED lines=14> */
[----:B------:R-:W0:Y:S02]  /*19f90*/  SHFL.IDX PT, R3, R9, 0x1f, 0x1f ;  /* 0x03e01f0009037f89 */ /* 0x000e2400000e0000 */
[----:B0-----:R-:W-:-:S04]  /*19fa0*/  IMAD R3, R3, UR5, RZ ;  /* 0x0000000503037c24 */ /* 0x001fc8000f8e02ff */
[----:B------:R-:W-:-:S05]  /*19fb0*/  IMAD.IADD R6, R3, 0x1, R6 ;  /* 0x0000000103067824 */ /* 0x000fca00078e0206 */
[----:B------:R-:W-:-:S13]  /*19fc0*/  ISETP.GT.AND P6, PT, R6, UR6, PT ;  /* 0x0000000606007c0c */ /* 0x000fda000bfc4270 */
[----:B------:R-:W-:Y:S05]  /*19fd0*/  @!P6 BRA `(.L_x_670) ;  /* 0xfffffffc007ce947 */ /* 0x000fea000383ffff */
[----:B------:R-:W-:-:S07]  /*19fe0*/  MOV R7, R9 ;  /* 0x0000000900077202 */ /* 0x000fce0000000f00 */
.L_x_666:
[----:B------:R-:W-:-:S04]  /*19ff0*/  IMAD.IADD R9, R6, 0x1, -R3 ;  /* 0x0000000106097824 */ /* 0x000fc800078e0a03 */
        /* <DEDUP_REMOVED lines=9> */
[----:B0-----:R-:W-:-:S06]  /*1a090*/  IADD3 R2, R8, 0xffffffe, RZ ;  /* 0x0ffffffe08027810 */ /* 0x001fcc0007ffe0ff */
[----:B------:R0:W1:Y:S01]  /*1a0a0*/  F2I.FTZ.U32.TRUNC.NTZ R3, R2 ;  /* 0x0000000200037305 */ /* 0x000062000021f000 */
[----:B------:R-:W-:Y:S05]  /*1a0b0*/  @!P0 BRA `(.L_x_671) ;  /* 0x0000000000088947 */ /* 0x000fea0003800000 */
[----:B------:R-:W-:-:S06]  /*1a0c0*/  VIADD R16, R19, 0xffffffff ;  /* 0xffffffff13107836 */ /* 0x000fcc0000000000 */
[----:B------:R2:W3:Y:S02]  /*1a0d0*/  SHFL.IDX PT, R16, R7, R16, 0x1f ;  /* 0x00001f1007107589 */ /* 0x0004e400000e0000 */
.L_x_671:
[----:B---3--:R-:W-:Y:S01]  /*1a0e0*/  IMAD R16, R16, UR5, R9 ;  /* 0x0000000510107c24 */ /* 0x008fe2000f8e0209 */
[----:B0-----:R-:W-:Y:S02]  /*1a0f0*/  IABS R2, R12 ;  /* 0x0000000c00027213 */ /* 0x001fe40000000000 */
[----:B-12---:R-:W-:Y:S02]  /*1a100*/  IADD3 R7, RZ, -R3, RZ ;  /* 0x80000003ff077210 */ /* 0x006fe40007ffe0ff */
[----:B------:R-:W-:Y:S01]  /*1a110*/  IADD3 R9, -R16, UR6, RZ ;  /* 0x0000000610097c10 */ /* 0x000fe2000fffe1ff */
[----:B------:R-:W-:Y:S01]  /*1a120*/  IMAD.MOV R6, RZ, RZ, -R2 ;  /* 0x000000ffff067224 */ /* 0x000fe200078e0a02 */
[----:B------:R-:W-:Y:S01]  /*1a130*/  MOV R2, RZ ;  /* 0x000000ff00027202 */ /* 0x000fe20000000f00 */
[----:B------:R-:W-:Y:S01]  /*1a140*/  IMAD R7, R7, R10, RZ ;  /* 0x0000000a07077224 */ /* 0x000fe200078e02ff */
[----:B------:R-:W-:Y:S02]  /*1a150*/  IABS R4, R9 ;  /* 0x0000000900047213 */ /* 0x000fe40000000000 */
[----:B------:R-:W-:Y:S01]  /*1a160*/  IADD3 R19, R19, UR4, RZ ;  /* 0x0000000413137c10 */ /* 0x000fe2000fffe0ff */
[----:B------:R-:W-:-:S04]  /*1a170*/  IMAD.HI.U32 R2, R3, R7, R2 ;  /* 0x0000000703027227 */ /* 0x000fc800078e0002 */
[----:B------:R-:W-:Y:S01]  /*1a180*/  IMAD.MOV.U32 R3, RZ, RZ, R4 ;  /* 0x000000ffff037224 */ /* 0x000fe200078e0004 */
[----:B------:R-:W-:-:S03]  /*1a190*/  MOV R4, R6 ;  /* 0x0000000600047202 */ /* 0x000fc60000000f00 */
[----:B------:R-:W-:-:S04]  /*1a1a0*/  IMAD.HI.U32 R2, R2, R3, RZ ;  /* 0x0000000302027227 */ /* 0x000fc800078e00ff */
[----:B------:R-:W-:-:S05]  /*1a1b0*/  IMAD R3, R2, R4, R3 ;  /* 0x0000000402037224 */ /* 0x000fca00078e0203 */
[----:B------:R-:W-:-:S13]  /*1a1c0*/  ISETP.GT.U32.AND P1, PT, R10, R3, PT ;  /* 0x000000030a00720c */ /* 0x000fda0003f24070 */
[----:B------:R-:W-:Y:S01]  /*1a1d0*/  @!P1 IMAD.IADD R3, R3, 0x1, -R10 ;  /* 0x0000000103039824 */ /* 0x000fe200078e0a0a */
[----:B------:R-:W-:Y:S02]  /*1a1e0*/  @!P1 IADD3 R2, R2, 0x1, RZ ;  /* 0x0000000102029810 */ /* 0x000fe40007ffe0ff */
[----:B------:R-:W-:Y:S02]  /*1a1f0*/  ISETP.NE.AND P1, PT, R12, RZ, PT ;  /* 0x000000ff0c00720c */ /* 0x000fe40003f25270 */
[----:B------:R-:W-:Y:S02]  /*1a200*/  ISETP.GE.U32.AND P0, PT, R3, R10, PT ;  /* 0x0000000a0300720c */ /* 0x000fe40003f06070 */
[----:B------:R-:W-:-:S04]  /*1a210*/  LOP3.LUT R3, R9, R12, RZ, 0x3c, !PT ;  /* 0x0000000c09037212 */ /* 0x000fc800078e3cff */
[----:B------:R-:W-:-:S07]  /*1a220*/  ISETP.GE.AND P2, PT, R3, RZ, PT ;  /* 0x000000ff0300720c */ /* 0x000fce0003f46270 */
[----:B------:R-:W-:-:S06]  /*1a230*/  @P0 VIADD R2, R2, 0x1 ;  /* 0x0000000102020836 */ /* 0x000fcc0000000000 */
[----:B------:R-:W-:Y:S02]  /*1a240*/  @!P2 IADD3 R2, -R2, RZ, RZ ;  /* 0x000000ff0202a210 */ /* 0x000fe40007ffe1ff */
[----:B------:R-:W-:-:S05]  /*1a250*/  @!P1 LOP3.LUT R2, RZ, R12, RZ, 0x33, !PT ;  /* 0x0000000cff029212 */ /* 0x000fca00078e33ff */
[--C-:B------:R-:W-:Y:S02]  /*1a260*/  IMAD.MOV R17, RZ, RZ, -R2.reuse ;  /* 0x000000ffff117224 */ /* 0x100fe400078e0a02 */
[----:B------:R-:W-:Y:S02]  /*1a270*/  IMAD.MOV.U32 R18, RZ, RZ, R2 ;  /* 0x000000ffff127224 */ /* 0x000fe400078e0002 */
[----:B------:R-:W-:Y:S01]  /*1a280*/  IMAD R17, R12, R17, R9 ;  /* 0x000000110c117224 */ /* 0x000fe200078e0209 */
[----:B------:R-:W-:Y:S06]  /*1a290*/  BRA `(.L_x_672) ;  /* 0x00000000000c7947 */ /* 0x000fec0003800000 */
.L_x_667:
[----:B------:R-:W-:Y:S01]  /*1a2a0*/  MOV R17, RZ ;  /* 0x000000ff00117202 */ /* 0x000fe20000000f00 */
[----:B------:R-:W-:Y:S01]  /*1a2b0*/  IMAD.U32 R16, RZ, RZ, UR6 ;  /* 0x00000006ff107e24 */ /* 0x000fe2000f8e00ff */
[----:B------:R-:W-:-:S07]  /*1a2c0*/  MOV R18, RZ ;  /* 0x000000ff00127202 */ /* 0x000fce0000000f00 */
.L_x_672:
[----:B------:R-:W-:-:S13]  /*1a2d0*/  ISETP.NE.AND P0, PT, R5, RZ, PT ;  /* 0x000000ff0500720c */ /* 0x000fda0003f05270 */
[----:B------:R-:W0:Y:S01]  /*1a2e0*/  @!P0 S2R R3, SR_CgaCtaId ;  /* 0x0000000000038919 */ /* 0x000e220000008800 */
[----:B------:R-:W-:-:S04]  /*1a2f0*/  @!P0 MOV R2, 0x400 ;  /* 0x0000040000028802 */ /* 0x000fc80000000f00 */
[----:B0-----:R-:W-:-:S05]  /*1a300*/  @!P0 LEA R2, R3, R2, 0x18 ;  /* 0x0000000203028211 */ /* 0x001fca00078ec0ff */
[----:B------:R2:W-:Y:S01]  /*1a310*/  @!P0 STS.128 [R2+0x308d0], R16 ;  /* 0x0308d01002008388 */ /* 0x0005e20000000c00 */
[----:B------:R-:W-:Y:S06]  /*1a320*/  BAR.ARV 0x5, 0x180 ;  /* 0x0146000000007b1d */ /* 0x000fec0000002000 */
.L_x_665:
[----:B------:R3:W-:Y:S01]  /*1a330*/  STL [R1+0x28], RZ ;  /* 0x000028ff01007387 */ /* 0x0007e20000100800 */
[----:B------:R-:W-:Y:S01]  /*1a340*/  ULDC UR4, c[0x0][0xc3c] ;  /* 0x00030f0000047ab9 */ /* 0x000fe20000000800 */
[----:B------:R-:W-:Y:S01]  /*1a350*/  IMAD.MOV.U32 R28, RZ, RZ, 0x1 ;  /* 0x00000001ff1c7424 */ /* 0x000fe200078e00ff */
[----:B-1----:R-:W-:Y:S02]  /*1a360*/  ISETP.GE.AND P0, PT, R19, UR4, PT ;  /* 0x0000000413007c0c */ /* 0x002fe4000bf06270 */
[----:B------:R-:W-:-:S11]  /*1a370*/  MOV R26, RZ ;  /* 0x000000ff001a7202 */ /* 0x000fd60000000f00 */
[----:B---3--:R-:W-:Y:S05]  /*1a380*/  @P0 BRA `(.L_x_673) ;  /* 0x0000005c00780947 */ /* 0x008fea0003800000 */
[----:B------:R-:W1:Y:S01]  /*1a390*/  S2UR UR5, SR_CgaCtaId ;  /* 0x00000000000579c3 */ /* 0x000e620000008800 */
[C---:B------:R-:W-:Y:S01]  /*1a3a0*/  IMAD.SHL.U32 R33, R0.reuse, 0x8, RZ ;  /* 0x0000000800217824 */ /* 0x040fe200078e00ff */
[----:B------:R-:W-:Y:S01]  /*1a3b0*/  LOP3.LUT R4, R0, 0x7f, RZ, 0xc0, !PT ;  /* 0x0000007f00047812 */ /* 0x000fe200078ec0ff */
[----:B------:R-:W-:Y:S01]  /*1a3c0*/  UMOV UR4, 0x400 ;  /* 0x0000040000047882 */ /* 0x000fe20000000000 */
[----:B------:R3:W-:Y:S01]  /*1a3d0*/  STL [R1+0x28], RZ ;  /* 0x000028ff01007387 */ /* 0x0007e20000100800 */
[----:B------:R-:W-:Y:S01]  /*1a3e0*/  BSSY B8, `(.L_x_673) ;  /* 0x00005d8000087945 */ /* 0x000fe20003800000 */
[----:B0-----:R-:W-:Y:S02]  /*1a3f0*/  LOP3.LUT R3, R33, 0x1f8, RZ, 0xc0, !PT ;  /* 0x000001f821037812 */ /* 0x001fe400078ec0ff */
[----:B------:R-:W-:Y:S02]  /*1a400*/  CS2R R26, SRZ ;  /* 0x00000000001a7805 */ /* 0x000fe4000001ff00 */
[----:B------:R-:W-:Y:S01]  /*1a410*/  SHF.L.U32 R37, R4, 0x3, RZ ;  /* 0x0000000304257819 */ /* 0x000fe200000006ff */
[----:B------:R-:W-:Y:S01]  /*1a420*/  IMAD.MOV.U32 R29, RZ, RZ, 0x1 ;  /* 0x00000001ff1d7424 */ /* 0x000fe200078e00ff */
[----:B--2---:R-:W-:Y:S01]  /*1a430*/  LOP3.LUT R2, R3, 0x38, R0, 0x78, !PT ;  /* 0x0000003803027812 */ /* 0x004fe200078e7800 */
[----:B------:R-:W-:Y:S01]  /*1a440*/  IMAD.SHL.U32 R0, R0, 0x10, RZ ;  /* 0x0000001000007824 */ /* 0x000fe200078e00ff */
[----:B------:R-:W-:Y:S01]  /*1a450*/  LOP3.LUT R33, R33, 0x38, RZ, 0xc0, !PT ;  /* 0x0000003821217812 */ /* 0x000fe200078ec0ff */
[----:B------:R-:W-:Y:S01]  /*1a460*/  ULOP3.LUT UR39, UR61, 0x2, URZ, 0xfc, !UPT ;  /* 0x000000023d277892 */ /* 0x000fe2000f8efc3f */
[----:B------:R-:W-:Y:S01]  /*1a470*/  LOP3.LUT R37, R2, 0x200, R37, 0xf8, !PT ;  /* 0x0000020002257812 */ /* 0x000fe200078ef825 */
[----:B------:R-:W-:Y:S01]  /*1a480*/  ULDC.64 UR36, c[0x0][0x198] ;  /* 0x0000660000247ab9 */ /* 0x000fe20000000a00 */
[----:B------:R-:W-:Y:S01]  /*1a490*/  SHF.R.U32.HI R2, RZ, 0x3, R4 ;  /* 0x00000003ff027819 */ /* 0x000fe20000011604 */
[----:B------:R-:W-:Y:S01]  /*1a4a0*/  ULDC UR38, c[0x0][0xc] ;  /* 0x0000030000267ab9 */ /* 0x000fe20000000800 */
[----:B------:R-:W-:-:S02]  /*1a4b0*/  MOV R28, 0x1 ;  /* 0x00000001001c7802 */ /* 0x000fc40000000f00 */
[----:B------:R-:W-:Y:S02]  /*1a4c0*/  LOP3.LUT R0, R2, 0x70, R0, 0xf8, !PT ;  /* 0x0000007002007812 */ /* 0x000fe400078ef800 */
[C---:B------:R-:W-:Y:S01]  /*1a4d0*/  LOP3.LUT R36, R33.reuse, 0x40, RZ, 0xfc, !PT ;  /* 0x0000004021247812 */ /* 0x040fe200078efcff */
[----:B-1----:R-:W-:Y:S01]  /*1a4e0*/  ULEA UR4, UR5, UR4, 0x18 ;  /* 0x0000000405047291 */ /* 0x002fe2000f8ec03f */
[----:B------:R-:W-:-:S05]  /*1a4f0*/  LOP3.LUT R35, R33, 0x80, RZ, 0xfc, !PT ;  /* 0x0000008021237812 */ /* 0x000fca00078efcff */
[----:B------:R-:W-:-:S05]  /*1a500*/  MOV R22, UR4 ;  /* 0x0000000400167c02 */ /* 0x000fca0008000f00 */
[----:B------:R-:W-:-:S05]  /*1a510*/  IMAD R0, R37, 0x2, R22 ;  /* 0x0000000225007824 */ /* 0x000fca00078e0216 */
[----:B------:R3:W-:Y:S02]  /*1a520*/  STL [R1+0x4], R0 ;  /* 0x0000040001007387 */ /* 0x0007e40000100800 */
.L_x_776:
[----:B0-----:R-:W0:Y:S02]  /*1a530*/  LDC.64 R30, c[0x0][0xc88] ;  /* 0x00032200ff1e7b82 */ /* 0x001e240000000a00 */
[----:B0-----:R-:W-:-:S06]  /*1a540*/  IMAD.WIDE R30, R19, 0x4, R30 ;  /* 0x00000004131e7825 */ /* 0x001fcc00078e021e */
[----:B------:R-:W3:Y:S01]  /*1a550*/  LDG.E R30, desc[UR56][R30.64] ;  /* 0x000000381e1e7981 */ /* 0x000ee2000c1e1900 */
[----:B------:R-:W-:Y:S05]  /*1a560*/  YIELD ;  /* 0x0000000000007946 */ /* 0x000fea0003800000 */
[----:B------:R-:W-:Y:S01]  /*1a570*/  ULDC.64 UR4, c[0x0][0xa28] ;  /* 0x00028a0000047ab9 */ /* 0x000fe20000000a00 */
[----:B------:R-:W-:Y:S01]  /*1a580*/  ULDC.64 UR8, c[0x0][0xa18] ;  /* 0x0002860000087ab9 */ /* 0x000fe20000000a00 */
[----:B------:R-:W-:Y:S01]  /*1a590*/  ISETP.NE.U32.AND P0, PT, RZ, UR4, PT ;  /* 0x00000004ff007c0c */ /* 0x000fe2000bf05070 */
[----:B------:R-:W-:Y:S01]  /*1a5a0*/  ULDC.64 UR6, c[0x0][0xa10] ;  /* 0x0002840000067ab9 */ /* 0x000fe20000000a00 */
[----:B------:R-:W-:-:S02]  /*1a5b0*/  MOV R9, RZ ;  /* 0x000000ff00097202 */ /* 0x000fc40000000f00 */
[----:B------:R-:W-:Y:S02]  /*1a5c0*/  ISETP.NE.AND.EX P0, PT, RZ, UR5, PT, P0 ;  /* 0x00000005ff007c0c */ /* 0x000fe4000bf05300 */
[----:B------:R-:W-:-:S04]  /*1a5d0*/  ISETP.NE.U32.AND P2, PT, RZ, UR8, PT ;  /* 0x00000008ff007c0c */ /* 0x000fc8000bf45070 */
[----:B------:R-:W-:Y:S02]  /*1a5e0*/  ISETP.NE.AND.EX P2, PT, RZ, UR9, PT, P2 ;  /* 0x00000009ff007c0c */ /* 0x000fe4000bf45320 */
[----:B------:R-:W-:Y:S02]  /*1a5f0*/  MOV R34, RZ ;  /* 0x000000ff00227202 */ /* 0x000fe40000000f00 */
[----:B---3--:R-:W-:-:S03]  /*1a600*/  SHF.R.S32.HI R0, RZ, 0x1f, R30 ;  /* 0x0000001fff007819 */ /* 0x008fc6000001141e */
[C---:B------:R-:W-:Y:S01]  /*1a610*/  @P0 LEA R2, P1, R30.reuse, UR4, 0x2 ;  /* 0x000000041e020c11 */ /* 0x040fe2000f8210ff */
[C---:B------:R-:W-:Y:S01]  /*1a620*/  IMAD.SHL.U32 R23, R30.reuse, 0x4, RZ ;  /* 0x000000041e177824 */ /* 0x040fe200078e00ff */
[C-C-:B------:R-:W-:Y:S01]  /*1a630*/  SHF.L.U64.HI R24, R30.reuse, 0x2, R0.reuse ;  /* 0x000000021e187819 */ /* 0x140fe20000010200 */
[----:B------:R0:W-:Y:S01]  /*1a640*/  STL [R1+0x18], R0 ;  /* 0x0000180001007387 */ /* 0x0001e20000100800 */
[----:B------:R-:W-:Y:S01]  /*1a650*/  @P0 LEA.HI.X R3, R30, UR5, R0, 0x2, P1 ;  /* 0x000000051e030c11 */ /* 0x000fe200088f1400 */
[----:B------:R-:W-:-:S04]  /*1a660*/  ULDC.64 UR4, c[0x0][0xa00] ;  /* 0x0002800000047ab9 */ /* 0x000fc80000000a00 */
[----:B--2---:R1:W2:Y:S01]  /*1a670*/  @P0 LDG.E R9, desc[UR56][R2.64] ;  /* 0x0000003802090981 */ /* 0x0042a2000c1e1900 */
[----:B------:R-:W-:Y:S02]  /*1a680*/  ISETP.NE.U32.AND P0, PT, RZ, UR4, PT ;  /* 0x00000004ff007c0c */ /* 0x000fe4000bf05070 */
[----:B------:R-:W-:Y:S01]  /*1a690*/  ISETP.NE.U32.AND P1, PT, RZ, UR6, PT ;  /* 0x00000006ff007c0c */ /* 0x000fe2000bf25070 */
[----:B0-----:R-:W-:Y:S01]  /*1a6a0*/  IMAD.MOV.U32 R0, RZ, RZ, RZ ;  /* 0x000000ffff007224 */ /* 0x001fe200078e00ff */
[----:B------:R-:W-:Y:S02]  /*1a6b0*/  ISETP.NE.AND.EX P0, PT, RZ, UR5, PT, P0 ;  /* 0x00000005ff007c0c */ /* 0x000fe4000bf05300 */
[----:B------:R-:W-:Y:S02]  /*1a6c0*/  ISETP.NE.AND.EX P1, PT, RZ, UR7, PT, P1 ;  /* 0x00000007ff007c0c */ /* 0x000fe4000bf25310 */
[C---:B------:R-:W-:Y:S02]  /*1a6d0*/  IADD3 R4, P4, R23.reuse, UR6, RZ ;  /* 0x0000000617047c10 */ /* 0x040fe4000ff9e0ff */
[----:B-1----:R-:W-:Y:S01]  /*1a6e0*/  IADD3 R2, P3, R23, UR4, RZ ;  /* 0x0000000417027c10 */ /* 0x002fe2000ff7e0ff */
[----:B------:R-:W-:Y:S01]  /*1a6f0*/  ULDC UR4, c[0x0][0x288] ;  /* 0x0000a20000047ab9 */ /* 0x000fe20000000800 */
[----:B------:R-:W-:-:S02]  /*1a700*/  IADD3.X R5, R24, UR7, RZ, P4, !PT ;  /* 0x0000000718057c10 */ /* 0x000fc4000a7fe4ff */
[C---:B------:R-:W-:Y:S02]  /*1a710*/  IADD3.X R3, R24.reuse, UR5, RZ, P3, !PT ;  /* 0x0000000518037c10 */ /* 0x040fe40009ffe4ff */
[----:B------:R-:W-:Y:S02]  /*1a720*/  @P2 IADD3 R6, P3, R23, UR8, RZ ;  /* 0x0000000817062c10 */ /* 0x000fe4000ff7e0ff */
[----:B------:R-:W-:Y:S01]  /*1a730*/  MOV R8, UR4 ;  /* 0x0000000400087c02 */ /* 0x000fe20008000f00 */
[----:B------:R-:W5:Y:S01]  /*1a740*/  @P0 LDG.E R34, desc[UR56][R2.64] ;  /* 0x0000003802220981 */ /* 0x000f62000c1e1900 */
[----:B------:R-:W-:Y:S01]  /*1a750*/  @P2 IADD3.X R7, R24, UR9, RZ, P3, !PT ;  /* 0x0000000918072c10 */ /* 0x000fe20009ffe4ff */
[----:B------:R-:W-:Y:S02]  /*1a760*/  ULDC.64 UR4, c[0x0][0x418] ;  /* 0x0001060000047ab9 */ /* 0x000fe40000000a00 */
[----:B------:R-:W5:Y:S04]  /*1a770*/  @P1 LDG.E R0, desc[UR56][R4.64] ;  /* 0x0000003804001981 */ /* 0x000f68000c1e1900 */
[----:B------:R0:W3:Y:S01]  /*1a780*/  @P2 LDG.E R8, desc[UR56][R6.64] ;  /* 0x0000003806082981 */ /* 0x0000e2000c1e1900 */
[----:B------:R-:W-:-:S03]  /*1a790*/  UISETP.NE.U32.AND UP0, UPT, UR4, URZ, UPT ;  /* 0x0000003f0400728c */ /* 0x000fc6000bf05070 */
[----:B------:R-:W-:Y:S01]  /*1a7a0*/  ULDC UR4, c[0x0][0x424] ;  /* 0x0001090000047ab9 */ /* 0x000fe20000000800 */
[----:B------:R-:W-:-:S03]  /*1a7b0*/  UISETP.NE.AND.EX UP0, UPT, UR5, URZ, UPT, UP0 ;  /* 0x0000003f0500728c */ /* 0x000fc6000bf05300 */
[----:B------:R-:W-:Y:S01]  /*1a7c0*/  ULDC UR5, c[0x0][0x2f0] ;  /* 0x0000bc0000057ab9 */ /* 0x000fe20000000800 */
[----:B------:R-:W-:-:S04]  /*1a7d0*/  USEL UR4, UR4, 0x1, UP0 ;  /* 0x0000000104047887 */ /* 0x000fc80008000000 */
[----:B------:R-:W-:-:S03]  /*1a7e0*/  UIMAD UR4, UR4, UR5, URZ ;  /* 0x00000005040472a4 */ /* 0x000fc6000f8e023f */
[----:B------:R-:W-:Y:S02]  /*1a7f0*/  ULDC UR5, c[0x0][0x348] ;  /* 0x0000d20000057ab9 */ /* 0x000fe40000000800 */
[----:B0-----:R-:W-:Y:S01]  /*1a800*/  IMAD.U32 R6, RZ, RZ, UR5 ;  /* 0x00000005ff067e24 */ /* 0x001fe2000f8e00ff */
[----:B--2---:R-:W-:Y:S04]  /*1a810*/  STL [R1+0xc], R9 ;  /* 0x00000c0901007387 */ /* 0x004fe80000100800 */
[----:B---3--:R0:W-:Y:S02]  /*1a820*/  STL [R1+0x20], R8 ;  /* 0x0000200801007387 */ /* 0x0081e40000100800 */
[----:B0-----:R-:W-:Y:S01]  /*1a830*/  MOV R8, UR4 ;  /* 0x0000000400087c02 */ /* 0x001fe20008000f00 */
[----:B------:R-:W-:Y:S06]  /*1a840*/  @P2 BRA `(.L_x_674) ;  /* 0x0000000000142947 */ /* 0x000fec0003800000 */
[----:B------:R-:W-:Y:S05]  /*1a850*/  @!P0 BRA `(.L_x_674) ;  /* 0x0000000000108947 */ /* 0x000fea0003800000 */
[----:B------:R-:W2:Y:S04]  /*1a860*/  LDG.E R10, desc[UR56][R2.64] ;  /* 0x00000038020a7981 */ /* 0x000ea8000c1e1900 */
[----:B------:R-:W2:Y:S02]  /*1a870*/  LDG.E R7, desc[UR56][R2.64+0x4] ;  /* 0x0000043802077981 */ /* 0x000ea4000c1e1900 */
[----:B--2---:R-:W-:-:S05]  /*1a880*/  IMAD.IADD R2, R7, 0x1, -R10 ;  /* 0x0000000107027824 */ /* 0x004fca00078e0a0a */
[----:B------:R0:W-:Y:S02]  /*1a890*/  STL [R1+0x20], R2 ;  /* 0x0000200201007387 */ /* 0x0001e40000100800 */
.L_x_674:
[----:B------:R-:W-:Y:S01]  /*1a8a0*/  ULDC.64 UR4, c[0x0][0xa20] ;  /* 0x0002880000047ab9 */ /* 0x000fe20000000a00 */
[----:B------:R-:W-:Y:S02]  /*1a8b0*/  MOV R32, R30 ;  /* 0x0000001e00207202 */ /* 0x000fe40000000f00 */
[----:B------:R-:W-:-:S04]  /*1a8c0*/  ISETP.NE.U32.AND P0, PT, RZ, UR4, PT ;  /* 0x00000004ff007c0c */ /* 0x000fc8000bf05070 */
[----:B------:R-:W-:-:S13]  /*1a8d0*/  ISETP.NE.AND.EX P0, PT, RZ, UR5, PT, P0 ;  /* 0x00000005ff007c0c */ /* 0x000fda000bf05300 */
[----:B------:R-:W-:Y:S05]  /*1a8e0*/  @!P0 BRA `(.L_x_675) ;  /* 0x0000000000108947 */ /* 0x000fea0003800000 */
[----:B0-----:R-:W-:-:S04]  /*1a8f0*/  IADD3 R2, P0, R23, UR4, RZ ;  /* 0x0000000417027c10 */ /* 0x001fc8000ff1e0ff */
[----:B------:R-:W-:-:S05]  /*1a900*/  IADD3.X R3, R24, UR5, RZ, P0, !PT ;  /* 0x0000000518037c10 */ /* 0x000fca00087fe4ff */
[----:B------:R0:W5:Y:S01]  /*1a910*/  LDG.E R8, desc[UR56][R2.64] ;  /* 0x0000003802087981 */ /* 0x000162000c1e1900 */
[----:B------:R-:W-:Y:S05]  /*1a920*/  BRA `(.L_x_676) ;  /* 0x0000000000247947 */ /* 0x000fea0003800000 */
.L_x_675:
[----:B------:R-:W-:Y:S02]  /*1a930*/  ULDC.64 UR4, c[0x0][0xa08] ;  /* 0x0002820000047ab9 */ /* 0x000fe40000000a00 */
[----:B------:R-:W-:-:S04]  /*1a940*/  ISETP.NE.U32.AND P0, PT, RZ, UR4, PT ;  /* 0x00000004ff007c0c */ /* 0x000fc8000bf05070 */
[----:B------:R-:W-:-:S13]  /*1a950*/  ISETP.NE.AND.EX P0, PT, RZ, UR5, PT, P0 ;  /* 0x00000005ff007c0c */ /* 0x000fda000bf05300 */
[----:B------:R-:W-:Y:S05]  /*1a960*/  @!P0 BRA `(.L_x_676) ;  /* 0x0000000000148947 */ /* 0x000fea0003800000 */
[----:B0-----:R-:W0:Y:S02]  /*1a970*/  LDC.64 R2, c[0x0][0xa08] ;  /* 0x00028200ff027b82 */ /* 0x001e240000000a00 */
[----:B0-----:R-:W-:-:S05]  /*1a980*/  IMAD.WIDE R2, R32, 0x4, R2 ;  /* 0x0000000420027825 */ /* 0x001fca00078e0202 */
[----:B------:R-:W2:Y:S04]  /*1a990*/  LDG.E R8, desc[UR56][R2.64] ;  /* 0x0000003802087981 */ /* 0x000ea8000c1e1900 */
[----:B------:R-:W2:Y:S02]  /*1a9a0*/  LDG.E R7, desc[UR56][R2.64+0x4] ;  /* 0x0000043802077981 */ /* 0x000ea4000c1e1900 */
[----:B--2---:R-:W-:-:S07]  /*1a9b0*/  IMAD.IADD R8, R7, 0x1, -R8 ;  /* 0x0000000107087824 */ /* 0x004fce00078e0a08 */
.L_x_676:
[----:B0-----:R-:W2:Y:S04]  /*1a9c0*/  @P1 LDG.E R3, desc[UR56][R4.64] ;  /* 0x0000003804031981 */ /* 0x001ea8000c1e1900 */
[----:B------:R-:W2:Y:S01]  /*1a9d0*/  @P1 LDG.E R2, desc[UR56][R4.64+0x4] ;  /* 0x0000043804021981 */ /* 0x000ea2000c1e1900 */
[----:B------:R-:W-:Y:S01]  /*1a9e0*/  BSSY B0, `(.L_x_677) ;  /* 0x0000159000007945 */ /* 0x000fe20003800000 */
[----:B--2---:R-:W-:Y:S01]  /*1a9f0*/  @P1 IADD3 R6, -R3, R2, RZ ;  /* 0x0000000203061210 */ /* 0x004fe20007ffe1ff */
[----:B-----5:R-:W-:-:S05]  /*1aa00*/  IMAD.IADD R3, R8, 0x1, -R9 ;  /* 0x0000000108037824 */ /* 0x020fca00078e0a09 */
[----:B------:R-:W-:-:S05]  /*1aa10*/  IADD3 R2, R3, R6, RZ ;  /* 0x0000000603027210 */ /* 0x000fca0007ffe0ff */
[----:B------:R0:W-:Y:S02]  /*1aa20*/  STL [R1+0x8], R2 ;  /* 0x0000080201007387 */ /* 0x0001e40000100800 */
[----:B0-----:R-:W-:-:S04]  /*1aa30*/  VIADD R2, R2, 0x5f ;  /* 0x0000005f02027836 */ /* 0x001fc80000000000 */
[----:B------:R-:W-:-:S05]  /*1aa40*/  IMAD.HI R2, R2, 0x2aaaaaab, RZ ;  /* 0x2aaaaaab02027827 */ /* 0x000fca00078e02ff */
[----:B------:R-:W-:-:S04]  /*1aa50*/  SHF.R.U32.HI R7, RZ, 0x1f, R2 ;  /* 0x0000001fff077819 */ /* 0x000fc80000011602 */
[----:B------:R-:W-:Y:S02]  /*1aa60*/  LEA.HI.SX32 R4, R2, R7, 0x1c ;  /* 0x0000000702047211 */ /* 0x000fe400078fe2ff */
[----:B------:R-:W-:-:S03]  /*1aa70*/  IADD3 R2, -R3, RZ, RZ ;  /* 0x000000ff03027210 */ /* 0x000fc60007ffe1ff */
[----:B------:R-:W-:Y:S01]  /*1aa80*/  IMAD R7, R4, 0x60, -R3 ;  /* 0x0000006004077824 */ /* 0x000fe200078e0a03 */
[----:B------:R-:W-:Y:S01]  /*1aa90*/  VIMNMX R2, RZ, R2, !PT ;  /* 0x00000002ff027248 */ /* 0x000fe20007fe0100 */
[----:B------:R0:W-:Y:S03]  /*1aaa0*/  STL [R1+0x24], R4 ;  /* 0x0000240401007387 */ /* 0x0001e60000100800 */
[----:B------:R-:W-:-:S04]  /*1aab0*/  VIMNMX R7, R7, R6, PT ;  /* 0x0000000607077248 */ /* 0x000fc80003fe0100 */
[----:B------:R-:W-:Y:S01]  /*1aac0*/  ISETP.GT.AND P0, PT, R7, R2, PT ;  /* 0x000000020700720c */ /* 0x000fe20003f04270 */
[----:B------:R-:W-:-:S05]  /*1aad0*/  IMAD.WIDE.U32 R2, R2, -0x55555555, RZ ;  /* 0xaaaaaaab02027825 */ /* 0x000fca00078e00ff */
[----:B0-----:R-:W-:-:S04]  /*1aae0*/  SHF.R.U32.HI R4, RZ, 0x6, R3 ;  /* 0x00000006ff047819 */ /* 0x001fc80000011603 */
[----:B------:R-:W-:-:S03]  /*1aaf0*/  MOV R3, R4 ;  /* 0x0000000400037202 */ /* 0x000fc60000000f00 */
[----:B------:R-:W-:-:S04]  /*1ab00*/  @P0 VIADD R5, R7, 0x5f ;  /* 0x0000005f07050836 */ /* 0x000fc80000000000 */
[----:B------:R-:W-:-:S05]  /*1ab10*/  @P0 IMAD.HI R5, R5, 0x2aaaaaab, RZ ;  /* 0x2aaaaaab05050827 */ /* 0x000fca00078e02ff */
[----:B------:R-:W-:-:S04]  /*1ab20*/  @P0 SHF.R.U32.HI R2, RZ, 0x1f, R5 ;  /* 0x0000001fff020819 */ /* 0x000fc80000011605 */
[----:B------:R-:W-:Y:S02]  /*1ab30*/  @P0 LEA.HI.SX32 R3, R5, R2, 0x1c ;  /* 0x0000000205030211 */ /* 0x000fe400078fe2ff */
[----:B------:R-:W-:Y:S02]  /*1ab40*/  PLOP3.LUT P0, PT, PT, PT, PT, 0x80, 0x0 ;  /* 0x000000000000781c */ /* 0x000fe40003f0f070 */
[----:B------:R-:W-:-:S13]  /*1ab50*/  ISETP.GT.AND P2, PT, R3, R4, PT ;  /* 0x000000040300720c */ /* 0x000fda0003f44270 */
[----:B------:R-:W-:Y:S05]  /*1ab60*/  @!P2 BRA `(.L_x_678) ;  /* 0x000000140000a947 */ /* 0x000fea0003800000 */
[----:B------:R-:W-:Y:S01]  /*1ab70*/  UMOV UR4, 0xffffffff ;  /* 0xffffffff00047882 */ /* 0x000fe20000000000 */
[----:B------:R-:W-:Y:S02]  /*1ab80*/  SEL R2, R32, RZ, !P1 ;  /* 0x000000ff20027207 */ /* 0x000fe40004800000 */
[----:B------:R-:W-:Y:S05]  /*1ab90*/  BRA.DIV UR4, `(.L_x_679) ;  /* 0x0000006604cc7947 */ /* 0x000fea000b800000 */
[----:B------:R-:W0:Y:S02]  /*1aba0*/  S2R R5, SR_TID.X ;  /* 0x0000000000057919 */ /* 0x000e240000002100 */
[----:B0-----:R-:W-:-:S04]  /*1abb0*/  SHF.R.U32.HI R5, RZ, 0x5, R5 ;  /* 0x00000005ff057819 */ /* 0x001fc80000011605 */
[----:B------:R-:W-:-:S05]  /*1abc0*/  LOP3.LUT R5, R5, 0x3, RZ, 0xc0, !PT ;  /* 0x0000000305057812 */ /* 0x000fca00078ec0ff */
[----:B------:R0:W1:Y:S02]  /*1abd0*/  SHFL.IDX PT, R14, R5, RZ, 0x1f ;  /* 0x00001fff050e7589 */ /* 0x00006400000e0000 */
.L_x_832:
[----:B-1----:R-:W-:Y:S02]  /*1abe0*/  ISETP.NE.AND P0, PT, R14, RZ, PT ;  /* 0x000000ff0e00720c */ /* 0x002fe40003f05270 */
[----:B------:R-:W-:-:S11]  /*1abf0*/  PLOP3.LUT P6, PT, PT, PT, PT, 0x8, 0x0 ;  /* 0x000000000000781c */ /* 0x000fd60003fce170 */
[----:B------:R-:W-:Y:S05]  /*1ac00*/  @P0 BRA `(.L_x_680) ;  /* 0x00000000000c0947 */ /* 0x000fea0003800000 */
[----:B------:R-:W-:-:S03]  /*1ac10*/  UMOV UR4, 0xffffffff ;  /* 0xffffffff00047882 */ /* 0x000fc60000000000 */
[----:B------:R-:W-:Y:S05]  /*1ac20*/  BRA.DIV UR4, `(.L_x_681) ;  /* 0x0000006604dc7947 */ /* 0x000fea000b800000 */
[----:B------:R-:W-:-:S13]  /*1ac30*/  ELECT P6, URZ, PT ;  /* 0x00000000003f782f */ /* 0x000fda00038c0000 */
.L_x_680:
[----:B0-----:R-:W2:Y:S01]  /*1ac40*/  LDL R5, [R1+0x28] ;  /* 0x0000280001057983 */ /* 0x001ea20000100800 */
[----:B------:R-:W-:Y:S01]  /*1ac50*/  BSSY B1, `(.L_x_682) ;  /* 0x0000008000017945 */ /* 0x000fe20003800000 */
[----:B--2---:R-:W-:-:S05]  /*1ac60*/  VIADD R5, R5, 0x1 ;  /* 0x0000000105057836 */ /* 0x004fca0000000000 */
[----:B------:R-:W-:-:S04]  /*1ac70*/  LEA.HI R6, R5, R5, RZ, 0x1 ;  /* 0x0000000505067211 */ /* 0x000fc800078f08ff */
[----:B------:R-:W-:-:S04]  /*1ac80*/  LOP3.LUT R6, R6, 0xfffffffe, RZ, 0xc0, !PT ;  /* 0xfffffffe06067812 */ /* 0x000fc800078ec0ff */
[----:B------:R-:W-:-:S04]  /*1ac90*/  IADD3 R5, R5, -R6, RZ ;  /* 0x8000000605057210 */ /* 0x000fc80007ffe0ff */
[----:B------:R-:W-:-:S04]  /*1aca0*/  SHF.L.U32 R5, R5, 0x1f, RZ ;  /* 0x0000001f05057819 */ /* 0x000fc800000006ff */
[----:B------:R-:W0:Y:S02]  /*1acb0*/  SYNCS.PHASECHK.TRANS64.TRYWAIT P0, [R22+URZ+0x30820], R5 ;  /* 0x03082005160075a7 */ /* 0x000e24000800017f */
[----:B0-----:R-:W-:Y:S05]  /*1acc0*/  @!P0 BRA `(.L_x_683) ;  /* 0x0000006400d48947 */ /* 0x001fea0003800000 */
.L_x_835:
[----:B------:R-:W-:Y:S05]  /*1acd0*/  BSYNC B1 ;  /* 0x0000000000017941 */ /* 0x000fea0003800000 */
.L_x_682:
[----:B------:R-:W-:Y:S04]  /*1ace0*/  BSSY B1, `(.L_x_684) ;  /* 0x000008b000017945 */ /* 0x000fe80003800000 */
[----:B------:R-:W-:Y:S05]  /*1acf0*/  @!P6 BRA `(.L_x_685) ;  /* 0x000000080024e947 */ /* 0x000fea0003800000 */
[----:B------:R-:W-:Y:S01]  /*1ad00*/  IMAD R9, R27, 0x8, R22 ;  /* 0x000000081b097824 */ /* 0x000fe200078e0216 */
[----:B------:R-:W-:Y:S01]  /*1ad10*/  SHF.L.U32 R8, R29, 0x1f, RZ ;  /* 0x0000001f1d087819 */ /* 0x000fe200000006ff */
[----:B------:R-:W1:Y:S01]  /*1ad20*/  S2R R6, SR_TID.X ;  /* 0x0000000000067919 */ /* 0x000e620000002100 */
[----:B------:R-:W-:Y:S02]  /*1ad30*/  BSSY B2, `(.L_x_686) ;  /* 0x0000005000027945 */ /* 0x000fe40003800000 */
[----:B------:R-:W2:Y:S01]  /*1ad40*/  SYNCS.PHASECHK.TRANS64.TRYWAIT P0, [R9+URZ+0x308a0], R8 ;  /* 0x0308a008090075a7 */ /* 0x000ea2000800017f */
[----:B-1----:R-:W-:-:S04]  /*1ad50*/  LOP3.LUT R6, R6, 0x7f, RZ, 0xc0, !PT ;  /* 0x0000007f06067812 */ /* 0x002fc800078ec0ff */
[----:B------:R-:W-:Y:S01]  /*1ad60*/  ISETP.NE.AND P1, PT, R6, RZ, PT ;  /* 0x000000ff0600720c */ /* 0x000fe20003f25270 */
[----:B--2---:R-:W-:-:S12]  /*1ad70*/  @!P0 BRA `(.L_x_687) ;  /* 0x0000006400bc8947 */ /* 0x004fd80003800000 */
.L_x_836:
[----:B------:R-:W-:Y:S05]  /*1ad80*/  BSYNC B2 ;  /* 0x0000000000027941 */ /* 0x000fea0003800000 */
.L_x_686:
[----:B------:R-:W-:Y:S04]  /*1ad90*/  BSSY B2, `(.L_x_688) ;  /* 0x0000009000027945 */ /* 0x000fe80003800000 */
[----:B------:R-:W-:Y:S05]  /*1ada0*/  @P1 BRA `(.L_x_689) ;  /* 0x00000000001c1947 */ /* 0x000fea0003800000 */
[----:B------:R-:W2:Y:S01]  /*1adb0*/  S2R R6, SR_TID.X ;  /* 0x0000000000067919 */ /* 0x000ea20000002100 */
[----:B0-----:R-:W-:-:S04]  /*1adc0*/  MOV R5, 0x9000 ;  /* 0x0000900000057802 */ /* 0x001fc80000000f00 */
[----:B------:R3:W-:Y:S01]  /*1add0*/  SYNCS.ARRIVE.TRANS64 RZ, [R9+URZ+0x30890], R5 ;  /* 0x0308900509ff79a7 */ /* 0x0007e2000800003f */
[----:B--2---:R-:W-:-:S04]  /*1ade0*/  LOP3.LUT R6, R6, 0x1f, RZ, 0xc0, !PT ;  /* 0x0000001f06067812 */ /* 0x004fc800078ec0ff */
[----:B------:R-:W-:-:S13]  /*1adf0*/  ISETP.NE.AND P0, PT, R6, RZ, PT ;  /* 0x000000ff0600720c */ /* 0x000fda0003f05270 */
[----:B---3--:R-:W-:Y:S05]  /*1ae00*/  @!P0 BRA `(.L_x_689) ;  /* 0x0000000000048947 */ /* 0x008fea0003800000 */
[----:B------:R-:W-:Y:S01]  /*1ae10*/  BPT.TRAP 0x1 ;  /* 0x000000040000795c */ /* 0x000fe20000300000 */
.L_x_689:
[----:B------:R-:W-:Y:S05]  /*1ae20*/  BSYNC B2 ;  /* 0x0000000000027941 */ /* 0x000fea0003800000 */
.L_x_688:
[----:B------:R-:W-:Y:S01]  /*1ae30*/  IMAD.MOV.U32 R14, RZ, RZ, RZ ;  /* 0x000000ffff0e7224 */ /* 0x000fe200078e00ff */
[----:B------:R-:W-:Y:S01]  /*1ae40*/  UIADD3 UR4, UP0, UR36, 0x570, URZ ;  /* 0x0000057024047890 */ /* 0x000fe2000ff1e03f */
[----:B------:R-:W-:Y:S01]  /*1ae50*/  IMAD R6, R3, 0x60, R0 ;  /* 0x0000006003067824 */ /* 0x000fe200078e0200 */
[----:B------:R-:W-:Y:S01]  /*1ae60*/  PLOP3.LUT P0, PT, PT, PT, PT, 0x80, 0x0 ;  /* 0x000000000000781c */ /* 0x000fe20003f0f070 */
[----:B------:R-:W-:Y:S01]  /*1ae70*/  IMAD R7, R27, 0x9000, R22 ;  /* 0x000090001b077824 */ /* 0x000fe200078e0216 */
[----:B------:R-:W-:Y:S01]  /*1ae80*/  R2UR UR10, R14 ;  /* 0x000000000e0a72ca */ /* 0x000fe200000e0000 */
[----:B0-----:R-:W-:Y:S01]  /*1ae90*/  VIADD R5, R9, 0x30890 ;  /* 0x0003089009057836 */ /* 0x001fe20000000000 */
[----:B------:R-:W-:Y:S01]  /*1aea0*/  IADD3 R6, R6, -0x60, RZ ;  /* 0xffffffa006067810 */ /* 0x000fe20007ffe0ff */
[----:B------:R-:W-:Y:S01]  /*1aeb0*/  UIADD3.X UR5, URZ, UR37, URZ, UP0, !UPT ;  /* 0x000000253f057290 */ /* 0x000fe200087fe43f */
[----:B------:R-:W-:Y:S01]  /*1aec0*/  IADD3 R10, R7, 0x1e400, RZ ;  /* 0x0001e400070a7810 */ /* 0x000fe20007ffe0ff */
[----:B------:R-:W-:Y:S01]  /*1aed0*/  UMOV UR6, 0x0 ;  /* 0x0000000000067882 */ /* 0x000fe20000000000 */
[----:B------:R-:W-:-:S09]  /*1aee0*/  UMOV UR7, 0x12f00000 ;  /* 0x12f0000000077882 */ /* 0x000fd20000000000 */
.L_x_690:
[----:B------:R-:W-:-:S13]  /*1aef0*/  @P0 ELECT P2, URZ, PT ;  /* 0x00000000003f082f */ /* 0x000fda0003840000 */
[----:B------:R-:W-:Y:S02]  /*1af00*/  @P2 R2UR UR13, R2 ;  /* 0x00000000020d22ca */ /* 0x000fe400000e0000 */
[----:B------:R-:W-:Y:S02]  /*1af10*/  @P2 R2UR UR12, R18 ;  /* 0x00000000120c22ca */ /* 0x000fe400000e0000 */
[----:B------:R-:W-:Y:S02]  /*1af20*/  @P2 R2UR UR11, R6 ;  /* 0x00000000060b22ca */ /* 0x000fe400000e0000 */
[----:B------:R-:W-:Y:S02]  /*1af30*/  @P2 R2UR UR9, R5 ;  /* 0x00000000050922ca */ /* 0x000fe400000e0000 */
[----:B------:R-:W-:Y:S02]  /*1af40*/  @P2 R2UR UR8, R10 ;  /* 0x000000000a0822ca */ /* 0x000fe400000e0000 */
[----:B------:R-:W-:-:S02]  /*1af50*/  @P2 PLOP3.LUT P0, PT, P2, PT, PT, 0x8, 0x0 ;  /* 0x000000000000281c */ /* 0x000fc4000170e170 */
[----:B------:R-:W-:-:S09]  /*1af60*/  PLOP3.LUT P2, PT, PT, PT, PT, 0x8, 0x0 ;  /* 0x000000000000781c */ /* 0x000fd20003f4e170 */
[----:B------:R0:W-:Y:S02]  /*1af70*/  UTMALDG.4D [UR8], [UR4], desc[UR6] ;  /* 0x00000608040075b4 */ /* 0x0001e40008019000 */
[----:B0-----:R-:W-:Y:S05]  /*1af80*/  @P0 BRA.U.ANY `(.L_x_690) ;  /* 0xfffffffd00d80947 */ /* 0x001fea000393ffff */
[----:B------:R-:W-:Y:S01]  /*1af90*/  IMAD.MOV.U32 R13, RZ, RZ, 0x40 ;  /* 0x00000040ff0d7424 */ /* 0x000fe200078e00ff */
[----:B------:R-:W-:Y:S01]  /*1afa0*/  PLOP3.LUT P0, PT, PT, PT, PT, 0x80, 0x0 ;  /* 0x000000000000781c */ /* 0x000fe20003f0f070 */
[----:B------:R-:W-:Y:S01]  /*1afb0*/  UMOV UR6, 0x0 ;  /* 0x0000000000067882 */ /* 0x000fe20000000000 */
[----:B------:R-:W-:Y:S01]  /*1afc0*/  IADD3 R10, R7, 0x21400, RZ ;  /* 0x00021400070a7810 */ /* 0x000fe20007ffe0ff */
[----:B------:R-:W-:Y:S01]  /*1afd0*/  UMOV UR7, 0x12f00000 ;  /* 0x12f0000000077882 */ /* 0x000fe20000000000 */
[----:B------:R-:W-:-:S15]  /*1afe0*/  R2UR UR10, R13 ;  /* 0x000000000d0a72ca */ /* 0x000fde00000e0000 */
.L_x_691:
        /* <DEDUP_REMOVED lines=16> */
.L_x_692:
        /* <DEDUP_REMOVED lines=10> */
[----:B------:R-:W0:Y:S01]  /*1b190*/  SYNCS.PHASECHK.TRANS64.TRYWAIT P0, [R9+URZ+0x308c0], R8 ;  /* 0x0308c008090075a7 */ /* 0x000e22000800017f */
[----:B------:R-:W-:Y:S04]  /*1b1a0*/  BSSY B2, `(.L_x_693) ;  /* 0x0000002000027945 */ /* 0x000fe80003800000 */
[----:B0-----:R-:W-:Y:S05]  /*1b1b0*/  @!P0 BRA `(.L_x_694) ;  /* 0x0000006000c08947 */ /* 0x001fea0003800000 */
.L_x_837:
[----:B------:R-:W-:Y:S05]  /*1b1c0*/  BSYNC B2 ;  /* 0x0000000000027941 */ /* 0x000fea0003800000 */
.L_x_693:
[----:B------:R-:W-:Y:S01]  /*1b1d0*/  BSSY B2, `(.L_x_695) ;  /* 0x000000b000027945 */ /* 0x000fe20003800000 */
[----:B------:R-:W-:Y:S01]  /*1b1e0*/  IMAD.MOV.U32 R10, RZ, RZ, 0x0 ;  /* 0x00000000ff0a7424 */ /* 0x000fe200078e00ff */
[----:B------:R-:W-:Y:S02]  /*1b1f0*/  MOV R11, 0x12f00000 ;  /* 0x12f00000000b7802 */ /* 0x000fe40000000f00 */
[----:B------:R-:W-:Y:S05]  /*1b200*/  @P1 BRA `(.L_x_696) ;  /* 0x00000000001c1947 */ /* 0x000fea0003800000 */
[----:B------:R-:W2:Y:S01]  /*1b210*/  S2R R15, SR_TID.X ;  /* 0x00000000000f7919 */ /* 0x000ea20000002100 */
[----:B------:R-:W-:-:S04]  /*1b220*/  IMAD.MOV.U32 R5, RZ, RZ, 0x9000 ;  /* 0x00009000ff057424 */ /* 0x000fc800078e00ff */
[----:B------:R3:W-:Y:S01]  /*1b230*/  SYNCS.ARRIVE.TRANS64 RZ, [R9+URZ+0x308b0], R5 ;  /* 0x0308b00509ff79a7 */ /* 0x0007e2000800003f */
[----:B--2---:R-:W-:-:S04]  /*1b240*/  LOP3.LUT R15, R15, 0x1f, RZ, 0xc0, !PT ;  /* 0x0000001f0f0f7812 */ /* 0x004fc800078ec0ff */
[----:B------:R-:W-:-:S13]  /*1b250*/  ISETP.NE.AND P0, PT, R15, RZ, PT ;  /* 0x000000ff0f00720c */ /* 0x000fda0003f05270 */
[----:B---3--:R-:W-:Y:S05]  /*1b260*/  @!P0 BRA `(.L_x_696) ;  /* 0x0000000000048947 */ /* 0x008fea0003800000 */
[----:B------:R-:W-:Y:S01]  /*1b270*/  BPT.TRAP 0x1 ;  /* 0x000000040000795c */ /* 0x000fe20000300000 */
.L_x_696:
[----:B------:R-:W-:Y:S05]  /*1b280*/  BSYNC B2 ;  /* 0x0000000000027941 */ /* 0x000fea0003800000 */
.L_x_695:
[----:B------:R-:W-:Y:S01]  /*1b290*/  R2UR UR10, R14 ;  /* 0x000000000e0a72ca */ /* 0x000fe200000e0000 */
[----:B------:R-:W-:Y:S01]  /*1b2a0*/  UIADD3 UR4, UP0, UR36, 0x670, URZ ;  /* 0x0000067024047890 */ /* 0x000fe2000ff1e03f */
[----:B------:R-:W-:Y:S01]  /*1b2b0*/  R2UR UR6, R10 ;  /* 0x000000000a0672ca */ /* 0x000fe200000e0000 */
[----:B------:R-:W-:Y:S01]  /*1b2c0*/  VIADD R5, R7, 0x400 ;  /* 0x0000040007057836 */ /* 0x000fe20000000000 */
[----:B------:R-:W-:Y:S01]  /*1b2d0*/  R2UR UR7, R11 ;  /* 0x000000000b0772ca */ /* 0x000fe200000e0000 */
[----:B------:R-:W-:Y:S01]  /*1b2e0*/  UIADD3.X UR5, URZ, UR37, URZ, UP0, !UPT ;  /* 0x000000253f057290 */ /* 0x000fe200087fe43f */
[----:B------:R-:W-:Y:S02]  /*1b2f0*/  PLOP3.LUT P0, PT, PT, PT, PT, 0x80, 0x0 ;  /* 0x000000000000781c */ /* 0x000fe40003f0f070 */
[----:B01----:R-:W-:-:S11]  /*1b300*/  IADD3 R9, R9, 0x308b0, RZ ;  /* 0x000308b009097810 */ /* 0x003fd60007ffe0ff */
.L_x_697:
        /* <DEDUP_REMOVED lines=10> */
[----:B------:R-:W-:Y:S02]  /*1b3b0*/  R2UR UR10, R13 ;  /* 0x000000000d0a72ca */ /* 0x000fe400000e0000 */
[----:B------:R-:W-:Y:S02]  /*1b3c0*/  R2UR UR6, R10 ;  /* 0x000000000a0672ca */ /* 0x000fe400000e0000 */
[----:B------:R-:W-:Y:S02]  /*1b3d0*/  R2UR UR7, R11 ;  /* 0x000000000b0772ca */ /* 0x000fe400000e0000 */
[----:B------:R-:W-:Y:S02]  /*1b3e0*/  PLOP3.LUT P0, PT, PT, PT, PT, 0x80, 0x0 ;  /* 0x000000000000781c */ /* 0x000fe40003f0f070 */
[----:B------:R-:W-:-:S11]  /*1b3f0*/  IADD3 R5, R7, 0x3400, RZ ;  /* 0x0000340007057810 */ /* 0x000fd60007ffe0ff */
.L_x_698:
        /* <DEDUP_REMOVED lines=10> */
[----:B------:R-:W-:Y:S01]  /*1b4a0*/  R2UR UR10, R12 ;  /* 0x000000000c0a72ca */ /* 0x000fe200000e0000 */
[----:B------:R-:W-:Y:S01]  /*1b4b0*/  VIADD R7, R7, 0x6400 ;  /* 0x0000640007077836 */ /* 0x000fe20000000000 */
[----:B------:R-:W-:Y:S02]  /*1b4c0*/  R2UR UR6, R10 ;  /* 0x000000000a0672ca */ /* 0x000fe400000e0000 */
[----:B------:R-:W-:Y:S02]  /*1b4d0*/  R2UR UR7, R11 ;  /* 0x000000000b0772ca */ /* 0x000fe400000e0000 */
[----:B------:R-:W-:-:S13]  /*1b4e0*/  PLOP3.LUT P0, PT, PT, PT, PT, 0x80, 0x0 ;  /* 0x000000000000781c */ /* 0x000fda0003f0f070 */
.L_x_699:
        /* <DEDUP_REMOVED lines=9> */
[----:B-1----:R-:W-:Y:S05]  /*1b580*/  @P0 BRA.U.ANY `(.L_x_699) ;  /* 0xfffffffd00d80947 */ /* 0x002fea000393ffff */
.L_x_685:
[----:B------:R-:W-:Y:S05]  /*1b590*/  BSYNC B1 ;  /* 0x0000000000017941 */ /* 0x000fea0003800000 */
.L_x_684:
[----:B------:R-:W-:Y:S01]  /*1b5a0*/  VIADD R9, R3, 0xfffffffe ;  /* 0xfffffffe03097836 */ /* 0x000fe20000000000 */
[----:B------:R-:W-:Y:S02]  /*1b5b0*/  IADD3 R27, R27, 0x1, RZ ;  /* 0x000000011b1b7810 */ /* 0x000fe40007ffe0ff */
[----:B------:R-:W-:Y:S02]  /*1b5c0*/  PLOP3.LUT P0, PT, PT, PT, PT, 0x8, 0x0 ;  /* 0x000000000000781c */ /* 0x000fe40003f0e170 */
[----:B------:R-:W-:Y:S02]  /*1b5d0*/  ISETP.GE.AND P2, PT, R9, R4, PT ;  /* 0x000000040900720c */ /* 0x000fe40003f46270 */
[----:B------:R-:W-:-:S04]  /*1b5e0*/  ISETP.NE.AND P1, PT, R27, 0x2, PT ;  /* 0x000000021b00780c */ /* 0x000fc80003f25270 */
[----:B------:R-:W-:Y:S02]  /*1b5f0*/  SEL R6, RZ, 0x1, P1 ;  /* 0x00000001ff067807 */ /* 0x000fe40000800000 */
[----:B------:R-:W-:Y:S02]  /*1b600*/  SEL R27, R27, RZ, P1 ;  /* 0x000000ff1b1b7207 */ /* 0x000fe40000800000 */
[----:B------:R-:W-:-:S03]  /*1b610*/  LOP3.LUT R29, R29, R6, RZ, 0x3c, !PT ;  /* 0x000000061d1d7212 */ /* 0x000fc600078e3cff */
[----:B------:R-:W-:Y:S05]  /*1b620*/  @!P2 BRA `(.L_x_678) ;  /* 0x000000080050a947 */ /* 0x000fea0003800000 */
.L_x_716:
[----:B------:R-:W-:Y:S05]  /*1b630*/  YIELD ;  /* 0x0000000000007946 */ /* 0x000fea0003800000 */
[----:B------:R-:W-:Y:S04]  /*1b640*/  BSSY B1, `(.L_x_700) ;  /* 0x000008a000017945 */ /* 0x000fe80003800000 */
[----:B------:R-:W-:Y:S05]  /*1b650*/  @!P6 BRA `(.L_x_701) ;  /* 0x000000080020e947 */ /* 0x000fea0003800000 */
[----:B------:R-:W-:Y:S01]  /*1b660*/  LEA R8, R27, R22, 0x3 ;  /* 0x000000161b087211 */ /* 0x000fe200078e18ff */
[----:B------:R-:W1:Y:S01]  /*1b670*/  S2R R3, SR_TID.X ;  /* 0x0000000000037919 */ /* 0x000e620000002100 */
[----:B------:R-:W-:Y:S01]  /*1b680*/  SHF.L.U32 R7, R29, 0x1f, RZ ;  /* 0x0000001f1d077819 */ /* 0x000fe200000006ff */
[----:B------:R-:W-:Y:S03]  /*1b690*/  BSSY B2, `(.L_x_702) ;  /* 0x0000005000027945 */ /* 0x000fe60003800000 */
[----:B------:R-:W2:Y:S01]  /*1b6a0*/  SYNCS.PHASECHK.TRANS64.TRYWAIT P1, [R8+URZ+0x308a0], R7 ;  /* 0x0308a007080075a7 */ /* 0x000ea2000802017f */
[----:B-1----:R-:W-:-:S04]  /*1b6b0*/  LOP3.LUT R3, R3, 0x7f, RZ, 0xc0, !PT ;  /* 0x0000007f03037812 */ /* 0x002fc800078ec0ff */
[----:B------:R-:W-:Y:S01]  /*1b6c0*/  ISETP.NE.AND P2, PT, R3, RZ, PT ;  /* 0x000000ff0300720c */ /* 0x000fe20003f45270 */
[----:B--2---:R-:W-:-:S12]  /*1b6d0*/  @!P1 BRA `(.L_x_703) ;  /* 0x0000005c008c9947 */ /* 0x004fd80003800000 */
.L_x_838:
[----:B------:R-:W-:Y:S05]  /*1b6e0*/  BSYNC B2 ;  /* 0x0000000000027941 */ /* 0x000fea0003800000 */
.L_x_702:
[----:B------:R-:W-:Y:S04]  /*1b6f0*/  BSSY B2, `(.L_x_704) ;  /* 0x0000009000027945 */ /* 0x000fe80003800000 */
[----:B------:R-:W-:Y:S05]  /*1b700*/  @P2 BRA `(.L_x_705) ;  /* 0x00000000001c2947 */ /* 0x000fea0003800000 */
[----:B0-----:R-:W0:Y:S01]  /*1b710*/  S2R R5, SR_TID.X ;  /* 0x0000000000057919 */ /* 0x001e220000002100 */
[----:B------:R-:W-:-:S04]  /*1b720*/  IMAD.MOV.U32 R3, RZ, RZ, 0x9000 ;  /* 0x00009000ff037424 */ /* 0x000fc800078e00ff */
[----:B------:R2:W-:Y:S01]  /*1b730*/  SYNCS.ARRIVE.TRANS64 RZ, [R8+URZ+0x30890], R3 ;  /* 0x0308900308ff79a7 */ /* 0x0005e2000800003f */
[----:B0-----:R-:W-:-:S04]  /*1b740*/  LOP3.LUT R5, R5, 0x1f, RZ, 0xc0, !PT ;  /* 0x0000001f05057812 */ /* 0x001fc800078ec0ff */
[----:B------:R-:W-:-:S13]  /*1b750*/  ISETP.NE.AND P1, PT, R5, RZ, PT ;  /* 0x000000ff0500720c */ /* 0x000fda0003f25270 */
[----:B--2---:R-:W-:Y:S05]  /*1b760*/  @!P1 BRA `(.L_x_705) ;  /* 0x0000000000049947 */ /* 0x004fea0003800000 */
[----:B------:R-:W-:Y:S01]  /*1b770*/  BPT.TRAP 0x1 ;  /* 0x000000040000795c */ /* 0x000fe20000300000 */
.L_x_705:
[----:B------:R-:W-:Y:S05]  /*1b780*/  BSYNC B2 ;  /* 0x0000000000027941 */ /* 0x000fea0003800000 */
.L_x_704:
[----:B------:R-:W-:Y:S01]  /*1b790*/  MOV R12, RZ ;  /* 0x000000ff000c7202 */ /* 0x000fe20000000f00 */
[----:B------:R-:W-:Y:S01]  /*1b7a0*/  IMAD R6, R27, 0x9000, R22 ;  /* 0x000090001b067824 */ /* 0x000fe200078e0216 */
[----:B------:R-:W-:Y:S01]  /*1b7b0*/  UIADD3 UR4, UP0, UR36, 0x570, URZ ;  /* 0x0000057024047890 */ /* 0x000fe2000ff1e03f */
[----:B------:R-:W-:Y:S01]  /*1b7c0*/  PLOP3.LUT P1, PT, PT, PT, PT, 0x80, 0x0 ;  /* 0x000000000000781c */ /* 0x000fe20003f2f070 */
[----:B0-----:R-:W-:Y:S01]  /*1b7d0*/  IMAD R5, R9, 0x60, R0 ;  /* 0x0000006009057824 */ /* 0x001fe200078e0200 */
[----:B------:R-:W-:Y:S01]  /*1b7e0*/  R2UR UR10, R12 ;  /* 0x000000000c0a72ca */ /* 0x000fe200000e0000 */
[----:B------:R-:W-:Y:S01]  /*1b7f0*/  VIADD R3, R8, 0x30890 ;  /* 0x0003089008037836 */ /* 0x000fe20000000000 */
[----:B------:R-:W-:Y:S01]  /*1b800*/  IADD3 R10, R6, 0x1e400, RZ ;  /* 0x0001e400060a7810 */ /* 0x000fe20007ffe0ff */
[----:B------:R-:W-:Y:S01]  /*1b810*/  UIADD3.X UR5, URZ, UR37, URZ, UP0, !UPT ;  /* 0x000000253f057290 */ /* 0x000fe200087fe43f */
[----:B------:R-:W-:Y:S01]  /*1b820*/  UMOV UR6, 0x0 ;  /* 0x0000000000067882 */ /* 0x000fe20000000000 */
[----:B------:R-:W-:-:S10]  /*1b830*/  UMOV UR7, 0x12f00000 ;  /* 0x12f0000000077882 */ /* 0x000fd40000000000 */
.L_x_706:
        /* <DEDUP_REMOVED lines=16> */
.L_x_707:
        /* <DEDUP_REMOVED lines=16> */
.L_x_708:
        /* <DEDUP_REMOVED lines=13> */
.L_x_839:
[----:B------:R-:W-:Y:S05]  /*1bb10*/  BSYNC B2 ;  /* 0x0000000000027941 */ /* 0x000fea0003800000 */
.L_x_709:
        /* <DEDUP_REMOVED lines=11> */
.L_x_712:
[----:B------:R-:W-:Y:S05]  /*1bbd0*/  BSYNC B2 ;  /* 0x0000000000027941 */ /* 0x000fea0003800000 */
.L_x_711:
        /* <DEDUP_REMOVED lines=8> */
.L_x_713:
        /* <DEDUP_REMOVED lines=15> */
.L_x_714:
        /* <DEDUP_REMOVED lines=15> */
.L_x_715:
        /* <DEDUP_REMOVED lines=10> */
.L_x_701:
[----:B------:R-:W-:Y:S05]  /*1bee0*/  BSYNC B1 ;  /* 0x0000000000017941 */ /* 0x000fea0003800000 */
.L_x_700:
[C---:B------:R-:W-:Y:S01]  /*1bef0*/  ISETP.GT.AND P2, PT, R9.reuse, R4, PT ;  /* 0x000000040900720c */ /* 0x040fe20003f44270 */
[----:B------:R-:W-:Y:S01]  /*1bf00*/  VIADD R9, R9, 0xffffffff ;  /* 0xffffffff09097836 */ /* 0x000fe20000000000 */
[----:B------:R-:W-:-:S04]  /*1bf10*/  IADD3 R27, R27, 0x1, RZ ;  /* 0x000000011b1b7810 */ /* 0x000fc80007ffe0ff */
[----:B------:R-:W-:-:S04]  /*1bf20*/  ISETP.NE.AND P1, PT, R27, 0x2, PT ;  /* 0x000000021b00780c */ /* 0x000fc80003f25270 */
[----:B------:R-:W-:Y:S02]  /*1bf30*/  SEL R6, RZ, 0x1, P1 ;  /* 0x00000001ff067807 */ /* 0x000fe40000800000 */
[----:B------:R-:W-:Y:S02]  /*1bf40*/  SEL R27, R27, RZ, P1 ;  /* 0x000000ff1b1b7207 */ /* 0x000fe40000800000 */
[----:B------:R-:W-:Y:S01]  /*1bf50*/  LOP3.LUT R29, R29, R6, RZ, 0x3c, !PT ;  /* 0x000000061d1d7212 */ /* 0x000fe200078e3cff */
[----:B------:R-:W-:Y:S06]  /*1bf60*/  @P2 BRA `(.L_x_716) ;  /* 0xfffffff400b02947 */ /* 0x000fec000383ffff */
.L_x_678:
[----:B------:R-:W-:Y:S05]  /*1bf70*/  BSYNC B0 ;  /* 0x0000000000007941 */ /* 0x000fea0003800000 */
.L_x_677:
[----:B------:R-:W2:Y:S01]  /*1bf80*/  LDL R31, [R1+0x8] ;  /* 0x00000800011f7983 */ /* 0x000ea20000100800 */
[----:B------:R-:W-:Y:S05]  /*1bf90*/  @!P0 WARPSYNC.ALL ;  /* 0x0000000000008948 */ /* 0x000fea0003800000 */
[----:B------:R-:W-:Y:S06]  /*1bfa0*/  @!P0 BAR.SYNC.DEFER_BLOCKING 0xc, 0x180 ;  /* 0x0306000000008b1d */ /* 0x000fec0000010000 */
[----:B------:R-:W-:Y:S01]  /*1bfb0*/  BSSY B7, `(.L_x_717) ;  /* 0x000037b000077945 */ /* 0x000fe20003800000 */
[----:B--2---:R-:W-:-:S13]  /*1bfc0*/  ISETP.GT.AND P0, PT, R31, RZ, PT ;  /* 0x000000ff1f00720c */ /* 0x004fda0003f04270 */
[----:B------:R-:W-:Y:S05]  /*1bfd0*/  @P0 BRA `(.L_x_718) ;  /* 0x0000000000440947 */ /* 0x000fea0003800000 */
[----:B------:R-:W1:Y:S02]  /*1bfe0*/  S2R R3, SR_TID.X ;  /* 0x0000000000037919 */ /* 0x000e640000002100 */
[----:B-1----:R-:W-:-:S04]  /*1bff0*/  LOP3.LUT R3, R3, 0x7f, RZ, 0xc0, !PT ;  /* 0x0000007f03037812 */ /* 0x002fc800078ec0ff */
[----:B------:R-:W-:-:S13]  /*1c000*/  ISETP.NE.AND P0, PT, R3, RZ, PT ;  /* 0x000000ff0300720c */ /* 0x000fda0003f05270 */
[----:B------:R-:W-:Y:S05]  /*1c010*/  @P0 BRA `(.L_x_719) ;  /* 0x0000003400d00947 */ /* 0x000fea0003800000 */
[----:B0-----:R-:W0:Y:S01]  /*1c020*/  S2R R5, SR_LANEID ;  /* 0x0000000000057919 */ /* 0x001e220000000000 */
[----:B------:R-:W-:Y:S01]  /*1c030*/  VOTEU.ANY UR4, UPT, PT ;  /* 0x0000000000047886 */ /* 0x000fe200038e0100 */
[----:B------:R-:W1:Y:S01]  /*1c040*/  LDC.64 R2, c[0x0][0xc60] ;  /* 0x00031800ff027b82 */ /* 0x000e620000000a00 */
[----:B------:R-:W0:Y:S02]  /*1c050*/  FLO.U32 R0, UR4 ;  /* 0x0000000400007d00 */ /* 0x000e2400080e0000 */
[----:B0-----:R-:W-:-:S06]  /*1c060*/  ISETP.EQ.U32.AND P0, PT, R0, R5, PT ;  /* 0x000000050000720c */ /* 0x001fcc0003f02070 */
[----:B------:R-:W1:Y:S07]  /*1c070*/  POPC R5, UR4 ;  /* 0x0000000400057d09 */ /* 0x000e6e0008000000 */
[----:B-1----:R-:W2:Y:S01]  /*1c080*/  @P0 ATOMG.E.ADD.STRONG.GPU PT, R3, desc[UR56][R2.64], R5 ;  /* 0x00000005020309a8 */ /* 0x002ea200081ee1f8 */
[----:B------:R-:W0:Y:S02]  /*1c090*/  S2R R4, SR_LTMASK ;  /* 0x0000000000047919 */ /* 0x000e240000003900 */
[----:B0-----:R-:W-:-:S04]  /*1c0a0*/  LOP3.LUT R4, R4, UR4, RZ, 0xc0, !PT ;  /* 0x0000000404047c12 */ /* 0x001fc8000f8ec0ff */
[----:B------:R-:W0:Y:S01]  /*1c0b0*/  POPC R7, R4 ;  /* 0x0000000400077309 */ /* 0x000e220000000000 */
[----:B--2---:R-:W0:Y:S02]  /*1c0c0*/  SHFL.IDX PT, R0, R3, R0, 0x1f ;  /* 0x00001f0003007589 */ /* 0x004e2400000e0000 */
[----:B0-----:R-:W-:Y:S01]  /*1c0d0*/  IADD3 R16, R0, UR38, R7 ;  /* 0x0000002600107c10 */ /* 0x001fe2000fffe007 */
[----:B------:R-:W-:Y:S06]  /*1c0e0*/  BRA `(.L_x_719) ;  /* 0x00000034009c7947 */ /* 0x000fec0003800000 */
.L_x_718:
[----:B------:R-:W-:Y:S01]  /*1c0f0*/  IADD3 R0, R22, 0x1e400, RZ ;  /* 0x0001e40016007810 */ /* 0x000fe20007ffe0ff */
[----:B------:R-:W-:Y:S03]  /*1c100*/  BSSY B6, `(.L_x_720) ;  /* 0x0000013000067945 */ /* 0x000fe60003800000 */
[----:B------:R-:W-:-:S13]  /*1c110*/  LOP3.LUT P0, RZ, R0, 0x3ff, RZ, 0xc0, !PT ;  /* 0x000003ff00ff7812 */ /* 0x000fda000780c0ff */
[----:B------:R-:W-:Y:S05]  /*1c120*/  @!P0 BRA `(.L_x_721) ;  /* 0x0000000000408947 */ /* 0x000fea0003800000 */
[----:B------:R-:W-:Y:S01]  /*1c130*/  MOV R2, 0x0 ;  /* 0x0000000000027802 */ /* 0x000fe20000000f00 */
[----:B------:R-:W-:Y:S01]  /*1c140*/  ULDC.64 UR6, c[0x4][0x88] ;  /* 0x0100220000067ab9 */ /* 0x000fe20000000a00 */
[----:B------:R-:W-:Y:S01]  /*1c150*/  ULDC.64 UR8, c[0x4][0x90] ;  /* 0x0100240000087ab9 */ /* 0x000fe20000000a00 */
[----:B------:R-:W-:Y:S01]  /*1c160*/  ULDC.64 UR4, c[0x4][0x8] ;  /* 0x0100020000047ab9 */ /* 0x000fe20000000a00 */
[----:B------:R-:W-:Y:S01]  /*1c170*/  IMAD.U32 R4, RZ, RZ, UR6 ;  /* 0x00000006ff047e24 */ /* 0x000fe2000f8e00ff */
[----:B0-----:R-:W-:Y:S01]  /*1c180*/  MOV R5, UR7 ;  /* 0x0000000700057c02 */ /* 0x001fe20008000f00 */
[----:B------:R-:W0:Y:S01]  /*1c190*/  LDC.64 R2, c[0x4][R2] ;  /* 0x0100000002027b82 */ /* 0x000e220000000a00 */
[----:B------:R-:W-:Y:S01]  /*1c1a0*/  IMAD.U32 R6, RZ, RZ, UR8 ;  /* 0x00000008ff067e24 */ /* 0x000fe2000f8e00ff */
[----:B------:R-:W-:Y:S01]  /*1c1b0*/  MOV R7, UR9 ;  /* 0x0000000900077c02 */ /* 0x000fe20008000f00 */
[----:B------:R-:W-:Y:S01]  /*1c1c0*/  IMAD.U32 R10, RZ, RZ, UR4 ;  /* 0x00000004ff0a7e24 */ /* 0x000fe2000f8e00ff */
[----:B------:R-:W-:Y:S01]  /*1c1d0*/  MOV R11, UR5 ;  /* 0x00000005000b7c02 */ /* 0x000fe20008000f00 */
[----:B------:R-:W-:Y:S01]  /*1c1e0*/  IMAD.MOV.U32 R8, RZ, RZ, 0x70 ;  /* 0x00000070ff087424 */ /* 0x000fe200078e00ff */
[----:B------:R-:W-:Y:S01]  /*1c1f0*/  MOV R12, 0x1 ;  /* 0x00000001000c7802 */ /* 0x000fe20000000f00 */
[----:B------:R-:W-:-:S07]  /*1c200*/  IMAD.MOV.U32 R13, RZ, RZ, RZ ;  /* 0x000000ffff0d7224 */ /* 0x000fce00078e00ff */
[----:B------:R-:W-:-:S07]  /*1c210*/  LEPC R20, `(.L_x_721) ;  /* 0x000000001014794e */ /* 0x000fce0000000000 */
[----:B0-----:R-:W-:Y:S05]  /*1c220*/  CALL.ABS.NOINC R2 ;  /* 0x0000000002007343 */ /* 0x001fea0003c00000 */
.L_x_721:
[----:B------:R-:W-:Y:S05]  /*1c230*/  BSYNC B6 ;  /* 0x0000000000067941 */ /* 0x000fea0003800000 */
.L_x_720:
        /* <DEDUP_REMOVED lines=8> */
[----:B------:R1:W2:Y:S01]  /*1c2c0*/  LDC.64 R2, c[0x4][R25] ;  /* 0x0100000019027b82 */ /* 0x0002a20000000a00 */
[----:B------:R-:W-:Y:S01]  /*1c2d0*/  IMAD.U32 R4, RZ, RZ, UR6 ;  /* 0x00000006ff047e24 */ /* 0x000fe2000f8e00ff */
[----:B0-----:R-:W-:Y:S01]  /*1c2e0*/  MOV R5, UR7 ;  /* 0x0000000700057c02 */ /* 0x001fe20008000f00 */
[----:B------:R-:W-:Y:S01]  /*1c2f0*/  IMAD.U32 R6, RZ, RZ, UR8 ;  /* 0x00000008ff067e24 */ /* 0x000fe2000f8e00ff */
[----:B------:R-:W-:Y:S01]  /*1c300*/  MOV R7, UR9 ;  /* 0x0000000900077c02 */ /* 0x000fe20008000f00 */
[----:B------:R-:W-:Y:S01]  /*1c310*/  IMAD.U32 R10, RZ, RZ, UR4 ;  /* 0x00000004ff0a7e24 */ /* 0x000fe2000f8e00ff */
[----:B------:R-:W-:Y:S01]  /*1c320*/  MOV R11, UR5 ;  /* 0x00000005000b7c02 */ /* 0x000fe20008000f00 */
[----:B------:R-:W-:Y:S01]  /*1c330*/  IMAD.MOV.U32 R8, RZ, RZ, 0x70 ;  /* 0x00000070ff087424 */ /* 0x000fe200078e00ff */
[----:B------:R-:W-:Y:S01]  /*1c340*/  MOV R12, 0x1 ;  /* 0x00000001000c7802 */ /* 0x000fe20000000f00 */
[----:B-1----:R-:W-:-:S07]  /*1c350*/  IMAD.MOV.U32 R13, RZ, RZ, RZ ;  /* 0x000000ffff0d7224 */ /* 0x002fce00078e00ff */
[----:B------:R-:W-:-:S07]  /*1c360*/  LEPC R20, `(.L_x_724) ;  /* 0x000000001014794e */ /* 0x000fce0000000000 */
[----:B--2---:R-:W-:Y:S05]  /*1c370*/  CALL.ABS.NOINC R2 ;  /* 0x0000000002007343 */ /* 0x004fea0003c00000 */
.L_x_724:
[----:B------:R0:W1:Y:S01]  /*1c380*/  LDC.64 R2, c[0x4][R25] ;  /* 0x0100000019027b82 */ /* 0x0000620000000a00 */
[----:B------:R-:W-:Y:S01]  /*1c390*/  ULDC.64 UR4, c[0x4][0x88] ;  /* 0x0100220000047ab9 */ /* 0x000fe20000000a00 */
[----:B------:R-:W-:Y:S01]  /*1c3a0*/  ULDC.64 UR6, c[0x4][0x90] ;  /* 0x0100240000067ab9 */ /* 0x000fe20000000a00 */
[----:B------:R-:W-:Y:S01]  /*1c3b0*/  ULDC.64 UR8, c[0x4][0x18] ;  /* 0x0100060000087ab9 */ /* 0x000fe20000000a00 */
[----:B------:R-:W-:Y:S01]  /*1c3c0*/  MOV R4, UR4 ;  /* 0x0000000400047c02 */ /* 0x000fe20008000f00 */
[----:B------:R-:W-:Y:S01]  /*1c3d0*/  IMAD.U32 R5, RZ, RZ, UR5 ;  /* 0x00000005ff057e24 */ /* 0x000fe2000f8e00ff */
[----:B------:R-:W-:Y:S01]  /*1c3e0*/  MOV R6, UR6 ;  /* 0x0000000600067c02 */ /* 0x000fe20008000f00 */
[----:B------:R-:W-:Y:S01]  /*1c3f0*/  IMAD.U32 R7, RZ, RZ, UR7 ;  /* 0x00000007ff077e24 */ /* 0x000fe2000f8e00ff */
[----:B------:R-:W-:Y:S01]  /*1c400*/  MOV R10, UR8 ;  /* 0x00000008000a7c02 */ /* 0x000fe20008000f00 */
[----:B------:R-:W-:Y:S01]  /*1c410*/  IMAD.U32 R11, RZ, RZ, UR9 ;  /* 0x00000009ff0b7e24 */ /* 0x000fe2000f8e00ff */
[----:B------:R-:W-:Y:S01]  /*1c420*/  MOV R8, 0x70 ;  /* 0x0000007000087802 */ /* 0x000fe20000000f00 */
[----:B------:R-:W-:Y:S01]  /*1c430*/  IMAD.MOV.U32 R12, RZ, RZ, 0x1 ;  /* 0x00000001ff0c7424 */ /* 0x000fe200078e00ff */
[----:B0-----:R-:W-:-:S07]  /*1c440*/  MOV R13, RZ ;  /* 0x000000ff000d7202 */ /* 0x001fce0000000f00 */
[----:B------:R-:W-:-:S07]  /*1c450*/  LEPC R20, `(.L_x_723) ;  /* 0x000000001014794e */ /* 0x000fce0000000000 */
[----:B-1----:R-:W-:Y:S05]  /*1c460*/  CALL.ABS.NOINC R2 ;  /* 0x0000000002007343 */ /* 0x002fea0003c00000 */
.L_x_723:
[----:B------:R-:W-:Y:S05]  /*1c470*/  BSYNC B6 ;  /* 0x0000000000067941 */ /* 0x000fea0003800000 */
.L_x_722:
[----:B------:R-:W2:Y:S01]  /*1c480*/  LDL R25, [R1+0x24] ;  /* 0x0000240001197983 */ /* 0x000ea20000100800 */
[----:B------:R-:W-:Y:S01]  /*1c490*/  ULDC.64 UR4, c[0x0][0x9f8] ;  /* 0x00027e0000047ab9 */ /* 0x000fe20000000a00 */
[----:B------:R-:W1:Y:S01]  /*1c4a0*/  LDC R0, c[0x0][0x430] ;  /* 0x00010c00ff007b82 */ /* 0x000e620000000800 */
[----:B------:R-:W-:Y:S01]  /*1c4b0*/  ISETP.NE.U32.AND P0, PT, RZ, UR4, PT ;  /* 0x00000004ff007c0c */ /* 0x000fe2000bf05070 */
[----:B------:R-:W3:Y:S03]  /*1c4c0*/  LDL R21, [R1+0xc] ;  /* 0x00000c0001157983 */ /* 0x000ee60000100800 */
[----:B------:R-:W-:Y:S01]  /*1c4d0*/  ISETP.NE.AND.EX P0, PT, RZ, UR5, PT, P0 ;  /* 0x00000005ff007c0c */ /* 0x000fe2000bf05300 */
[----:B------:R-:W4:Y:S01]  /*1c4e0*/  LDL.LU R8, [R1] ;  /* 0x0000000001087983 */ /* 0x000f220000300800 */
[----:B------:R-:W0:Y:S11]  /*1c4f0*/  S2R R20, SR_TID.X ;  /* 0x0000000000147919 */ /* 0x000e360000002100 */
[----:B------:R-:W-:Y:S01]  /*1c500*/  @P0 IADD3 R2, P1, R23, UR4, RZ ;  /* 0x0000000417020c10 */ /* 0x000fe2000ff3e0ff */
[----:B------:R-:W-:-:S03]  /*1c510*/  ULDC UR4, c[0x0][0x2f4] ;  /* 0x0000bd0000047ab9 */ /* 0x000fc60000000800 */
[----:B------:R-:W-:-:S05]  /*1c520*/  @P0 IADD3.X R3, R24, UR5, RZ, P1, !PT ;  /* 0x0000000518030c10 */ /* 0x000fca0008ffe4ff */
[----:B------:R3:W4:Y:S01]  /*1c530*/  @P0 LDG.E R32, desc[UR56][R2.64] ;  /* 0x0000003802200981 */ /* 0x000722000c1e1900 */
[----:B0-----:R-:W-:-:S04]  /*1c540*/  LOP3.LUT R20, R20, 0x7f, RZ, 0xc0, !PT ;  /* 0x0000007f14147812 */ /* 0x001fc800078ec0ff */
[----:B------:R-:W-:Y:S02]  /*1c550*/  SHF.R.U32.HI R4, RZ, 0x3, R20 ;  /* 0x00000003ff047819 */ /* 0x000fe40000011614 */
[----:B------:R-:W0:Y:S01]  /*1c560*/  S2R R20, SR_TID.X ;  /* 0x0000000000147919 */ /* 0x000e220000002100 */
[----:B-1----:R-:W-:-:S13]  /*1c570*/  ISETP.NE.AND P1, PT, R0, 0x1, PT ;  /* 0x000000010000780c */ /* 0x002fda0003f25270 */
[----:B------:R-:W1:Y:S01]  /*1c580*/  @P1 LDC R6, c[0x0][0x438] ;  /* 0x00010e00ff061b82 */ /* 0x000e620000000800 */
[----:B0-----:R-:W-:-:S05]  /*1c590*/  IMAD.SHL.U32 R20, R20, 0x10, RZ ;  /* 0x0000001014147824 */ /* 0x001fca00078e00ff */
[----:B------:R-:W-:Y:S02]  /*1c5a0*/  LOP3.LUT R20, R4, 0x70, R20, 0xf8, !PT ;  /* 0x0000007004147812 */ /* 0x000fe400078ef814 */
[----:B------:R-:W0:Y:S01]  /*1c5b0*/  @P1 LDC R4, c[0x0][0x434] ;  /* 0x00010d00ff041b82 */ /* 0x000e220000000800 */
[----:B------:R-:W-:Y:S01]  /*1c5c0*/  ISETP.GE.AND P3, PT, R33, UR4, PT ;  /* 0x0000000421007c0c */ /* 0x000fe2000bf66270 */
[----:B------:R-:W-:Y:S01]  /*1c5d0*/  UMOV UR5, 0xffffffff ;  /* 0xffffffff00057882 */ /* 0x000fe20000000000 */
[----:B--2---:R-:W-:-:S05]  /*1c5e0*/  IADD3 R25, R25, -0x1, RZ ;  /* 0xffffffff19197810 */ /* 0x004fca0007ffe0ff */
[----:B------:R-:W-:-:S05]  /*1c5f0*/  IMAD R5, R25, 0x60, R20 ;  /* 0x0000006019057824 */ /* 0x000fca00078e0214 */
[----:B------:R-:W-:-:S04]  /*1c600*/  ISETP.GE.AND P0, PT, R5, R31, PT ;  /* 0x0000001f0500720c */ /* 0x000fc80003f06270 */
[----:B------:R-:W-:Y:S01]  /*1c610*/  ISETP.GT.U32.OR P0, PT, R20, 0x5f, P0 ;  /* 0x0000005f1400780c */ /* 0x000fe20000704470 */
[----:B---3--:R-:W-:-:S04]  /*1c620*/  IMAD.IADD R5, R5, 0x1, R21 ;  /* 0x0000000105057824 */ /* 0x008fc800078e0215 */
[----:B0-----:R-:W-:-:S08]  /*1c630*/  @P1 IMAD.HI.U32 R7, R5, R4, RZ ;  /* 0x0000000405071227 */ /* 0x001fd000078e00ff */
[----:B------:R-:W0:Y:S01]  /*1c640*/  @!P0 LDC.64 R2, c[0x0][0x428] ;  /* 0x00010a00ff028b82 */ /* 0x000e220000000a00 */
[----:B------:R-:W-:Y:S02]  /*1c650*/  MOV R4, R5 ;  /* 0x0000000500047202 */ /* 0x000fe40000000f00 */
[----:B-1----:R-:W-:Y:S02]  /*1c660*/  @P1 SHF.R.U32.HI R4, RZ, R6, R7 ;  /* 0x00000006ff041219 */ /* 0x002fe40000011607 */
[----:B----4-:R-:W-:-:S03]  /*1c670*/  SHF.R.S32.HI R9, RZ, 0x1f, R32 ;  /* 0x0000001fff097819 */ /* 0x010fc60000011420 */
[----:B------:R-:W-:-:S04]  /*1c680*/  IMAD.MOV R6, RZ, RZ, -R4 ;  /* 0x000000ffff067224 */ /* 0x000fc800078e0a04 */
[----:B------:R-:W-:Y:S01]  /*1c690*/  IMAD R0, R0, R6, R5 ;  /* 0x0000000600007224 */ /* 0x000fe200078e0205 */
[--C-:B------:R-:W-:Y:S01]  /*1c6a0*/  @!P0 SHF.R.S32.HI R5, RZ, 0x1f, R4.reuse ;  /* 0x0000001fff058819 */ /* 0x100fe20000011404 */
[-C--:B0-----:R-:W-:Y:S02]  /*1c6b0*/  @!P0 IMAD R6, R9, R2.reuse, RZ ;  /* 0x0000000209068224 */ /* 0x081fe400078e02ff */
[----:B------:R-:W-:-:S04]  /*1c6c0*/  @!P0 IMAD.WIDE.U32 R4, R32, R2, R4 ;  /* 0x0000000220048225 */ /* 0x000fc800078e0004 */
[----:B------:R-:W-:Y:S02]  /*1c6d0*/  @!P0 IMAD R6, R32, R3, R6 ;  /* 0x0000000320068224 */ /* 0x000fe400078e0206 */
[----:B------:R-:W0:Y:S03]  /*1c6e0*/  @!P0 LDC.64 R2, c[0x0][0x418] ;  /* 0x00010600ff028b82 */ /* 0x000e260000000a00 */
[----:B------:R-:W-:Y:S02]  /*1c6f0*/  @!P0 IADD3 R6, R5, R6, RZ ;  /* 0x0000000605068210 */ /* 0x000fe40007ffe0ff */
[----:B------:R-:W-:Y:S02]  /*1c700*/  MOV R7, UR39 ;  /* 0x0000002700077c02 */ /* 0x000fe40008000f00 */
[----:B0-----:R-:W-:-:S04]  /*1c710*/  @!P0 LEA R2, P1, R4, R2, 0x2 ;  /* 0x0000000204028211 */ /* 0x001fc800078210ff */
[----:B------:R-:W-:Y:S01]  /*1c720*/  @!P0 LEA.HI.X R3, R4, R3, R6, 0x2, P1 ;  /* 0x0000000304038211 */ /* 0x000fe200008f1406 */
[----:B------:R-:W-:-:S06]  /*1c730*/  IMAD.MOV.U32 R4, RZ, RZ, RZ ;  /* 0x000000ffff047224 */ /* 0x000fcc00078e00ff */
[----:B------:R0:W5:Y:S01]  /*1c740*/  @!P0 LDG.E R4, desc[UR56][R2.64] ;  /* 0x0000003802048981 */ /* 0x000162000c1e1900 */
[----:B------:R-:W-:Y:S02]  /*1c750*/  ISETP.GT.U32.AND P0, PT, R20, 0x5f, PT ;  /* 0x0000005f1400780c */ /* 0x000fe40003f04070 */
[----:B------:R-:W-:Y:S02]  /*1c760*/  ISETP.NE.AND P2, PT, R7, 0x3, PT ;  /* 0x000000030700780c */ /* 0x000fe40003f45270 */
[----:B------:R-:W-:-:S09]  /*1c770*/  LOP3.LUT R8, R8, 0xfffffff7, RZ, 0xc0, !PT ;  /* 0xfffffff708087812 */ /* 0x000fd200078ec0ff */
[----:B------:R-:W-:-:S04]  /*1c780*/  @P0 LOP3.LUT R8, R8, 0x8, RZ, 0xfc, !PT ;  /* 0x0000000808080812 */ /* 0x000fc800078efcff */
[----:B------:R-:W-:-:S04]  /*1c790*/  LOP3.LUT R8, R8, 0xffffffef, RZ, 0xc0, !PT ;  /* 0xffffffef08087812 */ /* 0x000fc800078ec0ff */
[----:B------:R-:W-:-:S04]  /*1c7a0*/  @P2 LOP3.LUT R8, R8, 0x10, RZ, 0xfc, !PT ;  /* 0x0000001008082812 */ /* 0x000fc800078efcff */
[----:B------:R-:W-:Y:S02]  /*1c7b0*/  LOP3.LUT R8, R8, 0xfffffffb, RZ, 0xc0, !PT ;  /* 0xfffffffb08087812 */ /* 0x000fe400078ec0ff */
[----:B------:R-:W-:Y:S02]  /*1c7c0*/  ISETP.GE.AND P1, PT, R36, UR4, PT ;  /* 0x0000000424007c0c */ /* 0x000fe4000bf26270 */
[----:B------:R-:W-:Y:S02]  /*1c7d0*/  @P3 LOP3.LUT R8, R8, 0x4, RZ, 0xfc, !PT ;  /* 0x0000000408083812 */ /* 0x000fe400078efcff */
[----:B------:R-:W-:Y:S02]  /*1c7e0*/  ISETP.GE.AND P0, PT, R35, UR4, PT ;  /* 0x0000000423007c0c */ /* 0x000fe4000bf06270 */
[----:B------:R-:W-:-:S04]  /*1c7f0*/  LOP3.LUT R8, R8, 0xfffffffe, RZ, 0xc0, !PT ;  /* 0xfffffffe08087812 */ /* 0x000fc800078ec0ff */
[----:B------:R-:W-:-:S04]  /*1c800*/  LOP3.LUT R8, R8, 0xfffffffd, RZ, 0xc0, !PT ;  /* 0xfffffffd08087812 */ /* 0x000fc800078ec0ff */
[----:B------:R-:W-:Y:S01]  /*1c810*/  @P1 LOP3.LUT R8, R8, 0x2, RZ, 0xfc, !PT ;  /* 0x0000000208081812 */ /* 0x000fe200078efcff */
[----:B------:R0:W-:Y:S03]  /*1c820*/  STL [R1+0x10], R9 ;  /* 0x0000100901007387 */ /* 0x0001e60000100800 */
[----:B------:R-:W-:Y:S01]  /*1c830*/  @P0 LOP3.LUT R8, R8, 0x1, RZ, 0xfc, !PT ;  /* 0x0000000108080812 */ /* 0x000fe200078efcff */
[----:B------:R0:W-:Y:S04]  /*1c840*/  STL [R1+0x38], R7 ;  /* 0x0000380701007387 */ /* 0x0001e80000100800 */
[----:B------:R0:W-:Y:S01]  /*1c850*/  STL [R1], R8 ;  /* 0x0000000801007387 */ /* 0x0001e20000100800 */
[----:B------:R-:W-:Y:S05]  /*1c860*/  BRA.DIV UR5, `(.L_x_725) ;  /* 0x0000004e05507947 */ /* 0x000fea000b800000 */
.L_x_842:
[----:B------:R-:W-:Y:S01]  /*1c870*/  SHF.R.S32.HI R31, RZ, 0x1f, R18 ;  /* 0x0000001fff1f7819 */ /* 0x000fe20000011412 */
[----:B------:R-:W-:Y:S06]  /*1c880*/  @!P2 BRA `(.L_x_726) ;  /* 0x000000000004a947 */ /* 0x000fec0003800000 */
[----:B------:R-:W-:Y:S01]  /*1c890*/  BPT.TRAP 0x1 ;  /* 0x000000040000795c */ /* 0x000fe20000300000 */
.L_x_726:
[----:B------:R-:W-:Y:S01]  /*1c8a0*/  SHF.R.S32.HI R5, RZ, 0x1f, R0 ;  /* 0x0000001fff057819 */ /* 0x000fe20000011400 */
[----:B------:R-:W-:Y:S01]  /*1c8b0*/  ULDC.64 UR4, c[0x0][0x328] ;  /* 0x0000ca0000047ab9 */ /* 0x000fe20000000a00 */
[----:B------:R-:W-:Y:S03]  /*1c8c0*/  BSSY B0, `(.L_x_727) ;  /* 0x0000017000007945 */ /* 0x000fe60003800000 */
[----:B0-----:R-:W-:-:S04]  /*1c8d0*/  IMAD R3, R5, UR4, RZ ;  /* 0x0000000405037c24 */ /* 0x001fc8000f8e02ff */
        /* <DEDUP_REMOVED lines=16> */
[----:B------:R-:W-:Y:S02]  /*1c9e0*/  LEA.HI.X R24, R2, UR5, R7, 0x1, P0 ;  /* 0x0000000502187c11 */ /* 0x000fe400080f0c07 */
[----:B------:R-:W-:Y:S02]  /*1c9f0*/  LEA R7, R26, R22, 0x3 ;  /* 0x000000161a077211 */ /* 0x000fe400078e18ff */
[----:B------:R-:W-:-:S04]  /*1ca00*/  SHF.L.U32 R2, R28, 0x1f, RZ ;  /* 0x0000001f1c027819 */ /* 0x000fc800000006ff */
[----:B------:R-:W0:Y:S02]  /*1ca10*/  SYNCS.PHASECHK.TRANS64.TRYWAIT P0, [R7+URZ+0x30840], R2 ;  /* 0x03084002070075a7 */ /* 0x000e24000800017f */
[----:B0-----:R-:W-:Y:S05]  /*1ca20*/  @!P0 BRA `(.L_x_728) ;  /* 0x0000004c00148947 */ /* 0x001fea0003800000 */
.L_x_843:
[----:B------:R-:W-:Y:S05]  /*1ca30*/  BSYNC B0 ;  /* 0x0000000000007941 */ /* 0x000fea0003800000 */
.L_x_727:
[----:B------:R-:W2:Y:S01]  /*1ca40*/  LDL R3, [R1] ;  /* 0x0000000001037983 */ /* 0x000ea20000100800 */
[----:B------:R-:W-:-:S03]  /*1ca50*/  ULDC.64 UR4, c[0x0][0x300] ;  /* 0x0000c00000047ab9 */ /* 0x000fc60000000a00 */
[----:B------:R-:W3:Y:S01]  /*1ca60*/  LDL R9, [R1+0x8] ;  /* 0x0000080001097983 */ /* 0x000ee20000100800 */
[----:B------:R-:W-:Y:S01]  /*1ca70*/  IMAD R5, R5, UR4, RZ ;  /* 0x0000000405057c24 */ /* 0x000fe2000f8e02ff */
[----:B------:R-:W1:Y:S03]  /*1ca80*/  S2R R8, SR_TID.X ;  /* 0x0000000000087919 */ /* 0x000e660000002100 */
[----:B------:R-:W-:Y:S01]  /*1ca90*/  IMAD R5, R0, UR5, R5 ;  /* 0x0000000500057c24 */ /* 0x000fe2000f8e0205 */
[----:B-1----:R-:W-:-:S04]  /*1caa0*/  LOP3.LUT R8, R8, 0x7f, RZ, 0xc0, !PT ;  /* 0x0000007f08087812 */ /* 0x002fc800078ec0ff */
[----:B------:R-:W-:Y:S02]  /*1cab0*/  SHF.R.U32.HI R8, RZ, 0x3, R8 ;  /* 0x00000003ff087819 */ /* 0x000fe40000011608 */
[C---:B--2---:R-:W-:Y:S02]  /*1cac0*/  LOP3.LUT P4, RZ, R3.reuse, 0x4, RZ, 0xc0, !PT ;  /* 0x0000000403ff7812 */ /* 0x044fe4000788c0ff */
[C---:B------:R-:W-:Y:S02]  /*1cad0*/  LOP3.LUT P3, RZ, R3.reuse, 0x2, RZ, 0xc0, !PT ;  /* 0x0000000203ff7812 */ /* 0x040fe4000786c0ff */
[----:B------:R-:W-:Y:S01]  /*1cae0*/  LOP3.LUT P2, RZ, R3, 0x1, RZ, 0xc0, !PT ;  /* 0x0000000103ff7812 */ /* 0x000fe2000784c0ff */
[----:B0-----:R-:W-:Y:S01]  /*1caf0*/  IMAD.WIDE.U32 R2, R0, UR4, RZ ;  /* 0x0000000400027c25 */ /* 0x001fe2000f8e00ff */
[----:B------:R-:W-:-:S03]  /*1cb00*/  ULDC.64 UR4, c[0x0][0x310] ;  /* 0x0000c40000047ab9 */ /* 0x000fc60000000a00 */
[----:B------:R-:W-:Y:S02]  /*1cb10*/  IMAD.IADD R3, R3, 0x1, R5 ;  /* 0x0000000103037824 */ /* 0x000fe400078e0205 */
[----:B------:R-:W-:Y:S02]  /*1cb20*/  IMAD R6, R6, UR4, RZ ;  /* 0x0000000406067c24 */ /* 0x000fe4000f8e02ff */
[----:B------:R-:W-:-:S04]  /*1cb30*/  IMAD.WIDE.U32 R2, R4, UR4, R2 ;  /* 0x0000000404027c25 */ /* 0x000fc8000f8e0002 */
[----:B------:R-:W-:Y:S01]  /*1cb40*/  IMAD R6, R4, UR5, R6 ;  /* 0x0000000504067c24 */ /* 0x000fe2000f8e0206 */
[----:B------:R-:W-:Y:S01]  /*1cb50*/  ULDC.64 UR4, c[0x0][0x308] ;  /* 0x0000c20000047ab9 */ /* 0x000fe20000000a00 */
[----:B------:R-:W-:Y:S02]  /*1cb60*/  IMAD R5, R26, 0x4800, R37 ;  /* 0x000048001a057824 */ /* 0x000fe400078e0225 */
[----:B------:R-:W-:Y:S01]  /*1cb70*/  IMAD R0, R31, UR4, RZ ;  /* 0x000000041f007c24 */ /* 0x000fe2000f8e02ff */
[----:B------:R-:W-:Y:S01]  /*1cb80*/  IADD3 R3, R3, R6, RZ ;  /* 0x0000000603037210 */ /* 0x000fe20007ffe0ff */
[----:B---3--:R-:W-:Y:S02]  /*1cb90*/  IMAD R6, R25, -0x60, R9 ;  /* 0xffffffa019067824 */ /* 0x008fe400078e0209 */
[C---:B------:R-:W-:Y:S02]  /*1cba0*/  IMAD R0, R18.reuse, UR5, R0 ;  /* 0x0000000512007c24 */ /* 0x040fe4000f8e0200 */
[----:B------:R-:W-:Y:S01]  /*1cbb0*/  IMAD.WIDE.U32 R2, R18, UR4, R2 ;  /* 0x0000000412027c25 */ /* 0x000fe2000f8e0002 */
[----:B------:R-:W-:Y:S01]  /*1cbc0*/  ULDC.64 UR4, c[0x0][0x2e8] ;  /* 0x0000ba0000047ab9 */ /* 0x000fe20000000a00 */
[----:B------:R-:W-:-:S02]  /*1cbd0*/  IADD3 R6, -R8, R6, RZ ;  /* 0x0000000608067210 */ /* 0x000fc40007ffe1ff */
[----:B------:R-:W-:Y:S01]  /*1cbe0*/  IMAD.IADD R0, R3, 0x1, R0 ;  /* 0x0000000103007824 */ /* 0x000fe200078e0200 */
[----:B------:R-:W-:Y:S01]  /*1cbf0*/  LEA R4, P0, R2, UR4, 0x1 ;  /* 0x0000000402047c11 */ /* 0x000fe2000f8008ff */
[----:B------:R-:W-:-:S03]  /*1cc00*/  UMOV UR4, 0xffffffff ;  /* 0xffffffff00047882 */ /* 0x000fc60000000000 */
[----:B------:R-:W-:Y:S02]  /*1cc10*/  LEA.HI.X R0, R2, UR5, R0, 0x1, P0 ;  /* 0x0000000502007c11 */ /* 0x000fe400080f0c00 */
[----:B------:R-:W-:Y:S01]  /*1cc20*/  ISETP.GE.AND P0, PT, R6, 0x1, PT ;  /* 0x000000010600780c */ /* 0x000fe20003f06270 */
[----:B------:R-:W-:-:S12]  /*1cc30*/  BRA.DIV UR4, `(.L_x_729) ;  /* 0x0000004a04a47947 */ /* 0x000fd8000b800000 */
[----:B------:R-:W0:Y:S01]  /*1cc40*/  SHFL.IDX PT, R3, R4, RZ, 0x181f ;  /* 0x00181fff04037589 */ /* 0x000e2200000e0000 */
[----:B------:R-:W-:-:S03]  /*1cc50*/  @P0 LEA R8, R5, R22, 0x1 ;  /* 0x0000001605080211 */ /* 0x000fc600078e08ff */
        /* <DEDUP_REMOVED lines=24> */
[----:B------:R-:W-:Y:S01]  /*1cde0*/  @P1 LEA R8, R5, R22, 0x1 ;  /* 0x0000001605081211 */ /* 0x000fe200078e08ff */
        /* <DEDUP_REMOVED lines=24> */
[----:B------:R-:W1:Y:S04]  /*1cf70*/  SHFL.IDX PT, R2, R0, 0x4, 0x181f ;  /* 0x00981f0000027f89 */ /* 0x000e6800000e0000 */
[----:B------:R-:W2:Y:S01]  /*1cf80*/  SHFL.IDX PT, R0, R0, 0x5, 0x181f ;  /* 0x00b81f0000007f89 */ /* 0x000ea200000e0000 */
[----:B0-----:R-:W-:-:S05]  /*1cf90*/  @P1 LEA R3, P0, R33, R3, 0x1 ;  /* 0x0000000321031211 */ /* 0x001fca00078008ff */
[----:B-1----:R-:W-:-:S05]  /*1cfa0*/  @P1 IMAD.X R2, RZ, RZ, R2, P0 ;  /* 0x000000ffff021224 */ /* 0x002fca00000e0602 */
[----:B------:R-:W-:-:S04]  /*1cfb0*/  @P1 LOP3.LUT R3, R3, R2, RZ, 0x3c, !PT ;  /* 0x0000000203031212 */ /* 0x000fc800078e3cff */
[----:B------:R-:W-:-:S04]  /*1cfc0*/  @P1 LOP3.LUT R2, R3, R2, RZ, 0x3c, !PT ;  /* 0x0000000203021212 */ /* 0x000fc800078e3cff */
[----:B------:R-:W-:-:S05]  /*1cfd0*/  @P1 LOP3.LUT R3, R3, R2, RZ, 0x3c, !PT ;  /* 0x0000000203031212 */ /* 0x000fca00078e3cff */
[----:B------:R-:W-:Y:S04]  /*1cfe0*/  @P1 LDGSTS.E.BYPASS.LTC128B.128 [R8+0x20400], desc[UR56][R2.64], !P4 ;  /* 0x2040000002081fae */ /* 0x000fe8000e101d78 */
[----:B------:R-:W-:Y:S04]  /*1cff0*/  @P1 LDGSTS.E.BYPASS.LTC128B.128 [R8+0x23400], desc[UR56][R2.64+0x80], !P3 ;  /* 0x2340008002081fae */ /* 0x000fe8000d901d78 */
[----:B------:R0:W-:Y:S04]  /*1d000*/  @P1 LDGSTS.E.BYPASS.LTC128B.128 [R8+0x26400], desc[UR56][R2.64+0x100], !P2 ;  /* 0x2640010002081fae */ /* 0x0001e8000d101d78 */
[----:B0-2---:R0:W1:Y:S02]  /*1d010*/  SHFL.IDX PT, R2, R4, 0x5, 0x181f ;  /* 0x00b81f0004027f89 */ /* 0x00506400000e0000 */
.L_x_857:
[----:B------:R-:W-:-:S13]  /*1d020*/  ISETP.GE.AND P0, PT, R6, 0x51, PT ;  /* 0x000000510600780c */ /* 0x000fda0003f06270 */
[----:B-1----:R-:W-:Y:S02]  /*1d030*/  @P0 LEA R2, P1, R33, R2, 0x1 ;  /* 0x0000000221020211 */ /* 0x002fe400078208ff */
[----:B------:R-:W-:-:S03]  /*1d040*/  @P0 LEA R5, R5, R22, 0x1 ;  /* 0x0000001605050211 */ /* 0x000fc600078e08ff */
        /* <DEDUP_REMOVED lines=9> */
.L_x_730:
[----:B------:R-:W-:Y:S02]  /*1d0e0*/  PLOP3.LUT P1, PT, P1, P0, PT, 0xa2, 0x0 ;  /* 0x000000000000781c */ /* 0x000fe40000f21472 */
[----:B------:R-:W-:-:S08]  /*1d0f0*/  @P0 R2UR P1, UR4, R7 ;  /* 0x00000000070402ca */ /* 0x000fd00000020000 */
[----:B------:R-:W-:-:S05]  /*1d100*/  @P0 PLOP3.LUT P0, PT, P1, PT, PT, 0x80, 0x0 ;  /* 0x000000000000081c */ /* 0x000fca0000f0f070 */
[----:B------:R-:W-:Y:S01]  /*1d110*/  @!P1 SYNCS.ARRIVE.TRANS64.RED.A0T1 RZ, [UR4+0x30830], RZ ;  /* 0x030830ffffff99a7 */ /* 0x000fe20008200404 */
[----:B------:R-:W-:Y:S07]  /*1d120*/  @!P1 ARRIVES.LDGSTSBAR.64.TRANSCNT [UR4+0x30830] ;  /* 0x03083000ff0099b0 */ /* 0x000fee0008000a84 */
[----:B------:R-:W-:Y:S05]  /*1d130*/  @P0 BRA.U.ANY `(.L_x_730) ;  /* 0xfffffffd00e80947 */ /* 0x000fea000393ffff */
[----:B------:R-:W-:Y:S01]  /*1d140*/  NOP ;  /* 0x0000000000007918 */ /* 0x000fe20000000000 */
[----:B------:R-:W2:Y:S02]  /*1d150*/  LDL R0, [R1+0x38] ;  /* 0x0000380001007983 */ /* 0x000ea40000100800 */
[----:B--2---:R-:W-:-:S13]  /*1d160*/  ISETP.NE.AND P2, PT, R0, 0x3, PT ;  /* 0x000000030000780c */ /* 0x004fda0003f45270 */
[----:B------:R-:W-:Y:S05]  /*1d170*/  @!P2 BRA `(.L_x_731) ;  /* 0x000000000004a947 */ /* 0x000fea0003800000 */
[----:B------:R-:W-:Y:S01]  /*1d180*/  BPT.TRAP 0x1 ;  /* 0x000000040000795c */ /* 0x000fe20000300000 */
.L_x_731:
[----:B-1----:R1:W5:Y:S01]  /*1d190*/  LDL.LU R3, [R1+0x18] ;  /* 0x0000180001037983 */ /* 0x0023620000300800 */
[----:B------:R1:W-:Y:S02]  /*1d1a0*/  SYNCS.ARRIVE.TRANS64.A1T0 RZ, [R7+URZ+0x30830], RZ ;  /* 0x030830ff07ff79a7 */ /* 0x0003e4000810003f */
[----:B------:R-:W-:Y:S05]  /*1d1b0*/  WARPSYNC.ALL ;  /* 0x0000000000007948 */ /* 0x000fea0003800000 */
[----:B------:R-:W-:Y:S01]  /*1d1c0*/  ULDC.64 UR6, c[0x0][0xa00] ;  /* 0x0002800000067ab9 */ /* 0x000fe20000000a00 */
[----:B------:R-:W-:Y:S01]  /*1d1d0*/  ULDC.64 UR4, c[0x0][0x298] ;  /* 0x0000a60000047ab9 */ /* 0x000fe20000000a00 */
[----:B------:R-:W-:Y:S01]  /*1d1e0*/  BAR.SYNC.DEFER_BLOCKING 0x8, 0x180 ;  /* 0x0206000000007b1d */ /* 0x000fe20000010000 */
[----:B------:R-:W-:Y:S01]  /*1d1f0*/  ISETP.NE.U32.AND P0, PT, RZ, UR6, PT ;  /* 0x00000006ff007c0c */ /* 0x000fe2000bf05070 */
[----:B0-----:R-:W-:Y:S01]  /*1d200*/  IMAD.WIDE.U32 R4, R34, UR4, RZ ;  /* 0x0000000422047c25 */ /* 0x001fe2000f8e00ff */
[----:B------:R-:W-:-:S02]  /*1d210*/  SHF.R.S32.HI R0, RZ, 0x1f, R34 ;  /* 0x0000001fff007819 */ /* 0x000fc40000011422 */
[----:B------:R-:W-:Y:S01]  /*1d220*/  ISETP.NE.AND.EX P0, PT, RZ, UR7, PT, P0 ;  /* 0x00000007ff007c0c */ /* 0x000fe2000bf05300 */
[----:B------:R-:W-:Y:S01]  /*1d230*/  VIADD R2, R22, 0x12400 ;  /* 0x0001240016027836 */ /* 0x000fe20000000000 */
[----:B------:R-:W-:Y:S01]  /*1d240*/  BSSY B6, `(.L_x_732) ;  /* 0x000001a000067945 */ /* 0x000fe20003800000 */
[----:B------:R-:W-:Y:S01]  /*1d250*/  IMAD R0, R0, UR4, RZ ;  /* 0x0000000400007c24 */ /* 0x000fe2000f8e02ff */
[----:B------:R-:W-:-:S03]  /*1d260*/  SEL R30, R30, RZ, !P0 ;  /* 0x000000ff1e1e7207 */ /* 0x000fc60004000000 */
[----:B------:R-:W-:-:S05]  /*1d270*/  IMAD R0, R34, UR5, R0 ;  /* 0x0000000522007c24 */ /* 0x000fca000f8e0200 */
[----:B------:R-:W-:Y:S02]  /*1d280*/  IADD3 R34, R5, R0, RZ ;  /* 0x0000000005227210 */ /* 0x000fe40007ffe0ff */
[----:B-----5:R-:W-:Y:S02]  /*1d290*/  SEL R3, R3, RZ, !P0 ;  /* 0x000000ff03037207 */ /* 0x020fe40004000000 */
[----:B------:R-:W-:-:S03]  /*1d2a0*/  LOP3.LUT P0, RZ, R2, 0x3ff, RZ, 0xc0, !PT ;  /* 0x000003ff02ff7812 */ /* 0x000fc6000780c0ff */
[----:B------:R0:W-:Y:S04]  /*1d2b0*/  STL [R1+0x2c], R3 ;  /* 0x00002c0301007387 */ /* 0x0001e80000100800 */
[----:B------:R0:W-:Y:S06]  /*1d2c0*/  STL.64 [R1+0x18], R4 ;  /* 0x0000180401007387 */ /* 0x0001ec0000100a00 */
        /* <DEDUP_REMOVED lines=9> */
[----:B-1----:R-:W-:Y:S01]  /*1d360*/  MOV R7, UR7 ;  /* 0x0000000700077c02 */ /* 0x002fe20008000f00 */
[----:B------:R-:W-:Y:S01]  /*1d370*/  IMAD.U32 R10, RZ, RZ, UR8 ;  /* 0x00000008ff0a7e24 */ /* 0x000fe2000f8e00ff */
[----:B------:R-:W-:Y:S01]  /*1d380*/  MOV R11, UR9 ;  /* 0x00000009000b7c02 */ /* 0x000fe20008000f00 */
[----:B------:R-:W-:Y:S01]  /*1d390*/  IMAD.MOV.U32 R8, RZ, RZ, 0x70 ;  /* 0x00000070ff087424 */ /* 0x000fe200078e00ff */
[----:B------:R-:W-:Y:S01]  /*1d3a0*/  MOV R12, 0x1 ;  /* 0x00000001000c7802 */ /* 0x000fe20000000f00 */
[----:B------:R-:W-:-:S07]  /*1d3b0*/  IMAD.MOV.U32 R13, RZ, RZ, RZ ;  /* 0x000000ffff0d7224 */ /* 0x000fce00078e00ff */
[----:B------:R-:W-:-:S07]  /*1d3c0*/  LEPC R20, `(.L_x_733) ;  /* 0x000000001014794e */ /* 0x000fce0000000000 */
[----:B0-----:R-:W-:Y:S05]  /*1d3d0*/  CALL.ABS.NOINC R2 ;  /* 0x0000000002007343 */ /* 0x001fea0003c00000 */
.L_x_733:
[----:B------:R-:W-:Y:S05]  /*1d3e0*/  BSYNC B6 ;  /* 0x0000000000067941 */ /* 0x000fea0003800000 */
.L_x_732:
[----:B------:R-:W2:Y:S01]  /*1d3f0*/  LDL.LU R20, [R1+0x2c] ;  /* 0x00002c0001147983 */ /* 0x000ea20000300800 */
[----:B------:R-:W-:Y:S01]  /*1d400*/  ULDC.64 UR4, c[0x0][0x2d8] ;  /* 0x0000b60000047ab9 */ /* 0x000fe20000000a00 */
[----:B------:R-:W3:Y:S02]  /*1d410*/  LDC R8, c[0x0][0x448] ;  /* 0x00011200ff087b82 */ /* 0x000ee40000000800 */
[----:B0-----:R-:W4:Y:S01]  /*1d420*/  LDL.LU.64 R2, [R1+0x18] ;  /* 0x0000180001027983 */ /* 0x001f220000300a00 */
[----:B------:R-:W-:Y:S01]  /*1d430*/  SHF.L.U32 R4, R17, 0x7, RZ ;  /* 0x0000000711047819 */ /* 0x000fe200000006ff */
[----:B------:R-:W-:Y:S02]  /*1d440*/  IMAD R0, R31, UR4, RZ ;  /* 0x000000041f007c24 */ /* 0x000fe4000f8e02ff */
[----:B------:R0:W5:Y:S02]  /*1d450*/  LDL R17, [R1+0x20] ;  /* 0x0000200001117983 */ /* 0x0001640000100800 */
[----:B------:R-:W-:-:S02]  /*1d460*/  IMAD R5, R18, UR5, R0 ;  /* 0x0000000512057c24 */ /* 0x000fc4000f8e0200 */
[----:B------:R0:W5:Y:S01]  /*1d470*/  LDL R9, [R1+0x4] ;  /* 0x0000040001097983 */ /* 0x0001620000100800 */
[----:B---3--:R-:W-:Y:S02]  /*1d480*/  ISETP.NE.AND P0, PT, R8, 0x1, PT ;  /* 0x000000010800780c */ /* 0x008fe40003f05270 */
[----:B----4-:R-:W-:-:S03]  /*1d490*/  MOV R3, R34 ;  /* 0x0000002200037202 */ /* 0x010fc60000000f00 */
[----:B------:R-:W-:Y:S01]  /*1d4a0*/  IMAD.WIDE.U32 R2, R18, UR4, R2 ;  /* 0x0000000412027c25 */ /* 0x000fe2000f8e0002 */
[----:B------:R-:W-:-:S03]  /*1d4b0*/  ULDC.64 UR4, c[0x0][0x2e0] ;  /* 0x0000b80000047ab9 */ /* 0x000fc60000000a00 */
[----:B------:R-:W-:Y:S02]  /*1d4c0*/  IMAD.IADD R3, R3, 0x1, R5 ;  /* 0x0000000103037824 */ /* 0x000fe400078e0205 */
[----:B--2---:R-:W-:Y:S02]  /*1d4d0*/  IMAD R5, R20, UR4, RZ ;  /* 0x0000000414057c24 */ /* 0x004fe4000f8e02ff */
[----:B------:R-:W2:Y:S01]  /*1d4e0*/  S2R R20, SR_TID.X ;  /* 0x0000000000147919 */ /* 0x000ea20000002100 */
[----:B------:R-:W-:-:S04]  /*1d4f0*/  IMAD.WIDE.U32 R2, R30, UR4, R2 ;  /* 0x000000041e027c25 */ /* 0x000fc8000f8e0002 */
[----:B------:R-:W-:Y:S01]  /*1d500*/  IMAD R0, R30, UR5, R5 ;  /* 0x000000051e007c24 */ /* 0x000fe2000f8e0205 */
[----:B------:R-:W-:Y:S01]  /*1d510*/  ULDC.64 UR4, c[0x0][0x2d0] ;  /* 0x0000b40000047ab9 */ /* 0x000fe20000000a00 */
[----:B------:R-:W1:Y:S03]  /*1d520*/  @P0 LDC R5, c[0x0][0x44c] ;  /* 0x00011300ff050b82 */ /* 0x000e660000000800 */
[----:B------:R-:W-:-:S05]  /*1d530*/  IADD3 R3, R3, R0, RZ ;  /* 0x0000000003037210 */ /* 0x000fca0007ffe0ff */
[----:B------:R-:W3:Y:S01]  /*1d540*/  @P0 LDC R0, c[0x0][0x450] ;  /* 0x00011400ff000b82 */ /* 0x000ee20000000800 */
[----:B--2---:R-:W-:-:S04]  /*1d550*/  LOP3.LUT R20, R20, 0x7f, RZ, 0xc0, !PT ;  /* 0x0000007f14147812 */ /* 0x004fc800078ec0ff */
[----:B------:R-:W-:Y:S02]  /*1d560*/  SHF.R.U32.HI R21, RZ, 0x3, R20 ;  /* 0x00000003ff157819 */ /* 0x000fe40000011614 */
[----:B------:R-:W2:Y:S02]  /*1d570*/  S2R R20, SR_TID.X ;  /* 0x0000000000147919 */ /* 0x000ea40000002100 */
[----:B--2---:R-:W-:-:S05]  /*1d580*/  IMAD.SHL.U32 R20, R20, 0x10, RZ ;  /* 0x0000001014147824 */ /* 0x004fca00078e00ff */
[----:B------:R-:W-:-:S04]  /*1d590*/  LOP3.LUT R20, R21, 0x70, R20, 0xf8, !PT ;  /* 0x0000007015147812 */ /* 0x000fc800078ef814 */
[----:B------:R-:W-:-:S05]  /*1d5a0*/  LOP3.LUT R6, R20, R4, RZ, 0xfc, !PT ;  /* 0x0000000414067212 */ /* 0x000fca00078efcff */
[----:B-1----:R-:W-:-:S04]  /*1d5b0*/  @P0 IMAD.HI.U32 R7, R6, R5, RZ ;  /* 0x0000000506070227 */ /* 0x002fc800078e00ff */
[----:B------:R-:W-:Y:S01]  /*1d5c0*/  IMAD.MOV.U32 R5, RZ, RZ, R6 ;  /* 0x000000ffff057224 */ /* 0x000fe200078e0006 */
[----:B---3--:R-:W-:-:S04]  /*1d5d0*/  @P0 SHF.R.U32.HI R5, RZ, R0, R7 ;  /* 0x00000000ff050219 */ /* 0x008fc80000011607 */
[C---:B------:R-:W-:Y:S01]  /*1d5e0*/  IADD3 R0, -R5.reuse, RZ, RZ ;  /* 0x000000ff05007210 */ /* 0x040fe20007ffe1ff */
[----:B------:R-:W1:Y:S04]  /*1d5f0*/  S2R R20, SR_TID.X ;  /* 0x0000000000147919 */ /* 0x000e680000002100 */
[----:B------:R-:W-:Y:S01]  /*1d600*/  IMAD R0, R8, R0, R6 ;  /* 0x0000000008007224 */ /* 0x000fe200078e0206 */
[----:B------:R-:W-:Y:S01]  /*1d610*/  SHF.R.S32.HI R6, RZ, 0x1f, R5 ;  /* 0x0000001fff067819 */ /* 0x000fe20000011405 */
[----:B------:R-:W-:-:S04]  /*1d620*/  IMAD.WIDE.U32 R2, R5, UR4, R2 ;  /* 0x0000000405027c25 */ /* 0x000fc8000f8e0002 */
[----:B------:R-:W-:-:S04]  /*1d630*/  IMAD R6, R6, UR4, RZ ;  /* 0x0000000406067c24 */ /* 0x000fc8000f8e02ff */
[----:B------:R-:W-:Y:S01]  /*1d640*/  IMAD R5, R5, UR5, R6 ;  /* 0x0000000505057c24 */ /* 0x000fe2000f8e0206 */
[----:B------:R-:W-:-:S03]  /*1d650*/  ULDC.64 UR4, c[0x0][0x2c8] ;  /* 0x0000b20000047ab9 */ /* 0x000fc60000000a00 */
[----:B------:R-:W-:Y:S01]  /*1d660*/  IMAD.IADD R3, R3, 0x1, R5 ;  /* 0x0000000103037824 */ /* 0x000fe200078e0205 */
[----:B------:R-:W-:-:S05]  /*1d670*/  SHF.R.S32.HI R5, RZ, 0x1f, R0 ;  /* 0x0000001fff057819 */ /* 0x000fca0000011400 */
[----:B------:R-:W-:Y:S02]  /*1d680*/  IMAD R5, R5, UR4, RZ ;  /* 0x0000000405057c24 */ /* 0x000fe4000f8e02ff */
[----:B------:R-:W-:-:S04]  /*1d690*/  IMAD.WIDE.U32 R2, R0, UR4, R2 ;  /* 0x0000000400027c25 */ /* 0x000fc8000f8e0002 */
[----:B------:R-:W-:Y:S01]  /*1d6a0*/  IMAD R5, R0, UR5, R5 ;  /* 0x0000000500057c24 */ /* 0x000fe2000f8e0205 */
[----:B------:R-:W-:Y:S02]  /*1d6b0*/  ULDC.64 UR4, c[0x0][0x280] ;  /* 0x0000a00000047ab9 */ /* 0x000fe40000000a00 */
[----:B------:R-:W-:Y:S01]  /*1d6c0*/  LEA R0, P0, R2, UR4, 0x1 ;  /* 0x0000000402007c11 */ /* 0x000fe2000f8008ff */
[----:B------:R-:W-:Y:S01]  /*1d6d0*/  ULDC UR4, c[0x0][0x2b8] ;  /* 0x0000ae0000047ab9 */ /* 0x000fe20000000800 */
[----:B------:R-:W-:Y:S02]  /*1d6e0*/  IADD3 R5, R3, R5, RZ ;  /* 0x0000000503057210 */ /* 0x000fe40007ffe0ff */
[----:B-1----:R-:W-:Y:S02]  /*1d6f0*/  LOP3.LUT R20, R20, 0x7f, RZ, 0xc0, !PT ;  /* 0x0000007f14147812 */ /* 0x002fe400078ec0ff */
[----:B------:R-:W-:Y:S01]  /*1d700*/  LEA.HI.X R5, R2, UR5, R5, 0x1, P0 ;  /* 0x0000000502057c11 */ /* 0x000fe200080f0c05 */
[----:B------:R-:W-:Y:S01]  /*1d710*/  UMOV UR5, 0xffffffff ;  /* 0xffffffff00057882 */ /* 0x000fe20000000000 */
[----:B------:R-:W-:-:S02]  /*1d720*/  ISETP.GE.AND P3, PT, R33, UR4, PT ;  /* 0x0000000421007c0c */ /* 0x000fc4000bf66270 */
[----:B------:R-:W-:Y:S02]  /*1d730*/  ISETP.GE.AND P2, PT, R36, UR4, PT ;  /* 0x0000000424007c0c */ /* 0x000fe4000bf46270 */
[----:B------:R-:W-:Y:S02]  /*1d740*/  ISETP.GE.AND P0, PT, R35, UR4, PT ;  /* 0x0000000423007c0c */ /* 0x000fe4000bf06270 */
[----:B------:R-:W-:Y:S01]  /*1d750*/  SHF.R.U32.HI R10, RZ, 0x3, R20 ;  /* 0x00000003ff0a7819 */ /* 0x000fe20000011614 */
[----:B0-----:R-:W-:Y:S10]  /*1d760*/  BRA.DIV UR5, `(.L_x_734) ;  /* 0x0000004a050c7947 */ /* 0x001ff4000b800000 */
[----:B------:R-:W0:Y:S01]  /*1d770*/  SHFL.IDX PT, R14, R0, RZ, 0x181f ;  /* 0x00181fff000e7589 */ /* 0x000e2200000e0000 */
[----:B-----5:R-:W-:Y:S02]  /*1d780*/  IMAD R6, R17, R8, RZ ;  /* 0x0000000811067224 */ /* 0x020fe400078e02ff */
[----:B------:R-:W-:Y:S01]  /*1d790*/  IMAD.IADD R4, R10, 0x1, R4 ;  /* 0x000000010a047824 */ /* 0x000fe200078e0204 */
[----:B------:R-:W1:Y:S04]  /*1d7a0*/  SHFL.IDX PT, R2, R5, RZ, 0x181f ;  /* 0x00181fff05027589 */ /* 0x000e6800000e0000 */
[C---:B------:R-:W-:Y:S02]  /*1d7b0*/  ISETP.GE.AND P1, PT, R4.reuse, R6, PT ;  /* 0x000000060400720c */ /* 0x040fe40003f26270 */
[----:B------:R-:W-:-:S11]  /*1d7c0*/  IADD3 R7, R4, 0x10, RZ ;  /* 0x0000001004077810 */ /* 0x000fd60007ffe0ff */
[----:B0-----:R-:W-:-:S04]  /*1d7d0*/  @!P1 LEA R14, P4, R33, R14, 0x1 ;  /* 0x0000000e210e9211 */ /* 0x001fc800078808ff */
[----:B-1----:R-:W-:Y:S01]  /*1d7e0*/  @!P1 IADD3.X R3, RZ, R2, RZ, P4, !PT ;  /* 0x00000002ff039210 */ /* 0x002fe200027fe4ff */
        /* <DEDUP_REMOVED lines=11> */
[----:B------:R-:W-:Y:S01]  /*1d8a0*/  @!P1 IMAD.MOV.U32 R3, RZ, RZ, R7 ;  /* 0x000000ffff039224 */ /* 0x000fe200078e0007 */
[----:B------:R-:W-:-:S04]  /*1d8b0*/  IADD3 R7, R4, 0x20, RZ ;  /* 0x0000002004077810 */ /* 0x000fc80007ffe0ff */
        /* <DEDUP_REMOVED lines=58> */
.L_x_874:
[----:B-1----:R-:W-:Y:S01]  /*1dc60*/  IADD3 R3, R4, 0x70, RZ ;  /* 0x0000007004037810 */ /* 0x002fe20007ffe0ff */
[----:B------:R-:W-:Y:S03]  /*1dc70*/  BSSY B0, `(.L_x_735) ;  /* 0x000000b000007945 */ /* 0x000fe60003800000 */
        /* <DEDUP_REMOVED lines=10> */
.L_x_736:
[----:B------:R-:W-:Y:S05]  /*1dd20*/  BSYNC B0 ;  /* 0x0000000000007941 */ /* 0x000fea0003800000 */
.L_x_735:
[----:B------:R-:W-:Y:S01]  /*1dd30*/  NOP ;  /* 0x0000000000007918 */ /* 0x000fe20000000000 */
[----:B------:R-:W-:-:S13]  /*1dd40*/  PLOP3.LUT P0, PT, PT, PT, PT, 0x80, 0x0 ;  /* 0x000000000000781c */ /* 0x000fda0003f0f070 */
.L_x_737:
[----:B------:R-:W-:Y:S02]  /*1dd50*/  PLOP3.LUT P1, PT, P1, P0, PT, 0xa2, 0x0 ;  /* 0x000000000000781c */ /* 0x000fe40000f21472 */
[----:B------:R-:W-:-:S08]  /*1dd60*/  @P0 R2UR P1, UR4, R22 ;  /* 0x00000000160402ca */ /* 0x000fd00000020000 */
[----:B------:R-:W-:-:S05]  /*1dd70*/  @P0 PLOP3.LUT P0, PT, P1, PT, PT, 0x80, 0x0 ;  /* 0x000000000000081c */ /* 0x000fca0000f0f070 */
[----:B------:R-:W-:Y:S01]  /*1dd80*/  @!P1 SYNCS.ARRIVE.TRANS64.RED.A0T1 RZ, [UR4+0x30800], RZ ;  /* 0x030800ffffff99a7 */ /* 0x000fe20008200404 */
[----:B------:R-:W-:Y:S07]  /*1dd90*/  @!P1 ARRIVES.LDGSTSBAR.64.TRANSCNT [UR4+0x30800] ;  /* 0x03080000ff0099b0 */ /* 0x000fee0008000a84 */
[----:B------:R-:W-:Y:S05]  /*1dda0*/  @P0 BRA.U.ANY `(.L_x_737) ;  /* 0xfffffffd00e80947 */ /* 0x000fea000393ffff */
[----:B0-----:R-:W3:Y:S02]  /*1ddb0*/  LDL.LU R2, [R1+0x28] ;  /* 0x0000280001027983 */ /* 0x001ee40000300800 */
[----:B---3--:R-:W-:-:S04]  /*1ddc0*/  IADD3 R2, R2, 0x1, RZ ;  /* 0x0000000102027810 */ /* 0x008fc80007ffe0ff */
[----:B------:R-:W-:Y:S01]  /*1ddd0*/  LEA.HI R0, R2, R2, RZ, 0x1 ;  /* 0x0000000202007211 */ /* 0x000fe200078f08ff */
[----:B------:R0:W-:Y:S03]  /*1dde0*/  STL [R1+0x28], R2 ;  /* 0x0000280201007387 */ /* 0x0001e60000100800 */
[----:B------:R-:W-:-:S05]  /*1ddf0*/  LOP3.LUT R0, R0, 0xfffffffe, RZ, 0xc0, !PT ;  /* 0xfffffffe00007812 */ /* 0x000fca00078ec0ff */
[----:B------:R-:W-:-:S05]  /*1de00*/  IMAD.IADD R0, R2, 0x1, -R0 ;  /* 0x0000000102007824 */ /* 0x000fca00078e0a00 */
[----:B------:R-:W-:Y:S01]  /*1de10*/  SHF.L.U32 R3, R0, 0x1f, RZ ;  /* 0x0000001f00037819 */ /* 0x000fe200000006ff */
[----:B------:R-:W-:Y:S01]  /*1de20*/  NOP ;  /* 0x0000000000007918 */ /* 0x000fe20000000000 */
[----:B------:R0:W-:Y:S01]  /*1de30*/  SYNCS.ARRIVE.TRANS64.A1T0 RZ, [R22+URZ+0x30800], RZ ;  /* 0x030800ff16ff79a7 */ /* 0x0001e2000810003f */
[----:B------:R-:W-:Y:S01]  /*1de40*/  BSSY B0, `(.L_x_738) ;  /* 0x0000003000007945 */ /* 0x000fe20003800000 */
[----:B------:R-:W1:Y:S03]  /*1de50*/  SYNCS.PHASECHK.TRANS64.TRYWAIT P0, [R22+URZ+0x30820], R3 ;  /* 0x03082003160075a7 */ /* 0x000e66000800017f */
[----:B01----:R-:W-:Y:S05]  /*1de60*/  @!P0 BRA `(.L_x_739) ;  /* 0x0000004800e88947 */ /* 0x003fea0003800000 */
.L_x_875:
[----:B------:R-:W-:Y:S05]  /*1de70*/  BSYNC B0 ;  /* 0x0000000000007941 */ /* 0x000fea0003800000 */
.L_x_738:
[----:B------:R-:W3:Y:S01]  /*1de80*/  LDL R0, [R1+0x8] ;  /* 0x0000080001007983 */ /* 0x000ee20000100800 */
[----:B------:R-:W-:Y:S01]  /*1de90*/  BSSY B0, `(.L_x_740) ;  /* 0x000010f000007945 */ /* 0x000fe20003800000 */
[----:B---3--:R-:W-:-:S13]  /*1dea0*/  ISETP.GE.AND P0, PT, R0, 0x61, PT ;  /* 0x000000610000780c */ /* 0x008fda0003f06270 */
[----:B------:R-:W-:Y:S05]  /*1deb0*/  @!P0 BRA `(.L_x_741) ;  /* 0x0000001000308947 */ /* 0x000fea0003800000 */
[----:B------:R-:W3:Y:S01]  /*1dec0*/  LDL.LU R0, [R1+0x24] ;  /* 0x0000240001007983 */ /* 0x000ee20000300800 */
[----:B------:R-:W-:Y:S01]  /*1ded0*/  ULDC UR4, c[0x0][0x2f4] ;  /* 0x0000bd0000047ab9 */ /* 0x000fe20000000800 */
[----:B------:R-:W-:Y:S01]  /*1dee0*/  IMAD.MOV.U32 R17, RZ, RZ, R28 ;  /* 0x000000ffff117224 */ /* 0x000fe200078e001c */
[----:B------:R-:W-:Y:S01]  /*1def0*/  MOV R10, R26 ;  /* 0x0000001a000a7202 */ /* 0x000fe20000000f00 */
[----:B------:R-:W-:Y:S01]  /*1df00*/  IMAD.MOV.U32 R30, RZ, RZ, R25 ;  /* 0x000000ffff1e7224 */ /* 0x000fe200078e0019 */
[----:B------:R-:W-:Y:S02]  /*1df10*/  ISETP.GE.AND P3, PT, R33, UR4, PT ;  /* 0x0000000421007c0c */ /* 0x000fe4000bf66270 */
[----:B------:R-:W-:Y:S02]  /*1df20*/  ISETP.GE.AND P2, PT, R36, UR4, PT ;  /* 0x0000000424007c0c */ /* 0x000fe4000bf46270 */
[----:B------:R-:W-:Y:S02]  /*1df30*/  ISETP.GE.AND P1, PT, R35, UR4, PT ;  /* 0x0000000423007c0c */ /* 0x000fe4000bf26270 */
[----:B---3--:R-:W-:-:S11]  /*1df40*/  IADD3 R6, R0, -0x2, RZ ;  /* 0xfffffffe00067810 */ /* 0x008fd60007ffe0ff */
.L_x_754:
[----:B------:R-:W3:Y:S01]  /*1df50*/  LDL R4, [R1+0xc] ;  /* 0x00000c0001047983 */ /* 0x000ee20000100800 */
[----:B------:R-:W1:Y:S03]  /*1df60*/  LDC R7, c[0x0][0x430] ;  /* 0x00010c00ff077b82 */ /* 0x000e660000000800 */
[----:B------:R-:W4:Y:S04]  /*1df70*/  LDL R8, [R1+0x10] ;  /* 0x0000100001087983 */ /* 0x000f280000100800 */
[----:B------:R-:W2:Y:S01]  /*1df80*/  LDL R11, [R1+0x38] ;  /* 0x00003800010b7983 */ /* 0x000ea20000100800 */
[----:B------:R-:W0:Y:S02]  /*1df90*/  S2R R0, SR_TID.X ;  /* 0x0000000000007919 */ /* 0x000e240000002100 */
[----:B0-----:R-:W-:-:S04]  /*1dfa0*/  LOP3.LUT R0, R0, 0x7f, RZ, 0xc0, !PT ;  /* 0x0000007f00007812 */ /* 0x001fc800078ec0ff */
[----:B------:R-:W-:Y:S02]  /*1dfb0*/  SHF.R.U32.HI R2, RZ, 0x3, R0 ;  /* 0x00000003ff027819 */ /* 0x000fe40000011600 */
[----:B------:R-:W0:Y:S01]  /*1dfc0*/  S2R R0, SR_TID.X ;  /* 0x0000000000007919 */ /* 0x000e220000002100 */
[----:B-1----:R-:W-:-:S13]  /*1dfd0*/  ISETP.NE.AND P0, PT, R7, 0x1, PT ;  /* 0x000000010700780c */ /* 0x002fda0003f05270 */
[----:B------:R-:W1:Y:S01]  /*1dfe0*/  @P0 LDC R3, c[0x0][0x438] ;  /* 0x00010e00ff030b82 */ /* 0x000e620000000800 */
[----:B0-----:R-:W-:-:S04]  /*1dff0*/  SHF.L.U32 R0, R0, 0x4, RZ ;  /* 0x0000000400007819 */ /* 0x001fc800000006ff */
[----:B------:R-:W-:-:S03]  /*1e000*/  LOP3.LUT R0, R2, 0x70, R0, 0xf8, !PT ;  /* 0x0000007002007812 */ /* 0x000fc600078ef800 */
[----:B------:R-:W0:Y:S01]  /*1e010*/  @P0 LDC R2, c[0x0][0x434] ;  /* 0x00010d00ff020b82 */ /* 0x000e220000000800 */
[----:B------:R-:W-:Y:S02]  /*1e020*/  ISETP.GT.U32.AND P4, PT, R0, 0x5f, PT ;  /* 0x0000005f0000780c */ /* 0x000fe40003f84070 */
[----:B------:R-:W-:Y:S01]  /*1e030*/  IADD3 R26, R10, 0x1, RZ ;  /* 0x000000010a1a7810 */ /* 0x000fe20007ffe0ff */
[----:B------:R-:W-:Y:S05]  /*1e040*/  YIELD ;  /* 0x0000000000007946 */ /* 0x000fea0003800000 */
[----:B------:R-:W-:Y:S01]  /*1e050*/  MOV R25, R6 ;  /* 0x0000000600197202 */ /* 0x000fe20000000f00 */
[----:B---3--:R-:W-:-:S04]  /*1e060*/  IMAD R9, R6, 0x60, R4 ;  /* 0x0000006006097824 */ /* 0x008fc800078e0204 */
[----:B------:R-:W4:Y:S01]  /*1e070*/  @!P4 LDC.64 R4, c[0x0][0x428] ;  /* 0x00010a00ff04cb82 */ /* 0x000f220000000a00 */
[----:B------:R-:W-:-:S04]  /*1e080*/  IMAD.IADD R9, R0, 0x1, R9 ;  /* 0x0000000100097824 */ /* 0x000fc800078e0209 */
[----:B0-----:R-:W-:Y:S01]  /*1e090*/  @P0 IMAD.HI.U32 R2, R9, R2, RZ ;  /* 0x0000000209020227 */ /* 0x001fe200078e00ff */
[----:B------:R-:W-:-:S04]  /*1e0a0*/  MOV R0, R9 ;  /* 0x0000000900007202 */ /* 0x000fc80000000f00 */
[----:B-1----:R-:W-:-:S04]  /*1e0b0*/  @P0 SHF.R.U32.HI R0, RZ, R3, R2 ;  /* 0x00000003ff000219 */ /* 0x002fc80000011602 */
[--C-:B------:R-:W-:Y:S01]  /*1e0c0*/  @!P4 SHF.R.S32.HI R3, RZ, 0x1f, R0.reuse ;  /* 0x0000001fff03c819 */ /* 0x100fe20000011400 */
[----:B------:R-:W-:Y:S02]  /*1e0d0*/  @!P4 IMAD.MOV.U32 R2, RZ, RZ, R0 ;  /* 0x000000ffff02c224 */ /* 0x000fe400078e0000 */
[-C--:B----4-:R-:W-:Y:S02]  /*1e0e0*/  @!P4 IMAD R8, R8, R4.reuse, RZ ;  /* 0x000000040808c224 */ /* 0x090fe400078e02ff */
[----:B------:R-:W-:-:S04]  /*1e0f0*/  @!P4 IMAD.WIDE.U32 R2, R32, R4, R2 ;  /* 0x000000042002c225 */ /* 0x000fc800078e0002 */
[----:B------:R-:W-:Y:S02]  /*1e100*/  @!P4 IMAD R8, R32, R5, R8 ;  /* 0x000000052008c224 */ /* 0x000fe400078e0208 */
[----:B------:R-:W0:Y:S01]  /*1e110*/  @!P4 LDC.64 R4, c[0x0][0x418] ;  /* 0x00010600ff04cb82 */ /* 0x000e220000000a00 */
[----:B------:R-:W-:Y:S02]  /*1e120*/  IMAD.MOV R0, RZ, RZ, -R0 ;  /* 0x000000ffff007224 */ /* 0x000fe400078e0a00 */
[----:B------:R-:W-:Y:S02]  /*1e130*/  @!P4 IADD3 R3, R8, R3, RZ ;  /* 0x000000030803c210 */ /* 0x000fe40007ffe0ff */
[----:B------:R-:W-:Y:S02]  /*1e140*/  IMAD R9, R7, R0, R9 ;  /* 0x0000000007097224 */ /* 0x000fe400078e0209 */
[----:B------:R-:W-:Y:S01]  /*1e150*/  IMAD.MOV.U32 R0, RZ, RZ, RZ ;  /* 0x000000ffff007224 */ /* 0x000fe200078e00ff */
[----:B0-----:R-:W-:-:S04]  /*1e160*/  @!P4 LEA R4, P0, R2, R4, 0x2 ;  /* 0x000000040204c211 */ /* 0x001fc800078010ff */
[----:B------:R-:W-:-:S05]  /*1e170*/  @!P4 LEA.HI.X R5, R2, R5, R3, 0x2, P0 ;  /* 0x000000050205c211 */ /* 0x000fca00000f1403 */
[----:B------:R0:W5:Y:S01]  /*1e180*/  @!P4 LDG.E R0, desc[UR56][R4.64] ;  /* 0x000000380400c981 */ /* 0x000162000c1e1900 */
[----:B--2---:R-:W-:Y:S02]  /*1e190*/  ISETP.NE.AND P4, PT, R11, 0x3, PT ;  /* 0x000000030b00780c */ /* 0x004fe40003f85270 */
[----:B------:R-:W-:-:S04]  /*1e1a0*/  ISETP.NE.AND P0, PT, R26, 0x2, PT ;  /* 0x000000021a00780c */ /* 0x000fc80003f05270 */
[----:B------:R-:W-:Y:S02]  /*1e1b0*/  SEL R28, RZ, 0x1, P0 ;  /* 0x00000001ff1c7807 */ /* 0x000fe40000000000 */
[----:B------:R-:W-:Y:S02]  /*1e1c0*/  SEL R26, R26, RZ, P0 ;  /* 0x000000ff1a1a7207 */ /* 0x000fe40000000000 */
[----:B------:R-:W-:-:S03]  /*1e1d0*/  LOP3.LUT R28, R17, R28, RZ, 0x3c, !PT ;  /* 0x0000001c111c7212 */ /* 0x000fc600078e3cff */
[----:B0-----:R-:W-:Y:S05]  /*1e1e0*/  @!P4 BRA `(.L_x_742) ;  /* 0x000000000004c947 */ /* 0x001fea0003800000 */
[----:B------:R-:W-:Y:S01]  /*1e1f0*/  BPT.TRAP 0x1 ;  /* 0x000000040000795c */ /* 0x000fe20000300000 */
.L_x_742:
[----:B------:R-:W-:Y:S01]  /*1e200*/  IMAD R7, R26, 0x8, R22 ;  /* 0x000000081a077824 */ /* 0x000fe200078e0216 */
[----:B------:R-:W-:Y:S01]  /*1e210*/  SHF.L.U32 R2, R28, 0x1f, RZ ;  /* 0x0000001f1c027819 */ /* 0x000fe200000006ff */
[----:B------:R-:W-:Y:S03]  /*1e220*/  BSSY B1, `(.L_x_743) ;  /* 0x0000003000017945 */ /* 0x000fe60003800000 */
[----:B------:R-:W0:Y:S02]  /*1e230*/  SYNCS.PHASECHK.TRANS64.TRYWAIT P0, [R7+URZ+0x30840], R2 ;  /* 0x03084002070075a7 */ /* 0x000e24000800017f */
[----:B0-----:R-:W-:Y:S05]  /*1e240*/  @!P0 BRA `(.L_x_744) ;  /* 0x0000004800048947 */ /* 0x001fea0003800000 */
.L_x_876:
[----:B------:R-:W-:Y:S05]  /*1e250*/  BSYNC B1 ;  /* 0x0000000000017941 */ /* 0x000fea0003800000 */
.L_x_743:
[----:B------:R-:W2:Y:S01]  /*1e260*/  LDL R3, [R1] ;  /* 0x0000000001037983 */ /* 0x000ea20000100800 */
[----:B------:R-:W-:Y:S01]  /*1e270*/  SHF.R.S32.HI R20, RZ, 0x1f, R9 ;  /* 0x0000001fff147819 */ /* 0x000fe20000011409 */
[----:B------:R-:W-:Y:S01]  /*1e280*/  ULDC.64 UR4, c[0x0][0x300] ;  /* 0x0000c00000047ab9 */ /* 0x000fe20000000a00 */
[----:B-----5:R-:W-:Y:S01]  /*1e290*/  SHF.R.S32.HI R21, RZ, 0x1f, R0 ;  /* 0x0000001fff157819 */ /* 0x020fe20000011400 */
[----:B------:R-:W-:Y:S02]  /*1e2a0*/  IMAD R5, R26, 0x4800, R37 ;  /* 0x000048001a057824 */ /* 0x000fe400078e0225 */
[----:B------:R-:W-:-:S04]  /*1e2b0*/  IMAD R4, R20, UR4, RZ ;  /* 0x0000000414047c24 */ /* 0x000fc8000f8e02ff */
[----:B------:R-:W-:Y:S01]  /*1e2c0*/  IMAD R4, R9, UR5, R4 ;  /* 0x0000000509047c24 */ /* 0x000fe2000f8e0204 */
[C---:B--2---:R-:W-:Y:S02]  /*1e2d0*/  LOP3.LUT P5, RZ, R3.reuse, 0x2, RZ, 0xc0, !PT ;  /* 0x0000000203ff7812 */ /* 0x044fe400078ac0ff */
[----:B------:R-:W-:Y:S01]  /*1e2e0*/  LOP3.LUT P4, RZ, R3, 0x1, RZ, 0xc0, !PT ;  /* 0x0000000103ff7812 */ /* 0x000fe2000788c0ff */
        /* <DEDUP_REMOVED lines=13> */
[----:B------:R-:W-:Y:S01]  /*1e3c0*/  UMOV UR4, 0xffffffff ;  /* 0xffffffff00047882 */ /* 0x000fe20000000000 */
[----:B------:R-:W-:-:S04]  /*1e3d0*/  IADD3 R4, R4, R3, RZ ;  /* 0x0000000304047210 */ /* 0x000fc80007ffe0ff */
[----:B------:R-:W-:Y:S01]  /*1e3e0*/  LEA.HI.X R6, R2, UR5, R4, 0x1, P0 ;  /* 0x0000000502067c11 */ /* 0x000fe200080f0c04 */
[----:B------:R-:W-:Y:S06]  /*1e3f0*/  BRA.DIV UR4, `(.L_x_745) ;  /* 0x0000004604ac7947 */ /* 0x000fec000b800000 */
[----:B------:R-:W2:Y:S01]  /*1e400*/  LDL R3, [R1] ;  /* 0x0000000001037983 */ /* 0x000ea20000100800 */
[----:B------:R-:W-:Y:S02]  /*1e410*/  IMAD.SHL.U32 R4, R33, 0x2, RZ ;  /* 0x0000000221047824 */ /* 0x000fe400078e00ff */
[----:B------:R-:W-:Y:S01]  /*1e420*/  IMAD R5, R5, 0x2, R22 ;  /* 0x0000000205057824 */ /* 0x000fe200078e0216 */
[----:B------:R-:W0:Y:S04]  /*1e430*/  SHFL.IDX PT, R2, R8, RZ, 0x181f ;  /* 0x00181fff08027589 */ /* 0x000e2800000e0000 */
[----:B------:R-:W-:Y:S01]  /*1e440*/  SHFL.IDX PT, R34, R6, 0x2, 0x181f ;  /* 0x00581f0006227f89 */ /* 0x000fe200000e0000 */
[----:B0-----:R-:W-:Y:S02]  /*1e450*/  IADD3 R2, P0, R2, R4, RZ ;  /* 0x0000000402027210 */ /* 0x001fe40007f1e0ff */
[----:B--2---:R-:W-:-:S02]  /*1e460*/  LOP3.LUT P6, RZ, R3, 0x4, RZ, 0xc0, !PT ;  /* 0x0000000403ff7812 */ /* 0x004fc400078cc0ff */
[----:B------:R-:W0:Y:S02]  /*1e470*/  SHFL.IDX PT, R3, R6, RZ, 0x181f ;  /* 0x00181fff06037589 */ /* 0x000e2400000e0000 */
[----:B0-----:R-:W-:-:S09]  /*1e480*/  IADD3.X R3, RZ, R3, RZ, P0, !PT ;  /* 0x00000003ff037210 */ /* 0x001fd200007fe4ff */
[----:B------:R-:W-:Y:S04]  /*1e490*/  LDGSTS.E.BYPASS.LTC128B.128 [R5+0x1e400], desc[UR56][R2.64], !P6 ;  /* 0x1e40000002057fae */ /* 0x000fe8000f101d78 */
[----:B------:R-:W-:Y:S04]  /*1e4a0*/  LDGSTS.E.BYPASS.LTC128B.128 [R5+0x21400], desc[UR56][R2.64+0x80], !P5 ;  /* 0x2140008002057fae */ /* 0x000fe8000e901d78 */
[----:B------:R0:W-:Y:S04]  /*1e4b0*/  LDGSTS.E.BYPASS.LTC128B.128 [R5+0x24400], desc[UR56][R2.64+0x100], !P4 ;  /* 0x2440010002057fae */ /* 0x0001e8000e101d78 */
[----:B0-----:R-:W0:Y:S04]  /*1e4c0*/  SHFL.IDX PT, R2, R8, 0x1, 0x181f ;  /* 0x00381f0008027f89 */ /* 0x001e2800000e0000 */
[----:B------:R-:W1:Y:S01]  /*1e4d0*/  SHFL.IDX PT, R3, R6, 0x1, 0x181f ;  /* 0x00381f0006037f89 */ /* 0x000e6200000e0000 */
[----:B0-----:R-:W-:-:S04]  /*1e4e0*/  IADD3 R2, P0, R2, R4, RZ ;  /* 0x0000000402027210 */ /* 0x001fc80007f1e0ff */
[----:B-1----:R-:W-:-:S05]  /*1e4f0*/  IADD3.X R3, RZ, R3, RZ, P0, !PT ;  /* 0x00000003ff037210 */ /* 0x002fca00007fe4ff */
        /* <DEDUP_REMOVED lines=11> */
[----:B0-----:R-:W-:-:S04]  /*1e5b0*/  IADD3 R2, P0, R2, R4, RZ ;  /* 0x0000000402027210 */ /* 0x001fc80007f1e0ff */
[----:B------:R-:W-:Y:S02]  /*1e5c0*/  IADD3.X R3, RZ, R34, RZ, P0, !PT ;  /* 0x00000022ff037210 */ /* 0x000fe400007fe4ff */
        /* <DEDUP_REMOVED lines=12> */
.L_x_890:
[----:B------:R-:W3:Y:S01]  /*1e690*/  LDL R3, [R1] ;  /* 0x0000000001037983 */ /* 0x000ee20000100800 */
[----:B--2---:R-:W-:Y:S02]  /*1e6a0*/  IADD3 R2, P0, R2, R4, RZ ;  /* 0x0000000402027210 */ /* 0x004fe40007f1e0ff */
[----:B---3--:R-:W-:Y:S02]  /*1e6b0*/  LOP3.LUT P6, RZ, R3, 0x4, RZ, 0xc0, !PT ;  /* 0x0000000403ff7812 */ /* 0x008fe400078cc0ff */
[----:B------:R-:W-:Y:S02]  /*1e6c0*/  IADD3.X R3, RZ, R34, RZ, P0, !PT ;  /* 0x00000022ff037210 */ /* 0x000fe400007fe4ff */
[----:B------:R-:W-:-:S09]  /*1e6d0*/  PLOP3.LUT P0, PT, PT, PT, PT, 0x80, 0x0 ;  /* 0x000000000000781c */ /* 0x000fd20003f0f070 */
[----:B------:R-:W-:Y:S01]  /*1e6e0*/  @!PT LDS RZ, [RZ] ;  /* 0x00000000fffff984 */ /* 0x000fe20000000800 */
[----:B------:R-:W-:Y:S01]  /*1e6f0*/  @!PT LDS RZ, [RZ] ;  /* 0x00000000fffff984 */ /* 0x000fe20000000800 */
[----:B------:R-:W-:Y:S01]  /*1e700*/  @!PT LDS RZ, [RZ] ;  /* 0x00000000fffff984 */ /* 0x000fe20000000800 */
[----:B------:R1:W-:Y:S04]  /*1e710*/  LDGSTS.E.BYPASS.LTC128B.128 [R5+0x20c00], desc[UR56][R2.64], !P6 ;  /* 0x20c0000002057fae */ /* 0x0003e8000f101d78 */
[----:B------:R1:W-:Y:S04]  /*1e720*/  LDGSTS.E.BYPASS.LTC128B.128 [R5+0x23c00], desc[UR56][R2.64+0x80], !P5 ;  /* 0x23c0008002057fae */ /* 0x0003e8000e901d78 */
[----:B------:R1:W-:Y:S01]  /*1e730*/  LDGSTS.E.BYPASS.LTC128B.128 [R5+0x26c00], desc[UR56][R2.64+0x100], !P4 ;  /* 0x26c0010002057fae */ /* 0x0003e2000e101d78 */
[----:B------:R-:W-:Y:S01]  /*1e740*/  NOP ;  /* 0x0000000000007918 */ /* 0x000fe20000000000 */
.L_x_746:
[----:B------:R-:W-:Y:S02]  /*1e750*/  PLOP3.LUT P4, PT, P4, P0, PT, 0xa2, 0x0 ;  /* 0x000000000000781c */ /* 0x000fe40002781472 */
[----:B------:R-:W-:-:S08]  /*1e760*/  @P0 R2UR P4, UR4, R7 ;  /* 0x00000000070402ca */ /* 0x000fd00000080000 */
[----:B------:R-:W-:-:S05]  /*1e770*/  @P0 PLOP3.LUT P0, PT, P4, PT, PT, 0x80, 0x0 ;  /* 0x000000000000081c */ /* 0x000fca000270f070 */
[----:B------:R-:W-:Y:S01]  /*1e780*/  @!P4 SYNCS.ARRIVE.TRANS64.RED.A0T1 RZ, [UR4+0x30830], RZ ;  /* 0x030830ffffffc9a7 */ /* 0x000fe20008200404 */
[----:B------:R-:W-:Y:S07]  /*1e790*/  @!P4 ARRIVES.LDGSTSBAR.64.TRANSCNT [UR4+0x30830] ;  /* 0x03083000ff00c9b0 */ /* 0x000fee0008000a84 */
[----:B------:R-:W-:Y:S05]  /*1e7a0*/  @P0 BRA.U.ANY `(.L_x_746) ;  /* 0xfffffffd00e80947 */ /* 0x000fea000393ffff */
[----:B------:R-:W-:Y:S01]  /*1e7b0*/  NOP ;  /* 0x0000000000007918 */ /* 0x000fe20000000000 */
[----:B-1----:R-:W2:Y:S02]  /*1e7c0*/  LDL R2, [R1+0x38] ;  /* 0x0000380001027983 */ /* 0x002ea40000100800 */
[----:B--2---:R-:W-:-:S13]  /*1e7d0*/  ISETP.NE.AND P5, PT, R2, 0x3, PT ;  /* 0x000000030200780c */ /* 0x004fda0003fa5270 */
[----:B------:R-:W-:Y:S05]  /*1e7e0*/  @!P5 BRA `(.L_x_747) ;  /* 0x000000000004d947 */ /* 0x000fea0003800000 */
[----:B------:R-:W-:Y:S01]  /*1e7f0*/  BPT.TRAP 0x1 ;  /* 0x000000040000795c */ /* 0x000fe20000300000 */
.L_x_747:
[----:B------:R1:W-:Y:S01]  /*1e800*/  SYNCS.ARRIVE.TRANS64.A1T0 RZ, [R7+URZ+0x30830], RZ ;  /* 0x030830ff07ff79a7 */ /* 0x0003e2000810003f */
[----:B------:R-:W-:Y:S05]  /*1e810*/  @!P5 BRA `(.L_x_748) ;  /* 0x000000000004d947 */ /* 0x000fea0003800000 */
[----:B------:R-:W-:Y:S01]  /*1e820*/  BPT.TRAP 0x1 ;  /* 0x000000040000795c */ /* 0x000fe20000300000 */
.L_x_748:
[----:B------:R-:W-:Y:S01]  /*1e830*/  SHF.L.U32 R2, R17, 0x1f, RZ ;  /* 0x0000001f11027819 */ /* 0x000fe200000006ff */
[----:B0-----:R-:W-:Y:S01]  /*1e840*/  IMAD R6, R10, 0x8, R22 ;  /* 0x000000080a067824 */ /* 0x001fe200078e0216 */
[----:B------:R-:W-:Y:S03]  /*1e850*/  BSSY B1, `(.L_x_749) ;  /* 0x0000003000017945 */ /* 0x000fe60003800000 */
[----:B------:R-:W0:Y:S02]  /*1e860*/  SYNCS.PHASECHK.TRANS64.TRYWAIT P0, [R6+URZ+0x30860], R2 ;  /* 0x03086002060075a7 */ /* 0x000e24000800017f */
[----:B0-----:R-:W-:Y:S05]  /*1e870*/  @!P0 BRA `(.L_x_750) ;  /* 0x0000004800888947 */ /* 0x001fea0003800000 */
.L_x_891:
[----:B------:R-:W-:Y:S05]  /*1e880*/  BSYNC B1 ;  /* 0x0000000000017941 */ /* 0x000fea0003800000 */
.L_x_749:
[----:B------:R-:W1:Y:S01]  /*1e890*/  LDL R5, [R1+0x8] ;  /* 0x0000080001057983 */ /* 0x000e620000100800 */
[----:B------:R-:W2:Y:S01]  /*1e8a0*/  S2R R3, SR_TID.X ;  /* 0x0000000000037919 */ /* 0x000ea20000002100 */
[----:B------:R-:W-:Y:S01]  /*1e8b0*/  UMOV UR4, 0xffffffff ;  /* 0xffffffff00047882 */ /* 0x000fe20000000000 */
[----:B--2---:R-:W-:-:S04]  /*1e8c0*/  LOP3.LUT R3, R3, 0x7f, RZ, 0xc0, !PT ;  /* 0x0000007f03037812 */ /* 0x004fc800078ec0ff */
[----:B------:R-:W-:Y:S01]  /*1e8d0*/  SHF.R.U32.HI R3, RZ, 0x3, R3 ;  /* 0x00000003ff037819 */ /* 0x000fe20000011603 */
[----:B-1----:R-:W-:Y:S02]  /*1e8e0*/  IMAD R7, R30, -0x60, R5 ;  /* 0xffffffa01e077824 */ /* 0x002fe400078e0205 */
[----:B------:R-:W-:-:S03]  /*1e8f0*/  IMAD R5, R10, 0x4800, R37 ;  /* 0x000048000a057824 */ /* 0x000fc600078e0225 */
[----:B------:R-:W-:Y:S01]  /*1e900*/  IADD3 R7, -R3, R7, RZ ;  /* 0x0000000703077210 */ /* 0x000fe20007ffe1ff */
[----:B------:R-:W-:Y:S06]  /*1e910*/  BRA.DIV UR4, `(.L_x_751) ;  /* 0x0000004a04747947 */ /* 0x000fec000b800000 */
[----:B0-----:R-:W0:Y:S01]  /*1e920*/  SHFL.IDX PT, R2, R23, RZ, 0x181f ;  /* 0x00181fff17027589 */ /* 0x001e2200000e0000 */
[----:B------:R-:W-:-:S03]  /*1e930*/  LEA R5, R5, R22, 0x1 ;  /* 0x0000001605057211 */ /* 0x000fc600078e08ff */
        /* <DEDUP_REMOVED lines=43> */
[----:B0-----:R-:W-:-:S04]  /*1ebf0*/  IADD3 R2, P0, R2, R4, RZ ;  /* 0x0000000402027210 */ /* 0x001fc80007f1e0ff */
[----:B-1----:R-:W-:Y:S02]  /*1ec00*/  IADD3.X R3, RZ, R3, RZ, P0, !PT ;  /* 0x00000003ff037210 */ /* 0x002fe400007fe4ff */
[----:B------:R-:W-:-:S13]  /*1ec10*/  ISETP.LT.OR P0, PT, R7, 0x41, P3 ;  /* 0x000000410700780c */ /* 0x000fda0001f01670 */
[----:B------:R1:W-:Y:S01]  /*1ec20*/  LDGSTS.E.BYPASS.LTC128B.128 [R5+0x2400], desc[UR56][R2.64], !P0 ;  /* 0x0240000002057fae */ /* 0x0003e2000c101d78 */
[----:B------:R-:W-:-:S13]  /*1ec30*/  ISETP.LT.OR P0, PT, R7, 0x41, P2 ;  /* 0x000000410700780c */ /* 0x000fda0001701670 */
[----:B------:R1:W-:Y:S01]  /*1ec40*/  LDGSTS.E.BYPASS.LTC128B.128 [R5+0x5400], desc[UR56][R2.64+0x80], !P0 ;  /* 0x0540008002057fae */ /* 0x0003e2000c101d78 */
[----:B------:R-:W-:-:S13]  /*1ec50*/  ISETP.LT.OR P0, PT, R7, 0x41, P1 ;  /* 0x000000410700780c */ /* 0x000fda0000f01670 */
[----:B--2---:R1:W-:Y:S02]  /*1ec60*/  LDGSTS.E.BYPASS.LTC128B.128 [R5+0x8400], desc[UR56][R2.64+0x100], !P0 ;  /* 0x0840010002057fae */ /* 0x0043e4000c101d78 */
.L_x_905:
        /* <DEDUP_REMOVED lines=27> */
[----:B------:R-:W-:Y:S02]  /*1ee20*/  LEA R23, P0, R2, UR4, 0x1 ;  /* 0x0000000402177c11 */ /* 0x000fe4000f8008ff */
[----:B------:R-:W-:-:S04]  /*1ee30*/  IADD3 R3, R5, R3, RZ ;  /* 0x0000000305037210 */ /* 0x000fc80007ffe0ff */
[----:B------:R-:W-:Y:S02]  /*1ee40*/  LEA.HI.X R24, R2, UR5, R3, 0x1, P0 ;  /* 0x0000000502187c11 */ /* 0x000fe400080f0c03 */
[----:B------:R-:W-:-:S13]  /*1ee50*/  PLOP3.LUT P0, PT, PT, PT, PT, 0x80, 0x0 ;  /* 0x000000000000781c */ /* 0x000fda0003f0f070 */
.L_x_752:
        /* <DEDUP_REMOVED lines=11> */
.L_x_753:
[C---:B------:R-:W-:Y:S01]  /*1ef10*/  ISETP.GT.AND P0, PT, R25.reuse, RZ, PT ;  /* 0x000000ff1900720c */ /* 0x040fe20003f04270 */
[----:B------:R0:W-:Y:S01]  /*1ef20*/  SYNCS.ARRIVE.TRANS64.A1T0 RZ, [R6+URZ+0x30850], RZ ;  /* 0x030850ff06ff79a7 */ /* 0x0001e2000810003f */
[----:B------:R-:W-:Y:S01]  /*1ef30*/  MOV R17, R28 ;  /* 0x0000001c00117202 */ /* 0x000fe20000000f00 */
[----:B------:R-:W-:Y:S01]  /*1ef40*/  IMAD.MOV.U32 R10, RZ, RZ, R26 ;  /* 0x000000ffff0a7224 */ /* 0x000fe200078e001a */
[----:B------:R-:W-:Y:S01]  /*1ef50*/  MOV R30, R25 ;  /* 0x00000019001e7202 */ /* 0x000fe20000000f00 */
[----:B0-----:R-:W-:-:S08]  /*1ef60*/  VIADD R6, R25, 0xffffffff ;  /* 0xffffffff19067836 */ /* 0x001fd00000000000 */
[----:B------:R-:W-:Y:S05]  /*1ef70*/  @P0 BRA `(.L_x_754) ;  /* 0xffffffec00f40947 */ /* 0x000fea000383ffff */
.L_x_741:
[----:B------:R-:W-:Y:S05]  /*1ef80*/  BSYNC B0 ;  /* 0x0000000000007941 */ /* 0x000fea0003800000 */
.L_x_740:
        /* <DEDUP_REMOVED lines=17> */
.L_x_756:
[----:B------:R-:W-:Y:S05]  /*1f0a0*/  BSYNC B0 ;  /* 0x0000000000007941 */ /* 0x000fea0003800000 */
.L_x_755:
[----:B------:R-:W3:Y:S02]  /*1f0b0*/  LDL R0, [R1+0x38] ;  /* 0x0000380001007983 */ /* 0x000ee40000100800 */
[----:B---3--:R-:W-:-:S13]  /*1f0c0*/  ISETP.NE.AND P0, PT, R0, 0x3, PT ;  /* 0x000000030000780c */ /* 0x008fda0003f05270 */
[----:B------:R-:W-:Y:S05]  /*1f0d0*/  @!P0 BRA `(.L_x_757) ;  /* 0x0000000000048947 */ /* 0x000fea0003800000 */
[----:B------:R-:W-:Y:S01]  /*1f0e0*/  BPT.TRAP 0x1 ;  /* 0x000000040000795c */ /* 0x000fe20000300000 */
.L_x_757:
[----:B------:R-:W3:Y:S01]  /*1f0f0*/  LDL.LU R2, [R1+0x8] ;  /* 0x0000080001027983 */ /* 0x000ee20000300800 */
[----:B------:R-:W-:Y:S01]  /*1f100*/  IMAD R0, R26, 0x8, R22 ;  /* 0x000000081a007824 */ /* 0x000fe200078e0216 */
[----:B0-----:R-:W-:Y:S01]  /*1f110*/  SHF.L.U32 R3, R28, 0x1f, RZ ;  /* 0x0000001f1c037819 */ /* 0x001fe200000006ff */
[----:B------:R-:W-:Y:S03]  /*1f120*/  BSSY B0, `(.L_x_758) ;  /* 0x0000004000007945 */ /* 0x000fe60003800000 */
[----:B------:R-:W0:Y:S01]  /*1f130*/  SYNCS.PHASECHK.TRANS64.TRYWAIT P0, [R0+URZ+0x30860], R3 ;  /* 0x03086003000075a7 */ /* 0x000e22000800017f */
[----:B---3--:R-:W-:Y:S01]  /*1f140*/  IMAD R6, R25, -0x60, R2 ;  /* 0xffffffa019067824 */ /* 0x008fe200078e0202 */
[----:B0-----:R-:W-:Y:S06]  /*1f150*/  @!P0 BRA `(.L_x_759) ;  /* 0x0000004800748947 */ /* 0x001fec0003800000 */
.L_x_906:
[----:B------:R-:W-:Y:S05]  /*1f160*/  BSYNC B0 ;  /* 0x0000000000007941 */ /* 0x000fea0003800000 */
.L_x_758:
        /* <DEDUP_REMOVED lines=12> */
[----:B------:R-:W-:Y:S02]  /*1f230*/  LEA R4, R7, R22, 0x1 ;  /* 0x0000001607047211 */ /* 0x000fe400078e08ff */
[----:B------:R-:W-:Y:S01]  /*1f240*/  ISETP.LT.OR P4, PT, R6, 0x1, P2 ;  /* 0x000000010600780c */ /* 0x000fe20001781670 */
[----:B------:R-:W-:Y:S01]  /*1f250*/  SHFL.IDX PT, R7, R24, 0x1, 0x181f ;  /* 0x00381f0018077f89 */ /* 0x000fe200000e0000 */
[----:B------:R-:W-:-:S04]  /*1f260*/  ISETP.GE.AND P1, PT, R36, UR4, PT ;  /* 0x0000000424007c0c */ /* 0x000fc8000bf26270 */
[----:B------:R-:W-:Y:S02]  /*1f270*/  ISETP.LT.OR P3, PT, R6, 0x1, P1 ;  /* 0x000000010600780c */ /* 0x000fe40000f61670 */
        /* <DEDUP_REMOVED lines=30> */
[----:B------:R-:W0:Y:S02]  /*1f460*/  SHFL.IDX PT, R14, R23, 0x4, 0x181f ;  /* 0x00981f00170e7f89 */ /* 0x000e2400000e0000 */
[----:B-1----:R-:W-:-:S02]  /*1f470*/  IADD3.X R3, RZ, R7, RZ, P3, !PT ;  /* 0x00000007ff037210 */ /* 0x002fc40001ffe4ff */
[----:B------:R-:W1:Y:S01]  /*1f480*/  SHFL.IDX PT, R7, R24, 0x4, 0x181f ;  /* 0x00981f0018077f89 */ /* 0x000e6200000e0000 */
[----:B------:R-:W-:-:S04]  /*1f490*/  ISETP.LT.OR P3, PT, R6, 0x31, P1 ;  /* 0x000000310600780c */ /* 0x000fc80000f61670 */
[----:B------:R-:W-:Y:S01]  /*1f4a0*/  LDGSTS.E.BYPASS.LTC128B.128 [R4+0x1c00], desc[UR56][R2.64], !P4 ;  /* 0x01c0000002047fae */ /* 0x000fe2000e101d78 */
[----:B------:R-:W-:-:S03]  /*1f4b0*/  ISETP.LT.OR P4, PT, R6, 0x31, P0 ;  /* 0x000000310600780c */ /* 0x000fc60000781670 */
[----:B------:R-:W2:Y:S05]  /*1f4c0*/  SHFL.IDX PT, R24, R24, 0x5, 0x181f ;  /* 0x00b81f0018187f89 */ /* 0x000eaa00000e0000 */
[----:B------:R-:W-:Y:S05]  /*1f4d0*/  LDGSTS.E.BYPASS.LTC128B.128 [R4+0x4c00], desc[UR56][R2.64+0x80], !P3 ;  /* 0x04c0008002047fae */ /* 0x000fea000d901d78 */
        /* <DEDUP_REMOVED lines=10> */
.L_x_920:
        /* <DEDUP_REMOVED lines=13> */
.L_x_761:
[----:B------:R-:W-:Y:S02]  /*1f650*/  PLOP3.LUT P1, PT, P1, P0, PT, 0xa2, 0x0 ;  /* 0x000000000000781c */ /* 0x000fe40000f21472 */
[----:B------:R-:W-:-:S08]  /*1f660*/  @P0 R2UR P1, UR4, R0 ;  /* 0x00000000000402ca */ /* 0x000fd00000020000 */
[----:B------:R-:W-:-:S05]  /*1f670*/  @P0 PLOP3.LUT P0, PT, P1, PT, PT, 0x80, 0x0 ;  /* 0x000000000000081c */ /* 0x000fca0000f0f070 */
[----:B------:R-:W-:Y:S01]  /*1f680*/  @!P1 SYNCS.ARRIVE.TRANS64.RED.A0T1 RZ, [UR4+0x30850], RZ ;  /* 0x030850ffffff99a7 */ /* 0x000fe20008200404 */
[----:B------:R-:W-:Y:S07]  /*1f690*/  @!P1 ARRIVES.LDGSTSBAR.64.TRANSCNT [UR4+0x30850] ;  /* 0x03085000ff0099b0 */ /* 0x000fee0008000a84 */
[----:B------:R-:W-:Y:S05]  /*1f6a0*/  @P0 BRA.U.ANY `(.L_x_761) ;  /* 0xfffffffd00e80947 */ /* 0x000fea000393ffff */
[----:B------:R-:W-:Y:S01]  /*1f6b0*/  NOP ;  /* 0x0000000000007918 */ /* 0x000fe20000000000 */
[----:B0-----:R-:W2:Y:S02]  /*1f6c0*/  LDL.LU R2, [R1+0x38] ;  /* 0x0000380001027983 */ /* 0x001ea40000300800 */
[----:B--2---:R-:W-:-:S13]  /*1f6d0*/  ISETP.NE.AND P2, PT, R2, 0x3, PT ;  /* 0x000000030200780c */ /* 0x004fda0003f45270 */
[----:B------:R-:W-:Y:S05]  /*1f6e0*/  @!P2 BRA `(.L_x_762) ;  /* 0x000000000004a947 */ /* 0x000fea0003800000 */
[----:B------:R-:W-:Y:S01]  /*1f6f0*/  BPT.TRAP 0x1 ;  /* 0x000000040000795c */ /* 0x000fe20000300000 */
.L_x_762:
[----:B------:R1:W-:Y:S01]  /*1f700*/  SYNCS.ARRIVE.TRANS64.A1T0 RZ, [R0+URZ+0x30850], RZ ;  /* 0x030850ff00ff79a7 */ /* 0x0003e2000810003f */
[----:B------:R-:W-:-:S05]  /*1f710*/  VIADD R26, R26, 0x1 ;  /* 0x000000011a1a7836 */ /* 0x000fca0000000000 */
[----:B------:R-:W-:-:S04]  /*1f720*/  ISETP.NE.AND P0, PT, R26, 0x2, PT ;  /* 0x000000021a00780c */ /* 0x000fc80003f05270 */
[----:B------:R-:W-:Y:S02]  /*1f730*/  SEL R3, RZ, 0x1, P0 ;  /* 0x00000001ff037807 */ /* 0x000fe40000000000 */
[----:B------:R-:W-:Y:S02]  /*1f740*/  SEL R26, R26, RZ, P0 ;  /* 0x000000ff1a1a7207 */ /* 0x000fe40000000000 */
[----:B-1----:R-:W-:-:S07]  /*1f750*/  LOP3.LUT R28, R28, R3, RZ, 0x3c, !PT ;  /* 0x000000031c1c7212 */ /* 0x002fce00078e3cff */
.L_x_719:
[----:B------:R-:W-:Y:S05]  /*1f760*/  BSYNC B7 ;  /* 0x0000000000077941 */ /* 0x000fea0003800000 */
.L_x_717:
[----:B------:R-:W2:Y:S02]  /*1f770*/  LDL R0, [R1] ;  /* 0x0000000001007983 */ /* 0x000ea40000100800 */
[----:B--2---:R-:W-:-:S13]  /*1f780*/  LOP3.LUT P0, RZ, R0, 0x20, RZ, 0xc0, !PT ;  /* 0x0000002000ff7812 */ /* 0x004fda000780c0ff */
[----:B------:R-:W-:Y:S05]  /*1f790*/  @!P0 BRA `(.L_x_763) ;  /* 0x0000000000248947 */ /* 0x000fea0003800000 */
[----:B------:R-:W-:Y:S05]  /*1f7a0*/  WARPSYNC.ALL ;  /* 0x0000000000007948 */ /* 0x000fea0003800000 */
[----:B------:R-:W1:Y:S08]  /*1f7b0*/  S2UR UR5, SR_CgaCtaId ;  /* 0x00000000000579c3 */ /* 0x000e700000008800 */
[----:B------:R-:W-:Y:S06]  /*1f7c0*/  BAR.SYNC.DEFER_BLOCKING 0x5, 0x180 ;  /* 0x0146000000007b1d */ /* 0x000fec0000010000 */
[----:B------:R-:W-:-:S02]  /*1f7d0*/  UMOV UR4, 0x400 ;  /* 0x0000040000047882 */ /* 0x000fc40000000000 */
[----:B-1----:R-:W-:-:S06]  /*1f7e0*/  ULEA UR4, UR5, UR4, 0x18 ;  /* 0x0000000405047291 */ /* 0x002fcc000f8ec03f */
[----:B0-----:R-:W-:-:S05]  /*1f7f0*/  MOV R22, UR4 ;  /* 0x0000000400167c02 */ /* 0x001fca0008000f00 */
[----:B------:R0:W1:Y:S01]  /*1f800*/  LDS.128 R16, [R22+0x308d0] ;  /* 0x0308d00016107984 */ /* 0x0000620000000c00 */
[----:B------:R-:W-:Y:S06]  /*1f810*/  BAR.ARV 0x4, 0x180 ;  /* 0x0106000000007b1d */ /* 0x000fec0000002000 */
[----:B------:R-:W-:Y:S05]  /*1f820*/  BRA `(.L_x_764) ;  /* 0x0000000800407947 */ /* 0x000fea0003800000 */
.L_x_763:
[----:B------:R-:W1:Y:S01]  /*1f830*/  S2R R8, SR_TID.X ;  /* 0x0000000000087919 */ /* 0x000e620000002100 */
[----:B------:R-:W-:Y:S01]  /*1f840*/  UMOV UR4, 0xffffffff ;  /* 0xffffffff00047882 */ /* 0x000fe20000000000 */
[----:B-1----:R-:W-:-:S04]  /*1f850*/  LOP3.LUT R8, R8, 0x1f, RZ, 0xc0, !PT ;  /* 0x0000001f08087812 */ /* 0x002fc800078ec0ff */
[----:B------:R-:W-:Y:S01]  /*1f860*/  ISETP.NE.AND P0, PT, R8, 0x1f, PT ;  /* 0x0000001f0800780c */ /* 0x000fe20003f05270 */
[----:B------:R-:W-:-:S12]  /*1f870*/  BRA.DIV UR4, `(.L_x_765) ;  /* 0x0000004a04c47947 */ /* 0x000fd8000b800000 */
[----:B0-----:R-:W-:Y:S01]  /*1f880*/  IMAD.IADD R5, R19, 0x1, R8 ;  /* 0x0000000113057824 */ /* 0x001fe200078e0208 */
[----:B------:R-:W-:-:S04]  /*1f890*/  ULDC UR4, c[0x0][0xc3c] ;  /* 0x00030f0000047ab9 */ /* 0x000fc80000000800 */
[----:B------:R-:W-:-:S13]  /*1f8a0*/  ISETP.GE.OR P1, PT, R5, UR4, !P0 ;  /* 0x0000000405007c0c */ /* 0x000fda000c726670 */
[----:B------:R-:W0:Y:S02]  /*1f8b0*/  @!P1 LDC.64 R2, c[0x0][0xc80] ;  /* 0x00032000ff029b82 */ /* 0x000e240000000a00 */
[----:B0-----:R-:W-:-:S06]  /*1f8c0*/  @!P1 IMAD.WIDE R2, R5, 0x4, R2 ;  /* 0x0000000405029825 */ /* 0x001fcc00078e0202 */
[----:B------:R-:W2:Y:S01]  /*1f8d0*/  @!P1 LDG.E R2, desc[UR56][R2.64] ;  /* 0x0000003802029981 */ /* 0x000ea2000c1e1900 */
[----:B------:R-:W-:Y:S02]  /*1f8e0*/  MOV R4, RZ ;  /* 0x000000ff00047202 */ /* 0x000fe40000000f00 */
        /* <DEDUP_REMOVED lines=8> */
[----:B0-----:R-:W-:-:S04]  /*1f970*/  SEL R5, R14, RZ, P1 ;  /* 0x000000ff0e057207 */ /* 0x001fc80000800000 */
[----:B------:R-:W-:Y:S02]  /*1f980*/  IADD3 R6, R4, R5, RZ ;  /* 0x0000000504067210 */ /* 0x000fe40007ffe0ff */
        /* <DEDUP_REMOVED lines=13> */
[----:B------:R0:W1:Y:S02]  /*1fa60*/  SHFL.IDX PT, R14, R6, 0x1f, 0x1f ;  /* 0x03e01f00060e7f89 */ /* 0x00006400000e0000 */
.L_x_930:
[----:B------:R-:W-:Y:S02]  /*1fa70*/  ULDC UR4, c[0x0][0xc38] ;  /* 0x00030e0000047ab9 */ /* 0x000fe40000000800 */
[----:B------:R-:W-:-:S04]  /*1fa80*/  IMAD.U32 R7, RZ, RZ, UR4 ;  /* 0x00000004ff077e24 */ /* 0x000fc8000f8e00ff */
[----:B-1----:R-:W-:-:S05]  /*1fa90*/  IMAD R3, R14, R7, RZ ;  /* 0x000000070e037224 */ /* 0x002fca00078e02ff */
[----:B------:R-:W-:-:S04]  /*1faa0*/  IADD3 R8, R0, R3, RZ ;  /* 0x0000000300087210 */ /* 0x000fc80007ffe0ff */
[----:B------:R-:W-:-:S13]  /*1fab0*/  ISETP.GT.AND P6, PT, R8, R5, PT ;  /* 0x000000050800720c */ /* 0x000fda0003fc4270 */
[----:B------:R-:W-:Y:S05]  /*1fac0*/  @P6 BRA `(.L_x_766) ;  /* 0x00000000009c6947 */ /* 0x000fea0003800000 */
.L_x_771:
[----:B------:R-:W1:Y:S01]  /*1fad0*/  LDC R0, c[0x0][0xc3c] ;  /* 0x00030f00ff007b82 */ /* 0x000e620000000800 */
[----:B------:R-:W-:-:S05]  /*1fae0*/  VIADD R19, R19, 0x1f ;  /* 0x0000001f13137836 */ /* 0x000fca0000000000 */
[----:B-1----:R-:W-:-:S13]  /*1faf0*/  ISETP.GE.AND P6, PT, R19, R0, PT ;  /* 0x000000001300720c */ /* 0x002fda0003fc6270 */
[----:B------:R-:W-:Y:S05]  /*1fb00*/  @P6 BRA `(.L_x_767) ;  /* 0x0000000400446947 */ /* 0x000fea0003800000 */
[----:B------:R-:W1:Y:S01]  /*1fb10*/  S2R R2, SR_TID.X ;  /* 0x0000000000027919 */ /* 0x000e620000002100 */
[----:B------:R-:W-:Y:S01]  /*1fb20*/  BSSY B0, `(.L_x_768) ;  /* 0x0000009000007945 */ /* 0x000fe20003800000 */
[----:B------:R-:W-:Y:S01]  /*1fb30*/  IMAD.MOV.U32 R4, RZ, RZ, RZ ;  /* 0x000000ffff047224 */ /* 0x000fe200078e00ff */
[----:B-1----:R-:W-:-:S04]  /*1fb40*/  LOP3.LUT R2, R2, 0x1f, RZ, 0xc0, !PT ;  /* 0x0000001f02027812 */ /* 0x002fc800078ec0ff */
[----:B------:R-:W-:-:S04]  /*1fb50*/  IADD3 R7, R19, R2, RZ ;  /* 0x0000000213077210 */ /* 0x000fc80007ffe0ff */
[----:B------:R-:W-:-:S13]  /*1fb60*/  ISETP.GE.OR P6, PT, R7, R0, !P0 ;  /* 0x000000000700720c */ /* 0x000fda00047c6670 */
[----:B------:R-:W-:Y:S05]  /*1fb70*/  @P6 BRA `(.L_x_769) ;  /* 0x00000000000c6947 */ /* 0x000fea0003800000 */
[----:B------:R-:W1:Y:S02]  /*1fb80*/  LDC.64 R2, c[0x0][0xc80] ;  /* 0x00032000ff027b82 */ /* 0x000e640000000a00 */
[----:B-1----:R-:W-:-:S05]  /*1fb90*/  IMAD.WIDE R2, R7, 0x4, R2 ;  /* 0x0000000407027825 */ /* 0x002fca00078e0202 */
[----:B------:R1:W5:Y:S02]  /*1fba0*/  LDG.E R4, desc[UR56][R2.64] ;  /* 0x0000003802047981 */ /* 0x000364000c1e1900 */
.L_x_769:
[----:B------:R-:W-:Y:S05]  /*1fbb0*/  BSYNC B0 ;  /* 0x0000000000007941 */ /* 0x000fea0003800000 */
.L_x_768:
        /* <DEDUP_REMOVED lines=9> */
[----:B-1----:R-:W-:-:S04]  /*1fc50*/  SEL R3, R14, RZ, P3 ;  /* 0x000000ff0e037207 */ /* 0x002fc80001800000 */
[----:B------:R-:W-:-:S05]  /*1fc60*/  IADD3 R2, R0, R3, RZ ;  /* 0x0000000300027210 */ /* 0x000fca0007ffe0ff */
[----:B------:R-:W1:Y:S02]  /*1fc70*/  SHFL.UP PT, R14, R2, 0x8, RZ ;  /* 0x05000000020e7989 */ /* 0x000e6400000e00ff */
[----:B-1----:R-:W-:-:S05]  /*1fc80*/  SEL R3, R14, RZ, P4 ;  /* 0x000000ff0e037207 */ /* 0x002fca0002000000 */
[----:B------:R-:W-:-:S05]  /*1fc90*/  IMAD.IADD R3, R2, 0x1, R3 ;  /* 0x0000000102037824 */ /* 0x000fca00078e0203 */
[----:B------:R-:W0:Y:S02]  /*1fca0*/  SHFL.UP PT, R14, R3, 0x10, RZ ;  /* 0x06000000030e7989 */ /* 0x000e2400000e00ff */
[----:B0-----:R-:W-:-:S04]  /*1fcb0*/  SEL R6, R14, RZ, P5 ;  /* 0x000000ff0e067207 */ /* 0x001fc80002800000 */
[----:B------:R-:W-:-:S05]  /*1fcc0*/  IADD3 R6, R3, R6, RZ ;  /* 0x0000000603067210 */ /* 0x000fca0007ffe0ff */
[----:B------:R0:W1:Y:S02]  /*1fcd0*/  SHFL.IDX PT, R14, R6, 0x1f, 0x1f ;  /* 0x03e01f00060e7f89 */ /* 0x00006400000e0000 */
.L_x_938:
[----:B------:R-:W-:Y:S02]  /*1fce0*/  ULDC UR4, c[0x0][0xc38] ;  /* 0x00030e0000047ab9 */ /* 0x000fe40000000800 */
[----:B------:R-:W-:-:S04]  /*1fcf0*/  IMAD.U32 R7, RZ, RZ, UR4 ;  /* 0x00000004ff077e24 */ /* 0x000fc8000f8e00ff */
[----:B-1----:R-:W-:-:S05]  /*1fd00*/  IMAD R3, R14, R7, RZ ;  /* 0x000000070e037224 */ /* 0x002fca00078e02ff */
[----:B------:R-:W-:-:S04]  /*1fd10*/  IADD3 R8, R3, R8, RZ ;  /* 0x0000000803087210 */ /* 0x000fc80007ffe0ff */
[----:B------:R-:W-:-:S13]  /*1fd20*/  ISETP.GT.AND P6, PT, R8, R5, PT ;  /* 0x000000050800720c */ /* 0x000fda0003fc4270 */
[----:B------:R-:W-:Y:S05]  /*1fd30*/  @!P6 BRA `(.L_x_771) ;  /* 0xfffffffc0064e947 */ /* 0x000fea000383ffff */
.L_x_766:
        /* <DEDUP_REMOVED lines=8> */
.L_x_942:
[----:B------:R-:W-:Y:S02]  /*1fdc0*/  ISETP.NE.AND P0, PT, R2, RZ, PT ;  /* 0x000000ff0200720c */ /* 0x000fe40003f05270 */
[----:B------:R-:W-:-:S11]  /*1fdd0*/  MOV R14, RZ ;  /* 0x000000ff000e7202 */ /* 0x000fd60000000f00 */
[----:B------:R-:W-:Y:S05]  /*1fde0*/  @!P0 BRA `(.L_x_773) ;  /* 0x0000000000108947 */ /* 0x000fea0003800000 */
[----:B------:R-:W-:Y:S01]  /*1fdf0*/  UMOV UR4, 0xffffffff ;  /* 0xffffffff00047882 */ /* 0x000fe20000000000 */
[----:B------:R-:W-:Y:S02]  /*1fe00*/  VIADD R12, R0, 0xffffffff ;  /* 0xffffffff000c7836 */ /* 0x000fe40000000000 */
[----:B------:R-:W-:Y:S05]  /*1fe10*/  BRA.DIV UR4, `(.L_x_774) ;  /* 0x0000004e04847947 */ /* 0x000fea000b800000 */
[----:B------:R3:W4:Y:S02]  /*1fe20*/  SHFL.IDX PT, R14, R6, R12, 0x1f ;  /* 0x00001f0c060e7589 */ /* 0x00072400000e0000 */
.L_x_773:
[----:B0-23--:R-:W-:Y:S01]  /*1fe30*/  IABS R6, R4 ;  /* 0x0000000400067213 */ /* 0x00dfe20000000000 */
[----:B----4-:R-:W-:Y:S01]  /*1fe40*/  IMAD R16, R14, R7, R8 ;  /* 0x000000070e107224 */ /* 0x010fe200078e0208 */
[----:B------:R-:W-:Y:S02]  /*1fe50*/  IADD3 R19, R0, R19, RZ ;  /* 0x0000001300137210 */ /* 0x000fe40007ffe0ff */
[----:B------:R-:W0:Y:S08]  /*1fe60*/  I2F.RP R9, R6 ;  /* 0x0000000600097306 */ /* 0x000e300000209400 */
[----:B0-----:R-:W0:Y:S02]  /*1fe70*/  MUFU.RCP R9, R9 ;  /* 0x0000000900097308 */ /* 0x001e240000001000 */
[----:B0-----:R-:W-:-:S06]  /*1fe80*/  IADD3 R2, R9, 0xffffffe, RZ ;  /* 0x0ffffffe09027810 */ /* 0x001fcc0007ffe0ff */
[----:B------:R0:W2:Y:S02]  /*1fe90*/  F2I.FTZ.U32.TRUNC.NTZ R3, R2 ;  /* 0x0000000200037305 */ /* 0x0000a4000021f000 */
[----:B0-----:R-:W-:Y:S01]  /*1fea0*/  MOV R2, RZ ;  /* 0x000000ff00027202 */ /* 0x001fe20000000f00 */
[----:B--2---:R-:W-:-:S04]  /*1feb0*/  IMAD.MOV R7, RZ, RZ, -R3 ;  /* 0x000000ffff077224 */ /* 0x004fc800078e0a03 */
[----:B------:R-:W-:-:S04]  /*1fec0*/  IMAD R7, R7, R6, RZ ;  /* 0x0000000607077224 */ /* 0x000fc800078e02ff */
[----:B------:R-:W-:-:S04]  /*1fed0*/  IMAD.HI.U32 R3, R3, R7, R2 ;  /* 0x0000000703037227 */ /* 0x000fc800078e0002 */
[----:B------:R-:W-:Y:S01]  /*1fee0*/  IMAD.IADD R7, R5, 0x1, -R16 ;  /* 0x0000000105077824 */ /* 0x000fe200078e0a10 */
[----:B------:R-:W-:-:S04]  /*1fef0*/  IABS R5, R4 ;  /* 0x0000000400057213 */ /* 0x000fc80000000000 */
[----:B------:R-:W-:Y:S02]  /*1ff00*/  IABS R2, R7 ;  /* 0x0000000700027213 */ /* 0x000fe40000000000 */
[----:B------:R-:W-:-:S03]  /*1ff10*/  IADD3 R5, RZ, -R5, RZ ;  /* 0x80000005ff057210 */ /* 0x000fc60007ffe0ff */
        /* <DEDUP_REMOVED lines=9> */
[----:B------:R-:W-:-:S05]  /*1ffb0*/  @P0 VIADD R3, R3, 0x1 ;  /* 0x0000000103030836 */ /* 0x000fca0000000000 */
[----:B------:R-:W-:Y:S02]  /*1ffc0*/  @!P2 IADD3 R3, -R3, RZ, RZ ;  /* 0x000000ff0303a210 */ /* 0x000fe40007ffe1ff */
[----:B------:R-:W-:-:S05]  /*1ffd0*/  @!P1 LOP3.LUT R3, RZ, R4, RZ, 0x33, !PT ;  /* 0x00000004ff039212 */ /* 0x000fca00078e33ff */
[--C-:B------:R-:W-:Y:S02]  /*1ffe0*/  IMAD.MOV R17, RZ, RZ, -R3.reuse ;  /* 0x000000ffff117224 */ /* 0x100fe400078e0a03 */
[----:B------:R-:W-:Y:S02]  /*1fff0*/  IMAD.MOV.U32 R18, RZ, RZ, R3 ;  /* 0x000000ffff127224 */ /* 0x000fe400078e0003 */
[----:B------:R-:W-:Y:S01]  /*20000*/  IMAD R17, R4, R17, R7 ;  /* 0x0000001104117224 */ /* 0x000fe200078e0207 */
[----:B------:R-:W-:Y:S06]  /*20010*/  BRA `(.L_x_775) ;  /* 0x00000000001c7947 */ /* 0x000fec0003800000 */
.L_x_767:
[----:B------:R-:W-:Y:S01]  /*20020*/  UMOV UR4, URZ ;  /* 0x0000003f00047c82 */ /* 0x000fe20008000000 */
[----:B------:R-:W-:Y:S01]  /*20030*/  UMOV UR5, URZ ;  /* 0x0000003f00057c82 */ /* 0x000fe20008000000 */
[----:B------:R-:W-:Y:S01]  /*20040*/  ULDC UR6, c[0x0][0xc3c] ;  /* 0x00030f0000067ab9 */ /* 0x000fe20000000800 */
[----:B------:R-:W-:Y:S01]  /*20050*/  MOV R16, R5 ;  /* 0x0000000500107202 */ /* 0x000fe20000000f00 */
[----:B------:R-:W-:Y:S01]  /*20060*/  IMAD.U32 R17, RZ, RZ, UR4 ;  /* 0x00000004ff117e24 */ /* 0x000fe2000f8e00ff */
[----:B------:R-:W-:Y:S01]  /*20070*/  MOV R18, UR5 ;  /* 0x0000000500127c02 */ /* 0x000fe20008000f00 */
[----:B------:R-:W-:-:S07]  /*20080*/  IMAD.U32 R19, RZ, RZ, UR6 ;  /* 0x00000006ff137e24 */ /* 0x000fce000f8e00ff */
.L_x_775:
        /* <DEDUP_REMOVED lines=10> */
.L_x_764:
[----:B------:R-:W-:Y:S02]  /*20130*/  ULDC UR4, c[0x0][0xc3c] ;  /* 0x00030f0000047ab9 */ /* 0x000fe40000000800 */
[----:B-1----:R-:W-:-:S13]  /*20140*/  ISETP.GE.AND P0, PT, R19, UR4, PT ;  /* 0x0000000413007c0c */ /* 0x002fda000bf06270 */
[----:B------:R-:W-:Y:S05]  /*20150*/  @!P0 BRA `(.L_x_776) ;  /* 0xffffffa000f48947 */ /* 0x000fea000383ffff */
[----:B------:R-:W-:Y:S05]  /*20160*/  BSYNC B8 ;  /* 0x0000000000087941 */ /* 0x000fea0003800000 */
.L_x_673:
[----:B------:R-:W3:Y:S01]  /*20170*/  LDL.LU R0, [R1+0x28] ;  /* 0x0000280001007983 */ /* 0x000ee20000300800 */
[----:B------:R-:W-:Y:S01]  /*20180*/  BSSY B0, `(.L_x_777) ;  /* 0x000000b000007945 */ /* 0x000fe20003800000 */
[----:B------:R-:W1:Y:S01]  /*20190*/  S2R R5, SR_CgaCtaId ;  /* 0x0000000000057919 */ /* 0x000e620000008800 */
[----:B---3--:R-:W-:-:S04]  /*201a0*/  IADD3 R0, R0, 0x1, RZ ;  /* 0x0000000100007810 */ /* 0x008fc80007ffe0ff */
[----:B--2---:R-:W-:-:S04]  /*201b0*/  LEA.HI R2, R0, R0, RZ, 0x1 ;  /* 0x0000000000027211 */ /* 0x004fc800078f08ff */
[----:B0-----:R-:W-:Y:S02]  /*201c0*/  LOP3.LUT R3, R2, 0xfffffffe, RZ, 0xc0, !PT ;  /* 0xfffffffe02037812 */ /* 0x001fe400078ec0ff */
[----:B------:R-:W-:-:S03]  /*201d0*/  MOV R2, 0x400 ;  /* 0x0000040000027802 */ /* 0x000fc60000000f00 */
[----:B------:R-:W-:Y:S01]  /*201e0*/  IMAD.IADD R0, R0, 0x1, -R3 ;  /* 0x0000000100007824 */ /* 0x000fe200078e0a03 */
[----:B-1----:R-:W-:-:S04]  /*201f0*/  LEA R7, R5, R2, 0x18 ;  /* 0x0000000205077211 */ /* 0x002fc800078ec0ff */
[----:B------:R-:W-:-:S04]  /*20200*/  SHF.L.U32 R0, R0, 0x1f, RZ ;  /* 0x0000001f00007819 */ /* 0x000fc800000006ff */
[----:B------:R-:W0:Y:S02]  /*20210*/  SYNCS.PHASECHK.TRANS64.TRYWAIT P0, [R7+URZ+0x30820], R0 ;  /* 0x03082000070075a7 */ /* 0x000e24000800017f */
[----:B0-----:R-:W-:Y:S05]  /*20220*/  @!P0 BRA `(.L_x_778) ;  /* 0x0000004800a48947 */ /* 0x001fea0003800000 */
.L_x_945:
[----:B------:R-:W-:Y:S05]  /*20230*/  BSYNC B0 ;  /* 0x0000000000007941 */ /* 0x000fea0003800000 */
.L_x_777:
[----:B------:R-:W-:-:S03]  /*20240*/  UMOV UR4, 0xffffffff ;  /* 0xffffffff00047882 */ /* 0x000fc60000000000 */
[----:B------:R-:W-:Y:S05]  /*20250*/  BRA.DIV UR4, `(.L_x_779) ;  /* 0x0000004a04ac7947 */ /* 0x000fea000b800000 */
[----:B0-----:R-:W0:Y:S02]  /*20260*/  S2R R0, SR_TID.X ;  /* 0x0000000000007919 */ /* 0x001e240000002100 */
[----:B0-----:R-:W-:-:S04]  /*20270*/  SHF.R.U32.HI R0, RZ, 0x5, R0 ;  /* 0x00000005ff007819 */ /* 0x001fc80000011600 */
[----:B------:R-:W-:-:S05]  /*20280*/  LOP3.LUT R0, R0, 0x3, RZ, 0xc0, !PT ;  /* 0x0000000300007812 */ /* 0x000fca00078ec0ff */
[----:B------:R0:W1:Y:S02]  /*20290*/  SHFL.IDX PT, R14, R0, RZ, 0x1f ;  /* 0x00001fff000e7589 */ /* 0x00006400000e0000 */
.L_x_948:
[----:B-1----:R-:W-:-:S13]  /*202a0*/  ISETP.NE.AND P0, PT, R14, RZ, PT ;  /* 0x000000ff0e00720c */ /* 0x002fda0003f05270 */
[----:B------:R-:W-:Y:S05]  /*202b0*/  @P0 BRA `(.L_x_448) ;  /* 0x0000000000880947 */ /* 0x000fea0003800000 */
[----:B------:R-:W-:-:S03]  /*202c0*/  UMOV UR4, 0xffffffff ;  /* 0xffffffff00047882 */ /* 0x000fc60000000000 */
[----:B------:R-:W-:Y:S05]  /*202d0*/  BRA.DIV UR4, `(.L_x_780) ;  /* 0x0000004a04c07947 */ /* 0x000fea000b800000 */
[----:B------:R-:W-:-:S13]  /*202e0*/  ELECT P6, URZ, PT ;  /* 0x00000000003f782f */ /* 0x000fda00038c0000 */
.L_x_951:
[----:B------:R-:W-:Y:S05]  /*202f0*/  @!P6 BRA `(.L_x_448) ;  /* 0x000000000078e947 */ /* 0x000fea0003800000 */
[----:B------:R-:W-:-:S06]  /*20300*/  ULOP3.LUT UR4, UR61, 0x2, URZ, 0xfc, !UPT ;  /* 0x000000023d047892 */ /* 0x000fcc000f8efc3f */
[----:B0-----:R-:W-:-:S04]  /*20310*/  MOV R0, UR4 ;  /* 0x0000000400007c02 */ /* 0x001fc80008000f00 */
[----:B------:R-:W-:-:S13]  /*20320*/  ISETP.NE.AND P0, PT, R0, 0x3, PT ;  /* 0x000000030000780c */ /* 0x000fda0003f05270 */
[----:B------:R-:W-:Y:S05]  /*20330*/  @!P0 BRA `(.L_x_781) ;  /* 0x0000000000048947 */ /* 0x000fea0003800000 */
[----:B------:R-:W-:Y:S01]  /*20340*/  BPT.TRAP 0x1 ;  /* 0x000000040000795c */ /* 0x000fe20000300000 */
.L_x_781:
[----:B------:R-:W-:Y:S01]  /*20350*/  IMAD R5, R26, 0x8, R7 ;  /* 0x000000081a057824 */ /* 0x000fe200078e0207 */
[----:B------:R-:W-:Y:S02]  /*20360*/  SHF.L.U32 R0, R28, 0x1f, RZ ;  /* 0x0000001f1c007819 */ /* 0x000fe400000006ff */
[----:B------:R-:W-:Y:S02]  /*20370*/  IADD3 R26, R26, 0x1, RZ ;  /* 0x000000011a1a7810 */ /* 0x000fe40007ffe0ff */
[----:B------:R-:W0:Y:S02]  /*20380*/  SYNCS.PHASECHK.TRANS64.TRYWAIT P1, [R5+URZ+0x30840], R0 ;  /* 0x03084000050075a7 */ /* 0x000e24000802017f */
[----:B------:R-:W-:-:S04]  /*20390*/  ISETP.NE.AND P2, PT, R26, 0x2, PT ;  /* 0x000000021a00780c */ /* 0x000fc80003f45270 */
[----:B------:R-:W-:Y:S01]  /*203a0*/  SEL R3, RZ, 0x1, P2 ;  /* 0x00000001ff037807 */ /* 0x000fe20001000000 */
[----:B0-----:R-:W-:Y:S08]  /*203b0*/  @!P1 BRA `(.L_x_782) ;  /* 0x0000004800a89947 */ /* 0x001ff00003800000 */
.L_x_952:
[----:B------:R-:W-:Y:S02]  /*203c0*/  SEL R26, R26, RZ, P2 ;  /* 0x000000ff1a1a7207 */ /* 0x000fe40001000000 */
[----:B------:R-:W-:Y:S01]  /*203d0*/  LOP3.LUT R2, R28, R3, RZ, 0x3c, !PT ;  /* 0x000000031c027212 */ /* 0x000fe200078e3cff */
[----:B------:R-:W-:Y:S06]  /*203e0*/  @!P0 BRA `(.L_x_783) ;  /* 0x0000000000048947 */ /* 0x000fec0003800000 */
[----:B------:R-:W-:Y:S01]  /*203f0*/  BPT.TRAP 0x1 ;  /* 0x000000040000795c */ /* 0x000fe20000300000 */
.L_x_783:
[----:B------:R-:W-:Y:S01]  /*20400*/  IMAD R3, R26, 0x8, R7 ;  /* 0x000000081a037824 */ /* 0x000fe200078e0207 */
[----:B------:R-:W-:-:S04]  /*20410*/  SHF.L.U32 R2, R2, 0x1f, RZ ;  /* 0x0000001f02027819 */ /* 0x000fc800000006ff */
[----:B------:R-:W1:Y:S02]  /*20420*/  SYNCS.PHASECHK.TRANS64.TRYWAIT P1, [R3+URZ+0x30840], R2 ;  /* 0x03084002030075a7 */ /* 0x000e64000802017f */
[----:B-1----:R-:W-:Y:S05]  /*20430*/  @!P1 BRA `(.L_x_784) ;  /* 0x00000048009c9947 */ /* 0x002fea0003800000 */
.L_x_953:
[----:B------:R-:W-:Y:S05]  /*20440*/  @!P0 BRA `(.L_x_785) ;  /* 0x0000000000048947 */ /* 0x000fea0003800000 */
[----:B------:R-:W-:Y:S01]  /*20450*/  BPT.TRAP 0x1 ;  /* 0x000000040000795c */ /* 0x000fe20000300000 */
.L_x_785:
[----:B------:R-:W2:Y:S02]  /*20460*/  SYNCS.PHASECHK.TRANS64.TRYWAIT P1, [R5+URZ+0x30860], R0 ;  /* 0x03086000050075a7 */ /* 0x000ea4000802017f */
[----:B--2---:R-:W-:Y:S05]  /*20470*/  @!P1 BRA `(.L_x_786) ;  /* 0x0000004800a09947 */ /* 0x004fea0003800000 */
.L_x_954:
[----:B------:R-:W-:Y:S05]  /*20480*/  @!P0 BRA `(.L_x_787) ;  /* 0x0000000000048947 */ /* 0x000fea0003800000 */
[----:B------:R-:W-:Y:S01]  /*20490*/  BPT.TRAP 0x1 ;  /* 0x000000040000795c */ /* 0x000fe20000300000 */
.L_x_787:
[----:B---3--:R3:W4:Y:S02]  /*204a0*/  SYNCS.PHASECHK.TRANS64.TRYWAIT P0, [R3+URZ+0x30860], R2 ;  /* 0x03086002030075a7 */ /* 0x008724000800017f */
[----:B----4-:R-:W-:Y:S05]  /*204b0*/  @!P0 NANOSLEEP.SYNCS 0x989680 ;  /* 0x009896800000895d */ /* 0x010fea0003900000 */
[----:B------:R-:W4:Y:S02]  /*204c0*/  @!P0 SYNCS.PHASECHK.TRANS64 P0, [R3+URZ+0x30860], R2 ;  /* 0x03086002030085a7 */ /* 0x000f24000800007f */
[----:B----4-:R-:W-:Y:S05]  /*204d0*/  @!P0 BRA `(.L_x_787) ;  /* 0xfffffffc00f08947 */ /* 0x010fea000383ffff */
.L_x_448:
[----:B------:R-:W-:Y:S05]  /*204e0*/  BSYNC B9 ;  /* 0x0000000000097941 */ /* 0x000fea0003800000 */
.L_x_445:
[----:B------:R-:W-:Y:S05]  /*204f0*/  EXIT ;  /* 0x000000000000794d */ /* 0x000fea0003800000 */
.L_x_466:
[----:B0-----:R0:W1:Y:S02]  /*20500*/  SYNCS.PHASECHK.TRANS64.TRYWAIT P5, [R87+URZ+0x30890], R88 ;  /* 0x03089058570075a7 */ /* 0x00106400080a017f */
[----:B-1----:R-:W-:Y:S05]  /*20510*/  @!P5 NANOSLEEP.SYNCS 0x989680 ;  /* 0x009896800000d95d */ /* 0x002fea0003900000 */
[----:B------:R-:W1:Y:S02]  /*20520*/  @!P5 SYNCS.PHASECHK.TRANS64 P5, [R87+URZ+0x30890], R88 ;  /* 0x030890585700d5a7 */ /* 0x000e6400080a007f */
[----:B-1----:R-:W-:Y:S05]  /*20530*/  @!P5 BRA `(.L_x_466) ;  /* 0xfffffffc00f0d947 */ /* 0x002fea000383ffff */
[----:B------:R-:W-:Y:S05]  /*20540*/  BRA `(.L_x_788) ;  /* 0xfffffe3000607947 */ /* 0x000fea000383ffff */
.L_x_467:
[----:B------:R-:W-:Y:S01]  /*20550*/  BSSY B1, `(.L_x_789) ;  /* 0x0000008000017945 */ /* 0x000fe20003800000 */
[----:B------:R-:W-:Y:S01]  /*20560*/  MOV R13, R117 ;  /* 0x00000075000d7202 */ /* 0x000fe20000000f00 */
[----:B------:R-:W-:Y:S01]  /*20570*/  IMAD.MOV.U32 R12, RZ, RZ, RZ ;  /* 0x000000ffff0c7224 */ /* 0x000fe200078e00ff */
[----:B------:R-:W-:Y:S01]  /*20580*/  MOV R11, 0x1c1f ;  /* 0x00001c1f000b7802 */ /* 0x000fe20000000f00 */
[----:B------:R-:W-:-:S07]  /*20590*/  IMAD.MOV.U32 R15, RZ, RZ, -0x1 ;  /* 0xffffffffff0f7424 */ /* 0x000fce00078e00ff */
[----:B0-----:R-:W-:Y:S05]  /*205a0*/  WARPSYNC.COLLECTIVE R15, `(.L_x_790) ;  /* 0x000000000f087348 */ /* 0x001fea0003c00000 */
[----:B------:R1:W2:Y:S02]  /*205b0*/  SHFL.IDX P6, R14, R13, R12, R11 ;  /* 0x0000000c0d0e7389 */ /* 0x0002a400000c000b */
[----:B012---:R-:W-:Y:S01]  /*205c0*/  ENDCOLLECTIVE ;  /* 0x000000000000791b */ /* 0x007fe20003800000 */
.L_x_790:
[----:B------:R-:W-:Y:S05]  /*205d0*/  BSYNC B1 ;  /* 0x0000000000017941 */ /* 0x000fea0003800000 */
.L_x_789:
[----:B------:R-:W-:Y:S01]  /*205e0*/  IMAD.MOV.U32 R13, RZ, RZ, R120 ;  /* 0x000000ffff0d7224 */ /* 0x000fe200078e0078 */
[----:B------:R-:W-:Y:S01]  /*205f0*/  MOV R12, RZ ;  /* 0x000000ff000c7202 */ /* 0x000fe20000000f00 */
[----:B------:R-:W-:Y:S01]  /*20600*/  IMAD.MOV.U32 R11, RZ, RZ, 0x1c1f ;  /* 0x00001c1fff0b7424 */ /* 0x000fe200078e00ff */
[----:B------:R-:W-:Y:S02]  /*20610*/  MOV R15, 0xffffffff ;  /* 0xffffffff000f7802 */ /* 0x000fe40000000f00 */
[----:B------:R-:W-:-:S07]  /*20620*/  MOV R82, R14 ;  /* 0x0000000e00527202 */ /* 0x000fce0000000f00 */
[----:B------:R-:W-:Y:S05]  /*20630*/  WARPSYNC.COLLECTIVE R15, `(.L_x_791) ;  /* 0x000000000f087348 */ /* 0x000fea0003c00000 */
[----:B------:R0:W1:Y:S02]  /*20640*/  SHFL.IDX P6, R14, R13, R12, R11 ;  /* 0x0000000c0d0e7389 */ /* 0x00006400000c000b */
[----:B01----:R-:W-:Y:S01]  /*20650*/  ENDCOLLECTIVE ;  /* 0x000000000000791b */ /* 0x003fe20003800000 */
.L_x_791:
[----:B------:R-:W-:Y:S01]  /*20660*/  IMAD.MOV.U32 R11, RZ, RZ, R14 ;  /* 0x000000ffff0b7224 */ /* 0x000fe200078e000e */
[----:B------:R-:W-:Y:S06]  /*20670*/  BRA `(.L_x_792) ;  /* 0xfffffe3000287947 */ /* 0x000fec000383ffff */
.L_x_492:
[----:B------:R-:W-:Y:S01]  /*20680*/  BSSY B1, `(.L_x_793) ;  /* 0x0000008000017945 */ /* 0x000fe20003800000 */
[----:B0---4-:R-:W-:Y:S01]  /*20690*/  MOV R13, R117 ;  /* 0x00000075000d7202 */ /* 0x011fe20000000f00 */
[----:B------:R-:W-:Y:S01]  /*206a0*/  IMAD.MOV.U32 R12, RZ, RZ, 0x1 ;  /* 0x00000001ff0c7424 */ /* 0x000fe200078e00ff */
[----:B---3--:R-:W-:Y:S01]  /*206b0*/  MOV R11, 0x1c1f ;  /* 0x00001c1f000b7802 */ /* 0x008fe20000000f00 */
[----:B------:R-:W-:-:S07]  /*206c0*/  IMAD.MOV.U32 R15, RZ, RZ, -0x1 ;  /* 0xffffffffff0f7424 */ /* 0x000fce00078e00ff */
[----:B-12---:R-:W-:Y:S05]  /*206d0*/  WARPSYNC.COLLECTIVE R15, `(.L_x_794) ;  /* 0x000000000f087348 */ /* 0x006fea0003c00000 */
[----:B------:R0:W3:Y:S02]  /*206e0*/  SHFL.IDX P6, R14, R13, R12, R11 ;  /* 0x0000000c0d0e7389 */ /* 0x0000e400000c000b */
[----:B0123--:R-:W-:Y:S01]  /*206f0*/  ENDCOLLECTIVE ;  /* 0x000000000000791b */ /* 0x00ffe20003800000 */
.L_x_794:
[----:B------:R-:W-:Y:S05]  /*20700*/  BSYNC B1 ;  /* 0x0000000000017941 */ /* 0x000fea0003800000 */
.L_x_793:
[----:B------:R-:W-:Y:S01]  /*20710*/  IMAD.MOV.U32 R13, RZ, RZ, R120 ;  /* 0x000000ffff0d7224 */ /* 0x000fe200078e0078 */
[----:B------:R-:W-:Y:S01]  /*20720*/  MOV R12, 0x1 ;  /* 0x00000001000c7802 */ /* 0x000fe20000000f00 */
[----:B------:R-:W-:Y:S01]  /*20730*/  IMAD.MOV.U32 R11, RZ, RZ, 0x1c1f ;  /* 0x00001c1fff0b7424 */ /* 0x000fe200078e00ff */
[----:B------:R-:W-:Y:S02]  /*20740*/  MOV R15, 0xffffffff ;  /* 0xffffffff000f7802 */ /* 0x000fe40000000f00 */
[----:B------:R-:W-:-:S07]  /*20750*/  MOV R117, R14 ;  /* 0x0000000e00757202 */ /* 0x000fce0000000f00 */
[----:B------:R-:W-:Y:S05]  /*20760*/  WARPSYNC.COLLECTIVE R15, `(.L_x_795) ;  /* 0x000000000f087348 */ /* 0x000fea0003c00000 */
[----:B------:R0:W1:Y:S02]  /*20770*/  SHFL.IDX P6, R14, R13, R12, R11 ;  /* 0x0000000c0d0e7389 */ /* 0x00006400000c000b */
[----:B01----:R-:W-:Y:S01]  /*20780*/  ENDCOLLECTIVE ;  /* 0x000000000000791b */ /* 0x003fe20003800000 */
.L_x_795:
[----:B------:R-:W-:Y:S01]  /*20790*/  IMAD.MOV.U32 R120, RZ, RZ, R14 ;  /* 0x000000ffff787224 */ /* 0x000fe200078e000e */
[----:B------:R-:W-:Y:S06]  /*207a0*/  BRA `(.L_x_796) ;  /* 0xfffffe4400087947 */ /* 0x000fec000383ffff */
.L_x_522:
[----:B-1----:R1:W2:Y:S02]  /*207b0*/  SYNCS.PHASECHK.TRANS64.TRYWAIT P5, [R87+URZ+0x30890], R88 ;  /* 0x03089058570075a7 */ /* 0x0022a400080a017f */
[----:B--2---:R-:W-:Y:S05]  /*207c0*/  @!P5 NANOSLEEP.SYNCS 0x989680 ;  /* 0x009896800000d95d */ /* 0x004fea0003900000 */
[----:B------:R-:W2:Y:S02]  /*207d0*/  @!P5 SYNCS.PHASECHK.TRANS64 P5, [R87+URZ+0x30890], R88 ;  /* 0x030890585700d5a7 */ /* 0x000ea400080a007f */
[----:B--2---:R-:W-:Y:S05]  /*207e0*/  @!P5 BRA `(.L_x_522) ;  /* 0xfffffffc00f0d947 */ /* 0x004fea000383ffff */
[----:B------:R-:W-:Y:S05]  /*207f0*/  BRA `(.L_x_797) ;  /* 0xfffffe6000bc7947 */ /* 0x000fea000383ffff */
.L_x_523:
[----:B------:R-:W-:Y:S01]  /*20800*/  BSSY B1, `(.L_x_798) ;  /* 0x0000008000017945 */ /* 0x000fe20003800000 */
[----:B------:R-:W-:Y:S01]  /*20810*/  MOV R13, R117 ;  /* 0x00000075000d7202 */ /* 0x000fe20000000f00 */
[----:B------:R-:W-:Y:S01]  /*20820*/  IMAD.MOV.U32 R12, RZ, RZ, RZ ;  /* 0x000000ffff0c7224 */ /* 0x000fe200078e00ff */
[----:B------:R-:W-:Y:S01]  /*20830*/  MOV R11, 0x1c1f ;  /* 0x00001c1f000b7802 */ /* 0x000fe20000000f00 */
[----:B------:R-:W-:-:S07]  /*20840*/  IMAD.MOV.U32 R15, RZ, RZ, -0x1 ;  /* 0xffffffffff0f7424 */ /* 0x000fce00078e00ff */
[----:B-1----:R-:W-:Y:S05]  /*20850*/  WARPSYNC.COLLECTIVE R15, `(.L_x_799) ;  /* 0x000000000f087348 */ /* 0x002fea0003c00000 */
[----:B------:R0:W2:Y:S02]  /*20860*/  SHFL.IDX P6, R14, R13, R12, R11 ;  /* 0x0000000c0d0e7389 */ /* 0x0000a400000c000b */
[----:B012---:R-:W-:Y:S01]  /*20870*/  ENDCOLLECTIVE ;  /* 0x000000000000791b */ /* 0x007fe20003800000 */
.L_x_799:
[----:B------:R-:W-:Y:S05]  /*20880*/  BSYNC B1 ;  /* 0x0000000000017941 */ /* 0x000fea0003800000 */
.L_x_798:
        /* <DEDUP_REMOVED lines=8> */
.L_x_800:
[----:B------:R-:W-:Y:S01]  /*20910*/  IMAD.MOV.U32 R11, RZ, RZ, R14 ;  /* 0x000000ffff0b7224 */ /* 0x000fe200078e000e */
[----:B------:R-:W-:Y:S06]  /*20920*/  BRA `(.L_x_801) ;  /* 0xfffffe6000887947 */ /* 0x000fec000383ffff */
.L_x_536:
[----:B------:R-:W-:Y:S01]  /*20930*/  BSSY B1, `(.L_x_802) ;  /* 0x0000008000017945 */ /* 0x000fe20003800000 */
[----:B--234-:R-:W-:Y:S01]  /*20940*/  MOV R13, R117 ;  /* 0x00000075000d7202 */ /* 0x01cfe20000000f00 */
[----:B------:R-:W-:Y:S01]  /*20950*/  IMAD.MOV.U32 R12, RZ, RZ, 0x1 ;  /* 0x00000001ff0c7424 */ /* 0x000fe200078e00ff */
[----:B------:R-:W-:Y:S01]  /*20960*/  MOV R11, 0x1c1f ;  /* 0x00001c1f000b7802 */ /* 0x000fe20000000f00 */
[----:B------:R-:W-:-:S07]  /*20970*/  IMAD.MOV.U32 R15, RZ, RZ, -0x1 ;  /* 0xffffffffff0f7424 */ /* 0x000fce00078e00ff */
[----:B01----:R-:W-:Y:S05]  /*20980*/  WARPSYNC.COLLECTIVE R15, `(.L_x_803) ;  /* 0x000000000f087348 */ /* 0x003fea0003c00000 */
[----:B------:R2:W3:Y:S02]  /*20990*/  SHFL.IDX P6, R14, R13, R12, R11 ;  /* 0x0000000c0d0e7389 */ /* 0x0004e400000c000b */
[----:B0123--:R-:W-:Y:S01]  /*209a0*/  ENDCOLLECTIVE ;  /* 0x000000000000791b */ /* 0x00ffe20003800000 */
.L_x_803:
[----:B------:R-:W-:Y:S05]  /*209b0*/  BSYNC B1 ;  /* 0x0000000000017941 */ /* 0x000fea0003800000 */
.L_x_802:
        /* <DEDUP_REMOVED lines=8> */
.L_x_804:
[----:B------:R-:W-:Y:S01]  /*20a40*/  IMAD.MOV.U32 R36, RZ, RZ, R14 ;  /* 0x000000ffff247224 */ /* 0x000fe200078e000e */
[----:B------:R-:W-:Y:S06]  /*20a50*/  BRA `(.L_x_805) ;  /* 0xfffffe7400f07947 */ /* 0x000fec000383ffff */
.L_x_549:
[----:B0-----:R0:W1:Y:S02]  /*20a60*/  SYNCS.PHASECHK.TRANS64.TRYWAIT P3, [R87+URZ+0x30890], R88 ;  /* 0x03089058570075a7 */ /* 0x001064000806017f */
[----:B-1----:R-:W-:Y:S05]  /*20a70*/  @!P3 NANOSLEEP.SYNCS 0x989680 ;  /* 0x009896800000b95d */ /* 0x002fea0003900000 */
[----:B------:R-:W1:Y:S02]  /*20a80*/  @!P3 SYNCS.PHASECHK.TRANS64 P3, [R87+URZ+0x30890], R88 ;  /* 0x030890585700b5a7 */ /* 0x000e64000806007f */
[----:B-1----:R-:W-:Y:S05]  /*20a90*/  @!P3 BRA `(.L_x_549) ;  /* 0xfffffffc00f0b947 */ /* 0x002fea000383ffff */
[----:B------:R-:W-:Y:S05]  /*20aa0*/  BRA `(.L_x_806) ;  /* 0xfffffe8c00a87947 */ /* 0x000fea000383ffff */
.L_x_550:
        /* <DEDUP_REMOVED lines=8> */
.L_x_808:
[----:B------:R-:W-:Y:S05]  /*20b30*/  BSYNC B1 ;  /* 0x0000000000017941 */ /* 0x000fea0003800000 */
.L_x_807:
        /* <DEDUP_REMOVED lines=8> */
.L_x_809:
[----:B------:R-:W-:Y:S01]  /*20bc0*/  IMAD.MOV.U32 R38, RZ, RZ, R14 ;  /* 0x000000ffff267224 */ /* 0x000fe200078e000e */
[----:B------:R-:W-:Y:S06]  /*20bd0*/  BRA `(.L_x_810) ;  /* 0xfffffe8c00cc7947 */ /* 0x000fec000383ffff */
.L_x_553:
[----:B------:R-:W-:Y:S01]  /*20be0*/  BSSY B1, `(.L_x_811) ;  /* 0x0000008000017945 */ /* 0x000fe20003800000 */
[----:B----4-:R-:W-:Y:S01]  /*20bf0*/  MOV R13, R41 ;  /* 0x00000029000d7202 */ /* 0x010fe20000000f00 */
[----:B------:R-:W-:Y:S01]  /*20c00*/  IMAD.MOV.U32 R12, RZ, RZ, 0x1 ;  /* 0x00000001ff0c7424 */ /* 0x000fe200078e00ff */
[----:B------:R-:W-:Y:S01]  /*20c10*/  MOV R11, 0x1c1f ;  /* 0x00001c1f000b7802 */ /* 0x000fe20000000f00 */
[----:B------:R-:W-:-:S07]  /*20c20*/  IMAD.MOV.U32 R15, RZ, RZ, -0x1 ;  /* 0xffffffffff0f7424 */ /* 0x000fce00078e00ff */
[----:B0123--:R-:W-:Y:S05]  /*20c30*/  WARPSYNC.COLLECTIVE R15, `(.L_x_812) ;  /* 0x000000000f087348 */ /* 0x00ffea0003c00000 */
[----:B------:R4:W0:Y:S02]  /*20c40*/  SHFL.IDX P6, R14, R13, R12, R11 ;  /* 0x0000000c0d0e7389 */ /* 0x00082400000c000b */
[----:B01234-:R-:W-:Y:S01]  /*20c50*/  ENDCOLLECTIVE ;  /* 0x000000000000791b */ /* 0x01ffe20003800000 */
.L_x_812:
[----:B------:R-:W-:Y:S05]  /*20c60*/  BSYNC B1 ;  /* 0x0000000000017941 */ /* 0x000fea0003800000 */
.L_x_811:
        /* <DEDUP_REMOVED lines=8> */
.L_x_813:
[----:B------:R-:W-:Y:S01]  /*20cf0*/  IMAD.MOV.U32 R38, RZ, RZ, R14 ;  /* 0x000000ffff267224 */ /* 0x000fe200078e000e */
[----:B------:R-:W-:Y:S06]  /*20d00*/  BRA `(.L_x_814) ;  /* 0xfffffe9000287947 */ /* 0x000fec000383ffff */
.L_x_557:
[----:B---3--:R3:W0:Y:S02]  /*20d10*/  SYNCS.PHASECHK.TRANS64.TRYWAIT P2, [R87+URZ+0x308b0], R88 ;  /* 0x0308b058570075a7 */ /* 0x008624000804017f */
[----:B0-----:R-:W-:Y:S05]  /*20d20*/  @!P2 NANOSLEEP.SYNCS 0x989680 ;  /* 0x009896800000a95d */ /* 0x001fea0003900000 */
[----:B------:R-:W0:Y:S02]  /*20d30*/  @!P2 SYNCS.PHASECHK.TRANS64 P2, [R87+URZ+0x308b0], R88 ;  /* 0x0308b0585700a5a7 */ /* 0x000e24000804007f */
[----:B0-----:R-:W-:Y:S05]  /*20d40*/  @!P2 BRA `(.L_x_557) ;  /* 0xfffffffc00f0a947 */ /* 0x001fea000383ffff */
[----:B------:R-:W-:Y:S05]  /*20d50*/  BRA `(.L_x_815) ;  /* 0xfffffe9400047947 */ /* 0x000fea000383ffff */
.L_x_575:
[----:B------:R-:W-:Y:S01]  /*20d60*/  BSSY B1, `(.L_x_816) ;  /* 0x0000008000017945 */ /* 0x000fe20003800000 */
[----:B------:R-:W-:Y:S01]  /*20d70*/  MOV R13, R25 ;  /* 0x00000019000d7202 */ /* 0x000fe20000000f00 */
[----:B------:R-:W-:Y:S01]  /*20d80*/  IMAD.MOV.U32 R12, RZ, RZ, RZ ;  /* 0x000000ffff0c7224 */ /* 0x000fe200078e00ff */
[----:B------:R-:W-:Y:S01]  /*20d90*/  MOV R11, 0x1c1f ;  /* 0x00001c1f000b7802 */ /* 0x000fe20000000f00 */
[----:B------:R-:W-:-:S07]  /*20da0*/  IMAD.MOV.U32 R15, RZ, RZ, -0x1 ;  /* 0xffffffffff0f7424 */ /* 0x000fce00078e00ff */
[----:B------:R-:W-:Y:S05]  /*20db0*/  WARPSYNC.COLLECTIVE R15, `(.L_x_817) ;  /* 0x000000000f087348 */ /* 0x000fea0003c00000 */
[----:B------:R0:W1:Y:S02]  /*20dc0*/  SHFL.IDX P6, R14, R13, R12, R11 ;  /* 0x0000000c0d0e7389 */ /* 0x00006400000c000b */
[----:B01----:R-:W-:Y:S01]  /*20dd0*/  ENDCOLLECTIVE ;  /* 0x000000000000791b */ /* 0x003fe20003800000 */
.L_x_817:
[----:B------:R-:W-:Y:S05]  /*20de0*/  BSYNC B1 ;  /* 0x0000000000017941 */ /* 0x000fea0003800000 */
.L_x_816:
        /* <DEDUP_REMOVED lines=8> */
.L_x_818:
[----:B------:R-:W-:Y:S01]  /*20e70*/  MOV R13, R27 ;  /* 0x0000001b000d7202 */ /* 0x000fe20000000f00 */
[----:B------:R-:W-:-:S07]  /*20e80*/  IMAD.MOV.U32 R0, RZ, RZ, R14 ;  /* 0x000000ffff007224 */ /* 0x000fce00078e000e */
[----:B------:R-:W-:Y:S05]  /*20e90*/  WARPSYNC.COLLECTIVE R15, `(.L_x_819) ;  /* 0x000000000f087348 */ /* 0x000fea0003c00000 */
[----:B------:R0:W1:Y:S02]  /*20ea0*/  SHFL.IDX P6, R14, R13, R12, R11 ;  /* 0x0000000c0d0e7389 */ /* 0x00006400000c000b */
[----:B01----:R-:W-:Y:S01]  /*20eb0*/  ENDCOLLECTIVE ;  /* 0x000000000000791b */ /* 0x003fe20003800000 */
.L_x_819:
[----:B------:R-:W-:Y:S01]  /*20ec0*/  MOV R13, R26 ;  /* 0x0000001a000d7202 */ /* 0x000fe20000000f00 */
[----:B------:R-:W-:-:S07]  /*20ed0*/  IMAD.MOV.U32 R5, RZ, RZ, R14 ;  /* 0x000000ffff057224 */ /* 0x000fce00078e000e */
[----:B------:R-:W-:Y:S05]  /*20ee0*/  WARPSYNC.COLLECTIVE R15, `(.L_x_820) ;  /* 0x000000000f087348 */ /* 0x000fea0003c00000 */
[----:B------:R0:W1:Y:S02]  /*20ef0*/  SHFL.IDX P6, R14, R13, R12, R11 ;  /* 0x0000000c0d0e7389 */ /* 0x00006400000c000b */
[----:B01----:R-:W-:Y:S01]  /*20f00*/  ENDCOLLECTIVE ;  /* 0x000000000000791b */ /* 0x003fe20003800000 */
.L_x_820:
[----:B------:R-:W-:Y:S05]  /*20f10*/  BRA `(.L_x_821) ;  /* 0xfffffea000dc7947 */ /* 0x000fea000383ffff */
.L_x_579:
[----:B0-----:R0:W1:Y:S02]  /*20f20*/  SYNCS.PHASECHK.TRANS64.TRYWAIT P0, [R2+URZ+0x30800], R5 ;  /* 0x03080005020075a7 */ /* 0x001064000800017f */
[----:B-1----:R-:W-:Y:S05]  /*20f30*/  @!P0 NANOSLEEP.SYNCS 0x989680 ;  /* 0x009896800000895d */ /* 0x002fea0003900000 */
[----:B------:R-:W1:Y:S02]  /*20f40*/  @!P0 SYNCS.PHASECHK.TRANS64 P0, [R2+URZ+0x30800], R5 ;  /* 0x03080005020085a7 */ /* 0x000e64000800007f */
[----:B-1----:R-:W-:Y:S05]  /*20f50*/  @!P0 BRA `(.L_x_579) ;  /* 0xfffffffc00f08947 */ /* 0x002fea000383ffff */
[----:B------:R-:W-:Y:S05]  /*20f60*/  BRA `(.L_x_822) ;  /* 0xfffffeac00807947 */ /* 0x000fea000383ffff */
.L_x_603:
[----:B------:R-:W-:Y:S01]  /*20f70*/  BSSY B1, `(.L_x_823) ;  /* 0x0000008000017945 */ /* 0x000fe20003800000 */
[----:B------:R-:W-:Y:S01]  /*20f80*/  IMAD.MOV.U32 R13, RZ, RZ, R25 ;  /* 0x000000ffff0d7224 */ /* 0x000fe200078e0019 */
[----:B------:R-:W-:Y:S01]  /*20f90*/  MOV R12, RZ ;  /* 0x000000ff000c7202 */ /* 0x000fe20000000f00 */
[----:B------:R-:W-:Y:S01]  /*20fa0*/  IMAD.MOV.U32 R11, RZ, RZ, 0x1c1f ;  /* 0x00001c1fff0b7424 */ /* 0x000fe200078e00ff */
[----:B------:R-:W-:-:S07]  /*20fb0*/  MOV R15, 0xffffffff ;  /* 0xffffffff000f7802 */ /* 0x000fce0000000f00 */
[----:B------:R-:W-:Y:S05]  /*20fc0*/  WARPSYNC.COLLECTIVE R15, `(.L_x_824) ;  /* 0x000000000f087348 */ /* 0x000fea0003c00000 */
[----:B------:R0:W1:Y:S02]  /*20fd0*/  SHFL.IDX P6, R14, R13, R12, R11 ;  /* 0x0000000c0d0e7389 */ /* 0x00006400000c000b */
[----:B01----:R-:W-:Y:S01]  /*20fe0*/  ENDCOLLECTIVE ;  /* 0x000000000000791b */ /* 0x003fe20003800000 */
.L_x_824:
[----:B------:R-:W-:Y:S05]  /*20ff0*/  BSYNC B1 ;  /* 0x0000000000017941 */ /* 0x000fea0003800000 */
.L_x_823:
[----:B------:R-:W-:Y:S01]  /*21000*/  MOV R13, R24 ;  /* 0x00000018000d7202 */ /* 0x000fe20000000f00 */
[----:B------:R-:W-:Y:S01]  /*21010*/  IMAD.MOV.U32 R12, RZ, RZ, RZ ;  /* 0x000000ffff0c7224 */ /* 0x000fe200078e00ff */
[----:B------:R-:W-:Y:S01]  /*21020*/  MOV R11, 0x1c1f ;  /* 0x00001c1f000b7802 */ /* 0x000fe20000000f00 */
[----:B------:R-:W-:Y:S02]  /*21030*/  IMAD.MOV.U32 R15, RZ, RZ, -0x1 ;  /* 0xffffffffff0f7424 */ /* 0x000fe400078e00ff */
[----:B------:R-:W-:-:S07]  /*21040*/  IMAD.MOV.U32 R3, RZ, RZ, R14 ;  /* 0x000000ffff037224 */ /* 0x000fce00078e000e */
[----:B------:R-:W-:Y:S05]  /*21050*/  WARPSYNC.COLLECTIVE R15, `(.L_x_825) ;  /* 0x000000000f087348 */ /* 0x000fea0003c00000 */
[----:B------:R0:W1:Y:S02]  /*21060*/  SHFL.IDX P6, R14, R13, R12, R11 ;  /* 0x0000000c0d0e7389 */ /* 0x00006400000c000b */
[----:B01----:R-:W-:Y:S01]  /*21070*/  ENDCOLLECTIVE ;  /* 0x000000000000791b */ /* 0x003fe20003800000 */
.L_x_825:
[----:B------:R-:W-:Y:S01]  /*21080*/  IMAD.MOV.U32 R13, RZ, RZ, R27 ;  /* 0x000000ffff0d7224 */ /* 0x000fe200078e001b */
[----:B------:R-:W-:-:S07]  /*21090*/  MOV R0, R14 ;  /* 0x0000000e00007202 */ /* 0x000fce0000000f00 */
[----:B------:R-:W-:Y:S05]  /*210a0*/  WARPSYNC.COLLECTIVE R15, `(.L_x_826) ;  /* 0x000000000f087348 */ /* 0x000fea0003c00000 */
[----:B------:R0:W1:Y:S02]  /*210b0*/  SHFL.IDX P6, R14, R13, R12, R11 ;  /* 0x0000000c0d0e7389 */ /* 0x00006400000c000b */
[----:B01----:R-:W-:Y:S01]  /*210c0*/  ENDCOLLECTIVE ;  /* 0x000000000000791b */ /* 0x003fe20003800000 */
.L_x_826:
[----:B------:R-:W-:Y:S01]  /*210d0*/  IMAD.MOV.U32 R13, RZ, RZ, R26 ;  /* 0x000000ffff0d7224 */ /* 0x000fe200078e001a */
[----:B------:R-:W-:-:S07]  /*210e0*/  MOV R21, R14 ;  /* 0x0000000e00157202 */ /* 0x000fce0000000f00 */
[----:B------:R-:W-:Y:S05]  /*210f0*/  WARPSYNC.COLLECTIVE R15, `(.L_x_827) ;  /* 0x000000000f087348 */ /* 0x000fea0003c00000 */
[----:B------:R0:W1:Y:S02]  /*21100*/  SHFL.IDX P6, R14, R13, R12, R11 ;  /* 0x0000000c0d0e7389 */ /* 0x00006400000c000b */
[----:B01----:R-:W-:Y:S01]  /*21110*/  ENDCOLLECTIVE ;  /* 0x000000000000791b */ /* 0x003fe20003800000 */
.L_x_827:
[----:B------:R-:W-:Y:S01]  /*21120*/  MOV R20, R14 ;  /* 0x0000000e00147202 */ /* 0x000fe20000000f00 */
[----:B------:R-:W-:Y:S06]  /*21130*/  BRA `(.L_x_828) ;  /* 0xfffffecc00207947 */ /* 0x000fec000383ffff */
.L_x_607:
[----:B0-----:R0:W1:Y:S02]  /*21140*/  SYNCS.PHASECHK.TRANS64.TRYWAIT P0, [R2+URZ+0x30800], R5 ;  /* 0x03080005020075a7 */ /* 0x001064000800017f */
[----:B-1----:R-:W-:Y:S05]  /*21150*/  @!P0 NANOSLEEP.SYNCS 0x989680 ;  /* 0x009896800000895d */ /* 0x002fea0003900000 */
[----:B------:R-:W1:Y:S02]  /*21160*/  @!P0 SYNCS.PHASECHK.TRANS64 P0, [R2+URZ+0x30800], R5 ;  /* 0x03080005020085a7 */ /* 0x000e64000800007f */
[----:B-1----:R-:W-:Y:S05]  /*21170*/  @!P0 BRA `(.L_x_607) ;  /* 0xfffffffc00f08947 */ /* 0x002fea000383ffff */
[----:B------:R-:W-:Y:S05]  /*21180*/  BRA `(.L_x_829) ;  /* 0xfffffed4002c7947 */ /* 0x000fea000383ffff */
.L_x_621:
[----:B-1----:R1:W0:Y:S02]  /*21190*/  SYNCS.PHASECHK.TRANS64.TRYWAIT P1, [R3+URZ+0x30830], R0 ;  /* 0x03083000030075a7 */ /* 0x002224000802017f */
[----:B0-----:R-:W-:Y:S05]  /*211a0*/  @!P1 NANOSLEEP.SYNCS 0x989680 ;  /* 0x009896800000995d */ /* 0x001fea0003900000 */
[----:B------:R-:W0:Y:S02]  /*211b0*/  @!P1 SYNCS.PHASECHK.TRANS64 P1, [R3+URZ+0x30830], R0 ;  /* 0x03083000030095a7 */ /* 0x000e24000802007f */
[----:B0-----:R-:W-:Y:S05]  /*211c0*/  @!P1 BRA `(.L_x_621) ;  /* 0xfffffffc00f09947 */ /* 0x001fea000383ffff */
[----:B------:R-:W-:Y:S05]  /*211d0*/  BRA `(.L_x_620) ;  /* 0xfffffef800507947 */ /* 0x000fea000383ffff */
.L_x_629:
[----:B-1----:R1:W2:Y:S02]  /*211e0*/  SYNCS.PHASECHK.TRANS64.TRYWAIT P1, [R11+URZ+0x30830], R0 ;  /* 0x030830000b0075a7 */ /* 0x0022a4000802017f */
[----:B--2---:R-:W-:Y:S05]  /*211f0*/  @!P1 NANOSLEEP.SYNCS 0x989680 ;  /* 0x009896800000995d */ /* 0x004fea0003900000 */
[----:B------:R-:W2:Y:S02]  /*21200*/  @!P1 SYNCS.PHASECHK.TRANS64 P1, [R11+URZ+0x30830], R0 ;  /* 0x030830000b0095a7 */ /* 0x000ea4000802007f */
[----:B--2---:R-:W-:Y:S05]  /*21210*/  @!P1 BRA `(.L_x_629) ;  /* 0xfffffffc00f09947 */ /* 0x004fea000383ffff */
[----:B------:R-:W-:Y:S05]  /*21220*/  BRA `(.L_x_628) ;  /* 0xffffff2400907947 */ /* 0x000fea000383ffff */
.L_x_634:
[----:B-1----:R1:W2:Y:S02]  /*21230*/  SYNCS.PHASECHK.TRANS64.TRYWAIT P1, [R13+URZ+0x30850], R0 ;  /* 0x030850000d0075a7 */ /* 0x0022a4000802017f */
[----:B--2---:R-:W-:Y:S05]  /*21240*/  @!P1 NANOSLEEP.SYNCS 0x989680 ;  /* 0x009896800000995d */ /* 0x004fea0003900000 */
[----:B------:R-:W2:Y:S02]  /*21250*/  @!P1 SYNCS.PHASECHK.TRANS64 P1, [R13+URZ+0x30850], R0 ;  /* 0x030850000d0095a7 */ /* 0x000ea4000802007f */
[----:B--2---:R-:W-:Y:S05]  /*21260*/  @!P1 BRA `(.L_x_634) ;  /* 0xfffffffc00f09947 */ /* 0x004fea000383ffff */
[----:B------:R-:W-:Y:S05]  /*21270*/  BRA `(.L_x_633) ;  /* 0xffffff3400447947 */ /* 0x000fea000383ffff */
.L_x_642:
[----:B-1----:R1:W2:Y:S02]  /*21280*/  SYNCS.PHASECHK.TRANS64.TRYWAIT P1, [R8+URZ+0x30850], R3 ;  /* 0x03085003080075a7 */ /* 0x0022a4000802017f */
[----:B--2---:R-:W-:Y:S05]  /*21290*/  @!P1 NANOSLEEP.SYNCS 0x989680 ;  /* 0x009896800000995d */ /* 0x004fea0003900000 */
[----:B------:R-:W2:Y:S02]  /*212a0*/  @!P1 SYNCS.PHASECHK.TRANS64 P1, [R8+URZ+0x30850], R3 ;  /* 0x03085003080095a7 */ /* 0x000ea4000802007f */
[----:B--2---:R-:W-:Y:S05]  /*212b0*/  @!P1 BRA `(.L_x_642) ;  /* 0xfffffffc00f09947 */ /* 0x004fea000383ffff */
[----:B------:R-:W-:Y:S05]  /*212c0*/  BRA `(.L_x_641) ;  /* 0xffffff54001c7947 */ /* 0x000fea000383ffff */
.L_x_679:
[----:B------:R-:W0:Y:S01]  /*212d0*/  S2R R9, SR_TID.X ;  /* 0x0000000000097919 */ /* 0x000e220000002100 */
[----:B------:R-:W-:Y:S01]  /*212e0*/  BSSY B1, `(.L_x_830) ;  /* 0x000000a000017945 */ /* 0x000fe20003800000 */
[----:B------:R-:W-:Y:S01]  /*212f0*/  MOV R12, RZ ;  /* 0x000000ff000c7202 */ /* 0x000fe20000000f00 */
[----:B------:R-:W-:Y:S01]  /*21300*/  IMAD.MOV.U32 R11, RZ, RZ, 0x1f ;  /* 0x0000001fff0b7424 */ /* 0x000fe200078e00ff */
[----:B------:R-:W-:Y:S02]  /*21310*/  MOV R15, 0xffffffff ;  /* 0xffffffff000f7802 */ /* 0x000fe40000000f00 */
[----:B0-----:R-:W-:-:S04]  /*21320*/  SHF.R.U32.HI R9, RZ, 0x5, R9 ;  /* 0x00000005ff097819 */ /* 0x001fc80000011609 */
[----:B------:R-:W-:-:S05]  /*21330*/  LOP3.LUT R9, R9, 0x3, RZ, 0xc0, !PT ;  /* 0x0000000309097812 */ /* 0x000fca00078ec0ff */
[----:B------:R-:W-:-:S07]  /*21340*/  IMAD.MOV.U32 R13, RZ, RZ, R9 ;  /* 0x000000ffff0d7224 */ /* 0x000fce00078e0009 */
[----:B------:R-:W-:Y:S05]  /*21350*/  WARPSYNC.COLLECTIVE R15, `(.L_x_831) ;  /* 0x000000000f087348 */ /* 0x000fea0003c00000 */
[----:B------:R0:W1:Y:S02]  /*21360*/  SHFL.IDX P6, R14, R13, R12, R11 ;  /* 0x0000000c0d0e7389 */ /* 0x00006400000c000b */
[----:B01----:R-:W-:Y:S01]  /*21370*/  ENDCOLLECTIVE ;  /* 0x000000000000791b */ /* 0x003fe20003800000 */
.L_x_831:
[----:B------:R-:W-:Y:S05]  /*21380*/  BSYNC B1 ;  /* 0x0000000000017941 */ /* 0x000fea0003800000 */
.L_x_830:
[----:B------:R-:W-:Y:S05]  /*21390*/  BRA `(.L_x_832) ;  /* 0xffffff9800107947 */ /* 0x000fea000383ffff */
.L_x_681:
[----:B------:R-:W-:Y:S01]  /*213a0*/  BSSY B1, `(.L_x_833) ;  /* 0x0000006000017945 */ /* 0x000fe20003800000 */
[----:B------:R-:W-:-:S07]  /*213b0*/  IMAD.MOV.U32 R15, RZ, RZ, -0x1 ;  /* 0xffffffffff0f7424 */ /* 0x000fce00078e00ff */
[----:B0-----:R-:W-:Y:S05]  /*213c0*/  WARPSYNC.COLLECTIVE R15, `(.L_x_834) ;  /* 0x000000000f0c7348 */ /* 0x001fea0003c00000 */
[----:B------:R-:W-:Y:S02]  /*213d0*/  ELECT P6, UR62, PT ;  /* 0x00000000003e782f */ /* 0x000fe400038c0000 */
[----:B------:R-:W-:Y:S01]  /*213e0*/  MOV R14, UR62 ;  /* 0x0000003e000e7c02 */ /* 0x000fe20008000f00 */
[----:B0-----:R-:W-:Y:S10]  /*213f0*/  ENDCOLLECTIVE ;  /* 0x000000000000791b */ /* 0x001ff40003800000 */
.L_x_834:
[----:B------:R-:W-:Y:S05]  /*21400*/  BSYNC B1 ;  /* 0x0000000000017941 */ /* 0x000fea0003800000 */
.L_x_833:
[----:B------:R-:W-:Y:S05]  /*21410*/  BRA `(.L_x_680) ;  /* 0xffffff9800087947 */ /* 0x000fea000383ffff */
.L_x_683:
[----:B0-----:R0:W1:Y:S02]  /*21420*/  SYNCS.PHASECHK.TRANS64.TRYWAIT P0, [R22+URZ+0x30820], R5 ;  /* 0x03082005160075a7 */ /* 0x001064000800017f */
[----:B-1----:R-:W-:Y:S05]  /*21430*/  @!P0 NANOSLEEP.SYNCS 0x989680 ;  /* 0x009896800000895d */ /* 0x002fea0003900000 */
[----:B------:R-:W1:Y:S02]  /*21440*/  @!P0 SYNCS.PHASECHK.TRANS64 P0, [R22+URZ+0x30820], R5 ;  /* 0x03082005160085a7 */ /* 0x000e64000800007f */
[----:B-1----:R-:W-:Y:S05]  /*21450*/  @!P0 BRA `(.L_x_683) ;  /* 0xfffffffc00f08947 */ /* 0x002fea000383ffff */
[----:B------:R-:W-:Y:S05]  /*21460*/  BRA `(.L_x_835) ;  /* 0xffffff9800187947 */ /* 0x000fea000383ffff */
.L_x_687:
[----:B-1----:R1:W2:Y:S02]  /*21470*/  SYNCS.PHASECHK.TRANS64.TRYWAIT P0, [R9+URZ+0x308a0], R8 ;  /* 0x0308a008090075a7 */ /* 0x0022a4000800017f */
[----:B--2---:R-:W-:Y:S05]  /*21480*/  @!P0 NANOSLEEP.SYNCS 0x989680 ;  /* 0x009896800000895d */ /* 0x004fea0003900000 */
[----:B------:R-:W2:Y:S02]  /*21490*/  @!P0 SYNCS.PHASECHK.TRANS64 P0, [R9+URZ+0x308a0], R8 ;  /* 0x0308a008090085a7 */ /* 0x000ea4000800007f */
[----:B--2---:R-:W-:Y:S05]  /*214a0*/  @!P0 BRA `(.L_x_687) ;  /* 0xfffffffc00f08947 */ /* 0x004fea000383ffff */
[----:B------:R-:W-:Y:S05]  /*214b0*/  BRA `(.L_x_836) ;  /* 0xffffff9800307947 */ /* 0x000fea000383ffff */
.L_x_694:
[----:B0-----:R0:W2:Y:S02]  /*214c0*/  SYNCS.PHASECHK.TRANS64.TRYWAIT P0, [R9+URZ+0x308c0], R8 ;  /* 0x0308c008090075a7 */ /* 0x0010a4000800017f */
[----:B--2---:R-:W-:Y:S05]  /*214d0*/  @!P0 NANOSLEEP.SYNCS 0x989680 ;  /* 0x009896800000895d */ /* 0x004fea0003900000 */
[----:B------:R-:W2:Y:S02]  /*214e0*/  @!P0 SYNCS.PHASECHK.TRANS64 P0, [R9+URZ+0x308c0], R8 ;  /* 0x0308c008090085a7 */ /* 0x000ea4000800007f */
[----:B--2---:R-:W-:Y:S05]  /*214f0*/  @!P0 BRA `(.L_x_694) ;  /* 0xfffffffc00f08947 */ /* 0x004fea000383ffff */
[----:B------:R-:W-:Y:S05]  /*21500*/  BRA `(.L_x_837) ;  /* 0xffffff9c002c7947 */ /* 0x000fea000383ffff */
.L_x_703:
[----:B-1----:R1:W2:Y:S02]  /*21510*/  SYNCS.PHASECHK.TRANS64.TRYWAIT P1, [R8+URZ+0x308a0], R7 ;  /* 0x0308a007080075a7 */ /* 0x0022a4000802017f */
[----:B--2---:R-:W-:Y:S05]  /*21520*/  @!P1 NANOSLEEP.SYNCS 0x989680 ;  /* 0x009896800000995d */ /* 0x004fea0003900000 */
[----:B------:R-:W2:Y:S02]  /*21530*/  @!P1 SYNCS.PHASECHK.TRANS64 P1, [R8+URZ+0x308a0], R7 ;  /* 0x0308a007080095a7 */ /* 0x000ea4000802007f */
[----:B--2---:R-:W-:Y:S05]  /*21540*/  @!P1 BRA `(.L_x_703) ;  /* 0xfffffffc00f09947 */ /* 0x004fea000383ffff */
[----:B------:R-:W-:Y:S05]  /*21550*/  BRA `(.L_x_838) ;  /* 0xffffffa000607947 */ /* 0x000fea000383ffff */
.L_x_710:
[----:B0-----:R0:W2:Y:S02]  /*21560*/  SYNCS.PHASECHK.TRANS64.TRYWAIT P1, [R8+URZ+0x308c0], R7 ;  /* 0x0308c007080075a7 */ /* 0x0010a4000802017f */
[----:B--2---:R-:W-:Y:S05]  /*21570*/  @!P1 NANOSLEEP.SYNCS 0x989680 ;  /* 0x009896800000995d */ /* 0x004fea0003900000 */
[----:B------:R-:W2:Y:S02]  /*21580*/  @!P1 SYNCS.PHASECHK.TRANS64 P1, [R8+URZ+0x308c0], R7 ;  /* 0x0308c007080095a7 */ /* 0x000ea4000802007f */
[----:B--2---:R-:W-:Y:S05]  /*21590*/  @!P1 BRA `(.L_x_710) ;  /* 0xfffffffc00f09947 */ /* 0x004fea000383ffff */
[----:B------:R-:W-:Y:S05]  /*215a0*/  BRA `(.L_x_839) ;  /* 0xffffffa400587947 */ /* 0x000fea000383ffff */
.L_x_725:
[----:B0-----:R-:W0:Y:S01]  /*215b0*/  S2R R8, SR_TID.X ;  /* 0x0000000000087919 */ /* 0x001e220000002100 */
[----:B------:R-:W-:Y:S01]  /*215c0*/  BSSY B0, `(.L_x_840) ;  /* 0x000000a000007945 */ /* 0x000fe20003800000 */
[----:B------:R-:W-:Y:S01]  /*215d0*/  IMAD.MOV.U32 R12, RZ, RZ, RZ ;  /* 0x000000ffff0c7224 */ /* 0x000fe200078e00ff */
[----:B------:R-:W-:Y:S01]  /*215e0*/  MOV R11, 0x1f ;  /* 0x0000001f000b7802 */ /* 0x000fe20000000f00 */
[----:B------:R-:W-:Y:S01]  /*215f0*/  IMAD.MOV.U32 R15, RZ, RZ, -0x1 ;  /* 0xffffffffff0f7424 */ /* 0x000fe200078e00ff */
[----:B0-----:R-:W-:-:S04]  /*21600*/  SHF.R.U32.HI R8, RZ, 0x5, R8 ;  /* 0x00000005ff087819 */ /* 0x001fc80000011608 */
[----:B------:R-:W-:-:S04]  /*21610*/  LOP3.LUT R8, R8, 0x3, RZ, 0xc0, !PT ;  /* 0x0000000308087812 */ /* 0x000fc800078ec0ff */
[----:B------:R-:W-:-:S07]  /*21620*/  MOV R13, R8 ;  /* 0x00000008000d7202 */ /* 0x000fce0000000f00 */
[----:B-----5:R-:W-:Y:S05]  /*21630*/  WARPSYNC.COLLECTIVE R15, `(.L_x_841) ;  /* 0x000000000f087348 */ /* 0x020fea0003c00000 */
[----:B------:R0:W1:Y:S02]  /*21640*/  SHFL.IDX P6, R14, R13, R12, R11 ;  /* 0x0000000c0d0e7389 */ /* 0x00006400000c000b */
[----:B01---5:R-:W-:Y:S01]  /*21650*/  ENDCOLLECTIVE ;  /* 0x000000000000791b */ /* 0x023fe20003800000 */
.L_x_841:
[----:B------:R-:W-:Y:S05]  /*21660*/  BSYNC B0 ;  /* 0x0000000000007941 */ /* 0x000fea0003800000 */
.L_x_840:
[----:B------:R-:W-:Y:S05]  /*21670*/  BRA `(.L_x_842) ;  /* 0xffffffb0007c7947 */ /* 0x000fea000383ffff */
.L_x_728:
[----:B0-----:R0:W1:Y:S02]  /*21680*/  SYNCS.PHASECHK.TRANS64.TRYWAIT P0, [R7+URZ+0x30840], R2 ;  /* 0x03084002070075a7 */ /* 0x001064000800017f */
[----:B-1----:R-:W-:Y:S05]  /*21690*/  @!P0 NANOSLEEP.SYNCS 0x989680 ;  /* 0x009896800000895d */ /* 0x002fea0003900000 */
[----:B------:R-:W1:Y:S02]  /*216a0*/  @!P0 SYNCS.PHASECHK.TRANS64 P0, [R7+URZ+0x30840], R2 ;  /* 0x03084002070085a7 */ /* 0x000e64000800007f */
[----:B-1----:R-:W-:Y:S05]  /*216b0*/  @!P0 BRA `(.L_x_728) ;  /* 0xfffffffc00f08947 */ /* 0x002fea000383ffff */
[----:B------:R-:W-:Y:S05]  /*216c0*/  BRA `(.L_x_843) ;  /* 0xffffffb000d87947 */ /* 0x000fea000383ffff */
.L_x_729:
        /* <DEDUP_REMOVED lines=8> */
.L_x_845:
[----:B------:R-:W-:Y:S05]  /*21750*/  BSYNC B0 ;  /* 0x0000000000007941 */ /* 0x000fea0003800000 */
.L_x_844:
[----:B------:R-:W-:Y:S01]  /*21760*/  IMAD.MOV.U32 R13, RZ, RZ, R4 ;  /* 0x000000ffff0d7224 */ /* 0x000fe200078e0004 */
[----:B------:R-:W-:Y:S01]  /*21770*/  MOV R12, RZ ;  /* 0x000000ff000c7202 */ /* 0x000fe20000000f00 */
[----:B------:R-:W-:Y:S01]  /*21780*/  IMAD.MOV.U32 R11, RZ, RZ, 0x181f ;  /* 0x0000181fff0b7424 */ /* 0x000fe200078e00ff */
[----:B------:R-:W-:Y:S01]  /*21790*/  MOV R15, 0xffffffff ;  /* 0xffffffff000f7802 */ /* 0x000fe20000000f00 */
[----:B------:R-:W-:Y:S01]  /*217a0*/  @P0 IMAD R8, R5, 0x2, R22 ;  /* 0x0000000205080824 */ /* 0x000fe200078e0216 */
[----:B------:R-:W-:-:S07]  /*217b0*/  MOV R2, R14 ;  /* 0x0000000e00027202 */ /* 0x000fce0000000f00 */
[----:B------:R-:W-:Y:S05]  /*217c0*/  WARPSYNC.COLLECTIVE R15, `(.L_x_846) ;  /* 0x000000000f087348 */ /* 0x000fea0003c00000 */
[----:B------:R0:W1:Y:S02]  /*217d0*/  SHFL.IDX P6, R14, R13, R12, R11 ;  /* 0x0000000c0d0e7389 */ /* 0x00006400000c000b */
[----:B01----:R-:W-:Y:S01]  /*217e0*/  ENDCOLLECTIVE ;  /* 0x000000000000791b */ /* 0x003fe20003800000 */
.L_x_846:
[----:B------:R-:W-:Y:S01]  /*217f0*/  MOV R13, R0 ;  /* 0x00000000000d7202 */ /* 0x000fe20000000f00 */
[----:B------:R-:W-:Y:S02]  /*21800*/  IMAD.MOV.U32 R12, RZ, RZ, 0x1 ;  /* 0x00000001ff0c7424 */ /* 0x000fe400078e00ff */
[----:B------:R-:W-:-:S07]  /*21810*/  IMAD.MOV.U32 R3, RZ, RZ, R14 ;  /* 0x000000ffff037224 */ /* 0x000fce00078e000e */
[----:B------:R-:W-:Y:S05]  /*21820*/  WARPSYNC.COLLECTIVE R15, `(.L_x_847) ;  /* 0x000000000f087348 */ /* 0x000fea0003c00000 */
[----:B------:R0:W1:Y:S02]  /*21830*/  SHFL.IDX P6, R14, R13, R12, R11 ;  /* 0x0000000c0d0e7389 */ /* 0x00006400000c000b */
[----:B01----:R-:W-:Y:S01]  /*21840*/  ENDCOLLECTIVE ;  /* 0x000000000000791b */ /* 0x003fe20003800000 */
.L_x_847:
[----:B------:R-:W-:-:S04]  /*21850*/  @P0 LEA R3, P1, R33, R3, 0x1 ;  /* 0x0000000321030211 */ /* 0x000fc800078208ff */
[----:B------:R-:W-:Y:S02]  /*21860*/  @P0 IADD3.X R2, RZ, R2, RZ, P1, !PT ;  /* 0x00000002ff020210 */ /* 0x000fe40000ffe4ff */
[----:B------:R-:W-:Y:S02]  /*21870*/  ISETP.GE.AND P1, PT, R6, 0x11, PT ;  /* 0x000000110600780c */ /* 0x000fe40003f26270 */
        /* <DEDUP_REMOVED lines=10> */
[----:B0-----:R-:W-:-:S07]  /*21920*/  MOV R2, R14 ;  /* 0x0000000e00027202 */ /* 0x001fce0000000f00 */
[----:B------:R-:W-:Y:S05]  /*21930*/  WARPSYNC.COLLECTIVE R15, `(.L_x_848) ;  /* 0x000000000f087348 */ /* 0x000fea0003c00000 */
[----:B------:R0:W1:Y:S02]  /*21940*/  SHFL.IDX P6, R14, R13, R12, R11 ;  /* 0x0000000c0d0e7389 */ /* 0x00006400000c000b */
[----:B01----:R-:W-:Y:S01]  /*21950*/  ENDCOLLECTIVE ;  /* 0x000000000000791b */ /* 0x003fe20003800000 */
.L_x_848:
[----:B------:R-:W-:Y:S01]  /*21960*/  @P1 LEA R8, R5, R22, 0x1 ;  /* 0x0000001605081211 */ /* 0x000fe200078e08ff */
[----:B------:R-:W-:Y:S01]  /*21970*/  IMAD.MOV.U32 R13, RZ, RZ, R0 ;  /* 0x000000ffff0d7224 */ /* 0x000fe200078e0000 */
[----:B------:R-:W-:Y:S02]  /*21980*/  MOV R12, 0x2 ;  /* 0x00000002000c7802 */ /* 0x000fe40000000f00 */
[----:B------:R-:W-:-:S07]  /*21990*/  MOV R3, R14 ;  /* 0x0000000e00037202 */ /* 0x000fce0000000f00 */
[----:B------:R-:W-:Y:S05]  /*219a0*/  WARPSYNC.COLLECTIVE R15, `(.L_x_849) ;  /* 0x000000000f087348 */ /* 0x000fea0003c00000 */
[----:B------:R0:W1:Y:S02]  /*219b0*/  SHFL.IDX P6, R14, R13, R12, R11 ;  /* 0x0000000c0d0e7389 */ /* 0x00006400000c000b */
[----:B01----:R-:W-:Y:S01]  /*219c0*/  ENDCOLLECTIVE ;  /* 0x000000000000791b */ /* 0x003fe20003800000 */
.L_x_849:
        /* <DEDUP_REMOVED lines=17> */
.L_x_850:
[----:B------:R-:W-:Y:S01]  /*21ae0*/  @P1 IMAD R8, R5, 0x2, R22 ;  /* 0x0000000205081824 */ /* 0x000fe200078e0216 */
[----:B------:R-:W-:Y:S01]  /*21af0*/  MOV R13, R0 ;  /* 0x00000000000d7202 */ /* 0x000fe20000000f00 */
[----:B------:R-:W-:Y:S02]  /*21b00*/  IMAD.MOV.U32 R12, RZ, RZ, 0x3 ;  /* 0x00000003ff0c7424 */ /* 0x000fe400078e00ff */
[----:B------:R-:W-:-:S07]  /*21b10*/  IMAD.MOV.U32 R3, RZ, RZ, R14 ;  /* 0x000000ffff037224 */ /* 0x000fce00078e000e */
[----:B------:R-:W-:Y:S05]  /*21b20*/  WARPSYNC.COLLECTIVE R15, `(.L_x_851) ;  /* 0x000000000f087348 */ /* 0x000fea0003c00000 */
[----:B------:R0:W1:Y:S02]  /*21b30*/  SHFL.IDX P6, R14, R13, R12, R11 ;  /* 0x0000000c0d0e7389 */ /* 0x00006400000c000b */
[----:B01----:R-:W-:Y:S01]  /*21b40*/  ENDCOLLECTIVE ;  /* 0x000000000000791b */ /* 0x003fe20003800000 */
.L_x_851:
        /* <DEDUP_REMOVED lines=17> */
.L_x_852:
[----:B------:R-:W-:Y:S01]  /*21c60*/  @P1 LEA R8, R5, R22, 0x1 ;  /* 0x0000001605081211 */ /* 0x000fe200078e08ff */
[----:B------:R-:W-:Y:S01]  /*21c70*/  IMAD.MOV.U32 R13, RZ, RZ, R0 ;  /* 0x000000ffff0d7224 */ /* 0x000fe200078e0000 */
[----:B------:R-:W-:Y:S02]  /*21c80*/  MOV R12, 0x4 ;  /* 0x00000004000c7802 */ /* 0x000fe40000000f00 */
[----:B------:R-:W-:-:S07]  /*21c90*/  MOV R3, R14 ;  /* 0x0000000e00037202 */ /* 0x000fce0000000f00 */
[----:B------:R-:W-:Y:S05]  /*21ca0*/  WARPSYNC.COLLECTIVE R15, `(.L_x_853) ;  /* 0x000000000f087348 */ /* 0x000fea0003c00000 */
[----:B------:R0:W1:Y:S02]  /*21cb0*/  SHFL.IDX P6, R14, R13, R12, R11 ;  /* 0x0000000c0d0e7389 */ /* 0x00006400000c000b */
[----:B01----:R-:W-:Y:S01]  /*21cc0*/  ENDCOLLECTIVE ;  /* 0x000000000000791b */ /* 0x003fe20003800000 */
.L_x_853:
        /* <DEDUP_REMOVED lines=17> */
.L_x_854:
[----:B------:R-:W-:Y:S01]  /*21de0*/  @P1 IMAD R8, R5, 0x2, R22 ;  /* 0x0000000205081824 */ /* 0x000fe200078e0216 */
[----:B------:R-:W-:Y:S01]  /*21df0*/  MOV R13, R0 ;  /* 0x00000000000d7202 */ /* 0x000fe20000000f00 */
[----:B------:R-:W-:Y:S02]  /*21e00*/  IMAD.MOV.U32 R12, RZ, RZ, 0x5 ;  /* 0x00000005ff0c7424 */ /* 0x000fe400078e00ff */
[----:B------:R-:W-:-:S07]  /*21e10*/  IMAD.MOV.U32 R3, RZ, RZ, R14 ;  /* 0x000000ffff037224 */ /* 0x000fce00078e000e */
[----:B------:R-:W-:Y:S05]  /*21e20*/  WARPSYNC.COLLECTIVE R15, `(.L_x_855) ;  /* 0x000000000f087348 */ /* 0x000fea0003c00000 */
[----:B------:R0:W1:Y:S02]  /*21e30*/  SHFL.IDX P6, R14, R13, R12, R11 ;  /* 0x0000000c0d0e7389 */ /* 0x00006400000c000b */
[----:B01----:R-:W-:Y:S01]  /*21e40*/  ENDCOLLECTIVE ;  /* 0x000000000000791b */ /* 0x003fe20003800000 */
.L_x_855:
[----:B------:R-:W-:-:S04]  /*21e50*/  @P1 LEA R3, P0, R33, R3, 0x1 ;  /* 0x0000000321031211 */ /* 0x000fc800078008ff */
[----:B------:R-:W-:-:S04]  /*21e60*/  @P1 IADD3.X R2, RZ, R2, RZ, P0, !PT ;  /* 0x00000002ff021210 */ /* 0x000fc800007fe4ff */
[----:B------:R-:W-:Y:S01]  /*21e70*/  @P1 LOP3.LUT R3, R3, R2, RZ, 0x3c, !PT ;  /* 0x0000000203031212 */ /* 0x000fe200078e3cff */
[----:B------:R-:W-:-:S03]  /*21e80*/  IMAD.MOV.U32 R13, RZ, RZ, R4 ;  /* 0x000000ffff0d7224 */ /* 0x000fc600078e0004 */
[----:B------:R-:W-:-:S04]  /*21e90*/  @P1 LOP3.LUT R2, R3, R2, RZ, 0x3c, !PT ;  /* 0x0000000203021212 */ /* 0x000fc800078e3cff */
[----:B------:R-:W-:Y:S02]  /*21ea0*/  @P1 LOP3.LUT R3, R3, R2, RZ, 0x3c, !PT ;  /* 0x0000000203031212 */ /* 0x000fe400078e3cff */
[----:B------:R-:W-:-:S03]  /*21eb0*/  MOV R0, R14 ;  /* 0x0000000e00007202 */ /* 0x000fc60000000f00 */
[----:B------:R-:W-:Y:S01]  /*21ec0*/  @!PT LDS RZ, [RZ] ;  /* 0x00000000fffff984 */ /* 0x000fe20000000800 */
[----:B------:R-:W-:Y:S01]  /*21ed0*/  @!PT LDS RZ, [RZ] ;  /* 0x00000000fffff984 */ /* 0x000fe20000000800 */
[----:B------:R-:W-:Y:S01]  /*21ee0*/  @!PT LDS RZ, [RZ] ;  /* 0x00000000fffff984 */ /* 0x000fe20000000800 */
[----:B------:R0:W-:Y:S04]  /*21ef0*/  @P1 LDGSTS.E.BYPASS.LTC128B.128 [R8+0x20400], desc[UR56][R2.64], !P4 ;  /* 0x2040000002081fae */ /* 0x0001e8000e101d78 */
[----:B0-----:R-:W-:Y:S05]  /*21f00*/  WARPSYNC.COLLECTIVE R15, `(.L_x_856) ;  /* 0x000000000f087348 */ /* 0x001fea0003c00000 */
[----:B------:R1:W2:Y:S02]  /*21f10*/  SHFL.IDX P6, R14, R13, R12, R11 ;  /* 0x0000000c0d0e7389 */ /* 0x0002a400000c000b */
[----:B012---:R-:W-:Y:S01]  /*21f20*/  ENDCOLLECTIVE ;  /* 0x000000000000791b */ /* 0x007fe20003800000 */
.L_x_856:
[----:B------:R-:W-:Y:S01]  /*21f30*/  @!PT LDS RZ, [RZ] ;  /* 0x00000000fffff984 */ /* 0x000fe20000000800 */
[----:B------:R-:W-:Y:S01]  /*21f40*/  @!PT LDS RZ, [RZ] ;  /* 0x00000000fffff984 */ /* 0x000fe20000000800 */
[----:B------:R-:W-:Y:S01]  /*21f50*/  @!PT LDS RZ, [RZ] ;  /* 0x00000000fffff984 */ /* 0x000fe20000000800 */
[----:B------:R-:W-:Y:S04]  /*21f60*/  @P1 LDGSTS.E.BYPASS.LTC128B.128 [R8+0x23400], desc[UR56][R2.64+0x80], !P3 ;  /* 0x2340008002081fae */ /* 0x000fe8000d901d78 */
[----:B------:R0:W-:Y:S02]  /*21f70*/  @P1 LDGSTS.E.BYPASS.LTC128B.128 [R8+0x26400], desc[UR56][R2.64+0x100], !P2 ;  /* 0x2640010002081fae */ /* 0x0001e4000d101d78 */
[----:B0-----:R-:W-:Y:S01]  /*21f80*/  MOV R2, R14 ;  /* 0x0000000e00027202 */ /* 0x001fe20000000f00 */
[----:B------:R-:W-:Y:S06]  /*21f90*/  BRA `(.L_x_857) ;  /* 0xffffffb000207947 */ /* 0x000fec000383ffff */
.L_x_734:
[----:B------:R-:W-:Y:S01]  /*21fa0*/  IMAD.MOV.U32 R13, RZ, RZ, R5 ;  /* 0x000000ffff0d7224 */ /* 0x000fe200078e0005 */
[----:B------:R-:W-:Y:S01]  /*21fb0*/  MOV R12, RZ ;  /* 0x000000ff000c7202 */ /* 0x000fe20000000f00 */
[----:B------:R-:W-:Y:S01]  /*21fc0*/  IMAD.MOV.U32 R11, RZ, RZ, 0x181f ;  /* 0x0000181fff0b7424 */ /* 0x000fe200078e00ff */
[----:B------:R-:W-:Y:S01]  /*21fd0*/  MOV R15, 0xffffffff ;  /* 0xffffffff000f7802 */ /* 0x000fe20000000f00 */
[----:B-----5:R-:W-:Y:S02]  /*21fe0*/  IMAD R6, R17, R8, RZ ;  /* 0x0000000811067224 */ /* 0x020fe400078e02ff */
[----:B------:R-:W-:-:S07]  /*21ff0*/  IMAD.IADD R4, R10, 0x1, R4 ;  /* 0x000000010a047824 */ /* 0x000fce00078e0204 */
[----:B------:R-:W-:Y:S05]  /*22000*/  WARPSYNC.COLLECTIVE R15, `(.L_x_858) ;  /* 0x000000000f087348 */ /* 0x000fea0003c00000 */
[----:B------:R0:W1:Y:S02]  /*22010*/  SHFL.IDX P6, R14, R13, R12, R11 ;  /* 0x0000000c0d0e7389 */ /* 0x00006400000c000b */
[----:B01----:R-:W-:Y:S01]  /*22020*/  ENDCOLLECTIVE ;  /* 0x000000000000791b */ /* 0x003fe20003800000 */
.L_x_858:
[C---:B------:R-:W-:Y:S02]  /*22030*/  ISETP.GE.AND P1, PT, R4.reuse, R6, PT ;  /* 0x000000060400720c */ /* 0x040fe40003f26270 */
[----:B------:R-:W-:Y:S02]  /*22040*/  IADD3 R7, R4, 0x10, RZ ;  /* 0x0000001004077810 */ /* 0x000fe40007ffe0ff */
[----:B------:R-:W-:Y:S01]  /*22050*/  MOV R13, R0 ;  /* 0x00000000000d7202 */ /* 0x000fe20000000f00 */
[----:B------:R-:W-:-:S08]  /*22060*/  IMAD.MOV.U32 R2, RZ, RZ, R14 ;  /* 0x000000ffff027224 */ /* 0x000fd000078e000e */
[----:B------:R-:W-:Y:S05]  /*22070*/  WARPSYNC.COLLECTIVE R15, `(.L_x_859) ;  /* 0x000000000f087348 */ /* 0x000fea0003c00000 */
[----:B------:R0:W1:Y:S02]  /*22080*/  SHFL.IDX P6, R14, R13, R12, R11 ;  /* 0x0000000c0d0e7389 */ /* 0x00006400000c000b */
[----:B01----:R-:W-:Y:S01]  /*22090*/  ENDCOLLECTIVE ;  /* 0x000000000000791b */ /* 0x003fe20003800000 */
.L_x_859:
        /* <DEDUP_REMOVED lines=8> */
.L_x_860:
[----:B------:R-:W-:Y:S01]  /*22120*/  @!PT LDS RZ, [RZ] ;  /* 0x00000000fffff984 */ /* 0x000fe20000000800 */
[----:B------:R-:W-:Y:S01]  /*22130*/  @!PT LDS RZ, [RZ] ;  /* 0x00000000fffff984 */ /* 0x000fe20000000800 */
[----:B------:R-:W-:Y:S01]  /*22140*/  @!PT LDS RZ, [RZ] ;  /* 0x00000000fffff984 */ /* 0x000fe20000000800 */
[----:B------:R-:W-:Y:S04]  /*22150*/  @!P1 LDGSTS.E.BYPASS.LTC128B.128 [R9+0x12400], desc[UR56][R2.64], !P3 ;  /* 0x1240000002099fae */ /* 0x000fe8000d901d78 */
[----:B------:R-:W-:Y:S04]  /*22160*/  @!P1 LDGSTS.E.BYPASS.LTC128B.128 [R9+0x16400], desc[UR56][R2.64+0x80], !P2 ;  /* 0x1640008002099fae */ /* 0x000fe8000d101d78 */
[----:B------:R0:W-:Y:S01]  /*22170*/  @!P1 LDGSTS.E.BYPASS.LTC128B.128 [R9+0x1a400], desc[UR56][R2.64+0x100], !P0 ;  /* 0x1a40010002099fae */ /* 0x0001e2000c101d78 */
[----:B------:R-:W-:Y:S02]  /*22180*/  ISETP.GE.AND P1, PT, R7, R6, PT ;  /* 0x000000060700720c */ /* 0x000fe40003f26270 */
[----:B------:R-:W-:Y:S01]  /*22190*/  MOV R13, R0 ;  /* 0x00000000000d7202 */ /* 0x000fe20000000f00 */
[----:B0-----:R-:W-:-:S10]  /*221a0*/  IMAD.MOV.U32 R2, RZ, RZ, R14 ;  /* 0x000000ffff027224 */ /* 0x001fd400078e000e */
[----:B------:R-:W-:Y:S05]  /*221b0*/  WARPSYNC.COLLECTIVE R15, `(.L_x_861) ;  /* 0x000000000f087348 */ /* 0x000fea0003c00000 */
[----:B------:R0:W1:Y:S02]  /*221c0*/  SHFL.IDX P6, R14, R13, R12, R11 ;  /* 0x0000000c0d0e7389 */ /* 0x00006400000c000b */
[----:B01----:R-:W-:Y:S01]  /*221d0*/  ENDCOLLECTIVE ;  /* 0x000000000000791b */ /* 0x003fe20003800000 */
.L_x_861:
        /* <DEDUP_REMOVED lines=8> */
.L_x_862:
[----:B------:R-:W-:Y:S01]  /*22260*/  @!P1 IMAD.MOV.U32 R3, RZ, RZ, R7 ;  /* 0x000000ffff039224 */ /* 0x000fe200078e0007 */
[----:B------:R-:W-:-:S04]  /*22270*/  IADD3 R7, R4, 0x20, RZ ;  /* 0x0000002004077810 */ /* 0x000fc80007ffe0ff */
[----:B------:R-:W-:Y:S01]  /*22280*/  @!PT LDS RZ, [RZ] ;  /* 0x00000000fffff984 */ /* 0x000fe20000000800 */
[----:B------:R-:W-:Y:S01]  /*22290*/  @!PT LDS RZ, [RZ] ;  /* 0x00000000fffff984 */ /* 0x000fe20000000800 */
[----:B------:R-:W-:Y:S01]  /*222a0*/  @!PT LDS RZ, [RZ] ;  /* 0x00000000fffff984 */ /* 0x000fe20000000800 */
[----:B------:R-:W-:Y:S04]  /*222b0*/  @!P1 LDGSTS.E.BYPASS.LTC128B.128 [R9+0x12c00], desc[UR56][R2.64], !P3 ;  /* 0x12c0000002099fae */ /* 0x000fe8000d901d78 */
[----:B------:R-:W-:Y:S01]  /*222c0*/  @!P1 LDGSTS.E.BYPASS.LTC128B.128 [R9+0x16c00], desc[UR56][R2.64+0x80], !P2 ;  /* 0x16c0008002099fae */ /* 0x000fe2000d101d78 */
[----:B------:R-:W-:-:S03]  /*222d0*/  MOV R13, R0 ;  /* 0x00000000000d7202 */ /* 0x000fc60000000f00 */
[----:B------:R0:W-:Y:S01]  /*222e0*/  @!P1 LDGSTS.E.BYPASS.LTC128B.128 [R9+0x1ac00], desc[UR56][R2.64+0x100], !P0 ;  /* 0x1ac0010002099fae */ /* 0x0001e2000c101d78 */
[----:B------:R-:W-:Y:S01]  /*222f0*/  ISETP.GE.AND P1, PT, R7, R6, PT ;  /* 0x000000060700720c */ /* 0x000fe20003f26270 */
[----:B0-----:R-:W-:-:S12]  /*22300*/  IMAD.MOV.U32 R2, RZ, RZ, R14 ;  /* 0x000000ffff027224 */ /* 0x001fd800078e000e */
[----:B------:R-:W-:Y:S05]  /*22310*/  WARPSYNC.COLLECTIVE R15, `(.L_x_863) ;  /* 0x000000000f087348 */ /* 0x000fea0003c00000 */
[----:B------:R0:W1:Y:S02]  /*22320*/  SHFL.IDX P6, R14, R13, R12, R11 ;  /* 0x0000000c0d0e7389 */ /* 0x00006400000c000b */
[----:B01----:R-:W-:Y:S01]  /*22330*/  ENDCOLLECTIVE ;  /* 0x000000000000791b */ /* 0x003fe20003800000 */
.L_x_863:
        /* <DEDUP_REMOVED lines=8> */
.L_x_864:
        /* <DEDUP_REMOVED lines=14> */
.L_x_865:
        /* <DEDUP_REMOVED lines=8> */
.L_x_866:
        /* <DEDUP_REMOVED lines=14> */
.L_x_867:
        /* <DEDUP_REMOVED lines=8> */
.L_x_868:
        /* <DEDUP_REMOVED lines=14> */
.L_x_869:
        /* <DEDUP_REMOVED lines=8> */
.L_x_870:
        /* <DEDUP_REMOVED lines=14> */
.L_x_871:
[----:B------:R-:W-:Y:S01]  /*228c0*/  MOV R13, R5 ;  /* 0x00000005000d7202 */ /* 0x000fe20000000f00 */
[----:B------:R-:W-:Y:S01]  /*228d0*/  IMAD.MOV.U32 R12, RZ, RZ, 0x7 ;  /* 0x00000007ff0c7424 */ /* 0x000fe200078e00ff */
[----:B------:R-:W-:-:S05]  /*228e0*/  @!P1 LEA R14, P4, R33, R14, 0x1 ;  /* 0x0000000e210e9211 */ /* 0x000fca00078808ff */
[----:B------:R-:W-:Y:S01]  /*228f0*/  @!P1 IMAD.X R7, RZ, RZ, R2, P4 ;  /* 0x000000ffff079224 */ /* 0x000fe200020e0602 */
[----:B------:R-:W-:-:S07]  /*22900*/  @!P1 MOV R2, R14 ;  /* 0x0000000e00029202 */ /* 0x000fce0000000f00 */
[----:B------:R-:W-:Y:S05]  /*22910*/  WARPSYNC.COLLECTIVE R15, `(.L_x_872) ;  /* 0x000000000f087348 */ /* 0x000fea0003c00000 */
[----:B------:R0:W1:Y:S02]  /*22920*/  SHFL.IDX P6, R14, R13, R12, R11 ;  /* 0x0000000c0d0e7389 */ /* 0x00006400000c000b */
[----:B01----:R-:W-:Y:S01]  /*22930*/  ENDCOLLECTIVE ;  /* 0x000000000000791b */ /* 0x003fe20003800000 */
.L_x_872:
        /* <DEDUP_REMOVED lines=12> */
.L_x_873:
[----:B------:R-:W-:Y:S05]  /*22a00*/  BRA `(.L_x_874) ;  /* 0xffffffb000947947 */ /* 0x000fea000383ffff */
.L_x_739:
[----:B0-----:R0:W1:Y:S02]  /*22a10*/  SYNCS.PHASECHK.TRANS64.TRYWAIT P0, [R22+URZ+0x30820], R3 ;  /* 0x03082003160075a7 */ /* 0x001064000800017f */
[----:B-1----:R-:W-:Y:S05]  /*22a20*/  @!P0 NANOSLEEP.SYNCS 0x989680 ;  /* 0x009896800000895d */ /* 0x002fea0003900000 */
[----:B------:R-:W1:Y:S02]  /*22a30*/  @!P0 SYNCS.PHASECHK.TRANS64 P0, [R22+URZ+0x30820], R3 ;  /* 0x03082003160085a7 */ /* 0x000e64000800007f */
[----:B-1----:R-:W-:Y:S05]  /*22a40*/  @!P0 BRA `(.L_x_739) ;  /* 0xfffffffc00f08947 */ /* 0x002fea000383ffff */
[----:B------:R-:W-:Y:S05]  /*22a50*/  BRA `(.L_x_875) ;  /* 0xffffffb400047947 */ /* 0x000fea000383ffff */
.L_x_744:
[----:B0-----:R0:W1:Y:S02]  /*22a60*/  SYNCS.PHASECHK.TRANS64.TRYWAIT P0, [R7+URZ+0x30840], R2 ;  /* 0x03084002070075a7 */ /* 0x001064000800017f */
[----:B-1----:R-:W-:Y:S05]  /*22a70*/  @!P0 NANOSLEEP.SYNCS 0x989680 ;  /* 0x009896800000895d */ /* 0x002fea0003900000 */
[----:B------:R-:W1:Y:S02]  /*22a80*/  @!P0 SYNCS.PHASECHK.TRANS64 P0, [R7+URZ+0x30840], R2 ;  /* 0x03084002070085a7 */ /* 0x000e64000800007f */
[----:B-1----:R-:W-:Y:S05]  /*22a90*/  @!P0 BRA `(.L_x_744) ;  /* 0xfffffffc00f08947 */ /* 0x002fea000383ffff */
[----:B------:R-:W-:Y:S05]  /*22aa0*/  BRA `(.L_x_876) ;  /* 0xffffffb400e87947 */ /* 0x000fea000383ffff */
.L_x_745:
        /* <DEDUP_REMOVED lines=8> */
.L_x_878:
[----:B------:R-:W-:Y:S05]  /*22b30*/  BSYNC B1 ;  /* 0x0000000000017941 */ /* 0x000fea0003800000 */
.L_x_877:
[----:B------:R0:W-:Y:S04]  /*22b40*/  STL [R1+0x88], R0 ;  /* 0x0000880001007387 */ /* 0x0001e80000100800 */
[----:B0-----:R0:W5:Y:S01]  /*22b50*/  LDL.LU R0, [R1] ;  /* 0x0000000001007983 */ /* 0x0011620000300800 */
[----:B------:R-:W-:Y:S01]  /*22b60*/  IMAD.MOV.U32 R13, RZ, RZ, R8 ;  /* 0x000000ffff0d7224 */ /* 0x000fe200078e0008 */
[----:B------:R-:W-:Y:S01]  /*22b70*/  MOV R12, RZ ;  /* 0x000000ff000c7202 */ /* 0x000fe20000000f00 */
[----:B------:R-:W-:Y:S01]  /*22b80*/  IMAD.MOV.U32 R11, RZ, RZ, 0x181f ;  /* 0x0000181fff0b7424 */ /* 0x000fe200078e00ff */
[----:B------:R-:W-:Y:S02]  /*22b90*/  MOV R15, 0xffffffff ;  /* 0xffffffff000f7802 */ /* 0x000fe40000000f00 */
[----:B------:R-:W-:-:S02]  /*22ba0*/  MOV R3, R14 ;  /* 0x0000000e00037202 */ /* 0x000fc40000000f00 */
[----:B0-----:R-:W-:-:S07]  /*22bb0*/  SHF.L.U32 R4, R33, 0x1, RZ ;  /* 0x0000000121047819 */ /* 0x001fce00000006ff */
[----:B-----5:R-:W-:Y:S05]  /*22bc0*/  WARPSYNC.COLLECTIVE R15, `(.L_x_879) ;  /* 0x000000000f087348 */ /* 0x020fea0003c00000 */
[----:B------:R0:W1:Y:S02]  /*22bd0*/  SHFL.IDX P6, R14, R13, R12, R11 ;  /* 0x0000000c0d0e7389 */ /* 0x00006400000c000b */
[----:B01---5:R-:W-:Y:S01]  /*22be0*/  ENDCOLLECTIVE ;  /* 0x000000000000791b */ /* 0x023fe20003800000 */
.L_x_879:
[----:B------:R-:W-:Y:S01]  /*22bf0*/  LEA R5, R5, R22, 0x1 ;  /* 0x0000001605057211 */ /* 0x000fe200078e08ff */
[----:B------:R-:W-:Y:S01]  /*22c00*/  IMAD.MOV.U32 R13, RZ, RZ, R6 ;  /* 0x000000ffff0d7224 */ /* 0x000fe200078e0006 */
[----:B------:R-:W-:Y:S01]  /*22c10*/  MOV R12, 0x1 ;  /* 0x00000001000c7802 */ /* 0x000fe20000000f00 */
[----:B------:R-:W-:-:S07]  /*22c20*/  IMAD.MOV.U32 R2, RZ, RZ, R14 ;  /* 0x000000ffff027224 */ /* 0x000fce00078e000e */
[----:B------:R-:W-:Y:S05]  /*22c30*/  WARPSYNC.COLLECTIVE R15, `(.L_x_880) ;  /* 0x000000000f087348 */ /* 0x000fea0003c00000 */
[----:B------:R0:W1:Y:S02]  /*22c40*/  SHFL.IDX P6, R14, R13, R12, R11 ;  /* 0x0000000c0d0e7389 */ /* 0x00006400000c000b */
[----:B01----:R-:W-:Y:S01]  /*22c50*/  ENDCOLLECTIVE ;  /* 0x000000000000791b */ /* 0x003fe20003800000 */
.L_x_880:
[----:B------:R-:W-:-:S05]  /*22c60*/  IADD3 R2, P0, R2, R4, RZ ;  /* 0x0000000402027210 */ /* 0x000fca0007f1e0ff */
[----:B------:R-:W-:Y:S01]  /*22c70*/  IMAD.X R3, RZ, RZ, R3, P0 ;  /* 0x000000ffff037224 */ /* 0x000fe200000e0603 */
[----:B------:R-:W-:Y:S02]  /*22c80*/  MOV R13, R8 ;  /* 0x00000008000d7202 */ /* 0x000fe40000000f00 */
[----:B------:R-:W-:-:S04]  /*22c90*/  LOP3.LUT R0, R0, 0xffffffbf, RZ, 0xc0, !PT ;  /* 0xffffffbf00007812 */ /* 0x000fc800078ec0ff */
[----:B------:R-:W-:-:S04]  /*22ca0*/  @P1 LOP3.LUT R0, R0, 0x40, RZ, 0xfc, !PT ;  /* 0x0000004000001812 */ /* 0x000fc800078efcff */
[----:B------:R-:W-:Y:S01]  /*22cb0*/  LOP3.LUT P1, RZ, R0, 0x4, RZ, 0xc0, !PT ;  /* 0x0000000400ff7812 */ /* 0x000fe2000782c0ff */
[----:B------:R0:W-:-:S12]  /*22cc0*/  STL [R1], R0 ;  /* 0x0000000001007387 */ /* 0x0001d80000100800 */
[----:B------:R-:W-:Y:S01]  /*22cd0*/  @!PT LDS RZ, [RZ] ;  /* 0x00000000fffff984 */ /* 0x000fe20000000800 */
[----:B------:R-:W-:Y:S01]  /*22ce0*/  @!PT LDS RZ, [RZ] ;  /* 0x00000000fffff984 */ /* 0x000fe20000000800 */
[----:B------:R-:W-:Y:S01]  /*22cf0*/  @!PT LDS RZ, [RZ] ;  /* 0x00000000fffff984 */ /* 0x000fe20000000800 */
[----:B------:R-:W-:Y:S04]  /*22d00*/  LDGSTS.E.BYPASS.LTC128B.128 [R5+0x1e400], desc[UR56][R2.64], !P1 ;  /* 0x1e40000002057fae */ /* 0x000fe8000c901d78 */
[----:B------:R-:W-:Y:S04]  /*22d10*/  LDGSTS.E.BYPASS.LTC128B.128 [R5+0x21400], desc[UR56][R2.64+0x80], !P5 ;  /* 0x2140008002057fae */ /* 0x000fe8000e901d78 */
[----:B------:R1:W-:Y:S02]  /*22d20*/  LDGSTS.E.BYPASS.LTC128B.128 [R5+0x24400], desc[UR56][R2.64+0x100], !P4 ;  /* 0x2440010002057fae */ /* 0x0003e4000e101d78 */
[----:B01----:R-:W-:-:S07]  /*22d30*/  IMAD.MOV.U32 R3, RZ, RZ, R14 ;  /* 0x000000ffff037224 */ /* 0x003fce00078e000e */
[----:B------:R-:W-:Y:S05]  /*22d40*/  WARPSYNC.COLLECTIVE R15, `(.L_x_881) ;  /* 0x000000000f087348 */ /* 0x000fea0003c00000 */
[----:B------:R0:W1:Y:S02]  /*22d50*/  SHFL.IDX P6, R14, R13, R12, R11 ;  /* 0x0000000c0d0e7389 */ /* 0x00006400000c000b */
[----:B01----:R-:W-:Y:S01]  /*22d60*/  ENDCOLLECTIVE ;  /* 0x000000000000791b */ /* 0x003fe20003800000 */
.L_x_881:
[----:B------:R-:W-:Y:S01]  /*22d70*/  IMAD.MOV.U32 R13, RZ, RZ, R6 ;  /* 0x000000ffff0d7224 */ /* 0x000fe200078e0006 */
[----:B------:R-:W-:Y:S01]  /*22d80*/  MOV R12, 0x2 ;  /* 0x00000002000c7802 */ /* 0x000fe20000000f00 */
[----:B------:R-:W-:-:S07]  /*22d90*/  IMAD.MOV.U32 R2, RZ, RZ, R14 ;  /* 0x000000ffff027224 */ /* 0x000fce00078e000e */
[----:B------:R-:W-:Y:S05]  /*22da0*/  WARPSYNC.COLLECTIVE R15, `(.L_x_882) ;  /* 0x000000000f087348 */ /* 0x000fea0003c00000 */
[----:B------:R0:W1:Y:S02]  /*22db0*/  SHFL.IDX P6, R14, R13, R12, R11 ;  /* 0x0000000c0d0e7389 */ /* 0x00006400000c000b */
[----:B01----:R-:W-:Y:S01]  /*22dc0*/  ENDCOLLECTIVE ;  /* 0x000000000000791b */ /* 0x003fe20003800000 */
.L_x_882:
        /* <DEDUP_REMOVED lines=13> */
.L_x_883:
[----:B------:R-:W-:Y:S01]  /*22ea0*/  IMAD.MOV.U32 R13, RZ, RZ, R6 ;  /* 0x000000ffff0d7224 */ /* 0x000fe200078e0006 */
[----:B------:R-:W-:Y:S01]  /*22eb0*/  MOV R12, 0x3 ;  /* 0x00000003000c7802 */ /* 0x000fe20000000f00 */
[----:B------:R-:W-:-:S07]  /*22ec0*/  IMAD.MOV.U32 R2, RZ, RZ, R14 ;  /* 0x000000ffff027224 */ /* 0x000fce00078e000e */
[----:B------:R-:W-:Y:S05]  /*22ed0*/  WARPSYNC.COLLECTIVE R15, `(.L_x_884) ;  /* 0x000000000f087348 */ /* 0x000fea0003c00000 */
[----:B------:R0:W1:Y:S02]  /*22ee0*/  SHFL.IDX P6, R14, R13, R12, R11 ;  /* 0x0000000c0d0e7389 */ /* 0x00006400000c000b */
[----:B01----:R-:W-:Y:S01]  /*22ef0*/  ENDCOLLECTIVE ;  /* 0x000000000000791b */ /* 0x003fe20003800000 */
.L_x_884:
        /* <DEDUP_REMOVED lines=13> */
.L_x_885:
[----:B------:R-:W-:Y:S01]  /*22fd0*/  IMAD.MOV.U32 R13, RZ, RZ, R6 ;  /* 0x000000ffff0d7224 */ /* 0x000fe200078e0006 */
[----:B------:R-:W-:Y:S01]  /*22fe0*/  MOV R12, 0x4 ;  /* 0x00000004000c7802 */ /* 0x000fe20000000f00 */
[----:B------:R-:W-:-:S07]  /*22ff0*/  IMAD.MOV.U32 R2, RZ, RZ, R14 ;  /* 0x000000ffff027224 */ /* 0x000fce00078e000e */
[----:B------:R-:W-:Y:S05]  /*23000*/  WARPSYNC.COLLECTIVE R15, `(.L_x_886) ;  /* 0x000000000f087348 */ /* 0x000fea0003c00000 */
[----:B------:R0:W1:Y:S02]  /*23010*/  SHFL.IDX P6, R14, R13, R12, R11 ;  /* 0x0000000c0d0e7389 */ /* 0x00006400000c000b */
[----:B01----:R-:W-:Y:S01]  /*23020*/  ENDCOLLECTIVE ;  /* 0x000000000000791b */ /* 0x003fe20003800000 */
.L_x_886:
        /* <DEDUP_REMOVED lines=13> */
.L_x_887:
[----:B------:R-:W-:-:S05]  /*23100*/  IMAD.MOV.U32 R2, RZ, RZ, R14 ;  /* 0x000000ffff027224 */ /* 0x000fca00078e000e */
[----:B------:R-:W-:-:S04]  /*23110*/  IADD3 R2, P0, R2, R4, RZ ;  /* 0x0000000402027210 */ /* 0x000fc80007f1e0ff */
[----:B------:R-:W-:-:S05]  /*23120*/  IADD3.X R3, RZ, R34, RZ, P0, !PT ;  /* 0x00000022ff037210 */ /* 0x000fca00007fe4ff */
[----:B------:R-:W-:Y:S01]  /*23130*/  @!PT LDS RZ, [RZ] ;  /* 0x00000000fffff984 */ /* 0x000fe20000000800 */
[----:B------:R-:W-:Y:S01]  /*23140*/  @!PT LDS RZ, [RZ] ;  /* 0x00000000fffff984 */ /* 0x000fe20000000800 */
[----:B------:R-:W-:Y:S01]  /*23150*/  @!PT LDS RZ, [RZ] ;  /* 0x00000000fffff984 */ /* 0x000fe20000000800 */
[----:B------:R0:W-:Y:S01]  /*23160*/  LDGSTS.E.BYPASS.LTC128B.128 [R5+0x20400], desc[UR56][R2.64], !P1 ;  /* 0x2040000002057fae */ /* 0x0001e2000c901d78 */
[----:B------:R-:W-:-:S03]  /*23170*/  LOP3.LUT P1, RZ, R0, 0x40, RZ, 0xc0, !PT ;  /* 0x0000004000ff7812 */ /* 0x000fc6000782c0ff */
[----:B------:R0:W5:Y:S01]  /*23180*/  LDL.LU R0, [R1+0x88] ;  /* 0x0000880001007983 */ /* 0x0001620000300800 */
[----:B------:R-:W-:Y:S01]  /*23190*/  IMAD.MOV.U32 R13, RZ, RZ, R6 ;  /* 0x000000ffff0d7224 */ /* 0x000fe200078e0006 */
[----:B------:R-:W-:Y:S02]  /*231a0*/  MOV R12, 0x5 ;  /* 0x00000005000c7802 */ /* 0x000fe40000000f00 */
[----:B------:R0:W-:Y:S06]  /*231b0*/  LDGSTS.E.BYPASS.LTC128B.128 [R5+0x23400], desc[UR56][R2.64+0x80], !P5 ;  /* 0x2340008002057fae */ /* 0x0001ec000e901d78 */
[----:B0----5:R-:W-:Y:S05]  /*231c0*/  WARPSYNC.COLLECTIVE R15, `(.L_x_888) ;  /* 0x000000000f087348 */ /* 0x021fea0003c00000 */
[----:B------:R1:W2:Y:S02]  /*231d0*/  SHFL.IDX P6, R14, R13, R12, R11 ;  /* 0x0000000c0d0e7389 */ /* 0x0002a400000c000b */
[----:B012--5:R-:W-:Y:S01]  /*231e0*/  ENDCOLLECTIVE ;  /* 0x000000000000791b */ /* 0x027fe20003800000 */
.L_x_888:
[----:B------:R-:W-:Y:S01]  /*231f0*/  @!PT LDS RZ, [RZ] ;  /* 0x00000000fffff984 */ /* 0x000fe20000000800 */
[----:B------:R-:W-:Y:S01]  /*23200*/  @!PT LDS RZ, [RZ] ;  /* 0x00000000fffff984 */ /* 0x000fe20000000800 */
[----:B------:R-:W-:Y:S01]  /*23210*/  @!PT LDS RZ, [RZ] ;  /* 0x00000000fffff984 */ /* 0x000fe20000000800 */
[----:B------:R0:W-:Y:S01]  /*23220*/  LDGSTS.E.BYPASS.LTC128B.128 [R5+0x26400], desc[UR56][R2.64+0x100], !P4 ;  /* 0x2640010002057fae */ /* 0x0001e2000e101d78 */
[----:B------:R-:W-:Y:S01]  /*23230*/  MOV R13, R8 ;  /* 0x00000008000d7202 */ /* 0x000fe20000000f00 */
[----:B------:R-:W-:-:S07]  /*23240*/  IMAD.MOV.U32 R34, RZ, RZ, R14 ;  /* 0x000000ffff227224 */ /* 0x000fce00078e000e */
[----:B0-----:R-:W-:Y:S05]  /*23250*/  WARPSYNC.COLLECTIVE R15, `(.L_x_889) ;  /* 0x000000000f087348 */ /* 0x001fea0003c00000 */
[----:B------:R1:W2:Y:S02]  /*23260*/  SHFL.IDX P6, R14, R13, R12, R11 ;  /* 0x0000000c0d0e7389 */ /* 0x0002a400000c000b */
[----:B012---:R-:W-:Y:S01]  /*23270*/  ENDCOLLECTIVE ;  /* 0x000000000000791b */ /* 0x007fe20003800000 */
.L_x_889:
[----:B------:R-:W-:Y:S01]  /*23280*/  IMAD.MOV.U32 R2, RZ, RZ, R14 ;  /* 0x000000ffff027224 */ /* 0x000fe200078e000e */
[----:B------:R-:W-:Y:S06]  /*23290*/  BRA `(.L_x_890) ;  /* 0xffffffb000fc7947 */ /* 0x000fec000383ffff */
.L_x_750:
[----:B0-----:R0:W2:Y:S02]  /*232a0*/  SYNCS.PHASECHK.TRANS64.TRYWAIT P0, [R6+URZ+0x30860], R2 ;  /* 0x03086002060075a7 */ /* 0x0010a4000800017f */
[----:B--2---:R-:W-:Y:S05]  /*232b0*/  @!P0 NANOSLEEP.SYNCS 0x989680 ;  /* 0x009896800000895d */ /* 0x004fea0003900000 */
[----:B------:R-:W2:Y:S02]  /*232c0*/  @!P0 SYNCS.PHASECHK.TRANS64 P0, [R6+URZ+0x30860], R2 ;  /* 0x03086002060085a7 */ /* 0x000ea4000800007f */
[----:B--2---:R-:W-:Y:S05]  /*232d0*/  @!P0 BRA `(.L_x_750) ;  /* 0xfffffffc00f08947 */ /* 0x004fea000383ffff */
[----:B------:R-:W-:Y:S05]  /*232e0*/  BRA `(.L_x_891) ;  /* 0xffffffb400647947 */ /* 0x000fea000383ffff */
.L_x_751:
        /* <DEDUP_REMOVED lines=8> */
.L_x_893:
[----:B------:R-:W-:Y:S05]  /*23370*/  BSYNC B1 ;  /* 0x0000000000017941 */ /* 0x000fea0003800000 */
.L_x_892:
[----:B------:R-:W-:Y:S01]  /*23380*/  IMAD.MOV.U32 R13, RZ, RZ, R23 ;  /* 0x000000ffff0d7224 */ /* 0x000fe200078e0017 */
[----:B------:R-:W-:Y:S01]  /*23390*/  MOV R12, RZ ;  /* 0x000000ff000c7202 */ /* 0x000fe20000000f00 */
[----:B------:R-:W-:Y:S01]  /*233a0*/  IMAD.MOV.U32 R11, RZ, RZ, 0x181f ;  /* 0x0000181fff0b7424 */ /* 0x000fe200078e00ff */
[----:B------:R-:W-:Y:S01]  /*233b0*/  MOV R15, 0xffffffff ;  /* 0xffffffff000f7802 */ /* 0x000fe20000000f00 */
[----:B------:R-:W-:Y:S01]  /*233c0*/  IMAD R5, R5, 0x2, R22 ;  /* 0x0000000205057824 */ /* 0x000fe200078e0216 */
[----:B------:R-:W-:-:S07]  /*233d0*/  MOV R3, R14 ;  /* 0x0000000e00037202 */ /* 0x000fce0000000f00 */
[----:B------:R-:W-:Y:S05]  /*233e0*/  WARPSYNC.COLLECTIVE R15, `(.L_x_894) ;  /* 0x000000000f087348 */ /* 0x000fea0003c00000 */
[----:B------:R0:W1:Y:S02]  /*233f0*/  SHFL.IDX P6, R14, R13, R12, R11 ;  /* 0x0000000c0d0e7389 */ /* 0x00006400000c000b */
[----:B01----:R-:W-:Y:S01]  /*23400*/  ENDCOLLECTIVE ;  /* 0x000000000000791b */ /* 0x003fe20003800000 */
.L_x_894:
[----:B------:R-:W-:Y:S01]  /*23410*/  MOV R13, R24 ;  /* 0x00000018000d7202 */ /* 0x000fe20000000f00 */
[----:B------:R-:W-:Y:S02]  /*23420*/  IMAD.MOV.U32 R12, RZ, RZ, 0x1 ;  /* 0x00000001ff0c7424 */ /* 0x000fe400078e00ff */
[----:B------:R-:W-:-:S07]  /*23430*/  IMAD.MOV.U32 R2, RZ, RZ, R14 ;  /* 0x000000ffff027224 */ /* 0x000fce00078e000e */
[----:B------:R-:W-:Y:S05]  /*23440*/  WARPSYNC.COLLECTIVE R15, `(.L_x_895) ;  /* 0x000000000f087348 */ /* 0x000fea0003c00000 */
[----:B------:R0:W1:Y:S02]  /*23450*/  SHFL.IDX P6, R14, R13, R12, R11 ;  /* 0x0000000c0d0e7389 */ /* 0x00006400000c000b */
[----:B01----:R-:W-:Y:S01]  /*23460*/  ENDCOLLECTIVE ;  /* 0x000000000000791b */ /* 0x003fe20003800000 */
.L_x_895:
[----:B------:R-:W-:-:S04]  /*23470*/  IADD3 R2, P0, R2, R4, RZ ;  /* 0x0000000402027210 */ /* 0x000fc80007f1e0ff */
        /* <DEDUP_REMOVED lines=15> */
.L_x_896:
[----:B------:R-:W-:Y:S01]  /*23570*/  MOV R13, R24 ;  /* 0x00000018000d7202 */ /* 0x000fe20000000f00 */
[----:B------:R-:W-:Y:S01]  /*23580*/  IMAD.MOV.U32 R12, RZ, RZ, 0x2 ;  /* 0x00000002ff0c7424 */ /* 0x000fe200078e00ff */
[----:B------:R-:W-:-:S07]  /*23590*/  MOV R2, R14 ;  /* 0x0000000e00027202 */ /* 0x000fce0000000f00 */
[----:B------:R-:W-:Y:S05]  /*235a0*/  WARPSYNC.COLLECTIVE R15, `(.L_x_897) ;  /* 0x000000000f087348 */ /* 0x000fea0003c00000 */
[----:B------:R0:W1:Y:S02]  /*235b0*/  SHFL.IDX P6, R14, R13, R12, R11 ;  /* 0x0000000c0d0e7389 */ /* 0x00006400000c000b */
[----:B01----:R-:W-:Y:S01]  /*235c0*/  ENDCOLLECTIVE ;  /* 0x000000000000791b */ /* 0x003fe20003800000 */
.L_x_897:
        /* <DEDUP_REMOVED lines=16> */
.L_x_898:
[----:B------:R-:W-:Y:S01]  /*236d0*/  MOV R13, R24 ;  /* 0x00000018000d7202 */ /* 0x000fe20000000f00 */
[----:B------:R-:W-:Y:S01]  /*236e0*/  IMAD.MOV.U32 R12, RZ, RZ, 0x3 ;  /* 0x00000003ff0c7424 */ /* 0x000fe200078e00ff */
[----:B------:R-:W-:-:S07]  /*236f0*/  MOV R2, R14 ;  /* 0x0000000e00027202 */ /* 0x000fce0000000f00 */
[----:B------:R-:W-:Y:S05]  /*23700*/  WARPSYNC.COLLECTIVE R15, `(.L_x_899) ;  /* 0x000000000f087348 */ /* 0x000fea0003c00000 */
[----:B------:R0:W1:Y:S02]  /*23710*/  SHFL.IDX P6, R14, R13, R12, R11 ;  /* 0x0000000c0d0e7389 */ /* 0x00006400000c000b */
[----:B01----:R-:W-:Y:S01]  /*23720*/  ENDCOLLECTIVE ;  /* 0x000000000000791b */ /* 0x003fe20003800000 */
.L_x_899:
        /* <DEDUP_REMOVED lines=16> */
.L_x_900:
[----:B------:R-:W-:Y:S01]  /*23830*/  MOV R13, R24 ;  /* 0x00000018000d7202 */ /* 0x000fe20000000f00 */
[----:B------:R-:W-:Y:S01]  /*23840*/  IMAD.MOV.U32 R12, RZ, RZ, 0x4 ;  /* 0x00000004ff0c7424 */ /* 0x000fe200078e00ff */
[----:B------:R-:W-:-:S07]  /*23850*/  MOV R2, R14 ;  /* 0x0000000e00027202 */ /* 0x000fce0000000f00 */
[----:B------:R-:W-:Y:S05]  /*23860*/  WARPSYNC.COLLECTIVE R15, `(.L_x_901) ;  /* 0x000000000f087348 */ /* 0x000fea0003c00000 */
[----:B------:R0:W1:Y:S02]  /*23870*/  SHFL.IDX P6, R14, R13, R12, R11 ;  /* 0x0000000c0d0e7389 */ /* 0x00006400000c000b */
[----:B01----:R-:W-:Y:S01]  /*23880*/  ENDCOLLECTIVE ;  /* 0x000000000000791b */ /* 0x003fe20003800000 */
.L_x_901:
        /* <DEDUP_REMOVED lines=16> */
.L_x_902:
[----:B------:R-:W-:Y:S01]  /*23990*/  MOV R13, R24 ;  /* 0x00000018000d7202 */ /* 0x000fe20000000f00 */
[----:B------:R-:W-:Y:S01]  /*239a0*/  IMAD.MOV.U32 R12, RZ, RZ, 0x5 ;  /* 0x00000005ff0c7424 */ /* 0x000fe200078e00ff */
[----:B------:R-:W-:-:S07]  /*239b0*/  MOV R2, R14 ;  /* 0x0000000e00027202 */ /* 0x000fce0000000f00 */
[----:B------:R-:W-:Y:S05]  /*239c0*/  WARPSYNC.COLLECTIVE R15, `(.L_x_903) ;  /* 0x000000000f087348 */ /* 0x000fea0003c00000 */
[----:B------:R0:W1:Y:S02]  /*239d0*/  SHFL.IDX P6, R14, R13, R12, R11 ;  /* 0x0000000c0d0e7389 */ /* 0x00006400000c000b */
[----:B01----:R-:W-:Y:S01]  /*239e0*/  ENDCOLLECTIVE ;  /* 0x000000000000791b */ /* 0x003fe20003800000 */
.L_x_903:
        /* <DEDUP_REMOVED lines=13> */
.L_x_904:
[----:B------:R-:W-:Y:S01]  /*23ac0*/  @!PT LDS RZ, [RZ] ;  /* 0x00000000fffff984 */ /* 0x000fe20000000800 */
[----:B------:R-:W-:Y:S01]  /*23ad0*/  @!PT LDS RZ, [RZ] ;  /* 0x00000000fffff984 */ /* 0x000fe20000000800 */
[----:B------:R-:W-:Y:S01]  /*23ae0*/  @!PT LDS RZ, [RZ] ;  /* 0x00000000fffff984 */ /* 0x000fe20000000800 */
[----:B------:R0:W-:Y:S01]  /*23af0*/  LDGSTS.E.BYPASS.LTC128B.128 [R5+0x5400], desc[UR56][R2.64+0x80], !P0 ;  /* 0x0540008002057fae */ /* 0x0001e2000c101d78 */
[----:B------:R-:W-:-:S13]  /*23b00*/  ISETP.LT.OR P0, PT, R7, 0x41, P1 ;  /* 0x000000410700780c */ /* 0x000fda0000f01670 */
[----:B------:R0:W-:Y:S01]  /*23b10*/  LDGSTS.E.BYPASS.LTC128B.128 [R5+0x8400], desc[UR56][R2.64+0x100], !P0 ;  /* 0x0840010002057fae */ /* 0x0001e2000c101d78 */
[----:B------:R-:W-:Y:S05]  /*23b20*/  BRA `(.L_x_905) ;  /* 0xffffffb000507947 */ /* 0x000fea000383ffff */
.L_x_759:
[----:B0-----:R0:W1:Y:S02]  /*23b30*/  SYNCS.PHASECHK.TRANS64.TRYWAIT P0, [R0+URZ+0x30860], R3 ;  /* 0x03086003000075a7 */ /* 0x001064000800017f */
[----:B-1----:R-:W-:Y:S05]  /*23b40*/  @!P0 NANOSLEEP.SYNCS 0x989680 ;  /* 0x009896800000895d */ /* 0x002fea0003900000 */
[----:B------:R-:W1:Y:S02]  /*23b50*/  @!P0 SYNCS.PHASECHK.TRANS64 P0, [R0+URZ+0x30860], R3 ;  /* 0x03086003000085a7 */ /* 0x000e64000800007f */
[----:B-1----:R-:W-:Y:S05]  /*23b60*/  @!P0 BRA `(.L_x_759) ;  /* 0xfffffffc00f08947 */ /* 0x002fea000383ffff */
[----:B------:R-:W-:Y:S05]  /*23b70*/  BRA `(.L_x_906) ;  /* 0xffffffb400787947 */ /* 0x000fea000383ffff */
.L_x_760:
[----:B------:R-:W-:Y:S01]  /*23b80*/  BSSY B0, `(.L_x_907) ;  /* 0x0000008000007945 */ /* 0x000fe20003800000 */
[----:B------:R-:W-:Y:S01]  /*23b90*/  MOV R13, R24 ;  /* 0x00000018000d7202 */ /* 0x000fe20000000f00 */
[----:B------:R-:W-:Y:S01]  /*23ba0*/  IMAD.MOV.U32 R12, RZ, RZ, RZ ;  /* 0x000000ffff0c7224 */ /* 0x000fe200078e00ff */
[----:B------:R-:W-:Y:S01]  /*23bb0*/  MOV R11, 0x181f ;  /* 0x0000181f000b7802 */ /* 0x000fe20000000f00 */
[----:B------:R-:W-:-:S07]  /*23bc0*/  IMAD.MOV.U32 R15, RZ, RZ, -0x1 ;  /* 0xffffffffff0f7424 */ /* 0x000fce00078e00ff */
[----:B0-2---:R-:W-:Y:S05]  /*23bd0*/  WARPSYNC.COLLECTIVE R15, `(.L_x_908) ;  /* 0x000000000f087348 */ /* 0x005fea0003c00000 */
[----:B--2---:R1:W2:Y:S02]  /*23be0*/  SHFL.IDX P6, R14, R13, R12, R11 ;  /* 0x0000000c0d0e7389 */ /* 0x0042a400000c000b */
[----:B012---:R-:W-:Y:S01]  /*23bf0*/  ENDCOLLECTIVE ;  /* 0x000000000000791b */ /* 0x007fe20003800000 */
.L_x_908:
[----:B------:R-:W-:Y:S05]  /*23c00*/  BSYNC B0 ;  /* 0x0000000000007941 */ /* 0x000fea0003800000 */
.L_x_907:
[----:B------:R-:W-:Y:S01]  /*23c10*/  IMAD.MOV.U32 R13, RZ, RZ, R23 ;  /* 0x000000ffff0d7224 */ /* 0x000fe200078e0017 */
[----:B------:R-:W-:Y:S01]  /*23c20*/  MOV R12, RZ ;  /* 0x000000ff000c7202 */ /* 0x000fe20000000f00 */
[----:B------:R-:W-:Y:S01]  /*23c30*/  IMAD.MOV.U32 R11, RZ, RZ, 0x181f ;  /* 0x0000181fff0b7424 */ /* 0x000fe200078e00ff */
[----:B------:R-:W-:Y:S01]  /*23c40*/  MOV R15, 0xffffffff ;  /* 0xffffffff000f7802 */ /* 0x000fe20000000f00 */
[----:B------:R-:W-:Y:S01]  /*23c50*/  IMAD.SHL.U32 R5, R33, 0x2, RZ ;  /* 0x0000000221057824 */ /* 0x000fe200078e00ff */
[----:B------:R-:W-:Y:S01]  /*23c60*/  MOV R3, R14 ;  /* 0x0000000e00037202 */ /* 0x000fe20000000f00 */
[----:B------:R-:W-:-:S07]  /*23c70*/  IMAD R4, R7, 0x2, R22 ;  /* 0x0000000207047824 */ /* 0x000fce00078e0216 */
[----:B------:R-:W-:Y:S05]  /*23c80*/  WARPSYNC.COLLECTIVE R15, `(.L_x_909) ;  /* 0x000000000f087348 */ /* 0x000fea0003c00000 */
[----:B------:R0:W1:Y:S02]  /*23c90*/  SHFL.IDX P6, R14, R13, R12, R11 ;  /* 0x0000000c0d0e7389 */ /* 0x00006400000c000b */
[----:B01----:R-:W-:Y:S01]  /*23ca0*/  ENDCOLLECTIVE ;  /* 0x000000000000791b */ /* 0x003fe20003800000 */
.L_x_909:
[----:B------:R-:W-:Y:S02]  /*23cb0*/  ULDC UR4, c[0x0][0x2f4] ;  /* 0x0000bd0000047ab9 */ /* 0x000fe40000000800 */
[----:B------:R-:W-:Y:S02]  /*23cc0*/  ISETP.GE.AND P2, PT, R33, UR4, PT ;  /* 0x0000000421007c0c */ /* 0x000fe4000bf46270 */
[----:B------:R-:W-:Y:S02]  /*23cd0*/  ISETP.GE.AND P1, PT, R36, UR4, PT ;  /* 0x0000000424007c0c */ /* 0x000fe4000bf26270 */
[C---:B------:R-:W-:Y:S02]  /*23ce0*/  ISETP.LT.OR P3, PT, R6.reuse, 0x1, P2 ;  /* 0x000000010600780c */ /* 0x040fe40001761670 */
[----:B------:R-:W-:Y:S02]  /*23cf0*/  ISETP.LT.OR P4, PT, R6, 0x1, P1 ;  /* 0x000000010600780c */ /* 0x000fe40000f81670 */
[----:B------:R-:W-:Y:S01]  /*23d00*/  MOV R13, R24 ;  /* 0x00000018000d7202 */ /* 0x000fe20000000f00 */
[----:B------:R-:W-:Y:S01]  /*23d10*/  IMAD.MOV.U32 R12, RZ, RZ, 0x1 ;  /* 0x00000001ff0c7424 */ /* 0x000fe200078e00ff */
[----:B------:R-:W-:-:S04]  /*23d20*/  IADD3 R2, P0, R14, R5, RZ ;  /* 0x000000050e027210 */ /* 0x000fc80007f1e0ff */
[----:B------:R-:W-:Y:S02]  /*23d30*/  IADD3.X R3, RZ, R3, RZ, P0, !PT ;  /* 0x00000003ff037210 */ /* 0x000fe400007fe4ff */
[----:B------:R-:W-:-:S13]  /*23d40*/  ISETP.GE.AND P0, PT, R35, UR4, PT ;  /* 0x0000000423007c0c */ /* 0x000fda000bf06270 */
[----:B------:R-:W-:Y:S05]  /*23d50*/  WARPSYNC.COLLECTIVE R15, `(.L_x_910) ;  /* 0x000000000f087348 */ /* 0x000fea0003c00000 */
[----:B------:R0:W1:Y:S02]  /*23d60*/  SHFL.IDX P6, R14, R13, R12, R11 ;  /* 0x0000000c0d0e7389 */ /* 0x00006400000c000b */
[----:B01----:R-:W-:Y:S01]  /*23d70*/  ENDCOLLECTIVE ;  /* 0x000000000000791b */ /* 0x003fe20003800000 */
.L_x_910:
        /* <DEDUP_REMOVED lines=8> */
[----:B------:R-:W-:Y:S02]  /*23e00*/  ISETP.LT.OR P3, PT, R6, 0x11, P2 ;  /* 0x000000110600780c */ /* 0x000fe40001761670 */
[----:B------:R-:W-:-:S11]  /*23e10*/  MOV R7, R14 ;  /* 0x0000000e00077202 */ /* 0x000fd60000000f00 */
[----:B0-----:R-:W-:Y:S05]  /*23e20*/  WARPSYNC.COLLECTIVE R15, `(.L_x_911) ;  /* 0x000000000f087348 */ /* 0x001fea0003c00000 */
[----:B------:R1:W2:Y:S02]  /*23e30*/  SHFL.IDX P6, R14, R13, R12, R11 ;  /* 0x0000000c0d0e7389 */ /* 0x0002a400000c000b */
[----:B012---:R-:W-:Y:S01]  /*23e40*/  ENDCOLLECTIVE ;  /* 0x000000000000791b */ /* 0x007fe20003800000 */
.L_x_911:
[----:B------:R-:W-:Y:S01]  /*23e50*/  IMAD.MOV.U32 R13, RZ, RZ, R24 ;  /* 0x000000ffff0d7224 */ /* 0x000fe200078e0018 */
[----:B------:R-:W-:Y:S02]  /*23e60*/  MOV R12, 0x2 ;  /* 0x00000002000c7802 */ /* 0x000fe40000000f00 */
[----:B------:R-:W-:-:S13]  /*23e70*/  IADD3 R2, P4, R14, R5, RZ ;  /* 0x000000050e027210 */ /* 0x000fda0007f9e0ff */
[----:B------:R-:W-:Y:S05]  /*23e80*/  WARPSYNC.COLLECTIVE R15, `(.L_x_912) ;  /* 0x000000000f087348 */ /* 0x000fea0003c00000 */
[----:B------:R0:W1:Y:S02]  /*23e90*/  SHFL.IDX P6, R14, R13, R12, R11 ;  /* 0x0000000c0d0e7389 */ /* 0x00006400000c000b */
[----:B01----:R-:W-:Y:S01]  /*23ea0*/  ENDCOLLECTIVE ;  /* 0x000000000000791b */ /* 0x003fe20003800000 */
.L_x_912:
        /* <DEDUP_REMOVED lines=15> */
.L_x_913:
[----:B------:R-:W-:Y:S01]  /*23fa0*/  MOV R13, R24 ;  /* 0x00000018000d7202 */ /* 0x000fe20000000f00 */
[----:B------:R-:W-:Y:S01]  /*23fb0*/  IMAD.MOV.U32 R12, RZ, RZ, 0x3 ;  /* 0x00000003ff0c7424 */ /* 0x000fe200078e00ff */
[----:B------:R-:W-:-:S13]  /*23fc0*/  IADD3 R2, P4, R14, R5, RZ ;  /* 0x000000050e027210 */ /* 0x000fda0007f9e0ff */
[----:B------:R-:W-:Y:S05]  /*23fd0*/  WARPSYNC.COLLECTIVE R15, `(.L_x_914) ;  /* 0x000000000f087348 */ /* 0x000fea0003c00000 */
[----:B------:R0:W1:Y:S02]  /*23fe0*/  SHFL.IDX P6, R14, R13, R12, R11 ;  /* 0x0000000c0d0e7389 */ /* 0x00006400000c000b */
[----:B01----:R-:W-:Y:S01]  /*23ff0*/  ENDCOLLECTIVE ;  /* 0x000000000000791b */ /* 0x003fe20003800000 */
.L_x_914:
        /* <DEDUP_REMOVED lines=15> */
.L_x_915:
[----:B------:R-:W-:Y:S01]  /*240f0*/  IMAD.MOV.U32 R13, RZ, RZ, R24 ;  /* 0x000000ffff0d7224 */ /* 0x000fe200078e0018 */
[----:B------:R-:W-:Y:S02]  /*24100*/  MOV R12, 0x4 ;  /* 0x00000004000c7802 */ /* 0x000fe40000000f00 */
[----:B------:R-:W-:-:S13]  /*24110*/  IADD3 R2, P4, R14, R5, RZ ;  /* 0x000000050e027210 */ /* 0x000fda0007f9e0ff */
[----:B------:R-:W-:Y:S05]  /*24120*/  WARPSYNC.COLLECTIVE R15, `(.L_x_916) ;  /* 0x000000000f087348 */ /* 0x000fea0003c00000 */
[----:B------:R0:W1:Y:S02]  /*24130*/  SHFL.IDX P6, R14, R13, R12, R11 ;  /* 0x0000000c0d0e7389 */ /* 0x00006400000c000b */
[----:B01----:R-:W-:Y:S01]  /*24140*/  ENDCOLLECTIVE ;  /* 0x000000000000791b */ /* 0x003fe20003800000 */
.L_x_916:
        /* <DEDUP_REMOVED lines=15> */
.L_x_917:
[----:B------:R-:W-:Y:S01]  /*24240*/  MOV R13, R24 ;  /* 0x00000018000d7202 */ /* 0x000fe20000000f00 */
[----:B------:R-:W-:Y:S01]  /*24250*/  IMAD.MOV.U32 R12, RZ, RZ, 0x5 ;  /* 0x00000005ff0c7424 */ /* 0x000fe200078e00ff */
[----:B------:R-:W-:-:S13]  /*24260*/  IADD3 R2, P4, R14, R5, RZ ;  /* 0x000000050e027210 */ /* 0x000fda0007f9e0ff */
[----:B------:R-:W-:Y:S05]  /*24270*/  WARPSYNC.COLLECTIVE R15, `(.L_x_918) ;  /* 0x000000000f087348 */ /* 0x000fea0003c00000 */
[----:B------:R0:W1:Y:S02]  /*24280*/  SHFL.IDX P6, R14, R13, R12, R11 ;  /* 0x0000000c0d0e7389 */ /* 0x00006400000c000b */
[----:B01----:R-:W-:Y:S01]  /*24290*/  ENDCOLLECTIVE ;  /* 0x000000000000791b */ /* 0x003fe20003800000 */
.L_x_918:
        /* <DEDUP_REMOVED lines=10> */
[----:B------:R-:W-:-:S07]  /*24340*/  MOV R24, R14 ;  /* 0x0000000e00187202 */ /* 0x000fce0000000f00 */
[----:B0-----:R-:W-:Y:S05]  /*24350*/  WARPSYNC.COLLECTIVE R15, `(.L_x_919) ;  /* 0x000000000f087348 */ /* 0x001fea0003c00000 */
[----:B------:R1:W2:Y:S02]  /*24360*/  SHFL.IDX P6, R14, R13, R12, R11 ;  /* 0x0000000c0d0e7389 */ /* 0x0002a400000c000b */
[----:B012---:R-:W-:Y:S01]  /*24370*/  ENDCOLLECTIVE ;  /* 0x000000000000791b */ /* 0x007fe20003800000 */
.L_x_919:
[----:B------:R-:W-:Y:S05]  /*24380*/  BRA `(.L_x_920) ;  /* 0xffffffb0007c7947 */ /* 0x000fea000383ffff */
.L_x_765:
        /* <DEDUP_REMOVED lines=8> */
.L_x_922:
[----:B------:R-:W-:Y:S05]  /*24410*/  BSYNC B0 ;  /* 0x0000000000007941 */ /* 0x000fea0003800000 */
.L_x_921:
[----:B------:R-:W-:Y:S01]  /*24420*/  IMAD.MOV.U32 R13, RZ, RZ, R16 ;  /* 0x000000ffff0d7224 */ /* 0x000fe200078e0010 */
[----:B------:R-:W-:Y:S01]  /*24430*/  MOV R12, 0x1 ;  /* 0x00000001000c7802 */ /* 0x000fe20000000f00 */
[----:B------:R-:W-:Y:S01]  /*24440*/  IMAD.MOV.U32 R11, RZ, RZ, 0x1f ;  /* 0x0000001fff0b7424 */ /* 0x000fe200078e00ff */
[----:B------:R-:W-:Y:S02]  /*24450*/  MOV R15, 0xffffffff ;  /* 0xffffffff000f7802 */ /* 0x000fe40000000f00 */
[----:B------:R-:W-:Y:S02]  /*24460*/  MOV R5, R14 ;  /* 0x0000000e00057202 */ /* 0x000fe40000000f00 */
[----:B------:R-:W-:-:S07]  /*24470*/  IADD3 R7, R19, R8, RZ ;  /* 0x0000000813077210 */ /* 0x000fce0007ffe0ff */
[----:B------:R-:W-:Y:S05]  /*24480*/  WARPSYNC.COLLECTIVE R15, `(.L_x_923) ;  /* 0x000000000f087348 */ /* 0x000fea0003c00000 */
[----:B------:R0:W1:Y:S02]  /*24490*/  SHFL.IDX P6, R14, R13, R12, R11 ;  /* 0x0000000c0d0e7389 */ /* 0x00006400000c000b */
[----:B01----:R-:W-:Y:S01]  /*244a0*/  ENDCOLLECTIVE ;  /* 0x000000000000791b */ /* 0x003fe20003800000 */
.L_x_923:
[----:B------:R-:W-:Y:S02]  /*244b0*/  ULDC UR4, c[0x0][0xc3c] ;  /* 0x00030f0000047ab9 */ /* 0x000fe40000000800 */
[----:B------:R-:W-:-:S13]  /*244c0*/  ISETP.GE.OR P1, PT, R7, UR4, !P0 ;  /* 0x0000000407007c0c */ /* 0x000fda000c726670 */
[----:B------:R-:W0:Y:S01]  /*244d0*/  @!P1 LDC.64 R2, c[0x0][0xc80] ;  /* 0x00032000ff029b82 */ /* 0x000e220000000a00 */
[----:B------:R-:W-:Y:S01]  /*244e0*/  IMAD.MOV.U32 R4, RZ, RZ, RZ ;  /* 0x000000ffff047224 */ /* 0x000fe200078e00ff */
[----:B------:R-:W-:Y:S01]  /*244f0*/  MOV R11, RZ ;  /* 0x000000ff000b7202 */ /* 0x000fe20000000f00 */
        /* <DEDUP_REMOVED lines=13> */
.L_x_924:
[----:B------:R-:W-:Y:S01]  /*245d0*/  IMAD.MOV.U32 R12, RZ, RZ, 0x2 ;  /* 0x00000002ff0c7424 */ /* 0x000fe200078e00ff */
[----:B------:R-:W-:-:S05]  /*245e0*/  SEL R7, R14, RZ, P1 ;  /* 0x000000ff0e077207 */ /* 0x000fca0000800000 */
[----:B------:R-:W-:-:S05]  /*245f0*/  IMAD.IADD R6, R4, 0x1, R7 ;  /* 0x0000000104067824 */ /* 0x000fca00078e0207 */
[----:B------:R-:W-:-:S07]  /*24600*/  MOV R13, R6 ;  /* 0x00000006000d7202 */ /* 0x000fce0000000f00 */
[----:B------:R-:W-:Y:S05]  /*24610*/  WARPSYNC.COLLECTIVE R15, `(.L_x_925) ;  /* 0x000000000f087348 */ /* 0x000fea0003c00000 */
[----:B------:R0:W1:Y:S02]  /*24620*/  SHFL.UP P6, R14, R13, R12, R11 ;  /* 0x0400000c0d0e7389 */ /* 0x00006400000c000b */
[----:B01----:R-:W-:Y:S01]  /*24630*/  ENDCOLLECTIVE ;  /* 0x000000000000791b */ /* 0x003fe20003800000 */
.L_x_925:
[----:B------:R-:W-:Y:S02]  /*24640*/  MOV R12, 0x4 ;  /* 0x00000004000c7802 */ /* 0x000fe40000000f00 */
[----:B------:R-:W-:-:S04]  /*24650*/  SEL R7, R14, RZ, P2 ;  /* 0x000000ff0e077207 */ /* 0x000fc80001000000 */
[----:B------:R-:W-:-:S05]  /*24660*/  IADD3 R7, R6, R7, RZ ;  /* 0x0000000706077210 */ /* 0x000fca0007ffe0ff */
[----:B------:R-:W-:-:S07]  /*24670*/  IMAD.MOV.U32 R13, RZ, RZ, R7 ;  /* 0x000000ffff0d7224 */ /* 0x000fce00078e0007 */
[----:B------:R-:W-:Y:S05]  /*24680*/  WARPSYNC.COLLECTIVE R15, `(.L_x_926) ;  /* 0x000000000f087348 */ /* 0x000fea0003c00000 */
[----:B------:R0:W1:Y:S02]  /*24690*/  SHFL.UP P6, R14, R13, R12, R11 ;  /* 0x0400000c0d0e7389 */ /* 0x00006400000c000b */
[----:B01----:R-:W-:Y:S01]  /*246a0*/  ENDCOLLECTIVE ;  /* 0x000000000000791b */ /* 0x003fe20003800000 */
.L_x_926:
[----:B------:R-:W-:Y:S01]  /*246b0*/  IMAD.MOV.U32 R12, RZ, RZ, 0x8 ;  /* 0x00000008ff0c7424 */ /* 0x000fe200078e00ff */
[----:B------:R-:W-:-:S05]  /*246c0*/  SEL R2, R14, RZ, P3 ;  /* 0x000000ff0e027207 */ /* 0x000fca0001800000 */
[----:B------:R-:W-:-:S05]  /*246d0*/  IMAD.IADD R2, R7, 0x1, R2 ;  /* 0x0000000107027824 */ /* 0x000fca00078e0202 */
[----:B------:R-:W-:-:S07]  /*246e0*/  MOV R13, R2 ;  /* 0x00000002000d7202 */ /* 0x000fce0000000f00 */
[----:B------:R-:W-:Y:S05]  /*246f0*/  WARPSYNC.COLLECTIVE R15, `(.L_x_927) ;  /* 0x000000000f087348 */ /* 0x000fea0003c00000 */
[----:B------:R0:W1:Y:S02]  /*24700*/  SHFL.UP P6, R14, R13, R12, R11 ;  /* 0x0400000c0d0e7389 */ /* 0x00006400000c000b */
[----:B01----:R-:W-:Y:S01]  /*24710*/  ENDCOLLECTIVE ;  /* 0x000000000000791b */ /* 0x003fe20003800000 */
.L_x_927:
[----:B------:R-:W-:Y:S02]  /*24720*/  MOV R12, 0x10 ;  /* 0x00000010000c7802 */ /* 0x000fe40000000f00 */
[----:B------:R-:W-:-:S04]  /*24730*/  SEL R3, R14, RZ, P4 ;  /* 0x000000ff0e037207 */ /* 0x000fc80002000000 */
[----:B------:R-:W-:-:S05]  /*24740*/  IADD3 R3, R2, R3, RZ ;  /* 0x0000000302037210 */ /* 0x000fca0007ffe0ff */
[----:B------:R-:W-:-:S07]  /*24750*/  IMAD.MOV.U32 R13, RZ, RZ, R3 ;  /* 0x000000ffff0d7224 */ /* 0x000fce00078e0003 */
[----:B------:R-:W-:Y:S05]  /*24760*/  WARPSYNC.COLLECTIVE R15, `(.L_x_928) ;  /* 0x000000000f087348 */ /* 0x000fea0003c00000 */
[----:B------:R0:W1:Y:S02]  /*24770*/  SHFL.UP P6, R14, R13, R12, R11 ;  /* 0x0400000c0d0e7389 */ /* 0x00006400000c000b */
[----:B01----:R-:W-:Y:S01]  /*24780*/  ENDCOLLECTIVE ;  /* 0x000000000000791b */ /* 0x003fe20003800000 */
.L_x_928:
[----:B------:R-:W-:Y:S01]  /*24790*/  IMAD.MOV.U32 R12, RZ, RZ, 0x1f ;  /* 0x0000001fff0c7424 */ /* 0x000fe200078e00ff */
[----:B------:R-:W-:Y:S02]  /*247a0*/  MOV R11, 0x1f ;  /* 0x0000001f000b7802 */ /* 0x000fe40000000f00 */
[----:B------:R-:W-:-:S05]  /*247b0*/  SEL R6, R14, RZ, P5 ;  /* 0x000000ff0e067207 */ /* 0x000fca0002800000 */
[----:B------:R-:W-:-:S05]  /*247c0*/  IMAD.IADD R6, R3, 0x1, R6 ;  /* 0x0000000103067824 */ /* 0x000fca00078e0206 */
[----:B------:R-:W-:-:S07]  /*247d0*/  MOV R13, R6 ;  /* 0x00000006000d7202 */ /* 0x000fce0000000f00 */
[----:B------:R-:W-:Y:S05]  /*247e0*/  WARPSYNC.COLLECTIVE R15, `(.L_x_929) ;  /* 0x000000000f087348 */ /* 0x000fea0003c00000 */
[----:B------:R0:W1:Y:S02]  /*247f0*/  SHFL.IDX P6, R14, R13, R12, R11 ;  /* 0x0000000c0d0e7389 */ /* 0x00006400000c000b */
[----:B01----:R-:W-:Y:S01]  /*24800*/  ENDCOLLECTIVE ;  /* 0x000000000000791b */ /* 0x003fe20003800000 */
.L_x_929:
[----:B------:R-:W-:Y:S05]  /*24810*/  BRA `(.L_x_930) ;  /* 0xffffffb000947947 */ /* 0x000fea000383ffff */
.L_x_770:
[----:B------:R-:W-:Y:S01]  /*24820*/  BSSY B0, `(.L_x_931) ;  /* 0x0000008000007945 */ /* 0x000fe20003800000 */
[----:B-----5:R-:W-:Y:S01]  /*24830*/  IMAD.MOV.U32 R13, RZ, RZ, R4 ;  /* 0x000000ffff0d7224 */ /* 0x020fe200078e0004 */
[----:B------:R-:W-:Y:S01]  /*24840*/  MOV R12, 0x1 ;  /* 0x00000001000c7802 */ /* 0x000fe20000000f00 */
[----:B------:R-:W-:Y:S01]  /*24850*/  IMAD.MOV.U32 R11, RZ, RZ, RZ ;  /* 0x000000ffff0b7224 */ /* 0x000fe200078e00ff */
[----:B------:R-:W-:-:S07]  /*24860*/  MOV R15, 0xffffffff ;  /* 0xffffffff000f7802 */ /* 0x000fce0000000f00 */
[----:B01----:R-:W-:Y:S05]  /*24870*/  WARPSYNC.COLLECTIVE R15, `(.L_x_932) ;  /* 0x000000000f087348 */ /* 0x003fea0003c00000 */
[----:B------:R2:W3:Y:S02]  /*24880*/  SHFL.UP P6, R14, R13, R12, R11 ;  /* 0x0400000c0d0e7389 */ /* 0x0004e400000c000b */
[----:B0123--:R-:W-:Y:S01]  /*24890*/  ENDCOLLECTIVE ;  /* 0x000000000000791b */ /* 0x00ffe20003800000 */
.L_x_932:
[----:B------:R-:W-:Y:S05]  /*248a0*/  BSYNC B0 ;  /* 0x0000000000007941 */ /* 0x000fea0003800000 */
.L_x_931:
[----:B------:R-:W-:Y:S01]  /*248b0*/  SEL R13, R14, RZ, P1 ;  /* 0x000000ff0e0d7207 */ /* 0x000fe20000800000 */
[----:B------:R-:W-:Y:S01]  /*248c0*/  IMAD.MOV.U32 R11, RZ, RZ, RZ ;  /* 0x000000ffff0b7224 */ /* 0x000fe200078e00ff */
[----:B------:R-:W-:Y:S02]  /*248d0*/  MOV R12, 0x2 ;  /* 0x00000002000c7802 */ /* 0x000fe40000000f00 */
[----:B------:R-:W-:Y:S01]  /*248e0*/  MOV R15, 0xffffffff ;  /* 0xffffffff000f7802 */ /* 0x000fe20000000f00 */
[----:B------:R-:W-:-:S07]  /*248f0*/  IMAD.IADD R13, R4, 0x1, R13 ;  /* 0x00000001040d7824 */ /* 0x000fce00078e020d */
[----:B------:R-:W-:Y:S05]  /*24900*/  WARPSYNC.COLLECTIVE R15, `(.L_x_933) ;  /* 0x000000000f087348 */ /* 0x000fea0003c00000 */
[----:B------:R0:W1:Y:S02]  /*24910*/  SHFL.UP P6, R14, R13, R12, R11 ;  /* 0x0400000c0d0e7389 */ /* 0x00006400000c000b */
[----:B01----:R-:W-:Y:S01]  /*24920*/  ENDCOLLECTIVE ;  /* 0x000000000000791b */ /* 0x003fe20003800000 */
.L_x_933:
[----:B------:R-:W-:Y:S01]  /*24930*/  IMAD.MOV.U32 R12, RZ, RZ, 0x4 ;  /* 0x00000004ff0c7424 */ /* 0x000fe200078e00ff */
[----:B------:R-:W-:-:S05]  /*24940*/  SEL R0, R14, RZ, P2 ;  /* 0x000000ff0e007207 */ /* 0x000fca0001000000 */
[----:B------:R-:W-:-:S05]  /*24950*/  IMAD.IADD R0, R13, 0x1, R0 ;  /* 0x000000010d007824 */ /* 0x000fca00078e0200 */
[----:B------:R-:W-:-:S07]  /*24960*/  MOV R13, R0 ;  /* 0x00000000000d7202 */ /* 0x000fce0000000f00 */
[----:B------:R-:W-:Y:S05]  /*24970*/  WARPSYNC.COLLECTIVE R15, `(.L_x_934) ;  /* 0x000000000f087348 */ /* 0x000fea0003c00000 */
[----:B------:R0:W1:Y:S02]  /*24980*/  SHFL.UP P6, R14, R13, R12, R11 ;  /* 0x0400000c0d0e7389 */ /* 0x00006400000c000b */
[----:B01----:R-:W-:Y:S01]  /*24990*/  ENDCOLLECTIVE ;  /* 0x000000000000791b */ /* 0x003fe20003800000 */
.L_x_934:
[----:B------:R-:W-:Y:S02]  /*249a0*/  MOV R12, 0x8 ;  /* 0x00000008000c7802 */ /* 0x000fe40000000f00 */
[----:B------:R-:W-:-:S04]  /*249b0*/  SEL R3, R14, RZ, P3 ;  /* 0x000000ff0e037207 */ /* 0x000fc80001800000 */
[----:B------:R-:W-:-:S05]  /*249c0*/  IADD3 R2, R0, R3, RZ ;  /* 0x0000000300027210 */ /* 0x000fca0007ffe0ff */
[----:B------:R-:W-:-:S07]  /*249d0*/  IMAD.MOV.U32 R13, RZ, RZ, R2 ;  /* 0x000000ffff0d7224 */ /* 0x000fce00078e0002 */
[----:B------:R-:W-:Y:S05]  /*249e0*/  WARPSYNC.COLLECTIVE R15, `(.L_x_935) ;  /* 0x000000000f087348 */ /* 0x000fea0003c00000 */
[----:B------:R0:W1:Y:S02]  /*249f0*/  SHFL.UP P6, R14, R13, R12, R11 ;  /* 0x0400000c0d0e7389 */ /* 0x00006400000c000b */
[----:B01----:R-:W-:Y:S01]  /*24a00*/  ENDCOLLECTIVE ;  /* 0x000000000000791b */ /* 0x003fe20003800000 */
.L_x_935:
[----:B------:R-:W-:Y:S01]  /*24a10*/  IMAD.MOV.U32 R12, RZ, RZ, 0x10 ;  /* 0x00000010ff0c7424 */ /* 0x000fe200078e00ff */
[----:B------:R-:W-:-:S05]  /*24a20*/  SEL R3, R14, RZ, P4 ;  /* 0x000000ff0e037207 */ /* 0x000fca0002000000 */
[----:B------:R-:W-:-:S05]  /*24a30*/  IMAD.IADD R3, R2, 0x1, R3 ;  /* 0x0000000102037824 */ /* 0x000fca00078e0203 */
[----:B------:R-:W-:-:S07]  /*24a40*/  MOV R13, R3 ;  /* 0x00000003000d7202 */ /* 0x000fce0000000f00 */
[----:B------:R-:W-:Y:S05]  /*24a50*/  WARPSYNC.COLLECTIVE R15, `(.L_x_936) ;  /* 0x000000000f087348 */ /* 0x000fea0003c00000 */
[----:B------:R0:W1:Y:S02]  /*24a60*/  SHFL.UP P6, R14, R13, R12, R11 ;  /* 0x0400000c0d0e7389 */ /* 0x00006400000c000b */
[----:B01----:R-:W-:Y:S01]  /*24a70*/  ENDCOLLECTIVE ;  /* 0x000000000000791b */ /* 0x003fe20003800000 */
.L_x_936:
[----:B------:R-:W-:Y:S01]  /*24a80*/  MOV R12, 0x1f ;  /* 0x0000001f000c7802 */ /* 0x000fe20000000f00 */
[----:B------:R-:W-:Y:S01]  /*24a90*/  IMAD.MOV.U32 R11, RZ, RZ, 0x1f ;  /* 0x0000001fff0b7424 */ /* 0x000fe200078e00ff */
[----:B------:R-:W-:-:S04]  /*24aa0*/  SEL R6, R14, RZ, P5 ;  /* 0x000000ff0e067207 */ /* 0x000fc80002800000 */
[----:B------:R-:W-:-:S05]  /*24ab0*/  IADD3 R6, R3, R6, RZ ;  /* 0x0000000603067210 */ /* 0x000fca0007ffe0ff */
[----:B------:R-:W-:-:S07]  /*24ac0*/  IMAD.MOV.U32 R13, RZ, RZ, R6 ;  /* 0x000000ffff0d7224 */ /* 0x000fce00078e0006 */
[----:B------:R-:W-:Y:S05]  /*24ad0*/  WARPSYNC.COLLECTIVE R15, `(.L_x_937) ;  /* 0x000000000f087348 */ /* 0x000fea0003c00000 */
[----:B------:R0:W1:Y:S02]  /*24ae0*/  SHFL.IDX P6, R14, R13, R12, R11 ;  /* 0x0000000c0d0e7389 */ /* 0x00006400000c000b */
[----:B01----:R-:W-:Y:S01]  /*24af0*/  ENDCOLLECTIVE ;  /* 0x000000000000791b */ /* 0x003fe20003800000 */
.L_x_937:
[----:B------:R-:W-:Y:S05]  /*24b00*/  BRA `(.L_x_938) ;  /* 0xffffffb000747947 */ /* 0x000fea000383ffff */
.L_x_772:
[----:B------:R-:W-:Y:S01]  /*24b10*/  BSSY B0, `(.L_x_939) ;  /* 0x0000006000007945 */ /* 0x000fe20003800000 */
[----:B------:R-:W-:Y:S02]  /*24b20*/  PLOP3.LUT P6, PT, P6, PT, PT, 0x8, 0x0 ;  /* 0x000000000000781c */ /* 0x000fe400037ce170 */
[----:B------:R-:W-:-:S11]  /*24b30*/  MOV R15, 0xffffffff ;  /* 0xffffffff000f7802 */ /* 0x000fd60000000f00 */
[----:B0-----:R-:W-:Y:S05]  /*24b40*/  WARPSYNC.COLLECTIVE R15, `(.L_x_940) ;  /* 0x000000000f087348 */ /* 0x001fea0003c00000 */
[----:B------:R-:W-:Y:S01]  /*24b50*/  VOTE.ANY R14, PT, P6 ;  /* 0x00000000000e7806 */ /* 0x000fe200030e0100 */
[----:B0-----:R-:W-:Y:S06]  /*24b60*/  ENDCOLLECTIVE ;  /* 0x000000000000791b */ /* 0x001fec0003800000 */
.L_x_940:
[----:B------:R-:W-:Y:S05]  /*24b70*/  BSYNC B0 ;  /* 0x0000000000007941 */ /* 0x000fea0003800000 */
.L_x_939:
[----:B------:R-:W-:Y:S01]  /*24b80*/  IMAD.MOV.U32 R2, RZ, RZ, R14 ;  /* 0x000000ffff027224 */ /* 0x000fe200078e000e */
[----:B------:R-:W-:Y:S01]  /*24b90*/  MOV R13, R4 ;  /* 0x00000004000d7202 */ /* 0x000fe20000000f00 */
[----:B------:R-:W-:Y:S01]  /*24ba0*/  IMAD.MOV.U32 R15, RZ, RZ, -0x1 ;  /* 0xffffffffff0f7424 */ /* 0x000fe200078e00ff */
[----:B------:R-:W-:Y:S01]  /*24bb0*/  MOV R11, 0x1f ;  /* 0x0000001f000b7802 */ /* 0x000fe20000000f00 */
[----:B------:R-:W0:Y:S02]  /*24bc0*/  POPC R0, R2 ;  /* 0x0000000200007309 */ /* 0x000e240000000000 */
[----:B0-----:R-:W-:-:S07]  /*24bd0*/  IMAD.MOV.U32 R12, RZ, RZ, R0 ;  /* 0x000000ffff0c7224 */ /* 0x001fce00078e0000 */
[----:B------:R-:W-:Y:S05]  /*24be0*/  WARPSYNC.COLLECTIVE R15, `(.L_x_941) ;  /* 0x000000000f087348 */ /* 0x000fea0003c00000 */
[----:B------:R0:W1:Y:S02]  /*24bf0*/  SHFL.IDX P6, R14, R13, R12, R11 ;  /* 0x0000000c0d0e7389 */ /* 0x00006400000c000b */
[----:B01----:R-:W-:Y:S01]  /*24c00*/  ENDCOLLECTIVE ;  /* 0x000000000000791b */ /* 0x003fe20003800000 */
.L_x_941:
[----:B------:R-:W-:Y:S01]  /*24c10*/  MOV R4, R14 ;  /* 0x0000000e00047202 */ /* 0x000fe20000000f00 */
[----:B------:R-:W-:Y:S06]  /*24c20*/  BRA `(.L_x_942) ;  /* 0xffffffb000647947 */ /* 0x000fec000383ffff */
.L_x_774:
[----:B------:R-:W-:Y:S01]  /*24c30*/  BSSY B0, `(.L_x_943) ;  /* 0x0000007000007945 */ /* 0x000fe20003800000 */
[----:B------:R-:W-:Y:S01]  /*24c40*/  IMAD.MOV.U32 R13, RZ, RZ, R6 ;  /* 0x000000ffff0d7224 */ /* 0x000fe200078e0006 */
[----:B------:R-:W-:Y:S01]  /*24c50*/  MOV R11, 0x1f ;  /* 0x0000001f000b7802 */ /* 0x000fe20000000f00 */
[----:B------:R-:W-:-:S07]  /*24c60*/  IMAD.MOV.U32 R15, RZ, RZ, -0x1 ;  /* 0xffffffffff0f7424 */ /* 0x000fce00078e00ff */
[----:B012---:R-:W-:Y:S05]  /*24c70*/  WARPSYNC.COLLECTIVE R15, `(.L_x_944) ;  /* 0x000000000f087348 */ /* 0x007fea0003c00000 */
[----:B------:R3:W4:Y:S02]  /*24c80*/  SHFL.IDX P6, R14, R13, R12, R11 ;  /* 0x0000000c0d0e7389 */ /* 0x00072400000c000b */
[----:B01234-:R-:W-:Y:S01]  /*24c90*/  ENDCOLLECTIVE ;  /* 0x000000000000791b */ /* 0x01ffe20003800000 */
.L_x_944:
[----:B------:R-:W-:Y:S05]  /*24ca0*/  BSYNC B0 ;  /* 0x0000000000007941 */ /* 0x000fea0003800000 */
.L_x_943:
[----:B------:R-:W-:Y:S05]  /*24cb0*/  BRA `(.L_x_773) ;  /* 0xffffffb0005c7947 */ /* 0x000fea000383ffff */
.L_x_778:
[----:B0-----:R0:W1:Y:S02]  /*24cc0*/  SYNCS.PHASECHK.TRANS64.TRYWAIT P0, [R7+URZ+0x30820], R0 ;  /* 0x03082000070075a7 */ /* 0x001064000800017f */
[----:B-1----:R-:W-:Y:S05]  /*24cd0*/  @!P0 NANOSLEEP.SYNCS 0x989680 ;  /* 0x009896800000895d */ /* 0x002fea0003900000 */
[----:B------:R-:W1:Y:S02]  /*24ce0*/  @!P0 SYNCS.PHASECHK.TRANS64 P0, [R7+URZ+0x30820], R0 ;  /* 0x03082000070085a7 */ /* 0x000e64000800007f */
[----:B-1----:R-:W-:Y:S05]  /*24cf0*/  @!P0 BRA `(.L_x_778) ;  /* 0xfffffffc00f08947 */ /* 0x002fea000383ffff */
[----:B------:R-:W-:Y:S05]  /*24d00*/  BRA `(.L_x_945) ;  /* 0xffffffb400487947 */ /* 0x000fea000383ffff */
.L_x_779:
[----:B------:R-:W1:Y:S01]  /*24d10*/  S2R R2, SR_TID.X ;  /* 0x0000000000027919 */ /* 0x000e620000002100 */
[----:B------:R-:W-:Y:S01]  /*24d20*/  BSSY B0, `(.L_x_946) ;  /* 0x000000a000007945 */ /* 0x000fe20003800000 */
[----:B------:R-:W-:Y:S01]  /*24d30*/  IMAD.MOV.U32 R12, RZ, RZ, RZ ;  /* 0x000000ffff0c7224 */ /* 0x000fe200078e00ff */
[----:B------:R-:W-:Y:S01]  /*24d40*/  MOV R11, 0x1f ;  /* 0x0000001f000b7802 */ /* 0x000fe20000000f00 */
[----:B------:R-:W-:Y:S01]  /*24d50*/  IMAD.MOV.U32 R15, RZ, RZ, -0x1 ;  /* 0xffffffffff0f7424 */ /* 0x000fe200078e00ff */
[----:B-1----:R-:W-:-:S04]  /*24d60*/  SHF.R.U32.HI R2, RZ, 0x5, R2 ;  /* 0x00000005ff027819 */ /* 0x002fc80000011602 */
[----:B------:R-:W-:-:S04]  /*24d70*/  LOP3.LUT R2, R2, 0x3, RZ, 0xc0, !PT ;  /* 0x0000000302027812 */ /* 0x000fc800078ec0ff */
[----:B------:R-:W-:-:S07]  /*24d80*/  MOV R13, R2 ;  /* 0x00000002000d7202 */ /* 0x000fce0000000f00 */
[----:B0-----:R-:W-:Y:S05]  /*24d90*/  WARPSYNC.COLLECTIVE R15, `(.L_x_947) ;  /* 0x000000000f087348 */ /* 0x001fea0003c00000 */
[----:B------:R1:W2:Y:S02]  /*24da0*/  SHFL.IDX P6, R14, R13, R12, R11 ;  /* 0x0000000c0d0e7389 */ /* 0x0002a400000c000b */
[----:B012---:R-:W-:Y:S01]  /*24db0*/  ENDCOLLECTIVE ;  /* 0x000000000000791b */ /* 0x007fe20003800000 */
.L_x_947:
[----:B------:R-:W-:Y:S05]  /*24dc0*/  BSYNC B0 ;  /* 0x0000000000007941 */ /* 0x000fea0003800000 */
.L_x_946:
[----:B------:R-:W-:Y:S05]  /*24dd0*/  BRA `(.L_x_948) ;  /* 0xffffffb400307947 */ /* 0x000fea000383ffff */
.L_x_780:
[----:B------:R-:W-:Y:S01]  /*24de0*/  BSSY B0, `(.L_x_949) ;  /* 0x0000006000007945 */ /* 0x000fe20003800000 */
[----:B------:R-:W-:-:S07]  /*24df0*/  MOV R15, 0xffffffff ;  /* 0xffffffff000f7802 */ /* 0x000fce0000000f00 */
[----:B0-----:R-:W-:Y:S05]  /*24e00*/  WARPSYNC.COLLECTIVE R15, `(.L_x_950) ;  /* 0x000000000f0c7348 */ /* 0x001fea0003c00000 */
[----:B------:R-:W-:Y:S02]  /*24e10*/  ELECT P6, UR62, PT ;  /* 0x00000000003e782f */ /* 0x000fe400038c0000 */
[----:B------:R-:W-:Y:S01]  /*24e20*/  MOV R14, UR62 ;  /* 0x0000003e000e7c02 */ /* 0x000fe20008000f00 */
[----:B0-----:R-:W-:Y:S10]  /*24e30*/  ENDCOLLECTIVE ;  /* 0x000000000000791b */ /* 0x001ff40003800000 */
.L_x_950:
[----:B------:R-:W-:Y:S05]  /*24e40*/  BSYNC B0 ;  /* 0x0000000000007941 */ /* 0x000fea0003800000 */
.L_x_949:
[----:B------:R-:W-:Y:S05]  /*24e50*/  BRA `(.L_x_951) ;  /* 0xffffffb400247947 */ /* 0x000fea000383ffff */
.L_x_782:
[----:B0-----:R0:W1:Y:S02]  /*24e60*/  SYNCS.PHASECHK.TRANS64.TRYWAIT P1, [R5+URZ+0x30840], R0 ;  /* 0x03084000050075a7 */ /* 0x001064000802017f */
[----:B-1----:R-:W-:Y:S05]  /*24e70*/  @!P1 NANOSLEEP.SYNCS 0x989680 ;  /* 0x009896800000995d */ /* 0x002fea0003900000 */
[----:B------:R-:W1:Y:S02]  /*24e80*/  @!P1 SYNCS.PHASECHK.TRANS64 P1, [R5+URZ+0x30840], R0 ;  /* 0x03084000050095a7 */ /* 0x000e64000802007f */
[----:B-1----:R-:W-:Y:S05]  /*24e90*/  @!P1 BRA `(.L_x_782) ;  /* 0xfffffffc00f09947 */ /* 0x002fea000383ffff */
[----:B------:R-:W-:Y:S05]  /*24ea0*/  BRA `(.L_x_952) ;  /* 0xffffffb400447947 */ /* 0x000fea000383ffff */
.L_x_784:
[----:B-1----:R1:W2:Y:S02]  /*24eb0*/  SYNCS.PHASECHK.TRANS64.TRYWAIT P1, [R3+URZ+0x30840], R2 ;  /* 0x03084002030075a7 */ /* 0x0022a4000802017f */
[----:B--2---:R-:W-:Y:S05]  /*24ec0*/  @!P1 NANOSLEEP.SYNCS 0x989680 ;  /* 0x009896800000995d */ /* 0x004fea0003900000 */
[----:B------:R-:W2:Y:S02]  /*24ed0*/  @!P1 SYNCS.PHASECHK.TRANS64 P1, [R3+URZ+0x30840], R2 ;  /* 0x03084002030095a7 */ /* 0x000ea4000802007f */
[----:B--2---:R-:W-:Y:S05]  /*24ee0*/  @!P1 BRA `(.L_x_784) ;  /* 0xfffffffc00f09947 */ /* 0x004fea000383ffff */
[----:B------:R-:W-:Y:S05]  /*24ef0*/  BRA `(.L_x_953) ;  /* 0xffffffb400507947 */ /* 0x000fea000383ffff */
.L_x_786:
[----:B--2---:R2:W3:Y:S02]  /*24f00*/  SYNCS.PHASECHK.TRANS64.TRYWAIT P1, [R5+URZ+0x30860], R0 ;  /* 0x03086000050075a7 */ /* 0x0044e4000802017f */
[----:B---3--:R-:W-:Y:S05]  /*24f10*/  @!P1 NANOSLEEP.SYNCS 0x989680 ;  /* 0x009896800000995d */ /* 0x008fea0003900000 */
[----:B------:R-:W3:Y:S02]  /*24f20*/  @!P1 SYNCS.PHASECHK.TRANS64 P1, [R5+URZ+0x30860], R0 ;  /* 0x03086000050095a7 */ /* 0x000ee4000802007f */
[----:B---3--:R-:W-:Y:S05]  /*24f30*/  @!P1 BRA `(.L_x_786) ;  /* 0xfffffffc00f09947 */ /* 0x008fea000383ffff */
[----:B------:R-:W-:Y:S05]  /*24f40*/  BRA `(.L_x_954) ;  /* 0xffffffb4004c7947 */ /* 0x000fea000383ffff */
.L_x_955:
        /* <DEDUP_REMOVED lines=11> */
.L_x_3235:


//--------------------- .text._ZN7cutlass13device_kernelIN5flash11enable_sm90INS1_16FlashAttnFwdSm90INS1_25CollectiveMainloopFwdSm90ILi2EN4cute5tupleIJNS5_1CILi1EEES8_S8_EEENS6_IJNS7_ILi128EEENS7_ILi96EEENS7_ILi192EEEEEELi192ENS_6half_tEfNS_4arch4Sm90ELb0ELb1ELb1ELb0ELb1ELb0ELb0ELb1ELb1ELb1ELb0ELb0EEENS1_21CollectiveEpilogueFwdINS6_IJSA_SC_SB_EEES9_SE_SG_Li256ELb0ELb1ELb0ELb0EEENS1_30DynamicPersistentTileSchedulerILi256ELi128ELb0ELb1ELb1EEEEEEEEEvNT_6ParamsE --------------------------
	.section	.text._ZN7cutlass13device_kernelIN5flash11enable_sm90INS1_16FlashAttnFwdSm90INS1_25CollectiveMainloopFwdSm90ILi2EN4cute5tupleIJNS5_1CILi1EEES8_S8_EEENS6_IJNS7_ILi128EEENS7_ILi96EEENS7_ILi192EEEEEELi192ENS_6half_tEfNS_4arch4Sm90ELb0ELb1ELb1ELb0ELb1ELb0ELb0ELb1ELb1ELb1ELb0ELb0EEENS1_21CollectiveEpilogueFwdINS6_IJSA_SC_SB_EEES9_SE_SG_Li256ELb0ELb1ELb0ELb0EEENS1_30DynamicPersistentTileSchedulerILi256ELi128ELb0ELb1ELb1EEEEEEEEEvNT_6ParamsE,"ax",@progbits
	.align	128
.text._ZN7cutlass13device_kernelIN5flash11enable_sm90INS1_16FlashAttnFwdSm90INS1_25CollectiveMainloopFwdSm90ILi2EN4cute5tupleIJNS5_1CILi1EEES8_S8_EEENS6_IJNS7_ILi128EEENS7_ILi96EEENS7_ILi192EEEEEELi192ENS_6half_tEfNS_4arch4Sm90ELb0ELb1ELb1ELb0ELb1ELb0ELb0ELb1ELb1ELb1ELb0ELb0EEENS1_21CollectiveEpilogueFwdINS6_IJSA_SC_SB_EEES9_SE_SG_Li256ELb0ELb1ELb0ELb0EEENS1_30DynamicPersistentTileSchedulerILi256ELi128ELb0ELb1ELb1EEEEEEEEEvNT_6ParamsE:
        .type           _ZN7cutlass13device_kernelIN5flash11enable_sm90INS1_16FlashAttnFwdSm90INS1_25CollectiveMainloopFwdSm90ILi2EN4cute5tupleIJNS5_1CILi1EEES8_S8_EEENS6_IJNS7_ILi128EEENS7_ILi96EEENS7_ILi192EEEEEELi192ENS_6half_tEfNS_4arch4Sm90ELb0ELb1ELb1ELb0ELb1ELb0ELb0ELb1ELb1ELb1ELb0ELb0EEENS1_21CollectiveEpilogueFwdINS6_IJSA_SC_SB_EEES9_SE_SG_Li256ELb0ELb1ELb0ELb0EEENS1_30DynamicPersistentTileSchedulerILi256ELi128ELb0ELb1ELb1EEEEEEEEEvNT_6ParamsE,@function
        .size           _ZN7cutlass13device_kernelIN5flash11enable_sm90INS1_16FlashAttnFwdSm90INS1_25CollectiveMainloopFwdSm90ILi2EN4cute5tupleIJNS5_1CILi1EEES8_S8_EEENS6_IJNS7_ILi128EEENS7_ILi96EEENS7_ILi192EEEEEELi192ENS_6half_tEfNS_4arch4Sm90ELb0ELb1ELb1ELb0ELb1ELb0ELb0ELb1ELb1ELb1ELb0ELb0EEENS1_21CollectiveEpilogueFwdINS6_IJSA_SC_SB_EEES9_SE_SG_Li256ELb0ELb1ELb0ELb0EEENS1_30DynamicPersistentTileSchedulerILi256ELi128ELb0ELb1ELb1EEEEEEEEEvNT_6ParamsE,(.L_x_3236 - _ZN7cutlass13device_kernelIN5flash11enable_sm90INS1_16FlashAttnFwdSm90INS1_25CollectiveMainloopFwdSm90ILi2EN4cute5tupleIJNS5_1CILi1EEES8_S8_EEENS6_IJNS7_ILi128EEENS7_ILi96EEENS7_ILi192EEEEEELi192ENS_6half_tEfNS_4arch4Sm90ELb0ELb1ELb1ELb0ELb1ELb0ELb0ELb1ELb1ELb1ELb0ELb0EEENS1_21CollectiveEpilogueFwdINS6_IJSA_SC_SB_EEES9_SE_SG_Li256ELb0ELb1ELb0ELb0EEENS1_30DynamicPersistentTileSchedulerILi256ELi128ELb0ELb1ELb1EEEEEEEEEvNT_6ParamsE)
        .other          _ZN7cutlass13device_kernelIN5flash11enable_sm90INS1_16FlashAttnFwdSm90INS1_25CollectiveMainloopFwdSm90ILi2EN4cute5tupleIJNS5_1CILi1EEES8_S8_EEENS6_IJNS7_ILi128EEENS7_ILi96EEENS7_ILi192EEEEEELi192ENS_6half_tEfNS_4arch4Sm90ELb0ELb1ELb1ELb0ELb1ELb0ELb0ELb1ELb1ELb1ELb0ELb0EEENS1_21CollectiveEpilogueFwdINS6_IJSA_SC_SB_EEES9_SE_SG_Li256ELb0ELb1ELb0ELb0EEENS1_30DynamicPersistentTileSchedulerILi256ELi128ELb0ELb1ELb1EEEEEEEEEvNT_6ParamsE,@"STO_CUDA_ENTRY STV_DEFAULT"
_ZN7cutlass13device_kernelIN5flash11enable_sm90INS1_16FlashAttnFwdSm90INS1_25CollectiveMainloopFwdSm90ILi2EN4cute5tupleIJNS5_1CILi1EEES8_S8_EEENS6_IJNS7_ILi128EEENS7_ILi96EEENS7_ILi192EEEEEELi192ENS_6half_tEfNS_4arch4Sm90ELb0ELb1ELb1ELb0ELb1ELb0ELb0ELb1ELb1ELb1ELb0ELb0EEENS1_21CollectiveEpilogueFwdINS6_IJSA_SC_SB_EEES9_SE_SG_Li256ELb0ELb1ELb0ELb0EEENS1_30DynamicPersistentTileSchedulerILi256ELi128ELb0ELb1ELb1EEEEEEEEEvNT_6ParamsE:
        /* <DEDUP_REMOVED lines=45> */
.L_x_956:
        /* <DEDUP_REMOVED lines=22> */
.L_x_957:
        /* <DEDUP_REMOVED lines=18> */
.L_x_958:
        /* <DEDUP_REMOVED lines=22> */
.L_x_959:
        /* <DEDUP_REMOVED lines=23> */
.L_x_960:
        /* <DEDUP_REMOVED lines=10> */
.L_x_962:
[----:B------:R-:W-:-:S08]  /*08c0*/  NOP ;  /* 0x0000000000007918 */ /* 0x000fd00000000000 */
[----:B------:R-:W1:Y:S02]  /*08d0*/  USETMAXREG.TRY_ALLOC.CTAPOOL UP0, 0xe8 ;  /* 0x000000e8000079c8 */ /* 0x000e640008000600 */
[----:B-1----:R-:W-:-:S13]  /*08e0*/  PLOP3.LUT P0, PT, PT, PT, UP0, 0x80, 0x0 ;  /* 0x000000000000781c */ /* 0x002fda0003f0f008 */
[----:B------:R-:W-:Y:S05]  /*08f0*/  @!P0 BRA `(.L_x_962) ;  /* 0xfffffffc00f08947 */ /* 0x000fea000383ffff */
[----:B------:R-:W1:Y:S08]  /*0900*/  S2UR UR4, SR_CTAID.X ;  /* 0x00000000000479c3 */ /* 0x000e700000002500 */
[----:B------:R-:W-:Y:S08]  /*0910*/  BAR.ARV 0x4, 0x180 ;  /* 0x0106000000007b1d */ /* 0x000ff00000002000 */
[----:B------:R-:W1:Y:S08]  /*0920*/  LDC R0, c[0x0][0xc38] ;  /* 0x00030e00ff007b82 */ /* 0x000e700000000800 */
[----:B------:R-:W-:Y:S06]  /*0930*/  BAR.ARV 0x8, 0x180 ;  /* 0x0206000000007b1d */ /* 0x000fec0000002000 */
[----:B-1----:R-:W-:-:S13]  /*0940*/  ISETP.LE.AND P0, PT, R0, UR4, PT ;  /* 0x0000000400007c0c */ /* 0x002fda000bf03270 */
[----:B------:R-:W-:Y:S05]  /*0950*/  @P0 EXIT ;  /* 0x000000000000094d */ /* 0x000fea0003800000 */
[----:B0-----:R-:W2:Y:S01]  /*0960*/  LDL R2, [R1+0x4] ;  /* 0x0000040001027983 */ /* 0x001ea20000100800 */
[----:B------:R-:W-:Y:S01]  /*0970*/  VIADD R207, R3, 0xffffff80 ;  /* 0xffffff8003cf7836 */ /* 0x000fe20000000000 */
[----:B------:R-:W-:Y:S01]  /*0980*/  UMOV UR39, URZ ;  /* 0x0000003f00277c82 */ /* 0x000fe20008000000 */
[----:B------:R-:W-:-:S03]  /*0990*/  UMOV UR38, URZ ;  /* 0x0000003f00267c82 */ /* 0x000fc60008000000 */
[----:B------:R-:W-:-:S04]  /*09a0*/  SHF.R.S32.HI R0, RZ, 0x1f, R207 ;  /* 0x0000001fff007819 */ /* 0x000fc800000114cf */
[CC--:B------:R-:W-:Y:S02]  /*09b0*/  LEA.HI R3, R0.reuse, R207.reuse, RZ, 0x7 ;  /* 0x000000cf00037211 */ /* 0x0c0fe400078f38ff */
[----:B------:R-:W-:Y:S02]  /*09c0*/  LEA.HI R4, R0, R207, RZ, 0x5 ;  /* 0x000000cf00047211 */ /* 0x000fe400078f28ff */
[----:B------:R-:W-:Y:S02]  /*09d0*/  LOP3.LUT R198, R3, 0xffffff80, RZ, 0xc0, !PT ;  /* 0xffffff8003c67812 */ /* 0x000fe400078ec0ff */
[----:B------:R-:W-:Y:S01]  /*09e0*/  SHF.R.S32.HI R200, RZ, 0x7, R3 ;  /* 0x00000007ffc87819 */ /* 0x000fe20000011403 */
[----:B------:R-:W-:Y:S02]  /*09f0*/  IMAD.SHL.U32 R6, R4, 0x20, RZ ;  /* 0x0000002004067824 */ /* 0x000fe400078e00ff */
[----:B------:R-:W-:Y:S01]  /*0a00*/  IMAD.IADD R198, R207, 0x1, -R198 ;  /* 0x00000001cfc67824 */ /* 0x000fe200078e0ac6 */
[----:B------:R-:W-:-:S02]  /*0a10*/  LEA.HI R3, R3, R200, RZ, 0x1 ;  /* 0x000000c803037211 */ /* 0x000fc400078f08ff */
[----:B------:R-:W-:Y:S02]  /*0a20*/  LOP3.LUT R7, R6, 0xfffffc00, RZ, 0xc0, !PT ;  /* 0xfffffc0006077812 */ /* 0x000fe400078ec0ff */
[----:B------:R-:W-:Y:S02]  /*0a30*/  SHF.R.S32.HI R9, RZ, 0x1f, R198 ;  /* 0x0000001fff097819 */ /* 0x000fe400000114c6 */
[----:B------:R-:W-:Y:S02]  /*0a40*/  LEA.HI R6, R0, R207, RZ, 0x2 ;  /* 0x000000cf00067211 */ /* 0x000fe400078f10ff */
[----:B------:R-:W-:Y:S02]  /*0a50*/  LEA.HI R8, R9, R198, RZ, 0x2 ;  /* 0x000000c609087211 */ /* 0x000fe400078f10ff */
[----:B------:R-:W-:Y:S02]  /*0a60*/  LOP3.LUT R6, R6, 0xfffffffc, RZ, 0xc0, !PT ;  /* 0xfffffffc06067812 */ /* 0x000fe400078ec0ff */
[----:B------:R-:W-:-:S02]  /*0a70*/  SHF.R.S32.HI R10, RZ, 0x2, R8 ;  /* 0x00000002ff0a7819 */ /* 0x000fc40000011408 */
[----:B------:R-:W-:Y:S01]  /*0a80*/  SHF.R.S32.HI R11, RZ, 0x1f, R8 ;  /* 0x0000001fff0b7819 */ /* 0x000fe20000011408 */
[----:B------:R-:W-:Y:S01]  /*0a90*/  IMAD.IADD R6, R207, 0x1, -R6 ;  /* 0x00000001cf067824 */ /* 0x000fe200078e0a06 */
[----:B------:R-:W-:Y:S02]  /*0aa0*/  LEA.HI R9, R9, R198, RZ, 0x5 ;  /* 0x000000c609097211 */ /* 0x000fe400078f28ff */
[----:B------:R-:W-:Y:S02]  /*0ab0*/  LEA.HI R11, R11, R10, RZ, 0x3 ;  /* 0x0000000a0b0b7211 */ /* 0x000fe400078f18ff */
[----:B------:R-:W-:Y:S02]  /*0ac0*/  SHF.R.S32.HI R9, RZ, 0x5, R9 ;  /* 0x00000005ff097819 */ /* 0x000fe40000011409 */
[----:B------:R-:W-:Y:S02]  /*0ad0*/  LOP3.LUT R11, R11, 0xfffffff8, RZ, 0xc0, !PT ;  /* 0xfffffff80b0b7812 */ /* 0x000fe400078ec0ff */
[----:B------:R-:W-:-:S03]  /*0ae0*/  LOP3.LUT R3, R3, 0x3fffffe, RZ, 0xc0, !PT ;  /* 0x03fffffe03037812 */ /* 0x000fc600078ec0ff */
[----:B------:R-:W-:Y:S02]  /*0af0*/  IMAD.IADD R10, R10, 0x1, -R11 ;  /* 0x000000010a0a7824 */ /* 0x000fe400078e0a0b */
[----:B------:R-:W-:Y:S02]  /*0b00*/  IMAD.IADD R3, R200, 0x1, -R3 ;  /* 0x00000001c8037824 */ /* 0x000fe400078e0a03 */
[----:B------:R-:W-:-:S04]  /*0b10*/  IMAD R10, R9, 0x10, R10 ;  /* 0x00000010090a7824 */ /* 0x000fc800078e020a */
[----:B------:R-:W-:Y:S01]  /*0b20*/  IMAD R201, R3, 0x40, R10 ;  /* 0x0000004003c97824 */ /* 0x000fe200078e020a */
[----:B------:R-:W-:-:S05]  /*0b30*/  LOP3.LUT R3, R8, 0x7ffffffc, RZ, 0xc0, !PT ;  /* 0x7ffffffc08037812 */ /* 0x000fca00078ec0ff */
[----:B------:R-:W-:Y:S01]  /*0b40*/  IMAD.IADD R18, R198, 0x1, -R3 ;  /* 0x00000001c6127824 */ /* 0x000fe200078e0a03 */
[----:B--2---:R-:W-:Y:S02]  /*0b50*/  R2UR UR5, R2 ;  /* 0x00000000020572ca */ /* 0x004fe400000e0000 */
[CC--:B------:R-:W-:Y:S02]  /*0b60*/  LEA.HI R2, R0.reuse, R207.reuse, RZ, 0x4 ;  /* 0x000000cf00027211 */ /* 0x0c0fe400078f20ff */
[----:B------:R-:W-:Y:S02]  /*0b70*/  LEA.HI R0, R0, R207, RZ, 0x3 ;  /* 0x000000cf00007211 */ /* 0x000fe400078f18ff */
[C---:B------:R-:W-:Y:S02]  /*0b80*/  LOP3.LUT R4, R2.reuse, 0x3fffff0, RZ, 0xc0, !PT ;  /* 0x03fffff002047812 */ /* 0x040fe400078ec0ff */
[----:B------:R-:W-:Y:S02]  /*0b90*/  SHF.R.S32.HI R5, RZ, 0x4, R2 ;  /* 0x00000004ff057819 */ /* 0x000fe40000011402 */
[----:B------:R-:W-:Y:S01]  /*0ba0*/  SHF.R.S32.HI R196, RZ, 0x3, R0 ;  /* 0x00000003ffc47819 */ /* 0x000fe20000011400 */
[----:B------:R-:W-:Y:S01]  /*0bb0*/  IMAD.IADD R4, R207, 0x1, -R4 ;  /* 0x00000001cf047824 */ /* 0x000fe200078e0a04 */
[----:B------:R-:W-:Y:S01]  /*0bc0*/  LEA.HI R2, R2, R5, RZ, 0x1 ;  /* 0x0000000502027211 */ /* 0x000fe200078f08ff */
[----:B------:R-:W-:-:S02]  /*0bd0*/  ULOP3.LUT UR6, UR5, 0x1, URZ, 0xfc, !UPT ;  /* 0x0000000105067892 */ /* 0x000fc4000f8efc3f */
[----:B------:R-:W-:Y:S01]  /*0be0*/  IMAD R7, R4, 0x40, R7 ;  /* 0x0000004004077824 */ /* 0x000fe200078e0207 */
[----:B------:R-:W-:Y:S01]  /*0bf0*/  LOP3.LUT R2, R2, 0x1ffffffe, RZ, 0xc0, !PT ;  /* 0x1ffffffe02027812 */ /* 0x000fe200078ec0ff */
[----:B------:R-:W-:Y:S01]  /*0c00*/  UMOV UR5, URZ ;  /* 0x0000003f00057c82 */ /* 0x000fe20008000000 */
[----:B------:R-:W-:Y:S01]  /*0c10*/  LOP3.LUT R4, R0, 0xfffffff8, RZ, 0xc0, !PT ;  /* 0xfffffff800047812 */ /* 0x000fe200078ec0ff */
[----:B------:R-:W-:Y:S02]  /*0c20*/  IMAD.U32 R203, RZ, RZ, UR6 ;  /* 0x00000006ffcb7e24 */ /* 0x000fe4000f8e00ff */
[----:B------:R-:W-:Y:S01]  /*0c30*/  IMAD.IADD R2, R5, 0x1, -R2 ;  /* 0x0000000105027824 */ /* 0x000fe200078e0a02 */
[----:B------:R-:W-:Y:S01]  /*0c40*/  LEA.HI R5, R6, R6, RZ, 0x1 ;  /* 0x0000000606057211 */ /* 0x000fe200078f08ff */
[----:B------:R-:W-:Y:S02]  /*0c50*/  IMAD.IADD R193, R207, 0x1, -R4 ;  /* 0x00000001cfc17824 */ /* 0x000fe400078e0a04 */
[----:B------:R-:W-:Y:S01]  /*0c60*/  IMAD R202, R2, 0x8, R7 ;  /* 0x0000000802ca7824 */ /* 0x000fe200078e0207 */
[----:B------:R-:W-:Y:S01]  /*0c70*/  LOP3.LUT R5, R5, 0x1ffffffe, RZ, 0xc0, !PT ;  /* 0x1ffffffe05057812 */ /* 0x000fe200078ec0ff */
[----:B------:R-:W-:-:S02]  /*0c80*/  IMAD.SHL.U32 R22, R193, 0x8, RZ ;  /* 0x00000008c1167824 */ /* 0x000fc400078e00ff */
[----:B------:R-:W-:Y:S02]  /*0c90*/  IMAD.U32 R197, RZ, RZ, UR5 ;  /* 0x00000005ffc57e24 */ /* 0x000fe4000f8e00ff */
[C---:B------:R-:W-:Y:S01]  /*0ca0*/  VIADD R23, R22.reuse, 0x40 ;  /* 0x0000004016177836 */ /* 0x040fe20000000000 */
[----:B------:R-:W-:Y:S01]  /*0cb0*/  SHF.R.S32.HI R206, RZ, 0x1f, R22 ;  /* 0x0000001fffce7819 */ /* 0x000fe20000011416 */
[----:B------:R-:W-:Y:S02]  /*0cc0*/  VIADD R192, R22, 0x80 ;  /* 0x0000008016c07836 */ /* 0x000fe40000000000 */
[----:B------:R-:W-:Y:S01]  /*0cd0*/  IMAD.IADD R6, R6, 0x1, -R5 ;  /* 0x0000000106067824 */ /* 0x000fe200078e0a05 */
[----:B------:R-:W-:Y:S02]  /*0ce0*/  SHF.R.S32.HI R205, RZ, 0x1f, R23 ;  /* 0x0000001fffcd7819 */ /* 0x000fe40000011417 */
[----:B------:R-:W-:Y:S01]  /*0cf0*/  SHF.R.S32.HI R204, RZ, 0x1f, R192 ;  /* 0x0000001fffcc7819 */ /* 0x000fe200000114c0 */
[----:B------:R-:W-:-:S07]  /*0d00*/  IMAD R19, R6, 0x8, R201 ;  /* 0x0000000806137824 */ /* 0x000fce00078e02c9 */
.L_x_1067:
[----:B------:R-:W-:Y:S01]  /*0d10*/  ULDC UR5, c[0x0][0xc60] ;  /* 0x0003180000057ab9 */ /* 0x000fe20000000800 */
[----:B------:R-:W-:Y:S01]  /*0d20*/  UMOV UR8, UR4 ;  /* 0x0000000400087c82 */ /* 0x000fe20008000000 */
[----:B------:R-:W-:-:S11]  /*0d30*/  UISETP.NE.AND UP0, UPT, UR5, 0x1, UPT ;  /* 0x000000010500788c */ /* 0x000fd6000bf05270 */
[----:B------:R-:W-:Y:S01]  /*0d40*/  @UP0 ULDC UR6, c[0x0][0xc64] ;  /* 0x0003190000060ab9 */ /* 0x000fe20000000800 */
[----:B------:R-:W-:Y:S01]  /*0d50*/  @UP0 ULDC UR9, c[0x0][0xc68] ;  /* 0x00031a0000090ab9 */ /* 0x000fe20000000800 */
[----:B------:R-:W-:-:S04]  /*0d60*/  UIMAD.WIDE.U32 UR6, UR4, UR6, URZ ;  /* 0x00000006040672a5 */ /* 0x000fc8000f8e003f */
[----:B------:R-:W-:-:S03]  /*0d70*/  @UP0 USHF.R.U32.HI UR8, URZ, UR9, UR7 ;  /* 0x000000093f080299 */ /* 0x000fc60008011607 */
[----:B------:R-:W-:Y:S02]  /*0d80*/  ULDC UR6, c[0x0][0xc78] ;  /* 0x00031e0000067ab9 */ /* 0x000fe40000000800 */
[----:B------:R-:W-:Y:S02]  /*0d90*/  UISETP.GE.AND UP0, UPT, UR8, UR6, UPT ;  /* 0x000000060800728c */ /* 0x000fe4000bf06270 */
[----:B------:R-:W-:-:S04]  /*0da0*/  UIADD3 UR6, -UR8, URZ, URZ ;  /* 0x0000003f08067290 */ /* 0x000fc8000fffe13f */
[----:B------:R-:W-:Y:S01]  /*0db0*/  PLOP3.LUT P0, PT, PT, PT, UP0, 0x80, 0x0 ;  /* 0x000000000000781c */ /* 0x000fe20003f0f008 */
[----:B------:R-:W-:-:S12]  /*0dc0*/  UIMAD UR9, UR5, UR6, UR4 ;  /* 0x00000006050972a4 */ /* 0x000fd8000f8e0204 */
[----:B01234-:R-:W-:Y:S05]  /*0dd0*/  @!P0 BRA `(.L_x_963) ;  /* 0x0000000000208947 */ /* 0x01ffea0003800000 */
[----:B------:R-:W-:Y:S01]  /*0de0*/  ULDC UR7, c[0x0][0xc6c] ;  /* 0x00031b0000077ab9 */ /* 0x000fe20000000800 */
[----:B------:R-:W-:Y:S01]  /*0df0*/  UMOV UR6, UR9 ;  /* 0x0000000900067c82 */ /* 0x000fe20008000000 */
[----:B------:R-:W-:-:S11]  /*0e00*/  UISETP.NE.AND UP0, UPT, UR7, 0x1, UPT ;  /* 0x000000010700788c */ /* 0x000fd6000bf05270 */
[----:B------:R-:W-:Y:S02]  /*0e10*/  @UP0 ULDC.64 UR10, c[0x0][0xc70] ;  /* 0x00031c00000a0ab9 */ /* 0x000fe40000000a00 */
[----:B------:R-:W-:-:S04]  /*0e20*/  UIMAD.WIDE.U32 UR4, UR9, UR10, URZ ;  /* 0x0000000a090472a5 */ /* 0x000fc8000f8e003f */
[----:B------:R-:W-:-:S04]  /*0e30*/  @UP0 USHF.R.U32.HI UR6, URZ, UR11, UR5 ;  /* 0x0000000b3f060299 */ /* 0x000fc80008011605 */
[----:B------:R-:W-:Y:S01]  /*0e40*/  UIMAD UR4, UR6, UR7, URZ ;  /* 0x00000007060472a4 */ /* 0x000fe2000f8e023f */
[----:B------:R-:W-:Y:S11]  /*0e50*/  BRA `(.L_x_964) ;  /* 0x00000000001c7947 */ /* 0x000ff60003800000 */
.L_x_963:
[----:B------:R-:W-:Y:S01]  /*0e60*/  ULDC UR7, c[0x0][0xc54] ;  /* 0x0003150000077ab9 */ /* 0x000fe20000000800 */
[----:B------:R-:W-:Y:S01]  /*0e70*/  UMOV UR6, UR9 ;  /* 0x0000000900067c82 */ /* 0x000fe20008000000 */
[----:B------:R-:W-:-:S11]  /*0e80*/  UISETP.NE.AND UP0, UPT, UR7, 0x1, UPT ;  /* 0x000000010700788c */ /* 0x000fd6000bf05270 */
[----:B------:R-:W-:Y:S02]  /*0e90*/  @UP0 ULDC.64 UR10, c[0x0][0xc58] ;  /* 0x00031600000a0ab9 */ /* 0x000fe40000000a00 */
[----:B------:R-:W-:-:S04]  /*0ea0*/  UIMAD.WIDE.U32 UR4, UR9, UR10, URZ ;  /* 0x0000000a090472a5 */ /* 0x000fc8000f8e003f */
[----:B------:R-:W-:-:S04]  /*0eb0*/  @UP0 USHF.R.U32.HI UR6, URZ, UR11, UR5 ;  /* 0x0000000b3f060299 */ /* 0x000fc80008011605 */
[----:B------:R-:W-:-:S12]  /*0ec0*/  UIMAD UR4, UR6, UR7, URZ ;  /* 0x00000007060472a4 */ /* 0x000fd8000f8e023f */
.L_x_964:
[----:B------:R-:W0:Y:S01]  /*0ed0*/  LDC R199, c[0x0][0x448] ;  /* 0x00011200ffc77b82 */ /* 0x000e220000000800 */
[----:B------:R-:W-:Y:S01]  /*0ee0*/  ULDC UR7, c[0x0][0xc48] ;  /* 0x0003120000077ab9 */ /* 0x000fe20000000800 */
[----:B------:R-:W-:Y:S01]  /*0ef0*/  ULOP3.LUT UR6, URZ, UR6, URZ, 0x33, !UPT ;  /* 0x000000063f067292 */ /* 0x000fe2000f8e333f */
[----:B------:R-:W-:Y:S01]  /*0f00*/  LOP3.LUT R16, R16, 0xffefffff, RZ, 0xc0, !PT ;  /* 0xffefffff10107812 */ /* 0x000fe200078ec0ff */
[----:B------:R-:W-:Y:S02]  /*0f10*/  UISETP.NE.AND UP0, UPT, UR7, 0x1, UPT ;  /* 0x000000010700788c */ /* 0x000fe4000bf05270 */
[----:B------:R-:W-:Y:S02]  /*0f20*/  UIADD3 UR4, UR9, -UR4, URZ ;  /* 0x8000000409047290 */ /* 0x000fe4000fffe03f */
[----:B------:R-:W1:Y:S01]  /*0f30*/  LDC.64 R8, c[0x0][0x9e0] ;  /* 0x00027800ff087b82 */ /* 0x000e620000000a00 */
[----:B------:R-:W-:Y:S01]  /*0f40*/  ULDC UR5, c[0x0][0xc3c] ;  /* 0x00030f0000057ab9 */ /* 0x000fe20000000800 */
[----:B------:R-:W-:Y:S01]  /*0f50*/  ULDC UR9, c[0x0][0xc54] ;  /* 0x0003150000097ab9 */ /* 0x000fe20000000800 */
[----:B------:R-:W-:-:S02]  /*0f60*/  UIADD3 UR6, UR6, UR5, URZ ;  /* 0x0000000506067290 */ /* 0x000fc4000fffe03f */
[----:B------:R-:W-:Y:S02]  /*0f70*/  UIMAD UR8, UR8, UR9, UR4 ;  /* 0x00000009080872a4 */ /* 0x000fe4000f8e0204 */
[----:B------:R-:W-:Y:S01]  /*0f80*/  USHF.L.U32 UR42, UR6, 0x7, URZ ;  /* 0x00000007062a7899 */ /* 0x000fe2000800063f */
[----:B------:R-:W2:Y:S01]  /*0f90*/  LDC R75, c[0x0][0x288] ;  /* 0x0000a200ff4b7b82 */ /* 0x000ea20000000800 */
[----:B------:R-:W-:Y:S01]  /*0fa0*/  ULDC.64 UR10, c[0x0][0x418] ;  /* 0x00010600000a7ab9 */ /* 0x000fe20000000a00 */
[----:B------:R-:W-:Y:S01]  /*0fb0*/  @UP0 ULDC UR4, c[0x0][0xc4c] ;  /* 0x0003130000040ab9 */ /* 0x000fe20000000800 */
[----:B------:R-:W-:Y:S01]  /*0fc0*/  ISETP.NE.U32.AND P0, PT, RZ, UR10, PT ;  /* 0x0000000aff007c0c */ /* 0x000fe2000bf05070 */
[----:B------:R-:W-:Y:S02]  /*0fd0*/  UIMAD.WIDE.U32 UR4, UR8, UR4, URZ ;  /* 0x00000004080472a5 */ /* 0x000fe4000f8e003f */
[----:B------:R-:W-:Y:S01]  /*0fe0*/  UIADD3 UR6, UR42, 0x7f, URZ ;  /* 0x0000007f2a067890 */ /* 0x000fe2000fffe03f */
[----:B------:R-:W-:Y:S01]  /*0ff0*/  ISETP.NE.AND.EX P0, PT, RZ, UR11, PT, P0 ;  /* 0x0000000bff007c0c */ /* 0x000fe2000bf05300 */
[----:B------:R-:W3:Y:S01]  /*1000*/  LDC R0, c[0x0][0x424] ;  /* 0x00010900ff007b82 */ /* 0x000ee20000000800 */
[----:B0-----:R-:W-:Y:S01]  /*1010*/  ISETP.NE.AND P2, PT, R199, 0x1, PT ;  /* 0x00000001c700780c */ /* 0x001fe20003f45270 */
[----:B------:R-:W-:Y:S01]  /*1020*/  @UP0 ULDC UR9, c[0x0][0xc50] ;  /* 0x0003140000090ab9 */ /* 0x000fe20000000800 */
[----:B------:R-:W-:Y:S01]  /*1030*/  UMOV UR12, UR8 ;  /* 0x00000008000c7c82 */ /* 0x000fe20008000000 */
[----:B------:R-:W-:Y:S01]  /*1040*/  @UP0 USHF.R.U32.HI UR12, URZ, UR9, UR5 ;  /* 0x000000093f0c0299 */ /* 0x000fe20008011605 */
[----:B------:R-:W-:-:S03]  /*1050*/  IMAD.U32 R2, RZ, RZ, UR6 ;  /* 0x00000006ff027e24 */ /* 0x000fc6000f8e00ff */
[----:B------:R-:W0:Y:S01]  /*1060*/  LDC R7, c[0x0][0x2f0] ;  /* 0x0000bc00ff077b82 */ /* 0x000e220000000800 */
[----:B-1----:R-:W-:Y:S01]  /*1070*/  ISETP.GE.AND P1, PT, R9, 0x1, PT ;  /* 0x000000010900780c */ /* 0x002fe20003f26270 */
[----:B------:R-:W-:Y:S02]  /*1080*/  UIADD3 UR4, -UR12, URZ, URZ ;  /* 0x0000003f0c047290 */ /* 0x000fe4000fffe13f */
[----:B------:R-:W-:Y:S02]  /*1090*/  IMAD.U32 R195, RZ, RZ, UR12 ;  /* 0x0000000cffc37e24 */ /* 0x000fe4000f8e00ff */
[----:B------:R-:W-:Y:S01]  /*10a0*/  UIMAD UR4, UR7, UR4, UR8 ;  /* 0x00000004070472a4 */ /* 0x000fe2000f8e0208 */
[----:B------:R-:W-:Y:S01]  /*10b0*/  @P2 LOP3.LUT R16, R16, 0x100000, RZ, 0xfc, !PT ;  /* 0x0010000010102812 */ /* 0x000fe200078efcff */
[----:B------:R-:W1:Y:S01]  /*10c0*/  @P2 LDC R3, c[0x0][0x44c] ;  /* 0x00011300ff032b82 */ /* 0x000e620000000800 */
[----:B--2---:R-:W-:Y:S02]  /*10d0*/  IADD3 R5, -R75, 0x1, RZ ;  /* 0x000000014b057810 */ /* 0x004fe40007ffe1ff */
[----:B------:R-:W-:Y:S01]  /*10e0*/  LOP3.LUT R16, R16, 0xfff7ffff, RZ, 0xc0, !PT ;  /* 0xfff7ffff10107812 */ /* 0x000fe200078ec0ff */
[----:B------:R-:W-:-:S03]  /*10f0*/  IMAD.U32 R194, RZ, RZ, UR4 ;  /* 0x00000004ffc27e24 */ /* 0x000fc6000f8e00ff */
[----:B------:R-:W-:Y:S01]  /*1100*/  @P1 LOP3.LUT R16, R16, 0x80000, RZ, 0xfc, !PT ;  /* 0x0008000010101812 */ /* 0x000fe200078efcff */
[----:B------:R-:W2:Y:S01]  /*1110*/  @P2 LDC R4, c[0x0][0x450] ;  /* 0x00011400ff042b82 */ /* 0x000ea20000000800 */
[----:B---3--:R-:W-:-:S05]  /*1120*/  SEL R0, R0, 0x1, P0 ;  /* 0x0000000100007807 */ /* 0x008fca0000000000 */
[CC--:B0-----:R-:W-:Y:S02]  /*1130*/  IMAD R5, R0.reuse, R7.reuse, R5 ;  /* 0x0000000700057224 */ /* 0x0c1fe400078e0205 */
[----:B------:R-:W-:Y:S02]  /*1140*/  IMAD R17, R0, R7, RZ ;  /* 0x0000000700117224 */ /* 0x000fe400078e02ff */
[----:B-1----:R-:W-:-:S05]  /*1150*/  @P2 IMAD.HI.U32 R3, R3, UR6, RZ ;  /* 0x0000000603032c27 */ /* 0x002fca000f8e00ff */
[----:B--2---:R-:W-:-:S05]  /*1160*/  @P2 SHF.R.U32.HI R2, RZ, R4, R3 ;  /* 0x00000004ff022219 */ /* 0x004fca0000011603 */
[----:B------:R-:W-:-:S04]  /*1170*/  IMAD.IADD R11, R5, 0x1, R2 ;  /* 0x00000001050b7824 */ /* 0x000fc800078e0202 */
[----:B------:R-:W-:Y:S01]  /*1180*/  IMAD.IADD R2, R11, 0x1, R8 ;  /* 0x000000010b027824 */ /* 0x000fe200078e0208 */
[----:B------:R-:W-:Y:S06]  /*1190*/  @!P1 BRA `(.L_x_965) ;  /* 0x0000000000409947 */ /* 0x000fec0003800000 */
[C---:B------:R-:W-:Y:S01]  /*11a0*/  ISETP.GT.AND P0, PT, R11.reuse, RZ, PT ;  /* 0x000000ff0b00720c */ /* 0x040fe20003f04270 */
[----:B------:R-:W-:-:S12]  /*11b0*/  VIADD R3, R11, 0xffffffff ;  /* 0xffffffff0b037836 */ /* 0x000fd80000000000 */
[----:B------:R-:W-:Y:S05]  /*11c0*/  @P0 BRA `(.L_x_966) ;  /* 0x00000000001c0947 */ /* 0x000fea0003800000 */
[----:B------:R-:W-:Y:S01]  /*11d0*/  ISETP.NE.AND P0, PT, R9, 0x1, PT ;  /* 0x000000010900780c */ /* 0x000fe20003f05270 */
[----:B------:R-:W-:-:S12]  /*11e0*/  IMAD.MOV R3, RZ, RZ, -R11 ;  /* 0x000000ffff037224 */ /* 0x000fd800078e0a0b */
[----:B------:R-:W0:Y:S02]  /*11f0*/  @P0 LDC.64 R4, c[0x0][0x9e8] ;  /* 0x00027a00ff040b82 */ /* 0x000e240000000a00 */
[----:B0-----:R-:W-:-:S05]  /*1200*/  @P0 IMAD.HI.U32 R4, R3, R4, RZ ;  /* 0x0000000403040227 */ /* 0x001fca00078e00ff */
[----:B------:R-:W-:-:S04]  /*1210*/  @P0 SHF.R.U32.HI R3, RZ, R5, R4 ;  /* 0x00000005ff030219 */ /* 0x000fc80000011604 */
[----:B------:R-:W-:Y:S01]  /*1220*/  LOP3.LUT R3, RZ, R3, RZ, 0x33, !PT ;  /* 0x00000003ff037212 */ /* 0x000fe200078e33ff */
[----:B------:R-:W-:Y:S06]  /*1230*/  BRA `(.L_x_967) ;  /* 0x0000000000107947 */ /* 0x000fec0003800000 */
.L_x_966:
[----:B------:R-:W-:-:S13]  /*1240*/  ISETP.NE.AND P0, PT, R9, 0x1, PT ;  /* 0x000000010900780c */ /* 0x000fda0003f05270 */
[----:B------:R-:W0:Y:S02]  /*1250*/  @P0 LDC.64 R4, c[0x0][0x9e8] ;  /* 0x00027a00ff040b82 */ /* 0x000e240000000a00 */
[----:B0-----:R-:W-:-:S05]  /*1260*/  @P0 IMAD.HI.U32 R4, R3, R4, RZ ;  /* 0x0000000403040227 */ /* 0x001fca00078e00ff */
[----:B------:R-:W-:-:S07]  /*1270*/  @P0 SHF.R.U32.HI R3, RZ, R5, R4 ;  /* 0x00000005ff030219 */ /* 0x000fce0000011604 */
.L_x_967:
[----:B------:R-:W-:-:S05]  /*1280*/  IMAD R3, R3, R9, R9 ;  /* 0x0000000903037224 */ /* 0x000fca00078e0209 */
[----:B------:R-:W-:-:S07]  /*1290*/  VIMNMX R2, R2, R3, PT ;  /* 0x0000000302027248 */ /* 0x000fce0003fe0100 */
.L_x_965:
[----:B------:R-:W0:Y:S01]  /*12a0*/  @P2 LDC R3, c[0x0][0x44c] ;  /* 0x00011300ff032b82 */ /* 0x000e220000000800 */
[----:B------:R-:W-:Y:S01]  /*12b0*/  IMAD.U32 R4, RZ, RZ, UR42 ;  /* 0x0000002aff047e24 */ /* 0x000fe2000f8e00ff */
[----:B------:R-:W-:Y:S01]  /*12c0*/  ULDC UR4, c[0x0][0x9dc] ;  /* 0x0002770000047ab9 */ /* 0x000fe20000000800 */
[-C--:B------:R-:W-:Y:S02]  /*12d0*/  IMAD R75, R0, R7.reuse, -R75 ;  /* 0x00000007004b7224 */ /* 0x080fe400078e0a4b */
[----:B------:R-:W-:Y:S02]  /*12e0*/  VIADD R2, R2, 0x5f ;  /* 0x0000005f02027836 */ /* 0x000fe40000000000 */
[----:B------:R-:W-:Y:S01]  /*12f0*/  IMAD R0, R0, R7, 0x5f ;  /* 0x0000005f00007424 */ /* 0x000fe200078e0207 */
[----:B------:R-:W1:Y:S01]  /*1300*/  @P2 LDC R6, c[0x0][0x450] ;  /* 0x00011400ff062b82 */ /* 0x000e620000000800 */
[----:B------:R-:W-:-:S04]  /*1310*/  IMAD.HI R2, R2, 0x2aaaaaab, RZ ;  /* 0x2aaaaaab02027827 */ /* 0x000fc800078e02ff */
[----:B------:R-:W-:Y:S01]  /*1320*/  IMAD.HI R0, R0, 0x2aaaaaab, RZ ;  /* 0x2aaaaaab00007827 */ /* 0x000fe200078e02ff */
[----:B------:R-:W-:-:S04]  /*1330*/  SHF.R.U32.HI R5, RZ, 0x1f, R2 ;  /* 0x0000001fff057819 */ /* 0x000fc80000011602 */
[----:B------:R-:W-:Y:S01]  /*1340*/  LEA.HI.SX32 R74, R2, R5, 0x1c ;  /* 0x00000005024a7211 */ /* 0x000fe200078fe2ff */
[----:B0-----:R-:W-:-:S05]  /*1350*/  @P2 IMAD.HI.U32 R3, R3, UR42, RZ ;  /* 0x0000002a03032c27 */ /* 0x001fca000f8e00ff */
[----:B-1----:R-:W-:Y:S02]  /*1360*/  @P2 SHF.R.U32.HI R4, RZ, R6, R3 ;  /* 0x00000006ff042219 */ /* 0x002fe40000011603 */
[----:B------:R-:W-:-:S03]  /*1370*/  SHF.R.U32.HI R3, RZ, 0x1f, R0 ;  /* 0x0000001fff037819 */ /* 0x000fc60000011600 */
[----:B------:R-:W-:Y:S01]  /*1380*/  IMAD.IADD R4, R75, 0x1, R4 ;  /* 0x000000014b047824 */ /* 0x000fe200078e0204 */
[----:B------:R-:W-:-:S03]  /*1390*/  LEA.HI.SX32 R3, R0, R3, 0x1c ;  /* 0x0000000300037211 */ /* 0x000fc600078fe2ff */
[----:B------:R-:W-:Y:S01]  /*13a0*/  VIADD R6, R4, -UR4 ;  /* 0x8000000404067c36 */ /* 0x000fe20008000000 */
[----:B------:R-:W-:-:S04]  /*13b0*/  VIMNMX R74, R3, R74, PT ;  /* 0x0000004a034a7248 */ /* 0x000fc80003fe0100 */
[----:B------:R-:W-:Y:S01]  /*13c0*/  R2UR UR4, R6 ;  /* 0x00000000060472ca */ /* 0x000fe200000e0000 */
[----:B------:R-:W-:-:S14]  /*13d0*/  @!P1 BRA `(.L_x_968) ;  /* 0x0000000000449947 */ /* 0x000fdc0003800000 */
[----:B------:R-:W-:-:S13]  /*13e0*/  ISETP.GT.AND P0, PT, R4, -0x1, PT ;  /* 0xffffffff0400780c */ /* 0x000fda0003f04270 */
[----:B------:R-:W-:Y:S05]  /*13f0*/  @P0 BRA `(.L_x_969) ;  /* 0x00000000001c0947 */ /* 0x000fea0003800000 */
[----:B------:R-:W-:Y:S02]  /*1400*/  ISETP.NE.AND P0, PT, R9, 0x1, PT ;  /* 0x000000010900780c */ /* 0x000fe40003f05270 */
[----:B------:R-:W-:-:S11]  /*1410*/  LOP3.LUT R3, RZ, R4, RZ, 0x33, !PT ;  /* 0x00000004ff037212 */ /* 0x000fd600078e33ff */
[----:B------:R-:W0:Y:S02]  /*1420*/  @P0 LDC.64 R6, c[0x0][0x9e8] ;  /* 0x00027a00ff060b82 */ /* 0x000e240000000a00 */
[----:B0-----:R-:W-:-:S05]  /*1430*/  @P0 IMAD.HI.U32 R0, R3, R6, RZ ;  /* 0x0000000603000227 */ /* 0x001fca00078e00ff */
[----:B------:R-:W-:-:S04]  /*1440*/  @P0 SHF.R.U32.HI R3, RZ, R7, R0 ;  /* 0x00000007ff030219 */ /* 0x000fc80000011600 */
[----:B------:R-:W-:Y:S01]  /*1450*/  LOP3.LUT R4, RZ, R3, RZ, 0x33, !PT ;  /* 0x00000003ff047212 */ /* 0x000fe200078e33ff */
[----:B------:R-:W-:Y:S06]  /*1460*/  BRA `(.L_x_970) ;  /* 0x0000000000107947 */ /* 0x000fec0003800000 */
.L_x_969:
[----:B------:R-:W-:-:S13]  /*1470*/  ISETP.NE.AND P0, PT, R9, 0x1, PT ;  /* 0x000000010900780c */ /* 0x000fda0003f05270 */
[----:B------:R-:W0:Y:S02]  /*1480*/  @P0 LDC.64 R2, c[0x0][0x9e8] ;  /* 0x00027a00ff020b82 */ /* 0x000e240000000a00 */
[----:B0-----:R-:W-:-:S05]  /*1490*/  @P0 IMAD.HI.U32 R0, R4, R2, RZ ;  /* 0x0000000204000227 */ /* 0x001fca00078e00ff */
[----:B------:R-:W-:-:S07]  /*14a0*/  @P0 SHF.R.U32.HI R4, RZ, R3, R0 ;  /* 0x00000003ff040219 */ /* 0x000fce0000011600 */
.L_x_970:
[----:B------:R-:W-:-:S05]  /*14b0*/  IMAD R4, R4, R9, RZ ;  /* 0x0000000904047224 */ /* 0x000fca00078e02ff */
[----:B------:R-:W-:-:S13]  /*14c0*/  R2UR UR5, R4 ;  /* 0x00000000040572ca */ /* 0x000fda00000e0000 */
[----:B------:R-:W-:-:S04]  /*14d0*/  UISETP.LT.AND UP0, UPT, UR4, UR5, UPT ;  /* 0x000000050400728c */ /* 0x000fc8000bf01270 */
[----:B------:R-:W-:-:S12]  /*14e0*/  USEL UR4, UR4, UR5, !UP0 ;  /* 0x0000000504047287 */ /* 0x000fd8000c000000 */
.L_x_968:
[----:B------:R-:W-:Y:S01]  /*14f0*/  UIMAD.WIDE UR4, UR4, 0x2aaaaaab, URZ ;  /* 0x2aaaaaab040478a5 */ /* 0x000fe2000f8e023f */
[----:B------:R-:W-:Y:S02]  /*1500*/  PLOP3.LUT P0, PT, PT, PT, PT, 0x80, 0x0 ;  /* 0x000000000000781c */ /* 0x000fe40003f0f070 */
[----:B------:R-:W-:Y:S01]  /*1510*/  CS2R R2, SRZ ;  /* 0x0000000000027805 */ /* 0x000fe2000001ff00 */
[----:B------:R-:W-:Y:S01]  /*1520*/  IMAD.MOV.U32 R0, RZ, RZ, RZ ;  /* 0x000000ffff007224 */ /* 0x000fe200078e00ff */
[----:B------:R-:W-:Y:S01]  /*1530*/  USHF.R.U32.HI UR4, URZ, 0x1f, UR5 ;  /* 0x0000001f3f047899 */ /* 0x000fe20008011605 */
[----:B------:R-:W-:Y:S02]  /*1540*/  CS2R R118, SRZ ;  /* 0x0000000000767805 */ /* 0x000fe4000001ff00 */
[----:B------:R-:W-:Y:S02]  /*1550*/  CS2R R116, SRZ ;  /* 0x0000000000747805 */ /* 0x000fe4000001ff00 */
[----:B------:R-:W-:Y:S01]  /*1560*/  CS2R R114, SRZ ;  /* 0x0000000000727805 */ /* 0x000fe2000001ff00 */
[----:B------:R-:W-:Y:S01]  /*1570*/  ULEA.HI.SX32 UR4, UR5, UR4, 0x1c ;  /* 0x0000000405047291 */ /* 0x000fe2000f8fe23f */
[----:B------:R-:W-:-:S02]  /*1580*/  CS2R R112, SRZ ;  /* 0x0000000000707805 */ /* 0x000fc4000001ff00 */
[----:B------:R-:W-:Y:S02]  /*1590*/  CS2R R110, SRZ ;  /* 0x00000000006e7805 */ /* 0x000fe4000001ff00 */
[----:B------:R-:W-:Y:S01]  /*15a0*/  CS2R R108, SRZ ;  /* 0x00000000006c7805 */ /* 0x000fe2000001ff00 */
[----:B------:R-:W-:Y:S01]  /*15b0*/  UISETP.LT.AND UP0, UPT, URZ, UR4, UPT ;  /* 0x000000043f00728c */ /* 0x000fe2000bf01270 */
[----:B------:R-:W-:Y:S02]  /*15c0*/  CS2R R106, SRZ ;  /* 0x00000000006a7805 */ /* 0x000fe4000001ff00 */
[----:B------:R-:W-:Y:S01]  /*15d0*/  CS2R R104, SRZ ;  /* 0x0000000000687805 */ /* 0x000fe2000001ff00 */
[----:B------:R-:W-:Y:S01]  /*15e0*/  IMAD.MOV.U32 R102, RZ, RZ, RZ ;  /* 0x000000ffff667224 */ /* 0x000fe200078e00ff */
[----:B------:R-:W-:Y:S01]  /*15f0*/  USEL UR60, URZ, UR4, !UP0 ;  /* 0x000000043f3c7287 */ /* 0x000fe2000c000000 */
[----:B------:R-:W-:Y:S02]  /*1600*/  CS2R R98, SRZ ;  /* 0x0000000000627805 */ /* 0x000fe4000001ff00 */
[----:B------:R-:W-:-:S02]  /*1610*/  CS2R R100, SRZ ;  /* 0x0000000000647805 */ /* 0x000fc4000001ff00 */
[----:B------:R-:W-:Y:S02]  /*1620*/  CS2R R94, SRZ ;  /* 0x00000000005e7805 */ /* 0x000fe4000001ff00 */
[----:B------:R-:W-:Y:S02]  /*1630*/  CS2R R96, SRZ ;  /* 0x0000000000607805 */ /* 0x000fe4000001ff00 */
[----:B------:R-:W-:Y:S02]  /*1640*/  CS2R R90, SRZ ;  /* 0x00000000005a7805 */ /* 0x000fe4000001ff00 */
[----:B------:R-:W-:Y:S02]  /*1650*/  ISETP.GT.AND P1, PT, R74, UR60, PT ;  /* 0x0000003c4a007c0c */ /* 0x000fe4000bf24270 */
        /* <DEDUP_REMOVED lines=22> */
[----:B------:R-:W-:Y:S01]  /*17c0*/  IMAD.MOV.U32 R53, RZ, RZ, RZ ;  /* 0x000000ffff357224 */ /* 0x000fe200078e00ff */
[----:B------:R-:W-:Y:S02]  /*17d0*/  CS2R R14, SRZ ;  /* 0x00000000000e7805 */ /* 0x000fe4000001ff00 */
[----:B------:R-:W-:Y:S02]  /*17e0*/  CS2R R130, SRZ ;  /* 0x0000000000827805 */ /* 0x000fe4000001ff00 */
[----:B------:R-:W-:Y:S02]  /*17f0*/  CS2R R12, SRZ ;  /* 0x00000000000c7805 */ /* 0x000fe4000001ff00 */
[----:B------:R-:W-:-:S02]  /*1800*/  CS2R R146, SRZ ;  /* 0x0000000000927805 */ /* 0x000fc4000001ff00 */
[----:B------:R-:W-:Y:S02]  /*1810*/  CS2R R10, SRZ ;  /* 0x00000000000a7805 */ /* 0x000fe4000001ff00 */
[----:B------:R-:W-:Y:S02]  /*1820*/  CS2R R132, SRZ ;  /* 0x0000000000847805 */ /* 0x000fe4000001ff00 */
[----:B------:R-:W-:Y:S02]  /*1830*/  CS2R R8, SRZ ;  /* 0x0000000000087805 */ /* 0x000fe4000001ff00 */
[----:B------:R-:W-:Y:S01]  /*1840*/  CS2R R148, SRZ ;  /* 0x0000000000947805 */ /* 0x000fe2000001ff00 */
[----:B------:R-:W-:Y:S01]  /*1850*/  IMAD.MOV.U32 R152, RZ, RZ, RZ ;  /* 0x000000ffff987224 */ /* 0x000fe200078e00ff */
[----:B------:R-:W-:Y:S01]  /*1860*/  CS2R R6, SRZ ;  /* 0x0000000000067805 */ /* 0x000fe2000001ff00 */
[----:B------:R-:W-:Y:S01]  /*1870*/  IMAD.MOV.U32 R33, RZ, RZ, RZ ;  /* 0x000000ffff217224 */ /* 0x000fe200078e00ff */
[----:B------:R-:W-:Y:S01]  /*1880*/  CS2R R4, SRZ ;  /* 0x0000000000047805 */ /* 0x000fe2000001ff00 */
[----:B------:R-:W-:Y:S01]  /*1890*/  IMAD.MOV.U32 R150, RZ, RZ, RZ ;  /* 0x000000ffff967224 */ /* 0x000fe200078e00ff */
[----:B------:R-:W-:Y:S06]  /*18a0*/  @!P1 BRA `(.L_x_971) ;  /* 0x000000dc00209947 */ /* 0x000fec0003800000 */
        /* <DEDUP_REMOVED lines=22> */
[----:B------:R-:W-:Y:S02]  /*1a10*/  IMAD.U32 R10, RZ, RZ, UR6 ;  /* 0x00000006ff0a7e24 */ /* 0x000fe4000f8e00ff */
[----:B------:R-:W-:Y:S02]  /*1a20*/  IMAD.U32 R6, RZ, RZ, UR4 ;  /* 0x00000004ff067e24 */ /* 0x000fe4000f8e00ff */
[----:B------:R-:W-:-:S02]  /*1a30*/  IMAD.U32 R7, RZ, RZ, UR5 ;  /* 0x00000005ff077e24 */ /* 0x000fc4000f8e00ff */
[----:B------:R-:W-:Y:S02]  /*1a40*/  IMAD.U32 R11, RZ, RZ, UR7 ;  /* 0x00000007ff0b7e24 */ /* 0x000fe4000f8e00ff */
[----:B------:R-:W-:Y:S02]  /*1a50*/  IMAD.MOV.U32 R8, RZ, RZ, 0x70 ;  /* 0x00000070ff087424 */ /* 0x000fe400078e00ff */
[----:B------:R-:W-:Y:S02]  /*1a60*/  IMAD.MOV.U32 R12, RZ, RZ, 0x1 ;  /* 0x00000001ff0c7424 */ /* 0x000fe400078e00ff */
[----:B0-----:R-:W-:-:S07]  /*1a70*/  IMAD.MOV.U32 R13, RZ, RZ, RZ ;  /* 0x000000ffff0d7224 */ /* 0x001fce00078e00ff */
[----:B------:R-:W-:-:S07]  /*1a80*/  LEPC R20, `(.L_x_972) ;  /* 0x000000001014794e */ /* 0x000fce0000000000 */
[----:B-1----:R-:W-:Y:S05]  /*1a90*/  CALL.ABS.NOINC R2 ;  /* 0x0000000002007343 */ /* 0x002fea0003c00000 */
.L_x_972:
        /* <DEDUP_REMOVED lines=11> */
.L_x_1137:
[----:B------:R-:W-:Y:S05]  /*1b50*/  @!P0 BRA `(.L_x_974) ;  /* 0x0000000000048947 */ /* 0x000fea0003800000 */
[----:B------:R-:W-:Y:S01]  /*1b60*/  BPT.TRAP 0x1 ;  /* 0x000000040000795c */ /* 0x000fe20000300000 */
.L_x_974:
[----:B------:R-:W-:Y:S02]  /*1b70*/  IMAD.U32 R13, RZ, RZ, UR38 ;  /* 0x00000026ff0d7e24 */ /* 0x000fe4000f8e00ff */
[----:B0-----:R-:W-:-:S03]  /*1b80*/  IMAD.U32 R0, RZ, RZ, UR39 ;  /* 0x00000027ff007e24 */ /* 0x001fc6000f8e00ff */
[----:B------:R-:W-:Y:S02]  /*1b90*/  LEA R13, R13, UR40, 0x3 ;  /* 0x000000280d0d7c11 */ /* 0x000fe4000f8e18ff */
[----:B------:R-:W-:-:S04]  /*1ba0*/  SHF.L.U32 R0, R0, 0x1f, RZ ;  /* 0x0000001f00007819 */ /* 0x000fc800000006ff */
[----:B------:R0:W1:Y:S01]  /*1bb0*/  SYNCS.PHASECHK.TRANS64.TRYWAIT P1, [R13+URZ+0x30830], R0 ;  /* 0x030830000d0075a7 */ /* 0x000062000802017f */
[----:B------:R-:W-:Y:S05]  /*1bc0*/  @!P0 BRA `(.L_x_975) ;  /* 0x0000000000048947 */ /* 0x000fea0003800000 */
[----:B------:R-:W-:Y:S01]  /*1bd0*/  BPT.TRAP 0x1 ;  /* 0x000000040000795c */ /* 0x000fe20000300000 */
.L_x_975:
[----:B-1----:R-:W-:Y:S05]  /*1be0*/  @P1 BRA `(.L_x_976) ;  /* 0x0000000000081947 */ /* 0x002fea0003800000 */
[----:B------:R-:W1:Y:S02]  /*1bf0*/  SYNCS.PHASECHK.TRANS64.TRYWAIT P1, [R13+URZ+0x30830], R0 ;  /* 0x030830000d0075a7 */ /* 0x000e64000802017f */
[----:B-1----:R-:W-:Y:S05]  /*1c00*/  @!P1 BRA `(.L_x_977) ;  /* 0x0000014000cc9947 */ /* 0x002fea0003800000 */
.L_x_976:
[----:B------:R-:W-:Y:S05]  /*1c10*/  WARPSYNC.ALL ;  /* 0x0000000000007948 */ /* 0x000fea0003800000 */
[----:B------:R-:W-:Y:S01]  /*1c20*/  UIADD3 UR4, UR40, 0x1e400, URZ ;  /* 0x0001e40028047890 */ /* 0x000fe2000fffe03f */
[----:B------:R-:W-:Y:S01]  /*1c30*/  WARPGROUP.ARRIVE ;  /* 0x00000000000079c5 */ /* 0x000fe20000000000 */
[----:B------:R-:W-:Y:S01]  /*1c40*/  UMOV UR9, 0x40000040 ;  /* 0x4000004000097882 */ /* 0x000fe20000000000 */
[----:B------:R-:W-:Y:S01]  /*1c50*/  UMOV UR11, 0x40000040 ;  /* 0x40000040000b7882 */ /* 0x000fe20000000000 */
[----:B------:R-:W-:Y:S01]  /*1c60*/  USHF.R.U32.HI UR4, URZ, 0x4, UR4 ;  /* 0x000000043f047899 */ /* 0x000fe20008011604 */
[----:B------:R-:W-:Y:S01]  /*1c70*/  IMAD.U32 R7, RZ, RZ, UR9 ;  /* 0x00000009ff077e24 */ /* 0x000fe2000f8e00ff */
[----:B------:R-:W-:Y:S01]  /*1c80*/  UMOV UR57, 0x40000040 ;  /* 0x4000004000397882 */ /* 0x000fe20000000000 */
[----:B------:R-:W-:Y:S01]  /*1c90*/  UMOV UR59, 0x40000040 ;  /* 0x40000040003b7882 */ /* 0x000fe20000000000 */
[----:B------:R-:W-:Y:S01]  /*1ca0*/  ULOP3.LUT UR4, UR4, 0x3fff, URZ, 0xc0, !UPT ;  /* 0x00003fff04047892 */ /* 0x000fe2000f8ec03f */
[----:B------:R-:W-:Y:S01]  /*1cb0*/  UMOV UR53, 0x40000040 ;  /* 0x4000004000357882 */ /* 0x000fe20000000000 */
[----:B------:R-:W-:-:S02]  /*1cc0*/  UMOV UR55, 0x40000040 ;  /* 0x4000004000377882 */ /* 0x000fc40000000000 */
[----:B------:R-:W-:Y:S02]  /*1cd0*/  ULOP3.LUT UR43, UR4, 0x10000, URZ, 0xfc, !UPT ;  /* 0x00010000042b7892 */ /* 0x000fe4000f8efc3f */
[----:B------:R-:W-:Y:S02]  /*1ce0*/  ULOP3.LUT UR4, UR41, 0x10000, URZ, 0xfc, !UPT ;  /* 0x0001000029047892 */ /* 0x000fe4000f8efc3f */
[----:B------:R-:W-:Y:S02]  /*1cf0*/  UIMAD UR5, UR38, 0x900, UR43 ;  /* 0x00000900260578a4 */ /* 0x000fe4000f8e022b */
[----:B------:R-:W-:Y:S02]  /*1d00*/  UIADD3 UR6, UR4, 0x2, URZ ;  /* 0x0000000204067890 */ /* 0x000fe4000fffe03f */
[----:B------:R-:W-:Y:S01]  /*1d10*/  UIADD3 UR7, UR5, 0x2, URZ ;  /* 0x0000000205077890 */ /* 0x000fe2000fffe03f */
[----:B------:R-:W-:Y:S02]  /*1d20*/  UMOV UR8, UR4 ;  /* 0x0000000400087c82 */ /* 0x000fe40008000000 */
[----:B------:R-:W-:Y:S01]  /*1d30*/  UMOV UR10, UR5 ;  /* 0x00000005000a7c82 */ /* 0x000fe20008000000 */
[----:B------:R-:W-:Y:S01]  /*1d40*/  IMAD.U32 R6, RZ, RZ, UR8 ;  /* 0x00000008ff067e24 */ /* 0x000fe2000f8e00ff */
[----:B------:R-:W-:Y:S01]  /*1d50*/  HGMMA.64x96x16.F32 R24, gdesc[UR8], RZ, !UPT, gsb0 ;  /* 0x01600000081879f0 */ /* 0x000fe2000c0008ff */
[----:B------:R-:W-:Y:S01]  /*1d60*/  UMOV UR8, UR6 ;  /* 0x0000000600087c82 */ /* 0x000fe20008000000 */
[----:B------:R-:W-:Y:S01]  /*1d70*/  UMOV UR9, 0x40000040 ;  /* 0x4000004000097882 */ /* 0x000fe20000000000 */
[----:B------:R-:W-:Y:S01]  /*1d80*/  UMOV UR10, UR7 ;  /* 0x00000007000a7c82 */ /* 0x000fe20008000000 */
[----:B------:R-:W-:Y:S01]  /*1d90*/  UMOV UR11, 0x40000040 ;  /* 0x40000040000b7882 */ /* 0x000fe20000000000 */
[----:B------:R-:W-:Y:S01]  /*1da0*/  UIADD3 UR56, UR4, 0x4, URZ ;  /* 0x0000000404387890 */ /* 0x000fe2000fffe03f */
[----:B------:R-:W-:Y:S01]  /*1db0*/  IMAD.U32 R4, RZ, RZ, UR8 ;  /* 0x00000008ff047e24 */ /* 0x000fe2000f8e00ff */
[----:B------:R-:W-:Y:S01]  /*1dc0*/  UIADD3 UR58, UR5, 0x4, URZ ;  /* 0x00000004053a7890 */ /* 0x000fe2000fffe03f */
[----:B------:R-:W-:Y:S01]  /*1dd0*/  IMAD.U32 R5, RZ, RZ, UR9 ;  /* 0x00000009ff057e24 */ /* 0x000fe2000f8e00ff */
[----:B------:R-:W-:-:S02]  /*1de0*/  UIADD3 UR52, UR4, 0x6, URZ ;  /* 0x0000000604347890 */ /* 0x000fc4000fffe03f */
[----:B------:R-:W-:Y:S02]  /*1df0*/  UIADD3 UR54, UR5, 0x6, URZ ;  /* 0x0000000605367890 */ /* 0x000fe4000fffe03f */
        /* <DEDUP_REMOVED lines=28> */
[----:B------:R-:W-:Y:S02]  /*1fc0*/  WARPGROUP.DEPBAR.LE gsb0, 0x0 ;  /* 0x00008000000079c5 */ /* 0x000fe40000010000 */
        /* <DEDUP_REMOVED lines=39> */
.L_x_978:
[----:B------:R-:W-:Y:S01]  /*2240*/  ISETP.NE.AND P2, PT, R199, 0x1, PT ;  /* 0x00000001c700780c */ /* 0x000fe20003f45270 */
[----:B------:R-:W-:Y:S01]  /*2250*/  ULDC UR5, c[0x0][0x9d8] ;  /* 0x0002760000057ab9 */ /* 0x000fe20000000800 */
[----:B------:R-:W-:Y:S01]  /*2260*/  R2UR UR4, R13 ;  /* 0x000000000d0472ca */ /* 0x000fe200000e0000 */
[----:B01----:R-:W-:Y:S02]  /*2270*/  VIADD R13, R19, UR42 ;  /* 0x0000002a130d7c36 */ /* 0x003fe40008000000 */
[----:B------:R-:W-:Y:S01]  /*2280*/  FMUL.FTZ R37, R37, UR5 ;  /* 0x0000000525257c20 */ /* 0x000fe20008410000 */
[----:B------:R-:W-:Y:S01]  /*2290*/  FMUL.FTZ R2, R30, UR5 ;  /* 0x000000051e027c20 */ /* 0x000fe20008410000 */
[----:B------:R-:W-:Y:S01]  /*22a0*/  FMUL.FTZ R25, R25, UR5 ;  /* 0x0000000519197c20 */ /* 0x000fe20008410000 */
[----:B------:R-:W-:Y:S01]  /*22b0*/  FMUL.FTZ R12, R66, UR5 ;  /* 0x00000005420c7c20 */ /* 0x000fe20008410000 */
[----:B------:R0:W1:Y:S01]  /*22c0*/  MUFU.TANH R30, R37 ;  /* 0x00000025001e7308 */ /* 0x0000620000002400 */
[----:B------:R-:W-:Y:S01]  /*22d0*/  FMUL.FTZ R33, R33, UR5 ;  /* 0x0000000521217c20 */ /* 0x000fe20008410000 */
[----:B------:R-:W-:Y:S01]  /*22e0*/  FMUL.FTZ R3, R26, UR5 ;  /* 0x000000051a037c20 */ /* 0x000fe20008410000 */
[----:B------:R-:W-:Y:S01]  /*22f0*/  FMUL.FTZ R0, R27, UR5 ;  /* 0x000000051b007c20 */ /* 0x000fe20008410000 */
[----:B------:R-:W-:Y:S01]  /*2300*/  FMUL.FTZ R8, R31, UR5 ;  /* 0x000000051f087c20 */ /* 0x000fe20008410000 */
[----:B------:R-:W2:Y:S01]  /*2310*/  @P2 LDC R14, c[0x0][0x44c] ;  /* 0x00011300ff0e2b82 */ /* 0x000ea20000000800 */
[----:B------:R-:W-:Y:S01]  /*2320*/  FMUL.FTZ R9, R24, UR5 ;  /* 0x0000000518097c20 */ /* 0x000fe20008410000 */
[----:B------:R-:W-:Y:S01]  /*2330*/  UIADD3 UR4, UR4, 0x30840, URZ ;  /* 0x0003084004047890 */ /* 0x000fe2000fffe03f */
[----:B------:R3:W4:Y:S01]  /*2340*/  MUFU.TANH R72, R25 ;  /* 0x0000001900487308 */ /* 0x0007220000002400 */
[----:B0-----:R-:W-:-:S02]  /*2350*/  IMAD.MOV.U32 R37, RZ, RZ, R13 ;  /* 0x000000ffff257224 */ /* 0x001fc400078e000d */
[----:B------:R-:W-:Y:S01]  /*2360*/  FMUL.FTZ R28, R28, UR5 ;  /* 0x000000051c1c7c20 */ /* 0x000fe20008410000 */
[----:B------:R-:W-:Y:S01]  /*2370*/  UPRMT UR4, UR61, 0x654, UR4 ;  /* 0x000006543d047896 */ /* 0x000fe20008000004 */
[----:B------:R-:W-:Y:S01]  /*2380*/  FMUL.FTZ R29, R29, UR5 ;  /* 0x000000051d1d7c20 */ /* 0x000fe20008410000 */
[----:B------:R-:W0:Y:S01]  /*2390*/  @P2 LDC R20, c[0x0][0x450] ;  /* 0x00011400ff142b82 */ /* 0x000e220000000800 */
[----:B------:R-:W-:Y:S01]  /*23a0*/  FMUL.FTZ R32, R32, UR5 ;  /* 0x0000000520207c20 */ /* 0x000fe20008410000 */
[----:B------:R-:W-:Y:S01]  /*23b0*/  FMUL.FTZ R11, R34, UR5 ;  /* 0x00000005220b7c20 */ /* 0x000fe20008410000 */
[----:B------:R5:W0:Y:S01]  /*23c0*/  MUFU.TANH R26, R33 ;  /* 0x00000021001a7308 */ /* 0x000a220000002400 */
[----:B---3--:R-:W-:Y:S02]  /*23d0*/  IMAD.MOV.U32 R25, RZ, RZ, -0x60 ;  /* 0xffffffa0ff197424 */ /* 0x008fe400078e00ff */
[----:B------:R-:W-:Y:S01]  /*23e0*/  FMUL.FTZ R27, R35, UR5 ;  /* 0x00000005231b7c20 */ /* 0x000fe20008410000 */
[----:B------:R-:W-:Y:S01]  /*23f0*/  FMUL.FTZ R36, R36, UR5 ;  /* 0x0000000524247c20 */ /* 0x000fe20008410000 */
[----:B------:R-:W-:Y:S01]  /*2400*/  FMUL.FTZ R31, R38, UR5 ;  /* 0x00000005261f7c20 */ /* 0x000fe20008410000 */
[----:B------:R-:W-:-:S02]  /*2410*/  IMAD R25, R74, R25, 0x61 ;  /* 0x000000614a197424 */ /* 0x000fc400078e0219 */
[----:B------:R-:W-:Y:S01]  /*2420*/  FMUL.FTZ R40, R40, UR5 ;  /* 0x0000000528287c20 */ /* 0x000fe20008410000 */
[----:B------:R-:W-:Y:S01]  /*2430*/  FMUL.FTZ R41, R41, UR5 ;  /* 0x0000000529297c20 */ /* 0x000fe20008410000 */
[----:B------:R-:W-:Y:S01]  /*2440*/  FMUL.FTZ R44, R44, UR5 ;  /* 0x000000052c2c7c20 */ /* 0x000fe20008410000 */
[----:B-----5:R-:W-:Y:S01]  /*2450*/  FMUL.FTZ R33, R39, UR5 ;  /* 0x0000000527217c20 */ /* 0x020fe20008410000 */
[----:B------:R-:W-:Y:S01]  /*2460*/  FMUL.FTZ R45, R45, UR5 ;  /* 0x000000052d2d7c20 */ /* 0x000fe20008410000 */
[----:B------:R-:W-:Y:S01]  /*2470*/  FMUL.FTZ R48, R48, UR5 ;  /* 0x0000000530307c20 */ /* 0x000fe20008410000 */
[----:B------:R-:W-:Y:S01]  /*2480*/  FMUL.FTZ R50, R50, UR5 ;  /* 0x0000000532327c20 */ /* 0x000fe20008410000 */
[----:B--2---:R-:W-:-:S04]  /*2490*/  @P2 IMAD.HI.U32 R15, R13, R14, RZ ;  /* 0x0000000e0d0f2227 */ /* 0x004fc800078e00ff */
[----:B------:R-:W-:Y:S01]  /*24a0*/  FMUL.FTZ R51, R51, UR5 ;  /* 0x0000000533337c20 */ /* 0x000fe20008410000 */
[----:B------:R-:W2:Y:S01]  /*24b0*/  LDC R14, c[0x0][0x288] ;  /* 0x0000a200ff0e7b82 */ /* 0x000ea20000000800 */
[----:B------:R-:W-:Y:S01]  /*24c0*/  FMUL.FTZ R53, R53, UR5 ;  /* 0x0000000535357c20 */ /* 0x000fe20008410000 */
[----:B------:R-:W-:Y:S01]  /*24d0*/  FMUL.FTZ R54, R54, UR5 ;  /* 0x0000000536367c20 */ /* 0x000fe20008410000 */
[----:B------:R-:W-:Y:S01]  /*24e0*/  FMUL.FTZ R55, R55, UR5 ;  /* 0x0000000537377c20 */ /* 0x000fe20008410000 */
[----:B------:R-:W-:Y:S01]  /*24f0*/  FMUL.FTZ R56, R56, UR5 ;  /* 0x0000000538387c20 */ /* 0x000fe20008410000 */
[----:B------:R-:W-:Y:S01]  /*2500*/  FMUL.FTZ R57, R57, UR5 ;  /* 0x0000000539397c20 */ /* 0x000fe20008410000 */
[----:B0-----:R-:W-:Y:S01]  /*2510*/  @P2 SHF.R.U32.HI R37, RZ, R20, R15 ;  /* 0x00000014ff252219 */ /* 0x001fe2000001160f */
[----:B------:R-:W-:Y:S01]  /*2520*/  FMUL.FTZ R58, R58, UR5 ;  /* 0x000000053a3a7c20 */ /* 0x000fe20008410000 */
[----:B------:R-:W-:Y:S01]  /*2530*/  FMUL.FTZ R59, R59, UR5 ;  /* 0x000000053b3b7c20 */ /* 0x000fe20008410000 */
[----:B------:R-:W-:Y:S01]  /*2540*/  FMUL.FTZ R60, R60, UR5 ;  /* 0x000000053c3c7c20 */ /* 0x000fe20008410000 */
[----:B------:R-:W-:Y:S01]  /*2550*/  FMUL.FTZ R61, R61, UR5 ;  /* 0x000000053d3d7c20 */ /* 0x000fe20008410000 */
[----:B------:R-:W0:Y:S01]  /*2560*/  SHFL.IDX PT, R66, R37, RZ, 0x1c1f ;  /* 0x001c1fff25427589 */ /* 0x000e2200000e0000 */
[----:B------:R-:W-:Y:S01]  /*2570*/  FMUL.FTZ R62, R62, UR5 ;  /* 0x000000053e3e7c20 */ /* 0x000fe20008410000 */
        /* <DEDUP_REMOVED lines=10> */
[----:B------:R-:W-:Y:S01]  /*2620*/  LOP3.LUT P1, RZ, R16, 0x80000, RZ, 0xc0, !PT ;  /* 0x0008000010ff7812 */ /* 0x000fe2000782c0ff */
[----:B------:R-:W-:Y:S01]  /*2630*/  IMAD R20, R74, -0x60, R17 ;  /* 0xffffffa04a147824 */ /* 0x000fe200078e0211 */
[----:B------:R-:W3:Y:S01]  /*2640*/  MUFU.TANH R9, R9 ;  /* 0x0000000900097308 */ /* 0x000ee20000002400 */
[----:B------:R-:W-:Y:S01]  /*2650*/  IMAD R24, R18, -0x2, R25 ;  /* 0xfffffffe12187824 */ /* 0x000fe200078e0219 */
[----:B------:R-:W-:Y:S01]  /*2660*/  ULDC UR55, c[0x0][0x9dc] ;  /* 0x0002770000377ab9 */ /* 0x000fe20000000800 */
[----:B------:R-:W-:Y:S01]  /*2670*/  SYNCS.ARRIVE.TRANS64.RED.A1T0 RZ, [UR4], RZ ;  /* 0x000000ffffff79a7 */ /* 0x000fe20008100404 */
[----:B------:R-:W-:-:S02]  /*2680*/  VIADD R21, R20, 0x60 ;  /* 0x0000006014157836 */ /* 0x000fc40000000000 */
[----:B------:R-:W-:Y:S01]  /*2690*/  FMUL.FTZ R42, R42, UR5 ;  /* 0x000000052a2a7c20 */ /* 0x000fe20008410000 */
[----:B------:R-:W-:Y:S01]  /*26a0*/  ULOP3.LUT UR4, URZ, UR55, URZ, 0x33, !UPT ;  /* 0x000000373f047292 */ /* 0x000fe2000f8e333f */
[----:B--2---:R-:W-:Y:S01]  /*26b0*/  IADD3 R20, R24, -R14, R17 ;  /* 0x8000000e18147210 */ /* 0x004fe20007ffe011 */
[----:B------:R-:W2:Y:S01]  /*26c0*/  MUFU.TANH R3, R3 ;  /* 0x0000000300037308 */ /* 0x000ea20000002400 */
[----:B------:R-:W-:Y:S01]  /*26d0*/  FMUL.FTZ R43, R43, UR5 ;  /* 0x000000052b2b7c20 */ /* 0x000fe20008410000 */
[----:B------:R-:W-:Y:S01]  /*26e0*/  FMUL.FTZ R46, R46, UR5 ;  /* 0x000000052e2e7c20 */ /* 0x000fe20008410000 */
[----:B------:R-:W-:Y:S01]  /*26f0*/  FMUL.FTZ R52, R52, UR5 ;  /* 0x0000000534347c20 */ /* 0x000fe20008410000 */
[----:B------:R-:W-:Y:S01]  /*2700*/  ULDC UR5, c[0x0][0x9e0] ;  /* 0x0002780000057ab9 */ /* 0x000fe20000000800 */
[----:B------:R-:W-:-:S03]  /*2710*/  IMAD R39, R18, -0x2, R21 ;  /* 0xfffffffe12277824 */ /* 0x000fc600078e0215 */
[----:B------:R-:W0:Y:S08]  /*2720*/  MUFU.TANH R0, R0 ;  /* 0x0000000000007308 */ /* 0x000e300000002400 */
        /* <DEDUP_REMOVED lines=38> */
[----:B------:R5:W1:Y:S08]  /*2990*/  MUFU.TANH R73, R42 ;  /* 0x0000002a00497308 */ /* 0x000a700000002400 */
[----:B------:R4:W1:Y:S01]  /*29a0*/  MUFU.TANH R76, R43 ;  /* 0x0000002b004c7308 */ /* 0x0008620000002400 */
[----:B-----5:R-:W-:-:S05]  /*29b0*/  VIADD R42, R20, UR5 ;  /* 0x00000005142a7c36 */ /* 0x020fca0008000000 */
[----:B0-----:R-:W-:Y:S02]  /*29c0*/  VIADDMNMX R21, R66, R42, R39, PT ;  /* 0x0000002a42157246 */ /* 0x001fe40003800127 */
[----:B------:R0:W1:Y:S01]  /*29d0*/  MUFU.TANH R77, R46 ;  /* 0x0000002e004d7308 */ /* 0x0000620000002400 */
[----:B----4-:R-:W-:-:S04]  /*29e0*/  VIADD R43, R20, UR4 ;  /* 0x00000004142b7c36 */ /* 0x010fc80008000000 */
[----:B------:R-:W-:-:S03]  /*29f0*/  IMAD.IADD R38, R43, 0x1, R66 ;  /* 0x000000012b267824 */ /* 0x000fc600078e0242 */
[----:B------:R4:W1:Y:S01]  /*2a00*/  MUFU.TANH R34, R52 ;  /* 0x0000003400227308 */ /* 0x0008620000002400 */
[----:B0-----:R-:W-:Y:S02]  /*2a10*/  VIADD R46, R25, 0xffffffff ;  /* 0xffffffff192e7836 */ /* 0x001fe40000000000 */
[----:B----4-:R-:W-:Y:S01]  /*2a20*/  VIADD R52, R24, 0xffffffff ;  /* 0xffffffff18347836 */ /* 0x010fe20000000000 */
[----:B--23--:R-:W-:Y:S06]  /*2a30*/  @!P1 BRA `(.L_x_979) ;  /* 0x00000000005c9947 */ /* 0x00cfec0003800000 */
[----:B------:R-:W-:Y:S01]  /*2a40*/  IADD3 R25, R17, -R14, R66 ;  /* 0x8000000e11197210 */ /* 0x000fe20007ffe042 */
[----:B------:R-:W-:Y:S03]  /*2a50*/  BSSY B0, `(.L_x_980) ;  /* 0x0000012000007945 */ /* 0x000fe60003800000 */
[----:B------:R-:W-:-:S13]  /*2a60*/  ISETP.GT.AND P1, PT, R25, -0x1, PT ;  /* 0xffffffff1900780c */ /* 0x000fda0003f24270 */
[----:B------:R-:W-:Y:S05]  /*2a70*/  @P1 BRA `(.L_x_981) ;  /* 0x0000000000241947 */ /* 0x000fea0003800000 */
[----:B------:R-:W-:Y:S01]  /*2a80*/  ULDC UR4, c[0x0][0x9e4] ;  /* 0x0002790000047ab9 */ /* 0x000fe20000000800 */
[----:B------:R-:W-:Y:S01]  /*2a90*/  LOP3.LUT R25, RZ, R25, RZ, 0x33, !PT ;  /* 0x00000019ff197212 */ /* 0x000fe200078e33ff */
[----:B------:R-:W-:-:S05]  /*2aa0*/  IMAD.U32 R24, RZ, RZ, UR4 ;  /* 0x00000004ff187e24 */ /* 0x000fca000f8e00ff */
[----:B------:R-:W-:-:S13]  /*2ab0*/  ISETP.NE.AND P1, PT, R24, 0x1, PT ;  /* 0x000000011800780c */ /* 0x000fda0003f25270 */
[----:B------:R-:W0:Y:S02]  /*2ac0*/  @P1 LDC.64 R66, c[0x0][0x9e8] ;  /* 0x00027a00ff421b82 */ /* 0x000e240000000a00 */
[----:B0-----:R-:W-:-:S05]  /*2ad0*/  @P1 IMAD.HI.U32 R20, R25, R66, RZ ;  /* 0x0000004219141227 */ /* 0x001fca00078e00ff */
[----:B------:R-:W-:-:S04]  /*2ae0*/  @P1 SHF.R.U32.HI R25, RZ, R67, R20 ;  /* 0x00000043ff191219 */ /* 0x000fc80000011614 */
[----:B------:R-:W-:Y:S01]  /*2af0*/  LOP3.LUT R25, RZ, R25, RZ, 0x33, !PT ;  /* 0x00000019ff197212 */ /* 0x000fe200078e33ff */
[----:B------:R-:W-:Y:S06]  /*2b00*/  BRA `(.L_x_982) ;  /* 0x0000000000187947 */ /* 0x000fec0003800000 */
.L_x_981:
[----:B------:R-:W-:Y:S02]  /*2b10*/  ULDC UR4, c[0x0][0x9e4] ;  /* 0x0002790000047ab9 */ /* 0x000fe40000000800 */
[----:B------:R-:W-:-:S05]  /*2b20*/  IMAD.U32 R24, RZ, RZ, UR4 ;  /* 0x00000004ff187e24 */ /* 0x000fca000f8e00ff */
[----:B------:R-:W-:-:S13]  /*2b30*/  ISETP.NE.AND P1, PT, R24, 0x1, PT ;  /* 0x000000011800780c */ /* 0x000fda0003f25270 */
[----:B------:R-:W0:Y:S02]  /*2b40*/  @P1 LDC.64 R66, c[0x0][0x9e8] ;  /* 0x00027a00ff421b82 */ /* 0x000e240000000a00 */
[----:B0-----:R-:W-:-:S05]  /*2b50*/  @P1 IMAD.HI.U32 R20, R25, R66, RZ ;  /* 0x0000004219141227 */ /* 0x001fca00078e00ff */
[----:B------:R-:W-:-:S07]  /*2b60*/  @P1 SHF.R.U32.HI R25, RZ, R67, R20 ;  /* 0x00000043ff191219 */ /* 0x000fce0000011614 */
.L_x_982:
[----:B------:R-:W-:Y:S05]  /*2b70*/  BSYNC B0 ;  /* 0x0000000000007941 */ /* 0x000fea0003800000 */
.L_x_980:
[----:B------:R-:W-:-:S05]  /*2b80*/  IMAD R25, R25, R24, R52 ;  /* 0x0000001819197224 */ /* 0x000fca00078e0234 */
[----:B------:R-:W-:Y:S02]  /*2b90*/  VIADDMNMX R21, R25, R24, R21, PT ;  /* 0x0000001819157246 */ /* 0x000fe40003800115 */
[----:B------:R-:W-:-:S07]  /*2ba0*/  VIMNMX R38, R38, R25, !PT ;  /* 0x0000001926267248 */ /* 0x000fce0007fe0100 */
.L_x_979:
[C---:B------:R-:W-:Y:S02]  /*2bb0*/  ISETP.GE.AND P6, PT, R46.reuse, 0x9, PT ;  /* 0x000000092e00780c */ /* 0x040fe40003fc6270 */
[----:B------:R-:W-:Y:S02]  /*2bc0*/  ISETP.GE.AND P1, PT, R46, 0x2, PT ;  /* 0x000000022e00780c */ /* 0x000fe40003f26270 */
[C---:B------:R-:W-:Y:S02]  /*2bd0*/  ISETP.GT.AND P2, PT, R38.reuse, 0x8, !P6 ;  /* 0x000000082600780c */ /* 0x040fe40007744270 */
[----:B------:R-:W-:Y:S02]  /*2be0*/  ISETP.GT.AND P3, PT, R38, 0x1, !P1 ;  /* 0x000000012600780c */ /* 0x000fe40004f64270 */
[----:B------:R-:W-:Y:S02]  /*2bf0*/  ISETP.LT.OR P2, PT, R21, 0x9, P2 ;  /* 0x000000091500780c */ /* 0x000fe40001741670 */
[----:B------:R-:W-:-:S02]  /*2c00*/  ISETP.GE.AND P4, PT, R46, 0xa, PT ;  /* 0x0000000a2e00780c */ /* 0x000fc40003f86270 */
[----:B------:R-:W-:Y:S02]  /*2c10*/  FSEL R190, R28, -INF , !P2 ;  /* 0xff8000001cbe7808 */ /* 0x000fe40005000000 */
[C---:B------:R-:W-:Y:S02]  /*2c20*/  ISETP.LT.OR P3, PT, R21.reuse, 0x2, P3 ;  /* 0x000000021500780c */ /* 0x040fe40001f61670 */
[----:B------:R-:W-:Y:S02]  /*2c30*/  ISETP.GT.AND P2, PT, R38, 0x9, !P4 ;  /* 0x000000092600780c */ /* 0x000fe40006744270 */
[----:B------:R-:W-:Y:S02]  /*2c40*/  FSEL R72, R72, -INF , !P3 ;  /* 0xff80000048487808 */ /* 0x000fe40005800000 */
[----:B------:R-:W-:Y:S02]  /*2c50*/  ISETP.LT.OR P2, PT, R21, 0xa, P2 ;  /* 0x0000000a1500780c */ /* 0x000fe40001741670 */
[----:B------:R-:W-:-:S02]  /*2c60*/  ISETP.GE.AND P3, PT, R46, 0x11, PT ;  /* 0x000000112e00780c */ /* 0x000fc40003f66270 */
[----:B------:R-:W-:Y:S02]  /*2c70*/  FSEL R66, R29, -INF , !P2 ;  /* 0xff8000001d427808 */ /* 0x000fe40005000000 */
[----:B------:R-:W-:Y:S02]  /*2c80*/  ISETP.GT.AND P2, PT, R38, 0x10, !P3 ;  /* 0x000000102600780c */ /* 0x000fe40005f44270 */
[----:B------:R-:W-:Y:S02]  /*2c90*/  P2R R49, PR, RZ, 0x8 ;  /* 0x00000008ff317803 */ /* 0x000fe40000000000 */
[----:B------:R-:W-:Y:S02]  /*2ca0*/  ISETP.LT.OR P2, PT, R21, 0x11, P2 ;  /* 0x000000111500780c */ /* 0x000fe40001741670 */
[----:B------:R-:W-:Y:S02]  /*2cb0*/  ISETP.GE.AND P3, PT, R46, 0x12, PT ;  /* 0x000000122e00780c */ /* 0x000fe40003f66270 */
[----:B------:R-:W-:-:S02]  /*2cc0*/  FSEL R70, R32, -INF , !P2 ;  /* 0xff80000020467808 */ /* 0x000fc40005000000 */
[----:B------:R-:W-:Y:S02]  /*2cd0*/  ISETP.GT.AND P2, PT, R38, 0x11, !P3 ;  /* 0x000000112600780c */ /* 0x000fe40005f44270 */
[----:B------:R-:W-:Y:S02]  /*2ce0*/  P2R R67, PR, RZ, 0x8 ;  /* 0x00000008ff437803 */ /* 0x000fe40000000000 */
[----:B------:R-:W-:Y:S02]  /*2cf0*/  ISETP.LT.OR P2, PT, R21, 0x12, P2 ;  /* 0x000000121500780c */ /* 0x000fe40001741670 */
[----:B------:R-:W-:Y:S02]  /*2d00*/  ISETP.GE.AND P3, PT, R46, 0x19, PT ;  /* 0x000000192e00780c */ /* 0x000fe40003f66270 */
[----:B------:R-:W-:Y:S02]  /*2d10*/  FSEL R80, R26, -INF , !P2 ;  /* 0xff8000001a507808 */ /* 0x000fe40005000000 */
[----:B------:R-:W-:-:S02]  /*2d20*/  ISETP.GT.AND P2, PT, R38, 0x18, !P3 ;  /* 0x000000182600780c */ /* 0x000fc40005f44270 */
[----:B------:R-:W-:Y:S02]  /*2d30*/  P2R R71, PR, RZ, 0x8 ;  /* 0x00000008ff477803 */ /* 0x000fe40000000000 */
[----:B------:R-:W-:Y:S02]  /*2d40*/  ISETP.LT.OR P2, PT, R21, 0x19, P2 ;  /* 0x000000191500780c */ /* 0x000fe40001741670 */
[----:B------:R-:W-:Y:S02]  /*2d50*/  ISETP.GE.AND P3, PT, R46, 0x1a, PT ;  /* 0x0000001a2e00780c */ /* 0x000fe40003f66270 */
[----:B------:R-:W-:Y:S02]  /*2d60*/  FSEL R82, R36, -INF , !P2 ;  /* 0xff80000024527808 */ /* 0x000fe40005000000 */
[----:B------:R-:W-:Y:S02]  /*2d70*/  ISETP.GT.AND P2, PT, R38, 0x19, !P3 ;  /* 0x000000192600780c */ /* 0x000fe40005f44270 */
[----:B------:R-:W-:-:S02]  /*2d80*/  P2R R79, PR, RZ, 0x8 ;  /* 0x00000008ff4f7803 */ /* 0x000fc40000000000 */
[C---:B------:R-:W-:Y:S02]  /*2d90*/  ISETP.LT.OR P2, PT, R21.reuse, 0x1a, P2 ;  /* 0x0000001a1500780c */ /* 0x040fe40001741670 */
[----:B------:R-:W-:Y:S02]  /*2da0*/  ISETP.GE.AND P3, PT, R46, 0x21, PT ;  /* 0x000000212e00780c */ /* 0x000fe40003f66270 */
[----:B-1----:R-:W-:Y:S02]  /*2db0*/  FSEL R84, R30, -INF , !P2 ;  /* 0xff8000001e547808 */ /* 0x002fe40005000000 */
[----:B------:R-:W-:Y:S02]  /*2dc0*/  ISETP.GT.AND P2, PT, R38, 0x20, !P3 ;  /* 0x000000202600780c */ /* 0x000fe40005f44270 */
[----:B------:R-:W-:Y:S02]  /*2dd0*/  P2R R81, PR, RZ, 0x8 ;  /* 0x00000008ff517803 */ /* 0x000fe40000000000 */
[----:B------:R-:W-:-:S02]  /*2de0*/  ISETP.LT.OR P2, PT, R21, 0x21, P2 ;  /* 0x000000211500780c */ /* 0x000fc40001741670 */
[----:B------:R-:W-:Y:S02]  /*2df0*/  ISETP.GE.AND P3, PT, R46, 0x22, PT ;  /* 0x000000222e00780c */ /* 0x000fe40003f66270 */
[----:B------:R-:W-:Y:S02]  /*2e00*/  FSEL R86, R40, -INF , !P2 ;  /* 0xff80000028567808 */ /* 0x000fe40005000000 */
[----:B------:R-:W-:Y:S01]  /*2e10*/  ISETP.GT.AND P2, PT, R38, 0x21, !P3 ;  /* 0x000000212600780c */ /* 0x000fe20005f44270 */
[----:B------:R-:W0:Y:S01]  /*2e20*/  SHFL.IDX PT, R40, R37, 0x1, 0x1c1f ;  /* 0x003c1f0025287f89 */ /* 0x000e2200000e0000 */
[----:B------:R-:W-:Y:S02]  /*2e30*/  P2R R83, PR, RZ, 0x8 ;  /* 0x00000008ff537803 */ /* 0x000fe40000000000 */
        /* <DEDUP_REMOVED lines=20> */
[----:B------:R-:W-:Y:S02]  /*2f80*/  ISETP.LT.OR P2, PT, R21, 0x32, P2 ;  /* 0x000000321500780c */ /* 0x000fe40001741670 */
[----:B------:R-:W-:Y:S02]  /*2f90*/  ISETP.GE.AND P3, PT, R46, 0x39, PT ;  /* 0x000000392e00780c */ /* 0x000fe40003f66270 */
[----:B------:R-:W-:Y:S02]  /*2fa0*/  FSEL R35, R35, -INF , !P2 ;  /* 0xff80000023237808 */ /* 0x000fe40005000000 */
[----:B------:R-:W-:Y:S02]  /*2fb0*/  ISETP.GT.AND P2, PT, R38, 0x38, !P3 ;  /* 0x000000382600780c */ /* 0x000fe40005f44270 */
[----:B------:R-:W-:Y:S02]  /*2fc0*/  P2R R93, PR, RZ, 0x8 ;  /* 0x00000008ff5d7803 */ /* 0x000fe40000000000 */
[----:B------:R-:W-:-:S02]  /*2fd0*/  ISETP.LT.OR P2, PT, R21, 0x39, P2 ;  /* 0x000000391500780c */ /* 0x000fc40001741670 */
[----:B------:R-:W-:Y:S02]  /*2fe0*/  ISETP.GE.AND P3, PT, R46, 0x3a, PT ;  /* 0x0000003a2e00780c */ /* 0x000fe40003f66270 */
[----:B------:R-:W-:Y:S02]  /*2ff0*/  FSEL R34, R34, -INF , !P2 ;  /* 0xff80000022227808 */ /* 0x000fe40005000000 */
[----:B------:R-:W-:Y:S02]  /*3000*/  ISETP.GT.AND P2, PT, R38, 0x39, !P3 ;  /* 0x000000392600780c */ /* 0x000fe40005f44270 */
        /* <DEDUP_REMOVED lines=27> */
[----:B------:R-:W-:Y:S02]  /*31c0*/  P2R R47, PR, RZ, 0x10 ;  /* 0x00000010ff2f7803 */ /* 0x000fe40000000000 */
[----:B------:R-:W-:Y:S02]  /*31d0*/  FSEL R25, R64, -INF , !P2 ;  /* 0xff80000040197808 */ /* 0x000fe40005000000 */
[----:B------:R-:W-:-:S04]  /*31e0*/  ISETP.GE.AND P2, PT, R46, 0x52, PT ;  /* 0x000000522e00780c */ /* 0x000fc80003f46270 */
[----:B------:R-:W-:-:S04]  /*31f0*/  ISETP.GT.AND P3, PT, R38, 0x51, !P2 ;  /* 0x000000512600780c */ /* 0x000fc80005764270 */
[----:B------:R-:W-:-:S04]  /*3200*/  ISETP.LT.OR P3, PT, R21, 0x52, P3 ;  /* 0x000000521500780c */ /* 0x000fc80001f61670 */
[----:B------:R-:W-:Y:S02]  /*3210*/  FSEL R24, R65, -INF , !P3 ;  /* 0xff80000041187808 */ /* 0x000fe40005800000 */
[----:B------:R-:W-:-:S04]  /*3220*/  ISETP.GE.AND P3, PT, R46, 0x59, PT ;  /* 0x000000592e00780c */ /* 0x000fc80003f66270 */
[----:B------:R-:W-:-:S04]  /*3230*/  ISETP.GT.AND P4, PT, R38, 0x58, !P3 ;  /* 0x000000582600780c */ /* 0x000fc80005f84270 */
[----:B------:R-:W-:-:S04]  /*3240*/  ISETP.LT.OR P4, PT, R21, 0x59, P4 ;  /* 0x000000591500780c */ /* 0x000fc80002781670 */
[----:B------:R-:W-:Y:S02]  /*3250*/  FSEL R20, R68, -INF , !P4 ;  /* 0xff80000044147808 */ /* 0x000fe40006000000 */
[----:B------:R-:W-:-:S04]  /*3260*/  ISETP.GE.AND P4, PT, R46, 0x1, PT ;  /* 0x000000012e00780c */ /* 0x000fc80003f86270 */
[----:B------:R-:W-:-:S04]  /*3270*/  ISETP.GT.AND P5, PT, R38, RZ, !P4 ;  /* 0x000000ff2600720c */ /* 0x000fc800067a4270 */
[----:B------:R-:W-:-:S04]  /*3280*/  ISETP.LT.OR P5, PT, R21, 0x1, P5 ;  /* 0x000000011500780c */ /* 0x000fc80002fa1670 */
[----:B------:R-:W-:Y:S02]  /*3290*/  FSEL R188, R9, -INF , !P5 ;  /* 0xff80000009bc7808 */ /* 0x000fe40006800000 */
[----:B------:R-:W-:-:S04]  /*32a0*/  ISETP.GE.AND P5, PT, R46, 0x5a, PT ;  /* 0x0000005a2e00780c */ /* 0x000fc80003fa6270 */
[----:B------:R-:W-:Y:S02]  /*32b0*/  P2R R60, PR, RZ, 0x20 ;  /* 0x00000020ff3c7803 */ /* 0x000fe40000000000 */
[----:B------:R-:W-:Y:S02]  /*32c0*/  ISETP.GT.AND P5, PT, R38, 0x59, !P5 ;  /* 0x000000592600780c */ /* 0x000fe40006fa4270 */
[----:B0-----:R-:W-:Y:S01]  /*32d0*/  VIADDMNMX R38, R40, R42, R39, PT ;  /* 0x0000002a28267246 */ /* 0x001fe20003800127 */
[----:B------:R-:W-:Y:S01]  /*32e0*/  IMAD.IADD R39, R43, 0x1, R40 ;  /* 0x000000012b277824 */ /* 0x000fe200078e0228 */
[----:B------:R-:W-:-:S04]  /*32f0*/  ISETP.LT.OR P5, PT, R21, 0x5a, P5 ;  /* 0x0000005a1500780c */ /* 0x000fc80002fa1670 */
[----:B------:R-:W-:Y:S02]  /*3300*/  FSEL R21, R69, -INF , !P5 ;  /* 0xff80000045157808 */ /* 0x000fe40006800000 */
[----:B------:R-:W-:-:S13]  /*3310*/  LOP3.LUT P5, RZ, R16, 0x80000, RZ, 0xc0, !PT ;  /* 0x0008000010ff7812 */ /* 0x000fda00078ac0ff */
[----:B------:R-:W-:Y:S05]  /*3320*/  @!P5 BRA `(.L_x_983) ;  /* 0x00000000005cd947 */ /* 0x000fea0003800000 */
        /* <DEDUP_REMOVED lines=13> */
.L_x_985:
[----:B------:R-:W-:Y:S02]  /*3400*/  ULDC UR4, c[0x0][0x9e4] ;  /* 0x0002790000047ab9 */ /* 0x000fe40000000800 */
[----:B------:R-:W-:-:S05]  /*3410*/  IMAD.U32 R37, RZ, RZ, UR4 ;  /* 0x00000004ff257e24 */ /* 0x000fca000f8e00ff */
[----:B------:R-:W-:-:S13]  /*3420*/  ISETP.NE.AND P5, PT, R37, 0x1, PT ;  /* 0x000000012500780c */ /* 0x000fda0003fa5270 */
[----:B------:R-:W0:Y:S02]  /*3430*/  @P5 LDC.64 R40, c[0x0][0x9e8] ;  /* 0x00027a00ff285b82 */ /* 0x000e240000000a00 */
[----:B0-----:R-:W-:-:S05]  /*3440*/  @P5 IMAD.HI.U32 R40, R9, R40, RZ ;  /* 0x0000002809285227 */ /* 0x001fca00078e00ff */
[----:B------:R-:W-:-:S07]  /*3450*/  @P5 SHF.R.U32.HI R9, RZ, R41, R40 ;  /* 0x00000029ff095219 */ /* 0x000fce0000011628 */
.L_x_986:
[----:B------:R-:W-:Y:S05]  /*3460*/  BSYNC B0 ;  /* 0x0000000000007941 */ /* 0x000fea0003800000 */
.L_x_984:
[----:B------:R-:W-:-:S05]  /*3470*/  IMAD R9, R9, R37, R52 ;  /* 0x0000002509097224 */ /* 0x000fca00078e0234 */
[----:B------:R-:W-:Y:S02]  /*3480*/  VIADDMNMX R38, R9, R37, R38, PT ;  /* 0x0000002509267246 */ /* 0x000fe40003800126 */
[----:B------:R-:W-:-:S07]  /*3490*/  VIMNMX R39, R39, R9, !PT ;  /* 0x0000000927277248 */ /* 0x000fce0007fe0100 */
.L_x_983:
[C---:B------:R-:W-:Y:S01]  /*34a0*/  ISETP.GT.AND P1, PT, R39.reuse, 0x1, !P1 ;  /* 0x000000012700780c */ /* 0x040fe20004f24270 */
[----:B------:R-:W-:Y:S01]  /*34b0*/  ULDC UR11, c[0x0][0x988] ;  /* 0x00026200000b7ab9 */ /* 0x000fe20000000800 */
[----:B------:R-:W-:Y:S01]  /*34c0*/  ISETP.GT.AND P6, PT, R39, 0x8, !P6 ;  /* 0x000000082700780c */ /* 0x000fe200077c4270 */
[----:B------:R-:W-:Y:S01]  /*34d0*/  IMAD.U32 R64, RZ, RZ, UR42 ;  /* 0x0000002aff407e24 */ /* 0x000fe2000f8e00ff */
[C---:B------:R-:W-:Y:S02]  /*34e0*/  ISETP.LT.OR P1, PT, R38.reuse, 0x2, P1 ;  /* 0x000000022600780c */ /* 0x040fe40000f21670 */
[----:B------:R-:W-:Y:S02]  /*34f0*/  ISETP.LT.OR P6, PT, R38, 0x9, P6 ;  /* 0x000000092600780c */ /* 0x000fe400037c1670 */
[----:B------:R-:W-:Y:S02]  /*3500*/  FSEL R40, R0, -INF , !P1 ;  /* 0xff80000000287808 */ /* 0x000fe40004800000 */
[----:B------:R-:W-:-:S02]  /*3510*/  ISETP.NE.AND P1, PT, R47, RZ, PT ;  /* 0x000000ff2f00720c */ /* 0x000fc40003f25270 */
[----:B------:R-:W-:Y:S02]  /*3520*/  FSEL R41, R2, -INF , !P6 ;  /* 0xff80000002297808 */ /* 0x000fe40007000000 */
[----:B------:R-:W-:Y:S02]  /*3530*/  ISETP.GT.AND P1, PT, R39, 0x9, !P1 ;  /* 0x000000092700780c */ /* 0x000fe40004f24270 */
[----:B------:R-:W-:Y:S02]  /*3540*/  ISETP.NE.AND P6, PT, R71, RZ, PT ;  /* 0x000000ff4700720c */ /* 0x000fe40003fc5270 */
[----:B------:R-:W-:Y:S02]  /*3550*/  ISETP.LT.OR P1, PT, R38, 0xa, P1 ;  /* 0x0000000a2600780c */ /* 0x000fe40000f21670 */
[----:B------:R-:W-:Y:S02]  /*3560*/  ISETP.NE.AND P5, PT, R79, RZ, PT ;  /* 0x000000ff4f00720c */ /* 0x000fe40003fa5270 */
[----:B------:R-:W-:-:S02]  /*3570*/  FSEL R42, R8, -INF , !P1 ;  /* 0xff800000082a7808 */ /* 0x000fc40004800000 */
[----:B------:R-:W-:Y:S02]  /*3580*/  ISETP.NE.AND P1, PT, R49, RZ, PT ;  /* 0x000000ff3100720c */ /* 0x000fe40003f25270 */
[C---:B------:R-:W-:Y:S02]  /*3590*/  ISETP.GT.AND P4, PT, R39.reuse, RZ, !P4 ;  /* 0x000000ff2700720c */ /* 0x040fe40006784270 */
[C---:B------:R-:W-:Y:S02]  /*35a0*/  ISETP.GT.AND P1, PT, R39.reuse, 0x10, !P1 ;  /* 0x000000102700780c */ /* 0x040fe40004f24270 */
[C---:B------:R-:W-:Y:S02]  /*35b0*/  ISETP.LT.OR P4, PT, R38.reuse, 0x1, P4 ;  /* 0x000000012600780c */ /* 0x040fe40002781670 */
[----:B------:R-:W-:Y:S02]  /*35c0*/  ISETP.LT.OR P1, PT, R38, 0x11, P1 ;  /* 0x000000112600780c */ /* 0x000fe40000f21670 */
[----:B------:R-:W-:-:S02]  /*35d0*/  ISETP.GT.AND P2, PT, R39, 0x51, !P2 ;  /* 0x000000512700780c */ /* 0x000fc40005744270 */
[----:B------:R-:W-:Y:S02]  /*35e0*/  FSEL R43, R11, -INF , !P1 ;  /* 0xff8000000b2b7808 */ /* 0x000fe40004800000 */
[----:B------:R-:W-:Y:S02]  /*35f0*/  ISETP.NE.AND P1, PT, R67, RZ, PT ;  /* 0x000000ff4300720c */ /* 0x000fe40003f25270 */
[C---:B------:R-:W-:Y:S02]  /*3600*/  ISETP.LT.OR P2, PT, R38.reuse, 0x52, P2 ;  /* 0x000000522600780c */ /* 0x040fe40001741670 */
[C---:B------:R-:W-:Y:S02]  /*3610*/  ISETP.GT.AND P1, PT, R39.reuse, 0x11, !P1 ;  /* 0x000000112700780c */ /* 0x040fe40004f24270 */
[----:B------:R-:W-:Y:S02]  /*3620*/  ISETP.GT.AND P3, PT, R39, 0x58, !P3 ;  /* 0x000000582700780c */ /* 0x000fe40005f64270 */
[----:B------:R-:W-:-:S02]  /*3630*/  ISETP.LT.OR P1, PT, R38, 0x12, P1 ;  /* 0x000000122600780c */ /* 0x000fc40000f21670 */
[C---:B------:R-:W-:Y:S02]  /*3640*/  ISETP.LT.OR P3, PT, R38.reuse, 0x59, P3 ;  /* 0x000000592600780c */ /* 0x040fe40001f61670 */
[----:B------:R-:W-:Y:S02]  /*3650*/  FSEL R44, R27, -INF , !P1 ;  /* 0xff8000001b2c7808 */ /* 0x000fe40004800000 */
[----:B------:R-:W-:Y:S02]  /*3660*/  ISETP.GT.AND P1, PT, R39, 0x18, !P6 ;  /* 0x000000182700780c */ /* 0x000fe40007724270 */
[----:B------:R-:W-:Y:S02]  /*3670*/  ISETP.NE.AND P6, PT, R45, RZ, PT ;  /* 0x000000ff2d00720c */ /* 0x000fe40003fc5270 */
[----:B------:R-:W-:Y:S02]  /*3680*/  ISETP.LT.OR P1, PT, R38, 0x19, P1 ;  /* 0x000000192600780c */ /* 0x000fe40000f21670 */
[----:B------:R-:W-:-:S02]  /*3690*/  FSEL R15, R15, -INF , !P3 ;  /* 0xff8000000f0f7808 */ /* 0x000fc40005800000 */
[----:B------:R-:W-:Y:S02]  /*36a0*/  FSEL R37, R31, -INF , !P1 ;  /* 0xff8000001f257808 */ /* 0x000fe40004800000 */
[----:B------:R-:W-:Y:S02]  /*36b0*/  ISETP.GT.AND P1, PT, R39, 0x19, !P5 ;  /* 0x000000192700780c */ /* 0x000fe40006f24270 */
[----:B------:R-:W-:Y:S02]  /*36c0*/  ISETP.NE.AND P5, PT, R48, RZ, PT ;  /* 0x000000ff3000720c */ /* 0x000fe40003fa5270 */
[----:B------:R-:W-:-:S04]  /*36d0*/  ISETP.LT.OR P1, PT, R38, 0x1a, P1 ;  /* 0x0000001a2600780c */ /* 0x000fc80000f21670 */
[----:B------:R-:W-:Y:S02]  /*36e0*/  FSEL R45, R33, -INF , !P1 ;  /* 0xff800000212d7808 */ /* 0x000fe40004800000 */
[----:B------:R-:W-:Y:S02]  /*36f0*/  FSEL R33, R3, -INF , !P4 ;  /* 0xff80000003217808 */ /* 0x000fe40006000000 */
[----:B------:R-:W-:Y:S02]  /*3700*/  FMNMX.FTZ R3, R188, R72, !PT ;  /* 0x00000048bc037209 */ /* 0x000fe40007810000 */
[----:B------:R-:W-:Y:S02]  /*3710*/  ISETP.NE.AND P1, PT, R81, RZ, PT ;  /* 0x000000ff5100720c */ /* 0x000fe40003f25270 */
[----:B------:R-:W-:Y:S02]  /*3720*/  FMNMX.FTZ R3, R190, R3, !PT ;  /* 0x00000003be037209 */ /* 0x000fe40007810000 */
[----:B------:R-:W-:-:S02]  /*3730*/  ISETP.GT.AND P1, PT, R39, 0x20, !P1 ;  /* 0x000000202700780c */ /* 0x000fc40004f24270 */
[----:B------:R-:W-:Y:S02]  /*3740*/  FMNMX.FTZ R3, R66, R3, !PT ;  /* 0x0000000342037209 */ /* 0x000fe40007810000 */
[----:B------:R-:W-:Y:S02]  /*3750*/  ISETP.LT.OR P1, PT, R38, 0x21, P1 ;  /* 0x000000212600780c */ /* 0x000fe40000f21670 */
[----:B------:R-:W-:Y:S02]  /*3760*/  FMNMX.FTZ R3, R70, R3, !PT ;  /* 0x0000000346037209 */ /* 0x000fe40007810000 */
[----:B------:R-:W-:Y:S02]  /*3770*/  FSEL R46, R73, -INF , !P1 ;  /* 0xff800000492e7808 */ /* 0x000fe40004800000 */
[----:B------:R-:W-:Y:S02]  /*3780*/  FMNMX.FTZ R3, R80, R3, !PT ;  /* 0x0000000350037209 */ /* 0x000fe40007810000 */
[----:B------:R-:W-:-:S02]  /*3790*/  ISETP.NE.AND P1, PT, R83, RZ, PT ;  /* 0x000000ff5300720c */ /* 0x000fc40003f25270 */
[----:B------:R-:W-:Y:S02]  /*37a0*/  FMNMX.FTZ R3, R82, R3, !PT ;  /* 0x0000000352037209 */ /* 0x000fe40007810000 */
[----:B------:R-:W-:Y:S02]  /*37b0*/  ISETP.GT.AND P1, PT, R39, 0x21, !P1 ;  /* 0x000000212700780c */ /* 0x000fe40004f24270 */
[----:B------:R-:W-:Y:S02]  /*37c0*/  FMNMX.FTZ R3, R84, R3, !PT ;  /* 0x0000000354037209 */ /* 0x000fe40007810000 */
[----:B------:R-:W-:Y:S02]  /*37d0*/  ISETP.LT.OR P1, PT, R38, 0x22, P1 ;  /* 0x000000222600780c */ /* 0x000fe40000f21670 */
[----:B------:R-:W-:Y:S02]  /*37e0*/  FMNMX.FTZ R3, R86, R3, !PT ;  /* 0x0000000356037209 */ /* 0x000fe40007810000 */
[----:B------:R-:W-:-:S02]  /*37f0*/  FSEL R47, R76, -INF , !P1 ;  /* 0xff8000004c2f7808 */ /* 0x000fc40004800000 */
[----:B------:R-:W-:Y:S02]  /*3800*/  FMNMX.FTZ R3, R88, R3, !PT ;  /* 0x0000000358037209 */ /* 0x000fe40007810000 */
[----:B------:R-:W-:Y:S02]  /*3810*/  ISETP.NE.AND P1, PT, R85, RZ, PT ;  /* 0x000000ff5500720c */ /* 0x000fe40003f25270 */
[----:B------:R-:W-:Y:S02]  /*3820*/  FMNMX.FTZ R3, R90, R3, !PT ;  /* 0x000000035a037209 */ /* 0x000fe40007810000 */
[----:B------:R-:W-:Y:S02]  /*3830*/  ISETP.GT.AND P1, PT, R39, 0x28, !P1 ;  /* 0x000000282700780c */ /* 0x000fe40004f24270 */
[----:B------:R-:W-:Y:S02]  /*3840*/  FMNMX.FTZ R3, R92, R3, !PT ;  /* 0x000000035c037209 */ /* 0x000fe40007810000 */
[----:B------:R-:W-:-:S02]  /*3850*/  ISETP.LT.OR P1, PT, R38, 0x29, P1 ;  /* 0x000000292600780c */ /* 0x000fc40000f21670 */
[----:B------:R-:W-:Y:S02]  /*3860*/  FMNMX.FTZ R52, R36, R3, !PT ;  /* 0x0000000324347209 */ /* 0x000fe40007810000 */
        /* <DEDUP_REMOVED lines=22> */
[----:B------:R-:W-:-:S03]  /*39d0*/  ISETP.LT.OR P1, PT, R38, 0x32, P1 ;  /* 0x000000322600780c */ /* 0x000fc60000f21670 */
[----:B------:R-:W0:Y:S01]  /*39e0*/  SHFL.BFLY PT, R3, R52, 0x2, 0x1f ;  /* 0x0c401f0034037f89 */ /* 0x000e2200000e0000 */
[----:B------:R-:W-:Y:S02]  /*39f0*/  FSEL R31, R51, -INF , !P1 ;  /* 0xff800000331f7808 */ /* 0x000fe40004800000 */
[----:B------:R-:W-:-:S04]  /*3a00*/  ISETP.NE.AND P1, PT, R93, RZ, PT ;  /* 0x000000ff5d00720c */ /* 0x000fc80003f25270 */
[----:B------:R-:W-:-:S04]  /*3a10*/  ISETP.GT.AND P1, PT, R39, 0x38, !P1 ;  /* 0x000000382700780c */ /* 0x000fc80004f24270 */
[----:B------:R-:W-:-:S04]  /*3a20*/  ISETP.LT.OR P1, PT, R38, 0x39, P1 ;  /* 0x000000392600780c */ /* 0x000fc80000f21670 */
[----:B------:R-:W-:Y:S02]  /*3a30*/  FSEL R27, R54, -INF , !P1 ;  /* 0xff800000361b7808 */ /* 0x000fe40004800000 */
[----:B------:R-:W-:-:S04]  /*3a40*/  ISETP.NE.AND P1, PT, R94, RZ, PT ;  /* 0x000000ff5e00720c */ /* 0x000fc80003f25270 */
[----:B------:R-:W-:Y:S02]  /*3a50*/  ISETP.GT.AND P1, PT, R39, 0x39, !P1 ;  /* 0x000000392700780c */ /* 0x000fe40004f24270 */
[----:B0-----:R-:W-:Y:S02]  /*3a60*/  FMNMX.FTZ R3, R52, R3, !PT ;  /* 0x0000000334037209 */ /* 0x001fe40007810000 */
[----:B------:R-:W-:Y:S02]  /*3a70*/  FMNMX.FTZ R52, R33, R40, !PT ;  /* 0x0000002821347209 */ /* 0x000fe40007810000 */
[----:B------:R-:W-:Y:S01]  /*3a80*/  ISETP.LT.OR P1, PT, R38, 0x3a, P1 ;  /* 0x0000003a2600780c */ /* 0x000fe20000f21670 */
[----:B------:R-:W0:Y:S03]  /*3a90*/  SHFL.BFLY PT, R54, R3, 0x1, 0x1f ;  /* 0x0c201f0003367f89 */ /* 0x000e2600000e0000 */
[----:B------:R-:W-:-:S02]  /*3aa0*/  FSEL R11, R55, -INF , !P1 ;  /* 0xff800000370b7808 */ /* 0x000fc40004800000 */
[----:B------:R-:W-:-:S04]  /*3ab0*/  ISETP.NE.AND P1, PT, R53, RZ, PT ;  /* 0x000000ff3500720c */ /* 0x000fc80003f25270 */
[----:B------:R-:W-:-:S04]  /*3ac0*/  ISETP.GT.AND P1, PT, R39, 0x40, !P1 ;  /* 0x000000402700780c */ /* 0x000fc80004f24270 */
[----:B------:R-:W-:-:S04]  /*3ad0*/  ISETP.LT.OR P1, PT, R38, 0x41, P1 ;  /* 0x000000412600780c */ /* 0x000fc80000f21670 */
[----:B------:R-:W-:Y:S02]  /*3ae0*/  FSEL R8, R58, -INF , !P1 ;  /* 0xff8000003a087808 */ /* 0x000fe40004800000 */
[----:B------:R-:W-:Y:S02]  /*3af0*/  ISETP.GT.AND P1, PT, R39, 0x41, !P6 ;  /* 0x000000412700780c */ /* 0x000fe40007724270 */
[----:B------:R-:W-:Y:S02]  /*3b00*/  ISETP.NE.AND P6, PT, R57, RZ, PT ;  /* 0x000000ff3900720c */ /* 0x000fe40003fc5270 */
[----:B------:R-:W-:Y:S02]  /*3b10*/  ISETP.LT.OR P1, PT, R38, 0x42, P1 ;  /* 0x000000422600780c */ /* 0x000fe40000f21670 */
[----:B0-----:R-:W-:Y:S02]  /*3b20*/  FMNMX.FTZ R9, R3, R54, !PT ;  /* 0x0000003603097209 */ /* 0x001fe40007810000 */
[----:B------:R-:W-:-:S02]  /*3b30*/  FMNMX.FTZ R3, R41, R52, !PT ;  /* 0x0000003429037209 */ /* 0x000fc40007810000 */
[----:B------:R-:W-:Y:S01]  /*3b40*/  FSEL R2, R59, -INF , !P1 ;  /* 0xff8000003b027808 */ /* 0x000fe20004800000 */
[----:B------:R-:W-:Y:S01]  /*3b50*/  FMUL.FTZ R51, R9, UR11 ;  /* 0x0000000b09337c20 */ /* 0x000fe20008410000 */
[----:B------:R-:W-:Y:S02]  /*3b60*/  FMNMX.FTZ R52, R42, R3, !PT ;  /* 0x000000032a347209 */ /* 0x000fe40007810000 */
[----:B------:R-:W-:Y:S02]  /*3b70*/  ISETP.GT.AND P1, PT, R39, 0x48, !P5 ;  /* 0x000000482700780c */ /* 0x000fe40006f24270 */
[----:B------:R-:W-:Y:S02]  /*3b80*/  FMNMX.FTZ R53, R43, R52, !PT ;  /* 0x000000342b357209 */ /* 0x000fe40007810000 */
[----:B------:R-:W-:Y:S02]  /*3b90*/  ISETP.LT.OR P1, PT, R38, 0x49, P1 ;  /* 0x000000492600780c */ /* 0x000fe40000f21670 */
[----:B------:R-:W-:-:S02]  /*3ba0*/  FMNMX.FTZ R52, R44, R53, !PT ;  /* 0x000000352c347209 */ /* 0x000fc40007810000 */
[----:B------:R-:W-:Y:S02]  /*3bb0*/  FSEL R0, R62, -INF , !P1 ;  /* 0xff8000003e007808 */ /* 0x000fe40004800000 */
[----:B------:R-:W-:Y:S02]  /*3bc0*/  FMNMX.FTZ R52, R37, R52, !PT ;  /* 0x0000003425347209 */ /* 0x000fe40007810000 */
[----:B------:R-:W-:Y:S02]  /*3bd0*/  FSETP.NEU.FTZ.AND P1, PT, R9, -INF , PT ;  /* 0xff8000000900780b */ /* 0x000fe40003f3d000 */
[----:B------:R-:W-:Y:S02]  /*3be0*/  FMNMX.FTZ R53, R45, R52, !PT ;  /* 0x000000342d357209 */ /* 0x000fe40007810000 */
[----:B------:R-:W-:Y:S02]  /*3bf0*/  ISETP.NE.AND P5, PT, R56, RZ, PT ;  /* 0x000000ff3800720c */ /* 0x000fe40003fa5270 */
[----:B------:R-:W-:-:S02]  /*3c00*/  FMNMX.FTZ R52, R46, R53, !PT ;  /* 0x000000352e347209 */ /* 0x000fc40007810000 */
[----:B------:R-:W-:Y:S02]  /*3c10*/  FSEL R55, R51, RZ, P1 ;  /* 0x000000ff33377208 */ /* 0x000fe40000800000 */
[----:B------:R-:W-:Y:S02]  /*3c20*/  FMNMX.FTZ R53, R47, R52, !PT ;  /* 0x000000342f357209 */ /* 0x000fe40007810000 */
[----:B------:R-:W-:Y:S01]  /*3c30*/  ISETP.GT.AND P1, PT, R39, 0x49, !P5 ;  /* 0x000000492700780c */ /* 0x000fe20006f24270 */
[--C-:B------:R-:W-:Y:S01]  /*3c40*/  FFMA.FTZ R32, R32, UR11, -R55.reuse ;  /* 0x0000000b20207c23 */ /* 0x100fe20008010837 */
[----:B------:R-:W-:Y:S01]  /*3c50*/  FMNMX.FTZ R52, R48, R53, !PT ;  /* 0x0000003530347209 */ /* 0x000fe20007810000 */
[--C-:B------:R-:W-:Y:S01]  /*3c60*/  FFMA.FTZ R188, R188, UR11, -R55.reuse ;  /* 0x0000000bbcbc7c23 */ /* 0x100fe20008010837 */
[----:B------:R-:W-:Y:S01]  /*3c70*/  ISETP.LT.OR P1, PT, R38, 0x4a, P1 ;  /* 0x0000004a2600780c */ /* 0x000fe20000f21670 */
[----:B------:R-:W-:Y:S01]  /*3c80*/  MUFU.EX2 R67, R32 ;  /* 0x0000002000437308 */ /* 0x000fe20000000800 */
[----:B------:R-:W-:Y:S01]  /*3c90*/  FMNMX.FTZ R53, R49, R52, !PT ;  /* 0x0000003431357209 */ /* 0x000fe20007810000 */
[--C-:B------:R-:W-:Y:S01]  /*3ca0*/  FFMA.FTZ R3, R72, UR11, -R55.reuse ;  /* 0x0000000b48037c23 */ /* 0x100fe20008010837 */
[----:B------:R-:W-:Y:S01]  /*3cb0*/  FSEL R51, R63, -INF , !P1 ;  /* 0xff8000003f337808 */ /* 0x000fe20004800000 */
[--C-:B------:R-:W-:Y:S01]  /*3cc0*/  FFMA.FTZ R190, R190, UR11, -R55.reuse ;  /* 0x0000000bbebe7c23 */ /* 0x100fe20008010837 */
[----:B------:R-:W-:Y:S01]  /*3cd0*/  FMNMX.FTZ R52, R50, R53, !PT ;  /* 0x0000003532347209 */ /* 0x000fe20007810000 */
[--C-:B------:R-:W-:Y:S01]  /*3ce0*/  FFMA.FTZ R54, R66, UR11, -R55.reuse ;  /* 0x0000000b42367c23 */ /* 0x100fe20008010837 */
[----:B------:R-:W-:Y:S01]  /*3cf0*/  ISETP.GT.AND P1, PT, R39, 0x50, !P6 ;  /* 0x000000502700780c */ /* 0x000fe20007724270 */
[----:B------:R-:W-:Y:S01]  /*3d00*/  MUFU.EX2 R188, R188 ;  /* 0x000000bc00bc7308 */ /* 0x000fe20000000800 */
[----:B------:R-:W-:Y:S01]  /*3d10*/  FMNMX.FTZ R52, R31, R52, !PT ;  /* 0x000000341f347209 */ /* 0x000fe20007810000 */
[--C-:B------:R-:W-:Y:S01]  /*3d20*/  FFMA.FTZ R56, R70, UR11, -R55.reuse ;  /* 0x0000000b46387c23 */ /* 0x100fe20008010837 */
[----:B------:R-:W-:Y:S01]  /*3d30*/  ISETP.LT.OR P1, PT, R38, 0x51, P1 ;  /* 0x000000512600780c */ /* 0x000fe20000f21670 */
[--C-:B------:R-:W-:Y:S01]  /*3d40*/  FFMA.FTZ R26, R26, UR11, -R55.reuse ;  /* 0x0000000b1a1a7c23 */ /* 0x100fe20008010837 */
[----:B------:R-:W-:Y:S01]  /*3d50*/  FMNMX.FTZ R52, R27, R52, !PT ;  /* 0x000000341b347209 */ /* 0x000fe20007810000 */
[--C-:B------:R-:W-:Y:S01]  /*3d60*/  FFMA.FTZ R58, R80, UR11, -R55.reuse ;  /* 0x0000000b503a7c23 */ /* 0x100fe20008010837 */
[----:B------:R-:W-:Y:S01]  /*3d70*/  ISETP.NE.AND P5, PT, R60, RZ, PT ;  /* 0x000000ff3c00720c */ /* 0x000fe20003fa5270 */
        /* <DEDUP_REMOVED lines=11> */
[----:B------:R-:W-:Y:S01]  /*3e30*/  FSEL R39, R10, -INF , !P2 ;  /* 0xff8000000a277808 */ /* 0x000fe20005000000 */
[--C-:B------:R-:W-:Y:S01]  /*3e40*/  FFMA.FTZ R30, R30, UR11, -R55.reuse ;  /* 0x0000000b1e1e7c23 */ /* 0x100fe20008010837 */
[----:B------:R-:W-:Y:S01]  /*3e50*/  FMNMX.FTZ R52, R0, R53, !PT ;  /* 0x0000003500347209 */ /* 0x000fe20007810000 */
[--C-:B------:R-:W-:Y:S01]  /*3e60*/  FFMA.FTZ R29, R29, UR11, -R55.reuse ;  /* 0x0000000b1d1d7c23 */ /* 0x100fe20008010837 */
[----:B------:R-:W-:Y:S01]  /*3e70*/  ISETP.LT.OR P4, PT, R38, 0x5a, P4 ;  /* 0x0000005a2600780c */ /* 0x000fe20002781670 */
[----:B------:R0:W-:Y:S01]  /*3e80*/  MUFU.EX2 R57, R54 ;  /* 0x0000003600397308 */ /* 0x0001e20000000800 */
[----:B------:R-:W-:Y:S01]  /*3e90*/  FMNMX.FTZ R53, R51, R52, !PT ;  /* 0x0000003433357209 */ /* 0x000fe20007810000 */
[--C-:B------:R-:W-:Y:S01]  /*3ea0*/  FFMA.FTZ R52, R88, UR11, -R55.reuse ;  /* 0x0000000b58347c23 */ /* 0x100fe20008010837 */
[----:B------:R-:W-:Y:S01]  /*3eb0*/  FSEL R13, R13, -INF , !P4 ;  /* 0xff8000000d0d7808 */ /* 0x000fe20006000000 */
[--C-:B------:R-:W-:Y:S01]  /*3ec0*/  FFMA.FTZ R38, R90, UR11, -R55.reuse ;  /* 0x0000000b5a267c23 */ /* 0x100fe20008010837 */
[----:B------:R-:W-:Y:S01]  /*3ed0*/  FMNMX.FTZ R10, R12, R53, !PT ;  /* 0x000000350c0a7209 */ /* 0x000fe20007810000 */
[--C-:B------:R-:W-:Y:S01]  /*3ee0*/  FFMA.FTZ R28, R28, UR11, -R55.reuse ;  /* 0x0000000b1c1c7c23 */ /* 0x100fe20008010837 */
[----:B------:R-:W-:Y:S01]  /*3ef0*/  ISETP.NE.AND P5, PT, R199, 0x1, PT ;  /* 0x00000001c700780c */ /* 0x000fe20003fa5270 */
[----:B------:R-:W-:Y:S01]  /*3f00*/  MUFU.EX2 R56, R56 ;  /* 0x0000003800387308 */ /* 0x000fe20000000800 */
[----:B------:R-:W-:Y:S01]  /*3f10*/  FMNMX.FTZ R10, R39, R10, !PT ;  /* 0x0000000a270a7209 */ /* 0x000fe20007810000 */
[--C-:B0-----:R-:W-:Y:S01]  /*3f20*/  FFMA.FTZ R54, R84, UR11, -R55.reuse ;  /* 0x0000000b54367c23 */ /* 0x101fe20008010837 */
[--C-:B------:R-:W-:Y:S01]  /*3f30*/  FFMA.FTZ R25, R25, UR11, -R55.reuse ;  /* 0x0000000b19197c23 */ /* 0x100fe20008010837 */
[--C-:B------:R-:W-:Y:S01]  /*3f40*/  FFMA.FTZ R24, R24, UR11, -R55.reuse ;  /* 0x0000000b18187c23 */ /* 0x100fe20008010837 */
[----:B------:R-:W-:Y:S01]  /*3f50*/  FMNMX.FTZ R10, R15, R10, !PT ;  /* 0x0000000a0f0a7209 */ /* 0x000fe20007810000 */
[--C-:B------:R-:W-:Y:S01]  /*3f60*/  FFMA.FTZ R20, R20, UR11, -R55.reuse ;  /* 0x0000000b14147c23 */ /* 0x100fe20008010837 */
[----:B------:R-:W-:Y:S01]  /*3f70*/  FFMA.FTZ R21, R21, UR11, -R55 ;  /* 0x0000000b15157c23 */ /* 0x000fe20008010837 */
[----:B------:R-:W-:Y:S01]  /*3f80*/  MUFU.EX2 R69, R26 ;  /* 0x0000001a00457308 */ /* 0x000fe20000000800 */
[----:B------:R-:W-:-:S03]  /*3f90*/  FMNMX.FTZ R10, R13, R10, !PT ;  /* 0x0000000a0d0a7209 */ /* 0x000fc60007810000 */
[----:B------:R-:W0:Y:S02]  /*3fa0*/  @P5 LDC R66, c[0x0][0x450] ;  /* 0x00011400ff425b82 */ /* 0x000e240000000800 */
[----:B------:R-:W1:Y:S02]  /*3fb0*/  SHFL.BFLY PT, R53, R10, 0x2, 0x1f ;  /* 0x0c401f000a357f89 */ /* 0x000e6400000e0000 */
[----:B------:R2:W3:Y:S08]  /*3fc0*/  MUFU.EX2 R59, R58 ;  /* 0x0000003a003b7308 */ /* 0x0004f00000000800 */
[----:B------:R-:W-:Y:S01]  /*3fd0*/  MUFU.EX2 R60, R60 ;  /* 0x0000003c003c7308 */ /* 0x000fe20000000800 */
[----:B--2---:R-:W-:-:S07]  /*3fe0*/  FFMA.FTZ R58, R86, UR11, -R55 ;  /* 0x0000000b563a7c23 */ /* 0x004fce0008010837 */
[----:B------:R-:W-:Y:S01]  /*3ff0*/  MUFU.EX2 R63, R52 ;  /* 0x00000034003f7308 */ /* 0x000fe20000000800 */
[----:B---3--:R-:W-:Y:S02]  /*4000*/  F2FP.F16.F32.PACK_AB R184, R59, R56 ;  /* 0x000000383bb8723e */ /* 0x008fe400000000ff */
[----:B-1----:R-:W-:-:S05]  /*4010*/  FMNMX.FTZ R53, R10, R53, !PT ;  /* 0x000000350a357209 */ /* 0x002fca0007810000 */
[----:B------:R1:W2:Y:S01]  /*4020*/  MUFU.EX2 R61, R54 ;  /* 0x00000036003d7308 */ /* 0x0002a20000000800 */
[----:B------:R-:W3:Y:S07]  /*4030*/  SHFL.BFLY PT, R10, R53, 0x1, 0x1f ;  /* 0x0c201f00350a7f89 */ /* 0x000eee00000e0000 */
[----:B------:R-:W4:Y:S01]  /*4040*/  MUFU.EX2 R58, R58 ;  /* 0x0000003a003a7308 */ /* 0x000f220000000800 */
[----:B-1----:R-:W-:Y:S02]  /*4050*/  FFMA.FTZ R54, R92, UR11, -R55 ;  /* 0x0000000b5c367c23 */ /* 0x002fe40008010837 */
[----:B------:R-:W1:Y:S05]  /*4060*/  @P5 LDC R55, c[0x0][0x44c] ;  /* 0x00011300ff375b82 */ /* 0x000e6a0000000800 */
[----:B------:R-:W-:Y:S01]  /*4070*/  MUFU.EX2 R65, R54 ;  /* 0x0000003600417308 */ /* 0x000fe20000000800 */
[----:B--2---:R-:W-:-:S07]  /*4080*/  F2FP.F16.F32.PACK_AB R186, R61, R60 ;  /* 0x0000003c3dba723e */ /* 0x004fce00000000ff */
[----:B------:R-:W2:Y:S01]  /*4090*/  MUFU.EX2 R38, R38 ;  /* 0x0000002600267308 */ /* 0x000ea20000000800 */
[----:B----4-:R-:W-:Y:S02]  /*40a0*/  F2FP.F16.F32.PACK_AB R180, R63, R58 ;  /* 0x0000003a3fb4723e */ /* 0x010fe400000000ff */
[----:B---3--:R-:W-:-:S04]  /*40b0*/  FMNMX.FTZ R10, R53, R10, !PT ;  /* 0x0000000a350a7209 */ /* 0x008fc80007810000 */
[C---:B------:R-:W-:Y:S01]  /*40c0*/  FSETP.NEU.FTZ.AND P1, PT, R10.reuse, -INF , PT ;  /* 0xff8000000a00780b */ /* 0x040fe20003f3d000 */
[----:B------:R-:W-:Y:S01]  /*40d0*/  FMUL.FTZ R32, R10, UR11 ;  /* 0x0000000b0a207c20 */ /* 0x000fe20008410000 */
[----:B------:R-:W-:Y:S01]  /*40e0*/  MUFU.EX2 R36, R36 ;  /* 0x0000002400247308 */ /* 0x000fe20000000800 */
[----:B-1----:R-:W-:-:S03]  /*40f0*/  @P5 IMAD.HI.U32 R55, R55, UR42, RZ ;  /* 0x0000002a37375c27 */ /* 0x002fc6000f8e00ff */
[----:B------:R-:W-:Y:S02]  /*4100*/  FSEL R32, R32, RZ, P1 ;  /* 0x000000ff20207208 */ /* 0x000fe40000800000 */
[----:B0-----:R-:W-:Y:S02]  /*4110*/  @P5 SHF.R.U32.HI R64, RZ, R66, R55 ;  /* 0x00000042ff405219 */ /* 0x001fe40000011637 */
[----:B------:R-:W0:Y:S01]  /*4120*/  MUFU.EX2 R35, R35 ;  /* 0x0000002300237308 */ /* 0x000e220000000800 */
[--C-:B------:R-:W-:Y:S01]  /*4130*/  FFMA.FTZ R33, R33, UR11, -R32.reuse ;  /* 0x0000000b21217c23 */ /* 0x100fe20008010820 */
[--C-:B------:R-:W-:Y:S01]  /*4140*/  FFMA.FTZ R40, R40, UR11, -R32.reuse ;  /* 0x0000000b28287c23 */ /* 0x100fe20008010820 */
[--C-:B------:R-:W-:Y:S01]  /*4150*/  FFMA.FTZ R41, R41, UR11, -R32.reuse ;  /* 0x0000000b29297c23 */ /* 0x100fe20008010820 */
[--C-:B------:R-:W-:Y:S01]  /*4160*/  FFMA.FTZ R42, R42, UR11, -R32.reuse ;  /* 0x0000000b2a2a7c23 */ /* 0x100fe20008010820 */
[--C-:B------:R-:W-:Y:S01]  /*4170*/  FFMA.FTZ R45, R45, UR11, -R32.reuse ;  /* 0x0000000b2d2d7c23 */ /* 0x100fe20008010820 */
[--C-:B------:R-:W-:Y:S01]  /*4180*/  FFMA.FTZ R43, R43, UR11, -R32.reuse ;  /* 0x0000000b2b2b7c23 */ /* 0x100fe20008010820 */
[--C-:B------:R-:W-:Y:S01]  /*4190*/  FFMA.FTZ R44, R44, UR11, -R32.reuse ;  /* 0x0000000b2c2c7c23 */ /* 0x100fe20008010820 */
[----:B------:R-:W-:Y:S01]  /*41a0*/  MUFU.EX2 R33, R33 ;  /* 0x0000002100217308 */ /* 0x000fe20000000800 */
[--C-:B------:R-:W-:Y:S01]  /*41b0*/  FFMA.FTZ R37, R37, UR11, -R32.reuse ;  /* 0x0000000b25257c23 */ /* 0x100fe20008010820 */
[--C-:B------:R-:W-:Y:S01]  /*41c0*/  FFMA.FTZ R46, R46, UR11, -R32.reuse ;  /* 0x0000000b2e2e7c23 */ /* 0x100fe20008010820 */
[--C-:B------:R-:W-:Y:S01]  /*41d0*/  FFMA.FTZ R47, R47, UR11, -R32.reuse ;  /* 0x0000000b2f2f7c23 */ /* 0x100fe20008010820 */
[--C-:B------:R-:W-:Y:S01]  /*41e0*/  FFMA.FTZ R48, R48, UR11, -R32.reuse ;  /* 0x0000000b30307c23 */ /* 0x100fe20008010820 */
[--C-:B------:R-:W-:Y:S01]  /*41f0*/  FFMA.FTZ R11, R11, UR11, -R32.reuse ;  /* 0x0000000b0b0b7c23 */ /* 0x100fe20008010820 */
[--C-:B------:R-:W-:Y:S01]  /*4200*/  FFMA.FTZ R49, R49, UR11, -R32.reuse ;  /* 0x0000000b31317c23 */ /* 0x100fe20008010820 */
[--C-:B------:R-:W-:Y:S01]  /*4210*/  FFMA.FTZ R50, R50, UR11, -R32.reuse ;  /* 0x0000000b32327c23 */ /* 0x100fe20008010820 */
[----:B------:R-:W1:Y:S01]  /*4220*/  MUFU.EX2 R40, R40 ;  /* 0x0000002800287308 */ /* 0x000e620000000800 */
[--C-:B------:R-:W-:Y:S01]  /*4230*/  FFMA.FTZ R8, R8, UR11, -R32.reuse ;  /* 0x0000000b08087c23 */ /* 0x100fe20008010820 */
[--C-:B------:R-:W-:Y:S01]  /*4240*/  FFMA.FTZ R31, R31, UR11, -R32.reuse ;  /* 0x0000000b1f1f7c23 */ /* 0x100fe20008010820 */
[--C-:B------:R-:W-:Y:S01]  /*4250*/  FFMA.FTZ R27, R27, UR11, -R32.reuse ;  /* 0x0000000b1b1b7c23 */ /* 0x100fe20008010820 */
[--C-:B------:R-:W-:Y:S01]  /*4260*/  FFMA.FTZ R2, R2, UR11, -R32.reuse ;  /* 0x0000000b02027c23 */ /* 0x100fe20008010820 */
[--C-:B------:R-:W-:Y:S01]  /*4270*/  FFMA.FTZ R0, R0, UR11, -R32.reuse ;  /* 0x0000000b00007c23 */ /* 0x100fe20008010820 */
[--C-:B------:R-:W-:Y:S01]  /*4280*/  FFMA.FTZ R51, R51, UR11, -R32.reuse ;  /* 0x0000000b33337c23 */ /* 0x100fe20008010820 */
[--C-:B------:R-:W-:Y:S01]  /*4290*/  FFMA.FTZ R12, R12, UR11, -R32.reuse ;  /* 0x0000000b0c0c7c23 */ /* 0x100fe20008010820 */
[----:B------:R-:W3:Y:S01]  /*42a0*/  MUFU.EX2 R41, R41 ;  /* 0x0000002900297308 */ /* 0x000ee20000000800 */
[--C-:B------:R-:W-:Y:S01]  /*42b0*/  FFMA.FTZ R39, R39, UR11, -R32.reuse ;  /* 0x0000000b27277c23 */ /* 0x100fe20008010820 */
[--C-:B------:R-:W-:Y:S01]  /*42c0*/  FFMA.FTZ R15, R15, UR11, -R32.reuse ;  /* 0x0000000b0f0f7c23 */ /* 0x100fe20008010820 */
[----:B------:R-:W-:Y:S01]  /*42d0*/  FFMA.FTZ R13, R13, UR11, -R32 ;  /* 0x0000000b0d0d7c23 */ /* 0x000fe20008010820 */
[----:B------:R-:W-:Y:S01]  /*42e0*/  LOP3.LUT P5, RZ, R16, 0x80000, RZ, 0xc0, !PT ;  /* 0x0008000010ff7812 */ /* 0x000fe200078ac0ff */
[----:B------:R-:W-:Y:S01]  /*42f0*/  IMAD.IADD R64, R75, 0x1, R64 ;  /* 0x000000014b407824 */ /* 0x000fe200078e0240 */
[----:B--2---:R-:W-:-:S02]  /*4300*/  F2FP.F16.F32.PACK_AB R182, R65, R38 ;  /* 0x0000002641b6723e */ /* 0x004fc400000000ff */
[----:B------:R2:W-:Y:S01]  /*4310*/  MUFU.EX2 R26, R45 ;  /* 0x0000002d001a7308 */ /* 0x0005e20000000800 */
[----:B0-----:R-:W-:Y:S02]  /*4320*/  F2FP.F16.F32.PACK_AB R176, R35, R36 ;  /* 0x0000002423b0723e */ /* 0x001fe400000000ff */
[----:B-1----:R-:W-:-:S05]  /*4330*/  F2FP.F16.F32.PACK_AB R189, R40, R33 ;  /* 0x0000002128bd723e */ /* 0x002fca00000000ff */
[----:B------:R-:W0:Y:S01]  /*4340*/  MUFU.EX2 R42, R42 ;  /* 0x0000002a002a7308 */ /* 0x000e220000000800 */
[----:B--2---:R-:W-:Y:S01]  /*4350*/  FADD.FTZ R45, R188, R3 ;  /* 0x00000003bc2d7221 */ /* 0x004fe20000010000 */
[----:B------:R-:W-:-:S03]  /*4360*/  F2FP.F16.F32.PACK_AB R188, R3, R188 ;  /* 0x000000bc03bc723e */ /* 0x000fc600000000ff */
[----:B------:R-:W-:Y:S01]  /*4370*/  FADD.FTZ R52, R190, R45 ;  /* 0x0000002dbe347221 */ /* 0x000fe20000010000 */
[C---:B------:R-:W-:Y:S02]  /*4380*/  F2FP.F16.F32.PACK_AB R190, R57.reuse, R190 ;  /* 0x000000be39be723e */ /* 0x040fe400000000ff */
[----:B------:R-:W1:Y:S01]  /*4390*/  MUFU.EX2 R43, R43 ;  /* 0x0000002b002b7308 */ /* 0x000e620000000800 */
[----:B------:R-:W-:Y:S01]  /*43a0*/  FADD.FTZ R45, R57, R52 ;  /* 0x00000034392d7221 */ /* 0x000fe20000010000 */
[----:B------:R-:W-:-:S03]  /*43b0*/  FADD.FTZ R52, R33, R40 ;  /* 0x0000002821347221 */ /* 0x000fc60000010000 */
[----:B------:R-:W-:Y:S01]  /*43c0*/  FADD.FTZ R54, R56, R45 ;  /* 0x0000002d38367221 */ /* 0x000fe20000010000 */
[----:B---3--:R-:W-:Y:S02]  /*43d0*/  FADD.FTZ R45, R41, R52 ;  /* 0x00000034292d7221 */ /* 0x008fe40000010000 */
[----:B------:R-:W2:Y:S01]  /*43e0*/  MUFU.EX2 R44, R44 ;  /* 0x0000002c002c7308 */ /* 0x000ea20000000800 */
[----:B------:R-:W-:Y:S01]  /*43f0*/  FADD.FTZ R53, R59, R54 ;  /* 0x000000363b357221 */ /* 0x000fe20000010000 */
[C---:B0-----:R-:W-:Y:S01]  /*4400*/  FADD.FTZ R54, R42.reuse, R45 ;  /* 0x0000002d2a367221 */ /* 0x041fe20000010000 */
[----:B------:R-:W-:Y:S02]  /*4410*/  F2FP.F16.F32.PACK_AB R191, R42, R41 ;  /* 0x000000292abf723e */ /* 0x000fe400000000ff */
[----:B------:R-:W-:-:S03]  /*4420*/  FADD.FTZ R62, R60, R53 ;  /* 0x000000353c3e7221 */ /* 0x000fc60000010000 */
[----:B------:R-:W0:Y:S01]  /*4430*/  MUFU.EX2 R37, R37 ;  /* 0x0000002500257308 */ /* 0x000e220000000800 */
[----:B-1----:R-:W-:Y:S01]  /*4440*/  FADD.FTZ R45, R43, R54 ;  /* 0x000000362b2d7221 */ /* 0x002fe20000010000 */
[----:B------:R-:W-:-:S04]  /*4450*/  FADD.FTZ R53, R61, R62 ;  /* 0x0000003e3d357221 */ /* 0x000fc80000010000 */
[----:B------:R-:W-:Y:S01]  /*4460*/  FADD.FTZ R62, R58, R53 ;  /* 0x000000353a3e7221 */ /* 0x000fe20000010000 */
[----:B------:R-:W-:Y:S01]  /*4470*/  VIADD R53, R64, UR5 ;  /* 0x0000000540357c36 */ /* 0x000fe20008000000 */
[----:B------:R-:W-:Y:S01]  /*4480*/  MUFU.EX2 R46, R46 ;  /* 0x0000002e002e7308 */ /* 0x000fe20000000800 */
[C---:B--2---:R-:W-:Y:S01]  /*4490*/  FADD.FTZ R54, R44.reuse, R45 ;  /* 0x0000002d2c367221 */ /* 0x044fe20000010000 */
[----:B------:R-:W-:Y:S01]  /*44a0*/  FADD.FTZ R45, R63, R62 ;  /* 0x0000003e3f2d7221 */ /* 0x000fe20000010000 */
[----:B------:R-:W-:Y:S02]  /*44b0*/  F2FP.F16.F32.PACK_AB R185, R44, R43 ;  /* 0x0000002b2cb9723e */ /* 0x000fe400000000ff */
[----:B------:R-:W-:-:S03]  /*44c0*/  R2UR UR10, R53 ;  /* 0x00000000350a72ca */ /* 0x000fc600000e0000 */
[----:B------:R-:W1:Y:S01]  /*44d0*/  MUFU.EX2 R47, R47 ;  /* 0x0000002f002f7308 */ /* 0x000e620000000800 */
[----:B0-----:R-:W-:-:S07]  /*44e0*/  F2FP.F16.F32.PACK_AB R187, R26, R37 ;  /* 0x000000251abb723e */ /* 0x001fce00000000ff */
[----:B------:R-:W-:Y:S08]  /*44f0*/  MUFU.EX2 R48, R48 ;  /* 0x0000003000307308 */ /* 0x000ff00000000800 */
[----:B------:R0:W-:Y:S01]  /*4500*/  MUFU.EX2 R52, R11 ;  /* 0x0000000b00347308 */ /* 0x0001e20000000800 */
[----:B-1----:R-:W-:-:S07]  /*4510*/  F2FP.F16.F32.PACK_AB R181, R47, R46 ;  /* 0x0000002e2fb5723e */ /* 0x002fce00000000ff */
[----:B------:R-:W1:Y:S01]  /*4520*/  MUFU.EX2 R49, R49 ;  /* 0x0000003100317308 */ /* 0x000e620000000800 */
[----:B0-----:R-:W-:Y:S01]  /*4530*/  FADD.FTZ R11, R37, R54 ;  /* 0x00000036250b7221 */ /* 0x001fe20000010000 */
[----:B------:R-:W-:-:S03]  /*4540*/  FADD.FTZ R54, R38, R45 ;  /* 0x0000002d26367221 */ /* 0x000fc60000010000 */
[----:B------:R-:W-:Y:S01]  /*4550*/  FADD.FTZ R11, R26, R11 ;  /* 0x0000000b1a0b7221 */ /* 0x000fe20000010000 */
[----:B------:R-:W-:Y:S02]  /*4560*/  FADD.FTZ R45, R65, R54 ;  /* 0x00000036412d7221 */ /* 0x000fe40000010000 */
[----:B------:R-:W0:Y:S02]  /*4570*/  MUFU.EX2 R34, R34 ;  /* 0x0000002200227308 */ /* 0x000e240000000800 */
[----:B------:R-:W-:-:S04]  /*4580*/  FADD.FTZ R54, R36, R45 ;  /* 0x0000002d24367221 */ /* 0x000fc80000010000 */
[----:B------:R-:W-:Y:S02]  /*4590*/  FADD.FTZ R45, R35, R54 ;  /* 0x00000036232d7221 */ /* 0x000fe40000010000 */
[----:B------:R-:W2:Y:S01]  /*45a0*/  MUFU.EX2 R50, R50 ;  /* 0x0000003200327308 */ /* 0x000ea20000000800 */
[----:B-1----:R-:W-:-:S07]  /*45b0*/  F2FP.F16.F32.PACK_AB R183, R49, R48 ;  /* 0x0000003031b7723e */ /* 0x002fce00000000ff */
[----:B------:R1:W-:Y:S01]  /*45c0*/  MUFU.EX2 R173, R8 ;  /* 0x0000000800ad7308 */ /* 0x0003e20000000800 */
[----:B0-----:R-:W-:Y:S01]  /*45d0*/  FADD.FTZ R32, R34, R45 ;  /* 0x0000002d22207221 */ /* 0x001fe20000010000 */
[----:B------:R-:W-:-:S03]  /*45e0*/  F2FP.F16.F32.PACK_AB R178, R67, R34 ;  /* 0x0000002243b2723e */ /* 0x000fc600000000ff */
[----:B------:R-:W-:-:S03]  /*45f0*/  FADD.FTZ R45, R67, R32 ;  /* 0x00000020432d7221 */ /* 0x000fc60000010000 */
[----:B------:R-:W0:Y:S01]  /*4600*/  MUFU.EX2 R31, R31 ;  /* 0x0000001f001f7308 */ /* 0x000e220000000800 */
[----:B-1----:R-:W-:-:S04]  /*4610*/  FADD.FTZ R8, R46, R11 ;  /* 0x0000000b2e087221 */ /* 0x002fc80000010000 */
[----:B------:R-:W-:-:S03]  /*4620*/  FADD.FTZ R11, R47, R8 ;  /* 0x000000082f0b7221 */ /* 0x000fc60000010000 */
[----:B------:R-:W1:Y:S01]  /*4630*/  MUFU.EX2 R30, R30 ;  /* 0x0000001e001e7308 */ /* 0x000e620000000800 */
[----:B------:R-:W-:-:S04]  /*4640*/  FADD.FTZ R8, R48, R11 ;  /* 0x0000000b30087221 */ /* 0x000fc80000010000 */
[----:B------:R-:W-:-:S03]  /*4650*/  FADD.FTZ R11, R49, R8 ;  /* 0x00000008310b7221 */ /* 0x000fc60000010000 */
[----:B------:R-:W3:Y:S01]  /*4660*/  MUFU.EX2 R27, R27 ;  /* 0x0000001b001b7308 */ /* 0x000ee20000000800 */
[----:B--2---:R-:W-:Y:S01]  /*4670*/  FADD.FTZ R8, R50, R11 ;  /* 0x0000000b32087221 */ /* 0x004fe20000010000 */
[----:B0-----:R-:W-:-:S03]  /*4680*/  F2FP.F16.F32.PACK_AB R177, R31, R50 ;  /* 0x000000321fb1723e */ /* 0x001fc600000000ff */
[----:B------:R-:W-:-:S03]  /*4690*/  FADD.FTZ R8, R31, R8 ;  /* 0x000000081f087221 */ /* 0x000fc60000010000 */
[----:B------:R-:W0:Y:S01]  /*46a0*/  MUFU.EX2 R29, R29 ;  /* 0x0000001d001d7308 */ /* 0x000e220000000800 */
[----:B-1----:R-:W-:-:S07]  /*46b0*/  FADD.FTZ R32, R30, R45 ;  /* 0x0000002d1e207221 */ /* 0x002fce0000010000 */
[----:B------:R-:W1:Y:S01]  /*46c0*/  MUFU.EX2 R28, R28 ;  /* 0x0000001c001c7308 */ /* 0x000e620000000800 */
[----:B---3--:R-:W-:Y:S01]  /*46d0*/  FADD.FTZ R3, R27, R8 ;  /* 0x000000081b037221 */ /* 0x008fe20000010000 */
[----:B------:R-:W-:-:S03]  /*46e0*/  F2FP.F16.F32.PACK_AB R179, R52, R27 ;  /* 0x0000001b34b3723e */ /* 0x000fc600000000ff */
[----:B------:R-:W-:-:S03]  /*46f0*/  FADD.FTZ R8, R52, R3 ;  /* 0x0000000334087221 */ /* 0x000fc60000010000 */
[----:B------:R-:W2:Y:S01]  /*4700*/  MUFU.EX2 R2, R2 ;  /* 0x0000000200027308 */ /* 0x000ea20000000800 */
[----:B0-----:R-:W-:Y:S01]  /*4710*/  FADD.FTZ R11, R29, R32 ;  /* 0x000000201d0b7221 */ /* 0x001fe20000010000 */
[----:B------:R-:W-:Y:S01]  /*4720*/  FADD.FTZ R3, R173, R8 ;  /* 0x00000008ad037221 */ /* 0x000fe20000010000 */
[----:B------:R-:W-:-:S05]  /*4730*/  F2FP.F16.F32.PACK_AB R172, R29, R30 ;  /* 0x0000001e1dac723e */ /* 0x000fca00000000ff */
[----:B------:R-:W0:Y:S01]  /*4740*/  MUFU.EX2 R25, R25 ;  /* 0x0000001900197308 */ /* 0x000e220000000800 */
[----:B-1----:R-:W-:Y:S01]  /*4750*/  FADD.FTZ R32, R28, R11 ;  /* 0x0000000b1c207221 */ /* 0x002fe20000010000 */
[----:B------:R-:W-:-:S03]  /*4760*/  F2FP.F16.F32.PACK_AB R174, R69, R28 ;  /* 0x0000001c45ae723e */ /* 0x000fc600000000ff */
[----:B------:R-:W-:-:S03]  /*4770*/  FADD.FTZ R32, R69, R32 ;  /* 0x0000002045207221 */ /* 0x000fc60000010000 */
[----:B------:R-:W1:Y:S01]  /*4780*/  MUFU.EX2 R0, R0 ;  /* 0x0000000000007308 */ /* 0x000e620000000800 */
[C---:B--2---:R-:W-:Y:S01]  /*4790*/  FADD.FTZ R3, R2.reuse, R3 ;  /* 0x0000000302037221 */ /* 0x044fe20000010000 */
[----:B------:R-:W-:-:S06]  /*47a0*/  F2FP.F16.F32.PACK_AB R173, R2, R173 ;  /* 0x000000ad02ad723e */ /* 0x000fcc00000000ff */
[----:B------:R-:W2:Y:S01]  /*47b0*/  MUFU.EX2 R24, R24 ;  /* 0x0000001800187308 */ /* 0x000ea20000000800 */
[----:B0-----:R-:W-:-:S07]  /*47c0*/  FADD.FTZ R11, R25, R32 ;  /* 0x00000020190b7221 */ /* 0x001fce0000010000 */
[----:B------:R-:W0:Y:S01]  /*47d0*/  MUFU.EX2 R51, R51 ;  /* 0x0000003300337308 */ /* 0x000e220000000800 */
[----:B-1----:R-:W-:-:S07]  /*47e0*/  FADD.FTZ R8, R0, R3 ;  /* 0x0000000300087221 */ /* 0x002fce0000010000 */
[----:B------:R-:W1:Y:S01]  /*47f0*/  MUFU.EX2 R20, R20 ;  /* 0x0000001400147308 */ /* 0x000e620000000800 */
[C---:B--2---:R-:W-:Y:S01]  /*4800*/  FADD.FTZ R11, R24.reuse, R11 ;  /* 0x0000000b180b7221 */ /* 0x044fe20000010000 */
[----:B------:R-:W-:-:S06]  /*4810*/  F2FP.F16.F32.PACK_AB R168, R24, R25 ;  /* 0x0000001918a8723e */ /* 0x000fcc00000000ff */
[----:B------:R-:W2:Y:S01]  /*4820*/  MUFU.EX2 R21, R21 ;  /* 0x0000001500157308 */ /* 0x000ea20000000800 */
[C---:B0-----:R-:W-:Y:S01]  /*4830*/  FADD.FTZ R3, R51.reuse, R8 ;  /* 0x0000000833037221 */ /* 0x041fe20000010000 */
[----:B------:R-:W-:-:S06]  /*4840*/  F2FP.F16.F32.PACK_AB R175, R51, R0 ;  /* 0x0000000033af723e */ /* 0x000fcc00000000ff */
[----:B------:R-:W0:Y:S01]  /*4850*/  MUFU.EX2 R12, R12 ;  /* 0x0000000c000c7308 */ /* 0x000e220000000800 */
[----:B-1----:R-:W-:-:S07]  /*4860*/  FADD.FTZ R28, R20, R11 ;  /* 0x0000000b141c7221 */ /* 0x002fce0000010000 */
[----:B------:R-:W1:Y:S01]  /*4870*/  MUFU.EX2 R39, R39 ;  /* 0x0000002700277308 */ /* 0x000e620000000800 */
[C---:B--2---:R-:W-:Y:S01]  /*4880*/  F2FP.F16.F32.PACK_AB R170, R21.reuse, R20 ;  /* 0x0000001415aa723e */ /* 0x044fe200000000ff */
[----:B------:R-:W-:-:S06]  /*4890*/  FADD.FTZ R8, R21, R28 ;  /* 0x0000001c15087221 */ /* 0x000fcc0000010000 */
[----:B------:R-:W2:Y:S01]  /*48a0*/  MUFU.EX2 R15, R15 ;  /* 0x0000000f000f7308 */ /* 0x000ea20000000800 */
[----:B0-----:R-:W-:-:S07]  /*48b0*/  FADD.FTZ R20, R12, R3 ;  /* 0x000000030c147221 */ /* 0x001fce0000010000 */
[----:B------:R0:W3:Y:S01]  /*48c0*/  MUFU.EX2 R24, R13 ;  /* 0x0000000d00187308 */ /* 0x0000e20000000800 */
[C---:B-1----:R-:W-:Y:S01]  /*48d0*/  FADD.FTZ R20, R39.reuse, R20 ;  /* 0x0000001427147221 */ /* 0x042fe20000010000 */
[----:B------:R-:W-:-:S03]  /*48e0*/  F2FP.F16.F32.PACK_AB R169, R39, R12 ;  /* 0x0000000c27a9723e */ /* 0x000fc600000000ff */
[----:B--2---:R-:W-:Y:S01]  /*48f0*/  FADD.FTZ R3, R15, R20 ;  /* 0x000000140f037221 */ /* 0x004fe20000010000 */
[----:B0-----:R-:W-:-:S03]  /*4900*/  VIADD R13, R74, 0xfffffffe ;  /* 0xfffffffe4a0d7836 */ /* 0x001fc60000000000 */
[C---:B---3--:R-:W-:Y:S01]  /*4910*/  FADD.FTZ R3, R24.reuse, R3 ;  /* 0x0000000318037221 */ /* 0x048fe20000010000 */
[----:B------:R-:W-:Y:S01]  /*4920*/  F2FP.F16.F32.PACK_AB R171, R24, R15 ;  /* 0x0000000f18ab723e */ /* 0x000fe200000000ff */
[----:B------:R-:W-:Y:S06]  /*4930*/  @!P5 BRA `(.L_x_987) ;  /* 0x000000000054d947 */ /* 0x000fec0003800000 */
[C---:B------:R-:W-:Y:S01]  /*4940*/  ISETP.GT.AND P1, PT, R64.reuse, RZ, PT ;  /* 0x000000ff4000720c */ /* 0x040fe20003f24270 */
[----:B------:R-:W-:-:S05]  /*4950*/  VIADD R0, R64, 0xffffffff ;  /* 0xffffffff40007836 */ /* 0x000fca0000000000 */
[----:B------:R-:W-:-:S07]  /*4960*/  R2UR UR14, R0 ;  /* 0x00000000000e72ca */ /* 0x000fce00000e0000 */
[----:B------:R-:W-:Y:S08]  /*4970*/  @P1 BRA `(.L_x_988) ;  /* 0x0000000000241947 */ /* 0x000ff00003800000 */
[----:B------:R-:W-:Y:S01]  /*4980*/  R2UR UR14, R64 ;  /* 0x00000000400e72ca */ /* 0x000fe200000e0000 */
[----:B------:R-:W-:Y:S02]  /*4990*/  ULDC UR15, c[0x0][0x9e4] ;  /* 0x00027900000f7ab9 */ /* 0x000fe40000000800 */
[----:B------:R-:W-:-:S10]  /*49a0*/  UISETP.NE.AND UP0, UPT, UR15, 0x1, UPT ;  /* 0x000000010f00788c */ /* 0x000fd4000bf05270 */
[----:B------:R-:W-:Y:S01]  /*49b0*/  UIADD3 UR14, -UR14, URZ, URZ ;  /* 0x0000003f0e0e7290 */ /* 0x000fe2000fffe13f */
[----:B------:R-:W-:-:S03]  /*49c0*/  @UP0 ULDC.64 UR4, c[0x0][0x9e8] ;  /* 0x00027a0000040ab9 */ /* 0x000fc60000000a00 */
[----:B------:R-:W-:-:S04]  /*49d0*/  UIMAD.WIDE.U32 UR6, UR14, UR4, URZ ;  /* 0x000000040e0672a5 */ /* 0x000fc8000f8e003f */
[----:B------:R-:W-:-:S04]  /*49e0*/  @UP0 USHF.R.U32.HI UR14, URZ, UR5, UR7 ;  /* 0x000000053f0e0299 */ /* 0x000fc80008011607 */
[----:B------:R-:W-:Y:S01]  /*49f0*/  ULOP3.LUT UR14, URZ, UR14, URZ, 0x33, !UPT ;  /* 0x0000000e3f0e7292 */ /* 0x000fe2000f8e333f */
[----:B------:R-:W-:Y:S11]  /*4a00*/  BRA `(.L_x_989) ;  /* 0x0000000000147947 */ /* 0x000ff60003800000 */
.L_x_988:
[----:B------:R-:W-:Y:S02]  /*4a10*/  ULDC UR15, c[0x0][0x9e4] ;  /* 0x00027900000f7ab9 */ /* 0x000fe40000000800 */
[----:B------:R-:W-:-:S11]  /*4a20*/  UISETP.NE.AND UP0, UPT, UR15, 0x1, UPT ;  /* 0x000000010f00788c */ /* 0x000fd6000bf05270 */
[----:B------:R-:W-:Y:S02]  /*4a30*/  @UP0 ULDC.64 UR4, c[0x0][0x9e8] ;  /* 0x00027a0000040ab9 */ /* 0x000fe40000000a00 */
[----:B------:R-:W-:-:S04]  /*4a40*/  UIMAD.WIDE.U32 UR6, UR14, UR4, URZ ;  /* 0x000000040e0672a5 */ /* 0x000fc8000f8e003f */
[----:B------:R-:W-:-:S12]  /*4a50*/  @UP0 USHF.R.U32.HI UR14, URZ, UR5, UR7 ;  /* 0x000000053f0e0299 */ /* 0x000fd80008011607 */
.L_x_989:
[----:B------:R-:W-:-:S04]  /*4a60*/  UIMAD UR14, UR14, UR15, UR15 ;  /* 0x0000000f0e0e72a4 */ /* 0x000fc8000f8e020f */
[----:B------:R-:W-:-:S04]  /*4a70*/  UISETP.LT.AND UP0, UPT, UR10, UR14, UPT ;  /* 0x0000000e0a00728c */ /* 0x000fc8000bf01270 */
[----:B------:R-:W-:-:S12]  /*4a80*/  USEL UR10, UR10, UR14, UP0 ;  /* 0x0000000e0a0a7287 */ /* 0x000fd80008000000 */
.L_x_987:
[----:B------:R-:W-:Y:S01]  /*4a90*/  UIMAD.WIDE UR4, UR10, 0x2aaaaaab, URZ ;  /* 0x2aaaaaab0a0478a5 */ /* 0x000fe2000f8e023f */
[----:B------:R-:W-:Y:S01]  /*4aa0*/  IMAD.MOV.U32 R2, RZ, RZ, 0x3f800000 ;  /* 0x3f800000ff027424 */ /* 0x000fe200078e00ff */
[----:B------:R-:W-:Y:S01]  /*4ab0*/  CS2R R118, SRZ ;  /* 0x0000000000767805 */ /* 0x000fe2000001ff00 */
[----:B------:R-:W-:Y:S01]  /*4ac0*/  IMAD.MOV.U32 R0, RZ, RZ, 0x3f800000 ;  /* 0x3f800000ff007424 */ /* 0x000fe200078e00ff */
        /* <DEDUP_REMOVED lines=8> */
[----:B------:R-:W-:Y:S01]  /*4b50*/  UISETP.LT.AND UP0, UPT, UR60, UR4, UPT ;  /* 0x000000043c00728c */ /* 0x000fe2000bf01270 */
[----:B------:R-:W-:Y:S02]  /*4b60*/  CS2R R104, SRZ ;  /* 0x0000000000687805 */ /* 0x000fe4000001ff00 */
[----:B------:R-:W-:Y:S02]  /*4b70*/  CS2R R102, SRZ ;  /* 0x0000000000667805 */ /* 0x000fe4000001ff00 */
[----:B------:R-:W-:Y:S01]  /*4b80*/  CS2R R100, SRZ ;  /* 0x0000000000647805 */ /* 0x000fe2000001ff00 */
[----:B------:R-:W-:Y:S01]  /*4b90*/  USEL UR50, UR60, UR4, !UP0 ;  /* 0x000000043c327287 */ /* 0x000fe2000c000000 */
[----:B------:R-:W-:-:S02]  /*4ba0*/  CS2R R98, SRZ ;  /* 0x0000000000627805 */ /* 0x000fc4000001ff00 */
[----:B------:R-:W-:Y:S02]  /*4bb0*/  CS2R R96, SRZ ;  /* 0x0000000000607805 */ /* 0x000fe4000001ff00 */
[----:B------:R-:W-:Y:S02]  /*4bc0*/  CS2R R94, SRZ ;  /* 0x00000000005e7805 */ /* 0x000fe4000001ff00 */
[----:B------:R-:W-:Y:S02]  /*4bd0*/  CS2R R92, SRZ ;  /* 0x00000000005c7805 */ /* 0x000fe4000001ff00 */
[----:B------:R-:W-:Y:S02]  /*4be0*/  CS2R R90, SRZ ;  /* 0x00000000005a7805 */ /* 0x000fe4000001ff00 */
[----:B------:R-:W-:Y:S02]  /*4bf0*/  ISETP.GE.AND P1, PT, R13, UR50, PT ;  /* 0x000000320d007c0c */ /* 0x000fe4000bf26270 */
        /* <DEDUP_REMOVED lines=33> */
[----:B------:R-:W-:Y:S06]  /*4e10*/  @!P1 BRA `(.L_x_990) ;  /* 0x0000003400d49947 */ /* 0x000fec0003800000 */
[----:B------:R-:W-:Y:S01]  /*4e20*/  IMAD.MOV.U32 R12, RZ, RZ, R10 ;  /* 0x000000ffff0c7224 */ /* 0x000fe200078e000a */
[----:B------:R-:W-:Y:S01]  /*4e30*/  UMOV UR41, UR39 ;  /* 0x0000002700297c82 */ /* 0x000fe20008000000 */
[----:B------:R-:W-:Y:S01]  /*4e40*/  IMAD.MOV.U32 R11, RZ, RZ, R9 ;  /* 0x000000ffff0b7224 */ /* 0x000fe200078e0009 */
[----:B------:R-:W-:Y:S01]  /*4e50*/  UMOV UR4, UR38 ;  /* 0x0000002600047c82 */ /* 0x000fe20008000000 */
[----:B------:R-:W-:Y:S01]  /*4e60*/  IMAD.MOV.U32 R2, RZ, RZ, 0x3f800000 ;  /* 0x3f800000ff027424 */ /* 0x000fe200078e00ff */
[----:B------:R-:W-:Y:S01]  /*4e70*/  ULDC UR51, c[0x0][0x9e4] ;  /* 0x0002790000337ab9 */ /* 0x000fe20000000800 */
[----:B------:R-:W-:Y:S01]  /*4e80*/  IMAD.MOV.U32 R119, RZ, RZ, RZ ;  /* 0x000000ffff777224 */ /* 0x000fe200078e00ff */
[----:B------:R-:W-:Y:S01]  /*4e90*/  ULDC UR55, c[0x0][0x9dc] ;  /* 0x0002770000377ab9 */ /* 0x000fe20000000800 */
[----:B------:R-:W-:Y:S01]  /*4ea0*/  ULDC UR5, c[0x0][0x9d8] ;  /* 0x0002760000057ab9 */ /* 0x000fe20000000800 */
[----:B------:R-:W-:Y:S01]  /*4eb0*/  ULDC UR54, c[0x0][0x988] ;  /* 0x0002620000367ab9 */ /* 0x000fe20000000800 */
[----:B------:R-:W-:-:S05]  /*4ec0*/  ULDC UR58, c[0x0][0x9e0] ;  /* 0x00027800003a7ab9 */ /* 0x000fca0000000800 */
.L_x_1009:
[----:B------:R-:W-:-:S04]  /*4ed0*/  UISETP.NE.AND UP0, UPT, UR4, 0x1, UPT ;  /* 0x000000010400788c */ /* 0x000fc8000bf05270 */
[----:B------:R-:W-:-:S04]  /*4ee0*/  USEL UR39, URZ, 0x1, UP0 ;  /* 0x000000013f277887 */ /* 0x000fc80008000000 */
[----:B------:R-:W-:Y:S01]  /*4ef0*/  ULOP3.LUT UR39, UR41, UR39, URZ, 0x3c, !UPT ;  /* 0x0000002729277292 */ /* 0x000fe2000f8e3c3f */
[----:B------:R-:W-:Y:S11]  /*4f00*/  @!P0 BRA `(.L_x_991) ;  /* 0x0000000000048947 */ /* 0x000ff60003800000 */
[----:B------:R-:W-:Y:S01]  /*4f10*/  BPT.TRAP 0x1 ;  /* 0x000000040000795c */ /* 0x000fe20000300000 */
.L_x_991:
[----:B------:R-:W-:Y:S01]  /*4f20*/  UIADD3 UR38, UR4, 0x1, URZ ;  /* 0x0000000104267890 */ /* 0x000fe2000fffe03f */
[----:B------:R-:W-:-:S03]  /*4f30*/  IMAD.U32 R9, RZ, RZ, UR39 ;  /* 0x00000027ff097e24 */ /* 0x000fc6000f8e00ff */
[----:B------:R-:W-:Y:S02]  /*4f40*/  UISETP.NE.AND UP0, UPT, UR38, 0x2, UPT ;  /* 0x000000022600788c */ /* 0x000fe4000bf05270 */
[----:B------:R-:W-:Y:S02]  /*4f50*/  SHF.L.U32 R9, R9, 0x1f, RZ ;  /* 0x0000001f09097819 */ /* 0x000fe400000006ff */
[----:B------:R-:W-:-:S04]  /*4f60*/  USEL UR38, UR38, URZ, UP0 ;  /* 0x0000003f26267287 */ /* 0x000fc80008000000 */
[----:B------:R-:W-:-:S09]  /*4f70*/  ULEA UR7, UR38, UR40, 0x3 ;  /* 0x0000002826077291 */ /* 0x000fd2000f8e183f */
[----:B------:R0:W1:Y:S01]  /*4f80*/  SYNCS.PHASECHK.TRANS64.TRYWAIT P1, [UR7+0x30830], R9 ;  /* 0x03083009ff0075a7 */ /* 0x0000620008020147 */
[----:B------:R-:W-:Y:S05]  /*4f90*/  @!P0 BRA `(.L_x_992) ;  /* 0x0000000000048947 */ /* 0x000fea0003800000 */
[----:B------:R-:W-:Y:S01]  /*4fa0*/  BPT.TRAP 0x1 ;  /* 0x000000040000795c */ /* 0x000fe20000300000 */
.L_x_992:
[----:B-1----:R-:W-:Y:S05]  /*4fb0*/  @P1 BRA `(.L_x_993) ;  /* 0x0000000000081947 */ /* 0x002fea0003800000 */
[----:B------:R-:W1:Y:S02]  /*4fc0*/  SYNCS.PHASECHK.TRANS64.TRYWAIT P1, [UR7+0x30830], R9 ;  /* 0x03083009ff0075a7 */ /* 0x000e640008020147 */
[----:B-1----:R-:W-:Y:S05]  /*4fd0*/  @!P1 BRA `(.L_x_994) ;  /* 0x0000010c00ec9947 */ /* 0x002fea0003800000 */
.L_x_993:
        /* <DEDUP_REMOVED lines=118> */
[----:B------:R-:W-:Y:S01]  /*5740*/  WARPGROUP.ARRIVE ;  /* 0x00000000000079c5 */ /* 0x000fe20000000000 */
[-C--:B------:R-:W-:Y:S01]  /*5750*/  FMUL.FTZ R114, R114, R2.reuse ;  /* 0x0000000272727220 */ /* 0x080fe20000410000 */
[-C--:B------:R-:W-:Y:S01]  /*5760*/  FMUL.FTZ R115, R115, R2.reuse ;  /* 0x0000000273737220 */ /* 0x080fe20000410000 */
[-C--:B------:R-:W-:Y:S01]  /*5770*/  FMUL.FTZ R118, R118, R2.reuse ;  /* 0x0000000276767220 */ /* 0x080fe20000410000 */
[----:B------:R-:W-:Y:S02]  /*5780*/  FMUL.FTZ R119, R119, R2 ;  /* 0x0000000277777220 */ /* 0x000fe40000410000 */
[----:B------:R-:W-:Y:S01]  /*5790*/  HGMMA.64x96x16.F32 R120, gdesc[UR44], R120, gsb0 ;  /* 0x016000002c7879f0 */ /* 0x000fe20008000878 */
[----:B------:R-:W-:Y:S01]  /*57a0*/  UIADD3 UR46, UR6, 0x4, URZ ;  /* 0x00000004062e7890 */ /* 0x000fe2000fffe03f */
[----:B------:R-:W-:Y:S01]  /*57b0*/  UMOV UR44, UR56 ;  /* 0x00000038002c7c82 */ /* 0x000fe20008000000 */
[----:B------:R-:W-:Y:S01]  /*57c0*/  UMOV UR45, UR57 ;  /* 0x00000039002d7c82 */ /* 0x000fe20008000000 */
[----:B------:R-:W-:Y:S01]  /*57d0*/  UMOV UR47, 0x40000040 ;  /* 0x40000040002f7882 */ /* 0x000fe20000000000 */
        /* <DEDUP_REMOVED lines=41> */
.L_x_995:
[----:B------:R-:W-:Y:S01]  /*5a70*/  ULEA UR6, UR4, UR40, 0x3 ;  /* 0x0000002804067291 */ /* 0x000fe2000f8e183f */
[----:B------:R-:W-:-:S05]  /*5a80*/  IMAD.U32 R0, RZ, RZ, UR41 ;  /* 0x00000029ff007e24 */ /* 0x000fca000f8e00ff */
[----:B------:R-:W-:-:S04]  /*5a90*/  SHF.L.U32 R0, R0, 0x1f, RZ ;  /* 0x0000001f00007819 */ /* 0x000fc800000006ff */
[----:B------:R2:W3:Y:S01]  /*5aa0*/  SYNCS.PHASECHK.TRANS64.TRYWAIT P1, [UR6+0x30850], R0 ;  /* 0x03085000ff0075a7 */ /* 0x0004e20008020146 */
[----:B------:R-:W-:Y:S05]  /*5ab0*/  @!P0 BRA `(.L_x_996) ;  /* 0x0000000000048947 */ /* 0x000fea0003800000 */
[----:B------:R-:W-:Y:S01]  /*5ac0*/  BPT.TRAP 0x1 ;  /* 0x000000040000795c */ /* 0x000fe20000300000 */
.L_x_996:
[----:B---3--:R-:W-:Y:S05]  /*5ad0*/  @P1 BRA `(.L_x_997) ;  /* 0x0000000000081947 */ /* 0x008fea0003800000 */
[----:B------:R-:W3:Y:S02]  /*5ae0*/  SYNCS.PHASECHK.TRANS64.TRYWAIT P1, [UR6+0x30850], R0 ;  /* 0x03085000ff0075a7 */ /* 0x000ee40008020146 */
[----:B---3--:R-:W-:Y:S05]  /*5af0*/  @!P1 BRA `(.L_x_998) ;  /* 0x00000104003c9947 */ /* 0x008fea0003800000 */
.L_x_997:
        /* <DEDUP_REMOVED lines=37> */
.L_x_999:
[----:B------:R-:W-:Y:S01]  /*5d50*/  ISETP.NE.AND P2, PT, R199, 0x1, PT ;  /* 0x00000001c700780c */ /* 0x000fe20003f45270 */
[----:B------:R-:W-:Y:S02]  /*5d60*/  VIADD R177, R19, UR42 ;  /* 0x0000002a13b17c36 */ /* 0x000fe40008000000 */
[----:B------:R-:W-:Y:S01]  /*5d70*/  FMUL.FTZ R172, R129, UR5 ;  /* 0x0000000581ac7c20 */ /* 0x000fe20008410000 */
[----:B------:R-:W-:Y:S01]  /*5d80*/  FMUL.FTZ R129, R146, UR5 ;  /* 0x0000000592817c20 */ /* 0x000fe20008410000 */
[----:B------:R-:W-:Y:S01]  /*5d90*/  FMUL.FTZ R146, R148, UR5 ;  /* 0x0000000594927c20 */ /* 0x000fe20008410000 */
[----:B------:R-:W-:Y:S01]  /*5da0*/  FMUL.FTZ R148, R152, UR5 ;  /* 0x0000000598947c20 */ /* 0x000fe20008410000 */
[----:B01----:R-:W-:Y:S01]  /*5db0*/  FMUL.FTZ R9, R120, UR5 ;  /* 0x0000000578097c20 */ /* 0x003fe20008410000 */
[----:B------:R-:W-:Y:S02]  /*5dc0*/  IMAD R180, R13, -0x60, RZ ;  /* 0xffffffa00db47824 */ /* 0x000fe400078e02ff */
[----:B--2---:R-:W-:Y:S01]  /*5dd0*/  FMUL.FTZ R0, R122, UR5 ;  /* 0x000000057a007c20 */ /* 0x004fe20008410000 */
[----:B------:R-:W-:Y:S01]  /*5de0*/  FMUL.FTZ R120, R130, UR5 ;  /* 0x0000000582787c20 */ /* 0x000fe20008410000 */
[----:B------:R-:W-:Y:S01]  /*5df0*/  FMUL.FTZ R168, R121, UR5 ;  /* 0x0000000579a87c20 */ /* 0x000fe20008410000 */
[----:B------:R-:W-:Y:S01]  /*5e00*/  FMUL.FTZ R2, R123, UR5 ;  /* 0x000000057b027c20 */ /* 0x000fe20008410000 */
[----:B------:R-:W-:Y:S01]  /*5e10*/  FMUL.FTZ R169, R124, UR5 ;  /* 0x000000057ca97c20 */ /* 0x000fe20008410000 */
[----:B------:R-:W0:Y:S01]  /*5e20*/  @P2 LDC R14, c[0x0][0x44c] ;  /* 0x00011300ff0e2b82 */ /* 0x000e220000000800 */
[----:B------:R-:W-:Y:S01]  /*5e30*/  FMUL.FTZ R170, R125, UR5 ;  /* 0x000000057daa7c20 */ /* 0x000fe20008410000 */
[----:B------:R-:W-:Y:S01]  /*5e40*/  FMUL.FTZ R15, R127, UR5 ;  /* 0x000000057f0f7c20 */ /* 0x000fe20008410000 */
[----:B------:R-:W-:Y:S01]  /*5e50*/  FMUL.FTZ R171, R128, UR5 ;  /* 0x0000000580ab7c20 */ /* 0x000fe20008410000 */
[----:B------:R-:W-:Y:S01]  /*5e60*/  FMUL.FTZ R174, R133, UR5 ;  /* 0x0000000585ae7c20 */ /* 0x000fe20008410000 */
[----:B------:R-:W-:Y:S01]  /*5e70*/  FMUL.FTZ R122, R134, UR5 ;  /* 0x00000005867a7c20 */ /* 0x000fe20008410000 */
[----:B------:R-:W-:Y:S01]  /*5e80*/  FMUL.FTZ R130, R147, UR5 ;  /* 0x0000000593827c20 */ /* 0x000fe20008410000 */
[----:B------:R-:W-:Y:S01]  /*5e90*/  FMUL.FTZ R10, R126, UR5 ;  /* 0x000000057e0a7c20 */ /* 0x000fe20008410000 */
[----:B------:R-:W1:Y:S01]  /*5ea0*/  @P2 LDC R21, c[0x0][0x450] ;  /* 0x00011400ff152b82 */ /* 0x000e620000000800 */
        /* <DEDUP_REMOVED lines=15> */
[----:B0-----:R-:W-:-:S04]  /*5fa0*/  @P2 IMAD.HI.U32 R20, R177, R14, RZ ;  /* 0x0000000eb1142227 */ /* 0x001fc800078e00ff */
[----:B------:R-:W-:Y:S01]  /*5fb0*/  FMUL.FTZ R145, R145, UR5 ;  /* 0x0000000591917c20 */ /* 0x000fe20008410000 */
[----:B------:R-:W0:Y:S01]  /*5fc0*/  LDC R14, c[0x0][0x288] ;  /* 0x0000a200ff0e7b82 */ /* 0x000e220000000800 */
[----:B------:R-:W-:Y:S01]  /*5fd0*/  FMUL.FTZ R149, R153, UR5 ;  /* 0x0000000599957c20 */ /* 0x000fe20008410000 */
[----:B------:R-:W-:Y:S01]  /*5fe0*/  FMUL.FTZ R135, R154, UR5 ;  /* 0x000000059a877c20 */ /* 0x000fe20008410000 */
[----:B------:R-:W-:Y:S01]  /*5ff0*/  FMUL.FTZ R136, R155, UR5 ;  /* 0x000000059b887c20 */ /* 0x000fe20008410000 */
[----:B------:R-:W-:Y:S01]  /*6000*/  FMUL.FTZ R150, R156, UR5 ;  /* 0x000000059c967c20 */ /* 0x000fe20008410000 */
[----:B------:R-:W-:Y:S01]  /*6010*/  FMUL.FTZ R151, R157, UR5 ;  /* 0x000000059d977c20 */ /* 0x000fe20008410000 */
[----:B-1----:R-:W-:Y:S01]  /*6020*/  @P2 SHF.R.U32.HI R177, RZ, R21, R20 ;  /* 0x00000015ffb12219 */ /* 0x002fe20000011614 */
[----:B------:R-:W-:Y:S01]  /*6030*/  FMUL.FTZ R138, R158, UR5 ;  /* 0x000000059e8a7c20 */ /* 0x000fe20008410000 */
[----:B------:R-:W-:Y:S01]  /*6040*/  FMUL.FTZ R137, R159, UR5 ;  /* 0x000000059f897c20 */ /* 0x000fe20008410000 */
[----:B------:R-:W-:Y:S01]  /*6050*/  FMUL.FTZ R143, R160, UR5 ;  /* 0x00000005a08f7c20 */ /* 0x000fe20008410000 */
[----:B------:R-:W-:Y:S01]  /*6060*/  FMUL.FTZ R142, R161, UR5 ;  /* 0x00000005a18e7c20 */ /* 0x000fe20008410000 */
[----:B------:R-:W1:Y:S01]  /*6070*/  SHFL.IDX PT, R152, R177, RZ, 0x1c1f ;  /* 0x001c1fffb1987589 */ /* 0x000e6200000e0000 */
[----:B------:R-:W-:Y:S01]  /*6080*/  FMUL.FTZ R139, R162, UR5 ;  /* 0x00000005a28b7c20 */ /* 0x000fe20008410000 */
[----:B------:R-:W-:Y:S01]  /*6090*/  FMUL.FTZ R126, R163, UR5 ;  /* 0x00000005a37e7c20 */ /* 0x000fe20008410000 */
[----:B------:R-:W-:Y:S01]  /*60a0*/  FMUL.FTZ R131, R166, UR5 ;  /* 0x00000005a6837c20 */ /* 0x000fe20008410000 */
[----:B------:R-:W-:-:S02]  /*60b0*/  VIADD R21, R180, 0x1 ;  /* 0x00000001b4157836 */ /* 0x000fc40000000000 */
[----:B------:R-:W-:Y:S01]  /*60c0*/  FMUL.FTZ R132, R167, UR5 ;  /* 0x00000005a7847c20 */ /* 0x000fe20008410000 */
[----:B------:R-:W-:Y:S01]  /*60d0*/  UIADD3 UR7, UR7, 0x30840, URZ ;  /* 0x0003084007077890 */ /* 0x000fe2000fffe03f */
[----:B------:R-:W-:Y:S01]  /*60e0*/  LOP3.LUT P1, RZ, R16, 0x80000, RZ, 0xc0, !PT ;  /* 0x0008000010ff7812 */ /* 0x000fe2000782c0ff */
[----:B------:R-:W-:Y:S01]  /*60f0*/  IMAD R21, R18, -0x2, R21 ;  /* 0xfffffffe12157824 */ /* 0x000fe200078e0215 */
[----:B------:R-:W2:Y:S01]  /*6100*/  MUFU.TANH R9, R9 ;  /* 0x0000000900097308 */ /* 0x000ea20000002400 */
[----:B------:R-:W-:Y:S01]  /*6110*/  UPRMT UR7, UR61, 0x654, UR7 ;  /* 0x000006543d077896 */ /* 0x000fe20008000007 */
[----:B------:R-:W-:Y:S01]  /*6120*/  FMUL.FTZ R164, R164, UR5 ;  /* 0x00000005a4a47c20 */ /* 0x000fe20008410000 */
[----:B------:R-:W-:Y:S01]  /*6130*/  ULOP3.LUT UR4, URZ, UR55, URZ, 0x33, !UPT ;  /* 0x000000373f047292 */ /* 0x000fe2000f8e333f */
[----:B0-----:R-:W-:Y:S01]  /*6140*/  IADD3 R20, R21, -R14, R17 ;  /* 0x8000000e15147210 */ /* 0x001fe20007ffe011 */
[----:B------:R-:W-:Y:S01]  /*6150*/  FMUL.FTZ R165, R165, UR5 ;  /* 0x00000005a5a57c20 */ /* 0x000fe20008410000 */
[----:B------:R-:W-:-:S02]  /*6160*/  VIADD R159, R21, 0xffffffff ;  /* 0xffffffff159f7836 */ /* 0x000fc40000000000 */
[----:B------:R-:W0:Y:S01]  /*6170*/  MUFU.TANH R168, R168 ;  /* 0x000000a800a87308 */ /* 0x000e220000002400 */
[C---:B------:R-:W-:Y:S01]  /*6180*/  VIADD R167, R20.reuse, UR58 ;  /* 0x0000003a14a77c36 */ /* 0x040fe20008000000 */
[----:B------:R-:W-:Y:S01]  /*6190*/  SYNCS.ARRIVE.TRANS64.RED.A1T0 RZ, [UR7], RZ ;  /* 0x000000ffffff79a7 */ /* 0x000fe20008100407 */
[----:B------:R-:W-:-:S05]  /*61a0*/  VIADD R181, R20, UR4 ;  /* 0x0000000414b57c36 */ /* 0x000fca0008000000 */
[----:B------:R-:W3:Y:S08]  /*61b0*/  MUFU.TANH R0, R0 ;  /* 0x0000000000007308 */ /* 0x000ef00000002400 */
[----:B------:R-:W4:Y:S08]  /*61c0*/  MUFU.TANH R2, R2 ;  /* 0x0000000200027308 */ /* 0x000f300000002400 */
        /* <DEDUP_REMOVED lines=42> */
[----:B------:R1:W0:Y:S08]  /*6470*/  MUFU.TANH R178, R164 ;  /* 0x000000a400b27308 */ /* 0x0002300000002400 */
[----:B------:R5:W0:Y:S01]  /*6480*/  MUFU.TANH R179, R165 ;  /* 0x000000a500b37308 */ /* 0x000a220000002400 */
[----:B-1----:R-:W-:-:S02]  /*6490*/  IMAD.IADD R164, R167, 0x1, R152 ;  /* 0x00000001a7a47824 */ /* 0x002fc400078e0298 */
[----:B-----5:R-:W-:Y:S01]  /*64a0*/  IMAD.IADD R165, R181, 0x1, R152 ;  /* 0x00000001b5a57824 */ /* 0x020fe200078e0298 */
[----:B--234-:R-:W-:Y:S06]  /*64b0*/  @!P1 BRA `(.L_x_1000) ;  /* 0x0000000000549947 */ /* 0x01cfec0003800000 */
[----:B------:R-:W-:Y:S01]  /*64c0*/  IADD3 R152, R17, -R14, R152 ;  /* 0x8000000e11987210 */ /* 0x000fe20007ffe098 */
[----:B------:R-:W-:Y:S03]  /*64d0*/  BSSY B0, `(.L_x_1001) ;  /* 0x0000010000007945 */ /* 0x000fe60003800000 */
[----:B------:R-:W-:-:S13]  /*64e0*/  ISETP.GT.AND P1, PT, R152, -0x1, PT ;  /* 0xffffffff9800780c */ /* 0x000fda0003f24270 */
[----:B------:R-:W-:Y:S05]  /*64f0*/  @P1 BRA `(.L_x_1002) ;  /* 0x0000000000201947 */ /* 0x000fea0003800000 */
[----:B------:R-:W-:Y:S01]  /*6500*/  IMAD.U32 R155, RZ, RZ, UR51 ;  /* 0x00000033ff9b7e24 */ /* 0x000fe2000f8e00ff */
[----:B------:R-:W-:-:S04]  /*6510*/  LOP3.LUT R153, RZ, R152, RZ, 0x33, !PT ;  /* 0x00000098ff997212 */ /* 0x000fc800078e33ff */
[----:B------:R-:W-:-:S13]  /*6520*/  ISETP.NE.AND P1, PT, R155, 0x1, PT ;  /* 0x000000019b00780c */ /* 0x000fda0003f25270 */
[----:B------:R-:W1:Y:S02]  /*6530*/  @P1 LDC.64 R20, c[0x0][0x9e8] ;  /* 0x00027a00ff141b82 */ /* 0x000e640000000a00 */
[----:B-1----:R-:W-:-:S05]  /*6540*/  @P1 IMAD.HI.U32 R20, R153, R20, RZ ;  /* 0x0000001499141227 */ /* 0x002fca00078e00ff */
[----:B------:R-:W-:-:S04]  /*6550*/  @P1 SHF.R.U32.HI R153, RZ, R21, R20 ;  /* 0x00000015ff991219 */ /* 0x000fc80000011614 */
[----:B------:R-:W-:Y:S01]  /*6560*/  LOP3.LUT R152, RZ, R153, RZ, 0x33, !PT ;  /* 0x00000099ff987212 */ /* 0x000fe200078e33ff */
[----:B------:R-:W-:Y:S06]  /*6570*/  BRA `(.L_x_1003) ;  /* 0x0000000000147947 */ /* 0x000fec0003800000 */
.L_x_1002:
[----:B------:R-:W-:-:S05]  /*6580*/  IMAD.U32 R155, RZ, RZ, UR51 ;  /* 0x00000033ff9b7e24 */ /* 0x000fca000f8e00ff */
[----:B------:R-:W-:-:S13]  /*6590*/  ISETP.NE.AND P1, PT, R155, 0x1, PT ;  /* 0x000000019b00780c */ /* 0x000fda0003f25270 */
[----:B------:R-:W1:Y:S02]  /*65a0*/  @P1 LDC.64 R20, c[0x0][0x9e8] ;  /* 0x00027a00ff141b82 */ /* 0x000e640000000a00 */
[----:B-1----:R-:W-:-:S05]  /*65b0*/  @P1 IMAD.HI.U32 R20, R152, R20, RZ ;  /* 0x0000001498141227 */ /* 0x002fca00078e00ff */
[----:B------:R-:W-:-:S07]  /*65c0*/  @P1 SHF.R.U32.HI R152, RZ, R21, R20 ;  /* 0x00000015ff981219 */ /* 0x000fce0000011614 */
.L_x_1003:
[----:B------:R-:W-:Y:S05]  /*65d0*/  BSYNC B0 ;  /* 0x0000000000007941 */ /* 0x000fea0003800000 */
.L_x_1001:
[----:B------:R-:W-:-:S05]  /*65e0*/  IMAD R152, R152, R155, R159 ;  /* 0x0000009b98987224 */ /* 0x000fca00078e029f */
[----:B------:R-:W-:Y:S02]  /*65f0*/  VIADDMNMX R164, R152, R155, R164, PT ;  /* 0x0000009b98a47246 */ /* 0x000fe400038001a4 */
[----:B------:R-:W-:-:S07]  /*6600*/  VIMNMX R165, R165, R152, !PT ;  /* 0x00000098a5a57248 */ /* 0x000fce0007fe0100 */
.L_x_1000:
[C---:B------:R-:W-:Y:S01]  /*6610*/  ISETP.GE.AND P1, PT, R180.reuse, 0x2, PT ;  /* 0x00000002b400780c */ /* 0x040fe20003f26270 */
[----:B------:R-:W1:Y:S01]  /*6620*/  SHFL.IDX PT, R20, R177, 0x1, 0x1c1f ;  /* 0x003c1f00b1147f89 */ /* 0x000e6200000e0000 */
[C---:B------:R-:W-:Y:S02]  /*6630*/  ISETP.GE.AND P2, PT, R180.reuse, 0x9, PT ;  /* 0x00000009b400780c */ /* 0x040fe40003f46270 */
[C---:B------:R-:W-:Y:S02]  /*6640*/  ISETP.GT.AND P4, PT, R165.reuse, 0x1, !P1 ;  /* 0x00000001a500780c */ /* 0x040fe40004f84270 */
[----:B------:R-:W-:Y:S02]  /*6650*/  ISETP.GE.AND P5, PT, R180, 0xa, PT ;  /* 0x0000000ab400780c */ /* 0x000fe40003fa6270 */
[----:B------:R-:W-:Y:S02]  /*6660*/  ISETP.GT.AND P3, PT, R165, 0x8, !P2 ;  /* 0x00000008a500780c */ /* 0x000fe40005764270 */
[----:B------:R-:W-:-:S02]  /*6670*/  ISETP.LT.OR P4, PT, R164, 0x2, P4 ;  /* 0x00000002a400780c */ /* 0x000fc40002781670 */
[----:B------:R-:W-:Y:S02]  /*6680*/  ISETP.LT.OR P3, PT, R164, 0x9, P3 ;  /* 0x00000009a400780c */ /* 0x000fe40001f61670 */
[----:B0-----:R-:W-:Y:S02]  /*6690*/  FSEL R153, R168, -INF , !P4 ;  /* 0xff800000a8997808 */ /* 0x001fe40006000000 */
[----:B------:R-:W-:Y:S02]  /*66a0*/  ISETP.GE.AND P4, PT, R180, 0x11, PT ;  /* 0x00000011b400780c */ /* 0x000fe40003f86270 */
[----:B------:R-:W-:Y:S02]  /*66b0*/  LOP3.LUT R16, R16, 0xfffffffb, RZ, 0xc0, !PT ;  /* 0xfffffffb10107812 */ /* 0x000fe400078ec0ff */
[----:B------:R-:W-:Y:S02]  /*66c0*/  FSEL R154, R169, -INF , !P3 ;  /* 0xff800000a99a7808 */ /* 0x000fe40005800000 */
[----:B------:R-:W-:-:S02]  /*66d0*/  ISETP.GT.AND P3, PT, R165, 0x9, !P5 ;  /* 0x00000009a500780c */ /* 0x000fc40006f64270 */
[----:B------:R-:W-:Y:S02]  /*66e0*/  @P5 LOP3.LUT R16, R16, 0x4, RZ, 0xfc, !PT ;  /* 0x0000000410105812 */ /* 0x000fe400078efcff */
[----:B------:R-:W-:Y:S02]  /*66f0*/  ISETP.LT.OR P3, PT, R164, 0xa, P3 ;  /* 0x0000000aa400780c */ /* 0x000fe40001f61670 */
[----:B------:R-:W-:Y:S02]  /*6700*/  LOP3.LUT R16, R16, 0xfffffff7, RZ, 0xc0, !PT ;  /* 0xfffffff710107812 */ /* 0x000fe400078ec0ff */
[----:B------:R-:W-:Y:S02]  /*6710*/  FSEL R155, R170, -INF , !P3 ;  /* 0xff800000aa9b7808 */ /* 0x000fe40005800000 */
[----:B------:R-:W-:Y:S02]  /*6720*/  @P4 LOP3.LUT R16, R16, 0x8, RZ, 0xfc, !PT ;  /* 0x0000000810104812 */ /* 0x000fe400078efcff */
[----:B------:R-:W-:-:S02]  /*6730*/  ISETP.GT.AND P3, PT, R165, 0x10, !P4 ;  /* 0x00000010a500780c */ /* 0x000fc40006764270 */
[----:B------:R-:W-:Y:S02]  /*6740*/  ISETP.GE.AND P4, PT, R180, 0x12, PT ;  /* 0x00000012b400780c */ /* 0x000fe40003f86270 */
[----:B------:R-:W-:Y:S02]  /*6750*/  ISETP.LT.OR P3, PT, R164, 0x11, P3 ;  /* 0x00000011a400780c */ /* 0x000fe40001f61670 */
[----:B------:R-:W-:Y:S02]  /*6760*/  LOP3.LUT R16, R16, 0xffffffef, RZ, 0xc0, !PT ;  /* 0xffffffef10107812 */ /* 0x000fe400078ec0ff */
[----:B------:R-:W-:Y:S02]  /*6770*/  FSEL R156, R171, -INF , !P3 ;  /* 0xff800000ab9c7808 */ /* 0x000fe40005800000 */
[----:B------:R-:W-:-:S04]  /*6780*/  ISETP.GT.AND P3, PT, R165, 0x11, !P4 ;  /* 0x00000011a500780c */ /* 0x000fc80006764270 */
[----:B------:R-:W-:Y:S02]  /*6790*/  ISETP.LT.OR P3, PT, R164, 0x12, P3 ;  /* 0x00000012a400780c */ /* 0x000fe40001f61670 */
[----:B------:R-:W-:Y:S02]  /*67a0*/  @P4 LOP3.LUT R16, R16, 0x10, RZ, 0xfc, !PT ;  /* 0x0000001010104812 */ /* 0x000fe400078efcff */
[----:B------:R-:W-:Y:S02]  /*67b0*/  ISETP.GE.AND P4, PT, R180, 0x19, PT ;  /* 0x00000019b400780c */ /* 0x000fe40003f86270 */
[----:B------:R-:W-:Y:S02]  /*67c0*/  LOP3.LUT R16, R16, 0xfffbffff, RZ, 0xc0, !PT ;  /* 0xfffbffff10107812 */ /* 0x000fe400078ec0ff */
[----:B------:R-:W-:Y:S02]  /*67d0*/  FSEL R157, R172, -INF , !P3 ;  /* 0xff800000ac9d7808 */ /* 0x000fe40005800000 */
[----:B------:R-:W-:-:S04]  /*67e0*/  ISETP.GT.AND P3, PT, R165, 0x18, !P4 ;  /* 0x00000018a500780c */ /* 0x000fc80006764270 */
[----:B------:R-:W-:-:S03]  /*67f0*/  ISETP.LT.OR P3, PT, R164, 0x19, P3 ;  /* 0x00000019a400780c */ /* 0x000fc60001f61670 */
        /* <DEDUP_REMOVED lines=68> */
[----:B------:R-:W-:Y:S02]  /*6c40*/  FSEL R149, R149, -INF , !P3 ;  /* 0xff80000095957808 */ /* 0x000fe40005800000 */
[----:B------:R-:W-:Y:S02]  /*6c50*/  LOP3.LUT R16, R16, 0xffffffbf, RZ, 0xc0, !PT ;  /* 0xffffffbf10107812 */ /* 0x000fe400078ec0ff */
[----:B------:R-:W-:-:S04]  /*6c60*/  ISETP.GT.AND P3, PT, R165, 0x48, !P4 ;  /* 0x00000048a500780c */ /* 0x000fc80006764270 */
[----:B------:R-:W-:-:S03]  /*6c70*/  ISETP.LT.OR P3, PT, R164, 0x49, P3 ;  /* 0x00000049a400780c */ /* 0x000fc60001f61670 */
[----:B------:R-:W-:Y:S02]  /*6c80*/  @P4 LOP3.LUT R16, R16, 0x40, RZ, 0xfc, !PT ;  /* 0x0000004010104812 */ /* 0x000fe400078efcff */
[----:B------:R-:W-:Y:S02]  /*6c90*/  ISETP.GE.AND P4, PT, R180, 0x4a, PT ;  /* 0x0000004ab400780c */ /* 0x000fe40003f86270 */
[----:B------:R-:W-:Y:S02]  /*6ca0*/  FSEL R150, R150, -INF , !P3 ;  /* 0xff80000096967808 */ /* 0x000fe40005800000 */
[----:B------:R-:W-:Y:S02]  /*6cb0*/  ISETP.GT.AND P3, PT, R165, 0x49, !P4 ;  /* 0x00000049a500780c */ /* 0x000fe40006764270 */
[----:B------:R-:W-:Y:S02]  /*6cc0*/  LOP3.LUT R16, R16, 0xffffffdf, RZ, 0xc0, !PT ;  /* 0xffffffdf10107812 */ /* 0x000fe400078ec0ff */
[----:B------:R-:W-:-:S04]  /*6cd0*/  ISETP.LT.OR P3, PT, R164, 0x4a, P3 ;  /* 0x0000004aa400780c */ /* 0x000fc80001f61670 */
[----:B------:R-:W-:Y:S02]  /*6ce0*/  FSEL R151, R151, -INF , !P3 ;  /* 0xff80000097977808 */ /* 0x000fe40005800000 */
[----:B------:R-:W-:Y:S02]  /*6cf0*/  ISETP.GE.AND P3, PT, R180, 0x51, PT ;  /* 0x00000051b400780c */ /* 0x000fe40003f66270 */
[----:B------:R-:W-:Y:S02]  /*6d00*/  @P4 LOP3.LUT R16, R16, 0x20, RZ, 0xfc, !PT ;  /* 0x0000002010104812 */ /* 0x000fe400078efcff */
[----:B------:R-:W-:Y:S02]  /*6d10*/  ISETP.GT.AND P4, PT, R165, 0x50, !P3 ;  /* 0x00000050a500780c */ /* 0x000fe40005f84270 */
[----:B------:R-:W-:Y:S02]  /*6d20*/  LOP3.LUT R16, R16, 0xfffffffd, RZ, 0xc0, !PT ;  /* 0xfffffffd10107812 */ /* 0x000fe400078ec0ff */
[----:B------:R-:W-:-:S04]  /*6d30*/  ISETP.LT.OR P4, PT, R164, 0x51, P4 ;  /* 0x00000051a400780c */ /* 0x000fc80002781670 */
        /* <DEDUP_REMOVED lines=9> */
[----:B------:R-:W-:-:S13]  /*6dd0*/  ISETP.GE.AND P6, PT, R180, 0x1, PT ;  /* 0x00000001b400780c */ /* 0x000fda0003fc6270 */
[----:B------:R-:W-:Y:S02]  /*6de0*/  @P6 LOP3.LUT R16, R16, 0x2, RZ, 0xfc, !PT ;  /* 0x0000000210106812 */ /* 0x000fe400078efcff */
[----:B------:R-:W-:Y:S02]  /*6df0*/  ISETP.GT.AND P6, PT, R165, RZ, !P6 ;  /* 0x000000ffa500720c */ /* 0x000fe400077c4270 */
[----:B------:R-:W-:Y:S02]  /*6e00*/  LOP3.LUT R16, R16, 0xfffffffe, RZ, 0xc0, !PT ;  /* 0xfffffffe10107812 */ /* 0x000fe400078ec0ff */
[----:B------:R-:W-:-:S04]  /*6e10*/  ISETP.LT.OR P6, PT, R164, 0x1, P6 ;  /* 0x00000001a400780c */ /* 0x000fc800037c1670 */
[----:B------:R-:W-:Y:S02]  /*6e20*/  FSEL R166, R9, -INF , !P6 ;  /* 0xff80000009a67808 */ /* 0x000fe40007000000 */
[----:B------:R-:W-:-:S13]  /*6e30*/  ISETP.GE.AND P6, PT, R180, 0x5a, PT ;  /* 0x0000005ab400780c */ /* 0x000fda0003fc6270 */
[----:B------:R-:W-:Y:S02]  /*6e40*/  @P6 LOP3.LUT R16, R16, 0x1, RZ, 0xfc, !PT ;  /* 0x0000000110106812 */ /* 0x000fe400078efcff */
[----:B------:R-:W-:Y:S01]  /*6e50*/  ISETP.GT.AND P6, PT, R165, 0x59, !P6 ;  /* 0x00000059a500780c */ /* 0x000fe200077c4270 */
[----:B-1----:R-:W-:-:S03]  /*6e60*/  IMAD.IADD R165, R181, 0x1, R20 ;  /* 0x00000001b5a57824 */ /* 0x002fc600078e0214 */
[----:B------:R-:W-:Y:S01]  /*6e70*/  ISETP.LT.OR P6, PT, R164, 0x5a, P6 ;  /* 0x0000005aa400780c */ /* 0x000fe200037c1670 */
[----:B------:R-:W-:-:S03]  /*6e80*/  IMAD.IADD R164, R167, 0x1, R20 ;  /* 0x00000001a7a47824 */ /* 0x000fc600078e0214 */
[----:B------:R-:W-:Y:S02]  /*6e90*/  FSEL R141, R179, -INF , !P6 ;  /* 0xff800000b38d7808 */ /* 0x000fe40007000000 */
[----:B------:R-:W-:-:S13]  /*6ea0*/  LOP3.LUT P6, RZ, R16, 0x80000, RZ, 0xc0, !PT ;  /* 0x0008000010ff7812 */ /* 0x000fda00078cc0ff */
[----:B------:R-:W-:Y:S05]  /*6eb0*/  @!P6 BRA `(.L_x_1004) ;  /* 0x000000000054e947 */ /* 0x000fea0003800000 */
[----:B------:R-:W-:Y:S01]  /*6ec0*/  IADD3 R9, R17, -R14, R20 ;  /* 0x8000000e11097210 */ /* 0x000fe20007ffe014 */
[----:B------:R-:W-:Y:S03]  /*6ed0*/  BSSY B0, `(.L_x_1005) ;  /* 0x0000010000007945 */ /* 0x000fe60003800000 */
[----:B------:R-:W-:-:S13]  /*6ee0*/  ISETP.GT.AND P6, PT, R9, -0x1, PT ;  /* 0xffffffff0900780c */ /* 0x000fda0003fc4270 */
[----:B------:R-:W-:Y:S05]  /*6ef0*/  @P6 BRA `(.L_x_1006) ;  /* 0x0000000000206947 */ /* 0x000fea0003800000 */
[----:B------:R-:W-:Y:S01]  /*6f00*/  IMAD.U32 R168, RZ, RZ, UR51 ;  /* 0x00000033ffa87e24 */ /* 0x000fe2000f8e00ff */
[----:B------:R-:W-:-:S04]  /*6f10*/  LOP3.LUT R9, RZ, R9, RZ, 0x33, !PT ;  /* 0x00000009ff097212 */ /* 0x000fc800078e33ff */
[----:B------:R-:W-:-:S13]  /*6f20*/  ISETP.NE.AND P6, PT, R168, 0x1, PT ;  /* 0x00000001a800780c */ /* 0x000fda0003fc5270 */
[----:B------:R-:W0:Y:S02]  /*6f30*/  @P6 LDC.64 R20, c[0x0][0x9e8] ;  /* 0x00027a00ff146b82 */ /* 0x000e240000000a00 */
[----:B0-----:R-:W-:-:S05]  /*6f40*/  @P6 IMAD.HI.U32 R20, R9, R20, RZ ;  /* 0x0000001409146227 */ /* 0x001fca00078e00ff */
[----:B------:R-:W-:-:S04]  /*6f50*/  @P6 SHF.R.U32.HI R9, RZ, R21, R20 ;  /* 0x00000015ff096219 */ /* 0x000fc80000011614 */
[----:B------:R-:W-:Y:S01]  /*6f60*/  LOP3.LUT R9, RZ, R9, RZ, 0x33, !PT ;  /* 0x00000009ff097212 */ /* 0x000fe200078e33ff */
[----:B------:R-:W-:Y:S06]  /*6f70*/  BRA `(.L_x_1007) ;  /* 0x0000000000147947 */ /* 0x000fec0003800000 */
.L_x_1006:
[----:B------:R-:W-:-:S05]  /*6f80*/  IMAD.U32 R168, RZ, RZ, UR51 ;  /* 0x00000033ffa87e24 */ /* 0x000fca000f8e00ff */
[----:B------:R-:W-:-:S13]  /*6f90*/  ISETP.NE.AND P6, PT, R168, 0x1, PT ;  /* 0x00000001a800780c */ /* 0x000fda0003fc5270 */
[----:B------:R-:W0:Y:S02]  /*6fa0*/  @P6 LDC.64 R20, c[0x0][0x9e8] ;  /* 0x00027a00ff146b82 */ /* 0x000e240000000a00 */
[----:B0-----:R-:W-:-:S05]  /*6fb0*/  @P6 IMAD.HI.U32 R20, R9, R20, RZ ;  /* 0x0000001409146227 */ /* 0x001fca00078e00ff */
[----:B------:R-:W-:-:S07]  /*6fc0*/  @P6 SHF.R.U32.HI R9, RZ, R21, R20 ;  /* 0x00000015ff096219 */ /* 0x000fce0000011614 */
.L_x_1007:
[----:B------:R-:W-:Y:S05]  /*6fd0*/  BSYNC B0 ;  /* 0x0000000000007941 */ /* 0x000fea0003800000 */
.L_x_1005:
[----:B------:R-:W-:-:S05]  /*6fe0*/  IMAD R9, R9, R168, R159 ;  /* 0x000000a809097224 */ /* 0x000fca00078e029f */
[----:B------:R-:W-:Y:S02]  /*6ff0*/  VIADDMNMX R164, R9, R168, R164, PT ;  /* 0x000000a809a47246 */ /* 0x000fe400038001a4 */
[----:B------:R-:W-:-:S07]  /*7000*/  VIMNMX R165, R165, R9, !PT ;  /* 0x00000009a5a57248 */ /* 0x000fce0007fe0100 */
.L_x_1004:
[C---:B------:R-:W-:Y:S01]  /*7010*/  ISETP.GT.AND P1, PT, R165.reuse, 0x1, !P1 ;  /* 0x00000001a500780c */ /* 0x040fe20004f24270 */
[----:B------:R-:W-:Y:S01]  /*7020*/  UMOV UR11, UR54 ;  /* 0x00000036000b7c82 */ /* 0x000fe20008000000 */
[----:B------:R-:W-:Y:S02]  /*7030*/  ISETP.GT.AND P2, PT, R165, 0x8, !P2 ;  /* 0x00000008a500780c */ /* 0x000fe40005744270 */
[C---:B------:R-:W-:Y:S02]  /*7040*/  ISETP.LT.OR P1, PT, R164.reuse, 0x2, P1 ;  /* 0x00000002a400780c */ /* 0x040fe40000f21670 */
[----:B------:R-:W-:Y:S02]  /*7050*/  ISETP.LT.OR P2, PT, R164, 0x9, P2 ;  /* 0x00000009a400780c */ /* 0x000fe40001741670 */
[----:B------:R-:W-:Y:S02]  /*7060*/  FSEL R2, R2, -INF , !P1 ;  /* 0xff80000002027808 */ /* 0x000fe40004800000 */
[----:B------:R-:W-:-:S02]  /*7070*/  LOP3.LUT P1, RZ, R16, 0x4, RZ, 0xc0, !PT ;  /* 0x0000000410ff7812 */ /* 0x000fc4000782c0ff */
[----:B------:R-:W-:Y:S02]  /*7080*/  FSEL R20, R10, -INF , !P2 ;  /* 0xff8000000a147808 */ /* 0x000fe40005000000 */
[----:B------:R-:W-:Y:S02]  /*7090*/  ISETP.GT.AND P1, PT, R165, 0x9, !P1 ;  /* 0x00000009a500780c */ /* 0x000fe40004f24270 */
[----:B------:R-:W-:Y:S02]  /*70a0*/  LOP3.LUT P2, RZ, R16, 0x20000, RZ, 0xc0, !PT ;  /* 0x0002000010ff7812 */ /* 0x000fe4000784c0ff */
[----:B------:R-:W-:Y:S02]  /*70b0*/  ISETP.LT.OR P1, PT, R164, 0xa, P1 ;  /* 0x0000000aa400780c */ /* 0x000fe40000f21670 */
[----:B------:R-:W-:Y:S02]  /*70c0*/  LOP3.LUT P6, RZ, R16, 0x10000, RZ, 0xc0, !PT ;  /* 0x0001000010ff7812 */ /* 0x000fe400078cc0ff */
[----:B------:R-:W-:-:S02]  /*70d0*/  FSEL R15, R15, -INF , !P1 ;  /* 0xff8000000f0f7808 */ /* 0x000fc40004800000 */
[----:B------:R-:W-:Y:S02]  /*70e0*/  LOP3.LUT P1, RZ, R16, 0x8, RZ, 0xc0, !PT ;  /* 0x0000000810ff7812 */ /* 0x000fe4000782c0ff */
[----:B------:R-:W-:Y:S02]  /*70f0*/  FMNMX.FTZ R10, R166, R11, !PT ;  /* 0x0000000ba60a7209 */ /* 0x000fe40007810000 */
[----:B------:R-:W-:Y:S02]  /*7100*/  ISETP.GT.AND P1, PT, R165, 0x10, !P1 ;  /* 0x00000010a500780c */ /* 0x000fe40004f24270 */
[----:B------:R-:W-:Y:S02]  /*7110*/  FMNMX.FTZ R9, R153, R10, !PT ;  /* 0x0000000a99097209 */ /* 0x000fe40007810000 */
[----:B------:R-:W-:Y:S02]  /*7120*/  ISETP.LT.OR P1, PT, R164, 0x11, P1 ;  /* 0x00000011a400780c */ /* 0x000fe40000f21670 */
[----:B------:R-:W-:-:S02]  /*7130*/  FMNMX.FTZ R10, R154, R9, !PT ;  /* 0x000000099a0a7209 */ /* 0x000fc40007810000 */
[----:B------:R-:W-:Y:S02]  /*7140*/  FSEL R120, R120, -INF , !P1 ;  /* 0xff80000078787808 */ /* 0x000fe40004800000 */
[----:B------:R-:W-:Y:S02]  /*7150*/  LOP3.LUT P1, RZ, R16, 0x10, RZ, 0xc0, !PT ;  /* 0x0000001010ff7812 */ /* 0x000fe4000782c0ff */
[----:B------:R-:W-:Y:S02]  /*7160*/  FMNMX.FTZ R9, R155, R10, !PT ;  /* 0x0000000a9b097209 */ /* 0x000fe40007810000 */
[----:B------:R-:W-:Y:S02]  /*7170*/  ISETP.GT.AND P1, PT, R165, 0x11, !P1 ;  /* 0x00000011a500780c */ /* 0x000fe40004f24270 */
[----:B------:R-:W-:Y:S02]  /*7180*/  FMNMX.FTZ R10, R156, R9, !PT ;  /* 0x000000099c0a7209 */ /* 0x000fe40007810000 */
[----:B------:R-:W-:-:S02]  /*7190*/  ISETP.LT.OR P1, PT, R164, 0x12, P1 ;  /* 0x00000012a400780c */ /* 0x000fc40000f21670 */
[----:B------:R-:W-:Y:S02]  /*71a0*/  FMNMX.FTZ R9, R157, R10, !PT ;  /* 0x0000000a9d097209 */ /* 0x000fe40007810000 */
[----:B------:R-:W-:Y:S02]  /*71b0*/  FSEL R121, R121, -INF , !P1 ;  /* 0xff80000079797808 */ /* 0x000fe40004800000 */
[----:B------:R-:W-:Y:S02]  /*71c0*/  LOP3.LUT P1, RZ, R16, 0x40000, RZ, 0xc0, !PT ;  /* 0x0004000010ff7812 */ /* 0x000fe4000782c0ff */
[----:B------:R-:W-:Y:S02]  /*71d0*/  FMNMX.FTZ R9, R158, R9, !PT ;  /* 0x000000099e097209 */ /* 0x000fe40007810000 */
[----:B------:R-:W-:Y:S02]  /*71e0*/  ISETP.GT.AND P1, PT, R165, 0x18, !P1 ;  /* 0x00000018a500780c */ /* 0x000fe40004f24270 */
[----:B------:R-:W-:-:S02]  /*71f0*/  FMNMX.FTZ R10, R160, R9, !PT ;  /* 0x00000009a00a7209 */ /* 0x000fc40007810000 */
[----:B------:R-:W-:Y:S02]  /*7200*/  ISETP.LT.OR P1, PT, R164, 0x19, P1 ;  /* 0x00000019a400780c */ /* 0x000fe40000f21670 */
[----:B------:R-:W-:Y:S02]  /*7210*/  FMNMX.FTZ R9, R161, R10, !PT ;  /* 0x0000000aa1097209 */ /* 0x000fe40007810000 */
[----:B------:R-:W-:Y:S02]  /*7220*/  FSEL R122, R122, -INF , !P1 ;  /* 0xff8000007a7a7808 */ /* 0x000fe40004800000 */
[----:B------:R-:W-:Y:S02]  /*7230*/  ISETP.GT.AND P1, PT, R165, 0x19, !P2 ;  /* 0x00000019a500780c */ /* 0x000fe40005724270 */
[----:B------:R-:W-:Y:S02]  /*7240*/  FMNMX.FTZ R10, R162, R9, !PT ;  /* 0x00000009a20a7209 */ /* 0x000fe40007810000 */
[----:B------:R-:W-:-:S02]  /*7250*/  ISETP.LT.OR P1, PT, R164, 0x1a, P1 ;  /* 0x0000001aa400780c */ /* 0x000fc40000f21670 */
[----:B------:R-:W-:Y:S02]  /*7260*/  FMNMX.FTZ R9, R163, R10, !PT ;  /* 0x0000000aa3097209 */ /* 0x000fe40007810000 */
[----:B------:R-:W-:Y:S02]  /*7270*/  FSEL R123, R123, -INF , !P1 ;  /* 0xff8000007b7b7808 */ /* 0x000fe40004800000 */
        /* <DEDUP_REMOVED lines=19> */
[----:B------:R-:W-:Y:S02]  /*73b0*/  LOP3.LUT P1, RZ, R16, 0x2000, RZ, 0xc0, !PT ;  /* 0x0000200010ff7812 */ /* 0x000fe4000782c0ff */
[----:B------:R-:W-:Y:S02]  /*73c0*/  FMNMX.FTZ R10, R151, R10, !PT ;  /* 0x0000000a970a7209 */ /* 0x000fe40007810000 */
[----:B------:R-:W-:-:S02]  /*73d0*/  ISETP.GT.AND P1, PT, R165, 0x29, !P1 ;  /* 0x00000029a500780c */ /* 0x000fc40004f24270 */
[----:B------:R-:W-:Y:S02]  /*73e0*/  FMNMX.FTZ R9, R143, R10, !PT ;  /* 0x0000000a8f097209 */ /* 0x000fe40007810000 */
[----:B------:R-:W-:Y:S02]  /*73f0*/  ISETP.LT.OR P1, PT, R164, 0x2a, P1 ;  /* 0x0000002aa400780c */ /* 0x000fe40000f21670 */
[----:B------:R-:W-:Y:S02]  /*7400*/  FMNMX.FTZ R9, R142, R9, !PT ;  /* 0x000000098e097209 */ /* 0x000fe40007810000 */
[----:B------:R-:W-:Y:S02]  /*7410*/  FSEL R128, R128, -INF , !P1 ;  /* 0xff80000080807808 */ /* 0x000fe40004800000 */
[----:B------:R-:W-:Y:S02]  /*7420*/  LOP3.LUT P1, RZ, R16, 0x1000, RZ, 0xc0, !PT ;  /* 0x0000100010ff7812 */ /* 0x000fe4000782c0ff */
[----:B------:R-:W-:-:S02]  /*7430*/  FMNMX.FTZ R10, R140, R9, !PT ;  /* 0x000000098c0a7209 */ /* 0x000fc40007810000 */
[----:B------:R-:W-:Y:S02]  /*7440*/  ISETP.GT.AND P1, PT, R165, 0x30, !P1 ;  /* 0x00000030a500780c */ /* 0x000fe40004f24270 */
[----:B------:R-:W-:Y:S02]  /*7450*/  FMNMX.FTZ R10, R141, R10, !PT ;  /* 0x0000000a8d0a7209 */ /* 0x000fe40007810000 */
[----:B------:R-:W-:Y:S02]  /*7460*/  ISETP.LT.OR P1, PT, R164, 0x31, P1 ;  /* 0x00000031a400780c */ /* 0x000fe40000f21670 */
[C---:B------:R-:W-:Y:S01]  /*7470*/  LOP3.LUT P2, RZ, R16.reuse, 0x40, RZ, 0xc0, !PT ;  /* 0x0000004010ff7812 */ /* 0x040fe2000784c0ff */
[----:B------:R-:W0:Y:S01]  /*7480*/  SHFL.BFLY PT, R9, R10, 0x2, 0x1f ;  /* 0x0c401f000a097f89 */ /* 0x000e2200000e0000 */
[----:B------:R-:W-:Y:S02]  /*7490*/  FSEL R129, R129, -INF , !P1 ;  /* 0xff80000081817808 */ /* 0x000fe40004800000 */
[----:B------:R-:W-:-:S02]  /*74a0*/  LOP3.LUT P1, RZ, R16, 0x800, RZ, 0xc0, !PT ;  /* 0x0000080010ff7812 */ /* 0x000fc4000782c0ff */
[----:B------:R-:W-:Y:S02]  /*74b0*/  LOP3.LUT P6, RZ, R16, 0x20, RZ, 0xc0, !PT ;  /* 0x0000002010ff7812 */ /* 0x000fe400078cc0ff */
[C---:B------:R-:W-:Y:S02]  /*74c0*/  ISETP.GT.AND P1, PT, R165.reuse, 0x31, !P1 ;  /* 0x00000031a500780c */ /* 0x040fe40004f24270 */
[----:B------:R-:W-:Y:S02]  /*74d0*/  ISETP.GT.AND P3, PT, R165, 0x50, !P3 ;  /* 0x00000050a500780c */ /* 0x000fe40005f64270 */
[C---:B------:R-:W-:Y:S02]  /*74e0*/  ISETP.LT.OR P1, PT, R164.reuse, 0x32, P1 ;  /* 0x00000032a400780c */ /* 0x040fe40000f21670 */
[----:B------:R-:W-:Y:S02]  /*74f0*/  ISETP.LT.OR P3, PT, R164, 0x51, P3 ;  /* 0x00000051a400780c */ /* 0x000fe40001f61670 */
[----:B------:R-:W-:-:S02]  /*7500*/  FSEL R130, R130, -INF , !P1 ;  /* 0xff80000082827808 */ /* 0x000fc40004800000 */
[----:B------:R-:W-:Y:S02]  /*7510*/  LOP3.LUT P1, RZ, R16, 0x400, RZ, 0xc0, !PT ;  /* 0x0000040010ff7812 */ /* 0x000fe4000782c0ff */
[C---:B------:R-:W-:Y:S02]  /*7520*/  ISETP.GT.AND P4, PT, R165.reuse, 0x51, !P4 ;  /* 0x00000051a500780c */ /* 0x040fe40006784270 */
[----:B------:R-:W-:Y:S02]  /*7530*/  ISETP.GT.AND P1, PT, R165, 0x38, !P1 ;  /* 0x00000038a500780c */ /* 0x000fe40004f24270 */
[----:B------:R-:W-:Y:S02]  /*7540*/  FSEL R139, R139, -INF , !P3 ;  /* 0xff8000008b8b7808 */ /* 0x000fe40005800000 */
[----:B------:R-:W-:Y:S02]  /*7550*/  ISETP.LT.OR P1, PT, R164, 0x39, P1 ;  /* 0x00000039a400780c */ /* 0x000fe40000f21670 */
[----:B0-----:R-:W-:-:S02]  /*7560*/  FMNMX.FTZ R159, R10, R9, !PT ;  /* 0x000000090a9f7209 */ /* 0x001fc40007810000 */
[----:B------:R-:W-:Y:S02]  /*7570*/  FSEL R133, R133, -INF , !P1 ;  /* 0xff80000085857808 */ /* 0x000fe40004800000 */
[----:B------:R-:W-:Y:S01]  /*7580*/  LOP3.LUT P1, RZ, R16, 0x200, RZ, 0xc0, !PT ;  /* 0x0000020010ff7812 */ /* 0x000fe2000782c0ff */
[----:B------:R-:W0:Y:S01]  /*7590*/  SHFL.BFLY PT, R168, R159, 0x1, 0x1f ;  /* 0x0c201f009fa87f89 */ /* 0x000e2200000e0000 */
[C---:B------:R-:W-:Y:S02]  /*75a0*/  ISETP.GT.AND P5, PT, R165.reuse, 0x58, !P5 ;  /* 0x00000058a500780c */ /* 0x040fe40006fa4270 */
[----:B------:R-:W-:Y:S02]  /*75b0*/  ISETP.GT.AND P1, PT, R165, 0x39, !P1 ;  /* 0x00000039a500780c */ /* 0x000fe40004f24270 */
[C---:B------:R-:W-:Y:S02]  /*75c0*/  ISETP.LT.OR P4, PT, R164.reuse, 0x52, P4 ;  /* 0x00000052a400780c */ /* 0x040fe40002781670 */
[----:B------:R-:W-:-:S02]  /*75d0*/  ISETP.LT.OR P1, PT, R164, 0x3a, P1 ;  /* 0x0000003aa400780c */ /* 0x000fc40000f21670 */
[----:B------:R-:W-:Y:S02]  /*75e0*/  ISETP.LT.OR P5, PT, R164, 0x59, P5 ;  /* 0x00000059a400780c */ /* 0x000fe40002fa1670 */
[----:B------:R-:W-:Y:S02]  /*75f0*/  FSEL R134, R134, -INF , !P1 ;  /* 0xff80000086867808 */ /* 0x000fe40004800000 */
[----:B------:R-:W-:Y:S02]  /*7600*/  LOP3.LUT P1, RZ, R16, 0x100, RZ, 0xc0, !PT ;  /* 0x0000010010ff7812 */ /* 0x000fe4000782c0ff */
[----:B------:R-:W-:Y:S02]  /*7610*/  FSEL R126, R126, -INF , !P4 ;  /* 0xff8000007e7e7808 */ /* 0x000fe40006000000 */
[----:B------:R-:W-:-:S04]  /*7620*/  ISETP.GT.AND P1, PT, R165, 0x40, !P1 ;  /* 0x00000040a500780c */ /* 0x000fc80004f24270 */
[----:B------:R-:W-:Y:S02]  /*7630*/  ISETP.LT.OR P1, PT, R164, 0x41, P1 ;  /* 0x00000041a400780c */ /* 0x000fe40000f21670 */
[----:B0-----:R-:W-:Y:S02]  /*7640*/  FMNMX.FTZ R9, R159, R168, !PT ;  /* 0x000000a89f097209 */ /* 0x001fe40007810000 */
[----:B------:R-:W-:Y:S02]  /*7650*/  FSEL R135, R135, -INF , !P1 ;  /* 0xff80000087877808 */ /* 0x000fe40004800000 */
[----:B------:R-:W-:Y:S01]  /*7660*/  LOP3.LUT P1, RZ, R16, 0x80, RZ, 0xc0, !PT ;  /* 0x0000008010ff7812 */ /* 0x000fe2000782c0ff */
[----:B------:R-:W-:-:S03]  /*7670*/  FMUL.FTZ R169, R9, UR11 ;  /* 0x0000000b09a97c20 */ /* 0x000fc60008410000 */
[----:B------:R-:W-:-:S04]  /*7680*/  ISETP.GT.AND P1, PT, R165, 0x41, !P1 ;  /* 0x00000041a500780c */ /* 0x000fc80004f24270 */
[----:B------:R-:W-:-:S04]  /*7690*/  ISETP.LT.OR P1, PT, R164, 0x42, P1 ;  /* 0x00000042a400780c */ /* 0x000fc80000f21670 */
[----:B------:R-:W-:Y:S02]  /*76a0*/  FSEL R136, R136, -INF , !P1 ;  /* 0xff80000088887808 */ /* 0x000fe40004800000 */
[----:B------:R-:W-:-:S04]  /*76b0*/  ISETP.GT.AND P1, PT, R165, 0x48, !P2 ;  /* 0x00000048a500780c */ /* 0x000fc80005724270 */
[----:B------:R-:W-:-:S04]  /*76c0*/  ISETP.LT.OR P1, PT, R164, 0x49, P1 ;  /* 0x00000049a400780c */ /* 0x000fc80000f21670 */
[----:B------:R-:W-:Y:S02]  /*76d0*/  FSEL R138, R138, -INF , !P1 ;  /* 0xff8000008a8a7808 */ /* 0x000fe40004800000 */
[----:B------:R-:W-:Y:S02]  /*76e0*/  ISETP.GT.AND P1, PT, R165, 0x49, !P6 ;  /* 0x00000049a500780c */ /* 0x000fe40007724270 */
[----:B------:R-:W-:Y:S02]  /*76f0*/  LOP3.LUT P6, RZ, R16, 0x2, RZ, 0xc0, !PT ;  /* 0x0000000210ff7812 */ /* 0x000fe400078cc0ff */
[----:B------:R-:W-:-:S04]  /*7700*/  ISETP.LT.OR P1, PT, R164, 0x4a, P1 ;  /* 0x0000004aa400780c */ /* 0x000fc80000f21670 */
[----:B------:R-:W-:Y:S02]  /*7710*/  FSEL R137, R137, -INF , !P1 ;  /* 0xff80000089897808 */ /* 0x000fe40004800000 */
[C---:B------:R-:W-:Y:S02]  /*7720*/  ISETP.GT.AND P1, PT, R165.reuse, RZ, !P6 ;  /* 0x000000ffa500720c */ /* 0x040fe40007724270 */
[----:B------:R-:W-:Y:S02]  /*7730*/  LOP3.LUT P6, RZ, R16, 0x1, RZ, 0xc0, !PT ;  /* 0x0000000110ff7812 */ /* 0x000fe400078cc0ff */
[----:B------:R-:W-:Y:S02]  /*7740*/  ISETP.LT.OR P1, PT, R164, 0x1, P1 ;  /* 0x00000001a400780c */ /* 0x000fe40000f21670 */
[----:B------:R-:W-:Y:S02]  /*7750*/  ISETP.GT.AND P2, PT, R165, 0x59, !P6 ;  /* 0x00000059a500780c */ /* 0x000fe40007744270 */
[----:B------:R-:W-:-:S02]  /*7760*/  FSEL R167, R0, -INF , !P1 ;  /* 0xff80000000a77808 */ /* 0x000fc40004800000 */
[----:B------:R-:W-:Y:S02]  /*7770*/  FSETP.NEU.FTZ.AND P1, PT, R9, -INF , PT ;  /* 0xff8000000900780b */ /* 0x000fe40003f3d000 */
[----:B------:R-:W-:Y:S02]  /*7780*/  FMNMX.FTZ R159, R167, R12, !PT ;  /* 0x0000000ca79f7209 */ /* 0x000fe40007810000 */
[----:B------:R-:W-:Y:S02]  /*7790*/  FSEL R169, R169, RZ, P1 ;  /* 0x000000ffa9a97208 */ /* 0x000fe40000800000 */
[----:B------:R-:W-:Y:S02]  /*77a0*/  FMNMX.FTZ R159, R2, R159, !PT ;  /* 0x0000009f029f7209 */ /* 0x000fe40007810000 */
[----:B------:R-:W-:Y:S01]  /*77b0*/  ISETP.LT.OR P2, PT, R164, 0x5a, P2 ;  /* 0x0000005aa400780c */ /* 0x000fe20001741670 */
[--C-:B------:R-:W-:Y:S01]  /*77c0*/  FFMA.FTZ R188, R153, UR11, -R169.reuse ;  /* 0x0000000b99bc7c23 */ /* 0x100fe200080108a9 */
[----:B------:R-:W-:Y:S01]  /*77d0*/  FMNMX.FTZ R0, R20, R159, !PT ;  /* 0x0000009f14007209 */ /* 0x000fe20007810000 */
[--C-:B------:R-:W-:Y:S01]  /*77e0*/  FFMA.FTZ R180, R161, UR11, -R169.reuse ;  /* 0x0000000ba1b47c23 */ /* 0x100fe200080108a9 */
[--C-:B------:R-:W-:Y:S01]  /*77f0*/  FFMA.FTZ R190, R154, UR11, -R169.reuse ;  /* 0x0000000b9abe7c23 */ /* 0x100fe200080108a9 */
[----:B------:R-:W-:Y:S01]  /*7800*/  FSEL R154, R131, -INF , !P5 ;  /* 0xff800000839a7808 */ /* 0x000fe20006800000 */
[--C-:B------:R-:W-:Y:S01]  /*7810*/  FFMA.FTZ R159, R155, UR11, -R169.reuse ;  /* 0x0000000b9b9f7c23 */ /* 0x100fe200080108a9 */
[----:B------:R-:W-:Y:S01]  /*7820*/  FMNMX.FTZ R153, R15, R0, !PT ;  /* 0x000000000f997209 */ /* 0x000fe20007810000 */
[--C-:B------:R-:W-:Y:S01]  /*7830*/  FFMA.FTZ R168, R143, UR11, -R169.reuse ;  /* 0x0000000b8fa87c23 */ /* 0x100fe200080108a9 */
[----:B------:R-:W-:Y:S01]  /*7840*/  FSEL R132, R132, -INF , !P2 ;  /* 0xff80000084847808 */ /* 0x000fe20005000000 */
[--C-:B------:R-:W-:Y:S01]  /*7850*/  FFMA.FTZ R21, R166, UR11, -R169.reuse ;  /* 0x0000000ba6157c23 */ /* 0x100fe200080108a9 */
[----:B------:R-:W-:Y:S01]  /*7860*/  FMNMX.FTZ R0, R120, R153, !PT ;  /* 0x0000009978007209 */ /* 0x000fe20007810000 */
[--C-:B------:R-:W-:Y:S01]  /*7870*/  FFMA.FTZ R184, R156, UR11, -R169.reuse ;  /* 0x0000000b9cb87c23 */ /* 0x100fe200080108a9 */
[--C-:B------:R-:W-:Y:S01]  /*7880*/  FFMA.FTZ R157, R157, UR11, -R169.reuse ;  /* 0x0000000b9d9d7c23 */ /* 0x100fe200080108a9 */
        /* <DEDUP_REMOVED lines=20> */
[----:B------:R-:W-:Y:S01]  /*79d0*/  FFMA.FTZ R169, R141, UR11, -R169 ;  /* 0x0000000b8da97c23 */ /* 0x000fe200080108a9 */
[----:B------:R-:W-:Y:S01]  /*79e0*/  FMNMX.FTZ R153, R127, R0, !PT ;  /* 0x000000007f997209 */ /* 0x000fe20007810000 */
[----:B------:R-:W-:Y:S01]  /*79f0*/  MUFU.EX2 R21, R21 ;  /* 0x0000001500157308 */ /* 0x000fe20000000800 */
[----:B------:R-:W-:-:S02]  /*7a00*/  FSEL R140, R9, RZ, P1 ;  /* 0x000000ff098c7208 */ /* 0x000fc40000800000 */
[----:B------:R-:W-:-:S03]  /*7a10*/  FMNMX.FTZ R0, R128, R153, !PT ;  /* 0x0000009980007209 */ /* 0x000fc60007810000 */
[----:B------:R-:W-:Y:S01]  /*7a20*/  FADD.FTZ R140, -R140, R11 ;  /* 0x0000000b8c8c7221 */ /* 0x000fe20000010100 */
[----:B------:R-:W-:Y:S01]  /*7a30*/  FMNMX.FTZ R153, R129, R0, !PT ;  /* 0x0000000081997209 */ /* 0x000fe20007810000 */
[----:B------:R-:W-:Y:S03]  /*7a40*/  MUFU.EX2 R188, R188 ;  /* 0x000000bc00bc7308 */ /* 0x000fe60000000800 */
[----:B------:R-:W-:-:S04]  /*7a50*/  FMNMX.FTZ R0, R130, R153, !PT ;  /* 0x0000009982007209 */ /* 0x000fc80007810000 */
        /* <DEDUP_REMOVED lines=14> */
[----:B------:R-:W-:-:S05]  /*7b40*/  FMNMX.FTZ R161, R132, R161, !PT ;  /* 0x000000a184a17209 */ /* 0x000fca0007810000 */
[----:B------:R-:W0:Y:S01]  /*7b50*/  SHFL.BFLY PT, R0, R161, 0x2, 0x1f ;  /* 0x0c401f00a1007f89 */ /* 0x000e2200000e0000 */
[----:B------:R-:W-:Y:S08]  /*7b60*/  MUFU.EX2 R155, R155 ;  /* 0x0000009b009b7308 */ /* 0x000ff00000000800 */
[----:B------:R-:W-:Y:S08]  /*7b70*/  MUFU.EX2 R180, R180 ;  /* 0x000000b400b47308 */ /* 0x000ff00000000800 */
[----:B------:R-:W-:Y:S01]  /*7b80*/  MUFU.EX2 R153, R162 ;  /* 0x000000a200997308 */ /* 0x000fe20000000800 */
[----:B0-----:R-:W-:-:S07]  /*7b90*/  FMNMX.FTZ R0, R161, R0, !PT ;  /* 0x00000000a1007209 */ /* 0x001fce0007810000 */
[----:B------:R-:W-:Y:S01]  /*7ba0*/  MUFU.EX2 R182, R182 ;  /* 0x000000b600b67308 */ /* 0x000fe20000000800 */
[----:B------:R-:W0:Y:S07]  /*7bb0*/  SHFL.BFLY PT, R161, R0, 0x1, 0x1f ;  /* 0x0c201f0000a17f89 */ /* 0x000e2e00000e0000 */
[----:B------:R-:W-:Y:S08]  /*7bc0*/  MUFU.EX2 R131, R131 ;  /* 0x0000008300837308 */ /* 0x000ff00000000800 */
[----:B------:R-:W-:Y:S08]  /*7bd0*/  MUFU.EX2 R176, R176 ;  /* 0x000000b000b07308 */ /* 0x000ff00000000800 */
[----:B------:R-:W-:Y:S01]  /*7be0*/  MUFU.EX2 R145, R145 ;  /* 0x0000009100917308 */ /* 0x000fe20000000800 */
[----:B0-----:R-:W-:Y:S01]  /*7bf0*/  FMNMX.FTZ R10, R0, R161, !PT ;  /* 0x000000a1000a7209 */ /* 0x001fe20007810000 */
[----:B------:R-:W-:-:S03]  /*7c00*/  FMUL.FTZ R0, R140, UR11 ;  /* 0x0000000b8c007c20 */ /* 0x000fc60008410000 */
[C---:B------:R-:W-:Y:S01]  /*7c10*/  FSETP.NEU.FTZ.AND P1, PT, R10.reuse, -INF , PT ;  /* 0xff8000000a00780b */ /* 0x040fe20003f3d000 */
[----:B------:R-:W-:Y:S02]  /*7c20*/  FMUL.FTZ R141, R10, UR11 ;  /* 0x0000000b0a8d7c20 */ /* 0x000fe40008410000 */
[----:B------:R-:W-:Y:S03]  /*7c30*/  MUFU.EX2 R178, R178 ;  /* 0x000000b200b27308 */ /* 0x000fe60000000800 */
[----:B------:R-:W-:-:S05]  /*7c40*/  FSEL R141, R141, RZ, P1 ;  /* 0x000000ff8d8d7208 */ /* 0x000fca0000800000 */
[----:B------:R-:W0:Y:S01]  /*7c50*/  MUFU.EX2 R0, R0 ;  /* 0x0000000000007308 */ /* 0x000e220000000800 */
[--C-:B------:R-:W-:Y:S01]  /*7c60*/  FFMA.FTZ R191, R20, UR11, -R141.reuse ;  /* 0x0000000b14bf7c23 */ /* 0x100fe2000801088d */
[--C-:B------:R-:W-:Y:S01]  /*7c70*/  FFMA.FTZ R20, R15, UR11, -R141.reuse ;  /* 0x0000000b0f147c23 */ /* 0x100fe2000801088d */
[----:B------:R-:W-:Y:S01]  /*7c80*/  FSEL R15, R10, RZ, P1 ;  /* 0x000000ff0a0f7208 */ /* 0x000fe20000800000 */
[--C-:B------:R-:W-:Y:S01]  /*7c90*/  FFMA.FTZ R189, R167, UR11, -R141.reuse ;  /* 0x0000000ba7bd7c23 */ /* 0x100fe2000801088d */
[--C-:B------:R-:W-:Y:S01]  /*7ca0*/  FFMA.FTZ R140, R2, UR11, -R141.reuse ;  /* 0x0000000b028c7c23 */ /* 0x100fe2000801088d */
[--C-:B------:R-:W-:Y:S01]  /*7cb0*/  FFMA.FTZ R185, R120, UR11, -R141.reuse ;  /* 0x0000000b78b97c23 */ /* 0x100fe2000801088d */
[--C-:B------:R-:W-:Y:S01]  /*7cc0*/  FFMA.FTZ R120, R121, UR11, -R141.reuse ;  /* 0x0000000b79787c23 */ /* 0x100fe2000801088d */
[----:B------:R-:W-:Y:S01]  /*7cd0*/  FADD.FTZ R15, -R15, R12 ;  /* 0x0000000c0f0f7221 */ /* 0x000fe20000010100 */
[----:B------:R-:W-:Y:S01]  /*7ce0*/  MUFU.EX2 R191, R191 ;  /* 0x000000bf00bf7308 */ /* 0x000fe20000000800 */
[--C-:B------:R-:W-:Y:S01]  /*7cf0*/  FFMA.FTZ R187, R122, UR11, -R141.reuse ;  /* 0x0000000b7abb7c23 */ /* 0x100fe2000801088d */
[--C-:B------:R-:W-:Y:S01]  /*7d00*/  FFMA.FTZ R122, R123, UR11, -R141.reuse ;  /* 0x0000000b7b7a7c23 */ /* 0x100fe2000801088d */
[----:B------:R-:W-:Y:S01]  /*7d10*/  FMUL.FTZ R15, R15, UR11 ;  /* 0x0000000b0f0f7c20 */ /* 0x000fe20008410000 */
[--C-:B------:R-:W-:Y:S01]  /*7d20*/  FFMA.FTZ R12, R128, UR11, -R141.reuse ;  /* 0x0000000b800c7c23 */ /* 0x100fe2000801088d */
[--C-:B------:R-:W-:Y:S01]  /*7d30*/  FFMA.FTZ R128, R130, UR11, -R141.reuse ;  /* 0x0000000b82807c23 */ /* 0x100fe2000801088d */
[--C-:B------:R-:W-:Y:S01]  /*7d40*/  FFMA.FTZ R130, R134, UR11, -R141.reuse ;  /* 0x0000000b86827c23 */ /* 0x100fe2000801088d */
[----:B------:R-:W-:Y:S01]  /*7d50*/  FFMA.FTZ R181, R124, UR11, -R141 ;  /* 0x0000000b7cb57c23 */ /* 0x000fe2000801088d */
[----:B------:R-:W-:Y:S01]  /*7d60*/  MUFU.EX2 R189, R189 ;  /* 0x000000bd00bd7308 */ /* 0x000fe20000000800 */
[----:B0-----:R-:W-:Y:S01]  /*7d70*/  FFMA.FTZ R121, R0, R8, R21 ;  /* 0x0000000800797223 */ /* 0x001fe20000010015 */
[--C-:B------:R-:W-:Y:S01]  /*7d80*/  FFMA.FTZ R124, R125, UR11, -R141.reuse ;  /* 0x0000000b7d7c7c23 */ /* 0x100fe2000801088d */
[--C-:B------:R-:W-:Y:S01]  /*7d90*/  FFMA.FTZ R183, R127, UR11, -R141.reuse ;  /* 0x0000000b7fb77c23 */ /* 0x100fe2000801088d */
[----:B------:R-:W-:Y:S01]  /*7da0*/  FFMA.FTZ R177, R129, UR11, -R141 ;  /* 0x0000000b81b17c23 */ /* 0x000fe2000801088d */
[----:B------:R-:W-:Y:S01]  /*7db0*/  FADD.FTZ R121, R188, R121 ;  /* 0x00000079bc797221 */ /* 0x000fe20000010000 */
[--C-:B------:R-:W-:Y:S01]  /*7dc0*/  FFMA.FTZ R179, R133, UR11, -R141.reuse ;  /* 0x0000000b85b37c23 */ /* 0x100fe2000801088d */
[----:B------:R-:W-:Y:S01]  /*7dd0*/  FFMA.FTZ R175, R138, UR11, -R141 ;  /* 0x0000000b8aaf7c23 */ /* 0x000fe2000801088d */
[----:B------:R0:W1:Y:S01]  /*7de0*/  MUFU.EX2 R2, R15 ;  /* 0x0000000f00027308 */ /* 0x0000620000000800 */
[----:B------:R-:W-:Y:S01]  /*7df0*/  FADD.FTZ R134, R190, R121 ;  /* 0x00000079be867221 */ /* 0x000fe20000010000 */
[--C-:B------:R-:W-:Y:S01]  /*7e00*/  FFMA.FTZ R173, R135, UR11, -R141.reuse ;  /* 0x0000000b87ad7c23 */ /* 0x100fe2000801088d */
[--C-:B------:R-:W-:Y:S01]  /*7e10*/  FFMA.FTZ R139, R139, UR11, -R141.reuse ;  /* 0x0000000b8b8b7c23 */ /* 0x100fe2000801088d */
[--C-:B------:R-:W-:Y:S01]  /*7e20*/  FFMA.FTZ R126, R126, UR11, -R141.reuse ;  /* 0x0000000b7e7e7c23 */ /* 0x100fe2000801088d */
[--C-:B------:R-:W-:Y:S01]  /*7e30*/  FFMA.FTZ R154, R154, UR11, -R141.reuse ;  /* 0x0000000b9a9a7c23 */ /* 0x100fe2000801088d */
[----:B------:R-:W-:-:S02]  /*7e40*/  FFMA.FTZ R132, R132, UR11, -R141 ;  /* 0x0000000b84847c23 */ /* 0x000fc4000801088d */
[----:B------:R-:W2:Y:S01]  /*7e50*/  MUFU.EX2 R140, R140 ;  /* 0x0000008c008c7308 */ /* 0x000ea20000000800 */
[----:B0-----:R-:W-:-:S04]  /*7e60*/  FADD.FTZ R15, R159, R134 ;  /* 0x000000869f0f7221 */ /* 0x001fc80000010000 */
[----:B------:R-:W-:-:S03]  /*7e70*/  FADD.FTZ R134, R184, R15 ;  /* 0x0000000fb8867221 */ /* 0x000fc60000010000 */
[----:B------:R-:W0:Y:S01]  /*7e80*/  MUFU.EX2 R20, R20 ;  /* 0x0000001400147308 */ /* 0x000e220000000800 */
[----:B-1----:R-:W-:Y:S01]  /*7e90*/  FFMA.FTZ R3, R2, R3, R189 ;  /* 0x0000000302037223 */ /* 0x002fe200000100bd */
[----:B------:R-:W-:Y:S01]  /*7ea0*/  FADD.FTZ R15, R157, R134 ;  /* 0x000000869d0f7221 */ /* 0x000fe20000010000 */
[----:B------:R-:W-:-:S03]  /*7eb0*/  FFMA.FTZ R134, R136, UR11, -R141 ;  /* 0x0000000b88867c23 */ /* 0x000fc6000801088d */
[----:B------:R-:W-:Y:S02]  /*7ec0*/  FADD.FTZ R136, R186, R15 ;  /* 0x0000000fba887221 */ /* 0x000fe40000010000 */
[----:B------:R-:W1:Y:S01]  /*7ed0*/  MUFU.EX2 R185, R185 ;  /* 0x000000b900b97308 */ /* 0x000e620000000800 */
[----:B--2---:R-:W-:Y:S01]  /*7ee0*/  FADD.FTZ R8, R140, R3 ;  /* 0x000000038c087221 */ /* 0x004fe20000010000 */
[----:B------:R-:W-:-:S03]  /*7ef0*/  FADD.FTZ R15, R155, R136 ;  /* 0x000000889b0f7221 */ /* 0x000fc60000010000 */
[----:B------:R-:W-:Y:S01]  /*7f00*/  FADD.FTZ R3, R191, R8 ;  /* 0x00000008bf037221 */ /* 0x000fe20000010000 */
[----:B------:R-:W-:Y:S02]  /*7f10*/  FADD.FTZ R136, R180, R15 ;  /* 0x0000000fb4887221 */ /* 0x000fe40000010000 */
[----:B------:R-:W2:Y:S01]  /*7f20*/  MUFU.EX2 R120, R120 ;  /* 0x0000007800787308 */ /* 0x000ea20000000800 */
[----:B0-----:R-:W-:Y:S01]  /*7f30*/  FADD.FTZ R8, R20, R3 ;  /* 0x0000000314087221 */ /* 0x001fe20000010000 */
[----:B------:R-:W-:Y:S01]  /*7f40*/  FADD.FTZ R15, R153, R136 ;  /* 0x00000088990f7221 */ /* 0x000fe20000010000 */
[----:B------:R-:W-:-:S03]  /*7f50*/  FFMA.FTZ R136, R137, UR11, -R141 ;  /* 0x0000000b89887c23 */ /* 0x000fc6000801088d */
[----:B------:R-:W-:Y:S02]  /*7f60*/  FADD.FTZ R138, R182, R15 ;  /* 0x0000000fb68a7221 */ /* 0x000fe40000010000 */
[----:B------:R-:W0:Y:S01]  /*7f70*/  MUFU.EX2 R187, R187 ;  /* 0x000000bb00bb7308 */ /* 0x000e220000000800 */
[----:B-1----:R-:W-:Y:S01]  /*7f80*/  FADD.FTZ R3, R185, R8 ;  /* 0x00000008b9037221 */ /* 0x002fe20000010000 */
[----:B------:R-:W-:-:S04]  /*7f90*/  FADD.FTZ R15, R131, R138 ;  /* 0x0000008a830f7221 */ /* 0x000fc80000010000 */
[----:B------:R-:W-:Y:S02]  /*7fa0*/  FADD.FTZ R138, R176, R15 ;  /* 0x0000000fb08a7221 */ /* 0x000fe40000010000 */
[----:B------:R-:W1:Y:S01]  /*7fb0*/  MUFU.EX2 R122, R122 ;  /* 0x0000007a007a7308 */ /* 0x000e620000000800 */
[----:B--2---:R-:W-:Y:S01]  /*7fc0*/  FADD.FTZ R8, R120, R3 ;  /* 0x0000000378087221 */ /* 0x004fe20000010000 */
[----:B------:R-:W-:-:S04]  /*7fd0*/  FADD.FTZ R15, R145, R138 ;  /* 0x0000008a910f7221 */ /* 0x000fc80000010000 */
[----:B------:R-:W-:Y:S02]  /*7fe0*/  FADD.FTZ R138, R178, R15 ;  /* 0x0000000fb28a7221 */ /* 0x000fe40000010000 */
        /* <DEDUP_REMOVED lines=54> */
.L_x_1008:
[----:B------:R-:W-:Y:S01]  /*8350*/  UIADD3 UR6, UR6, 0x30860, URZ ;  /* 0x0003086006067890 */ /* 0x000fe2000fffe03f */
[C---:B------:R-:W-:Y:S01]  /*8360*/  ISETP.GT.AND P1, PT, R13.reuse, UR50, PT ;  /* 0x000000320d007c0c */ /* 0x040fe2000bf24270 */
[----:B------:R-:W-:Y:S01]  /*8370*/  UMOV UR41, UR39 ;  /* 0x0000002700297c82 */ /* 0x000fe20008000000 */
[----:B------:R-:W-:Y:S01]  /*8380*/  UMOV UR4, UR38 ;  /* 0x0000002600047c82 */ /* 0x000fe20008000000 */
[----:B------:R-:W-:Y:S01]  /*8390*/  UPRMT UR6, UR61, 0x654, UR6 ;  /* 0x000006543d067896 */ /* 0x000fe20008000006 */
[----:B------:R-:W-:Y:S01]  /*83a0*/  F2FP.F16.F32.PACK_AB R183, R12, R183 ;  /* 0x000000b70cb7723e */ /* 0x000fe200000000ff */
[----:B------:R-:W-:Y:S01]  /*83b0*/  VIADD R13, R13, 0xffffffff ;  /* 0xffffffff0d0d7836 */ /* 0x000fe20000000000 */
[----:B------:R-:W-:Y:S01]  /*83c0*/  F2FP.F16.F32.PACK_AB R170, R11, R170 ;  /* 0x000000aa0baa723e */ /* 0x000fe200000000ff */
[----:B------:R-:W-:Y:S01]  /*83d0*/  IMAD.MOV.U32 R12, RZ, RZ, R10 ;  /* 0x000000ffff0c7224 */ /* 0x000fe200078e000a */
[----:B------:R-:W-:Y:S01]  /*83e0*/  F2FP.F16.F32.PACK_AB R188, R188, R21 ;  /* 0x00000015bcbc723e */ /* 0x000fe200000000ff */
[----:B------:R-:W-:Y:S01]  /*83f0*/  IMAD.MOV.U32 R11, RZ, RZ, R9 ;  /* 0x000000ffff0b7224 */ /* 0x000fe200078e0009 */
[----:B------:R-:W-:-:S02]  /*8400*/  F2FP.F16.F32.PACK_AB R189, R140, R189 ;  /* 0x000000bd8cbd723e */ /* 0x000fc400000000ff */
[----:B------:R-:W-:Y:S01]  /*8410*/  SYNCS.ARRIVE.TRANS64.RED.A1T0 RZ, [UR6], RZ ;  /* 0x000000ffffff79a7 */ /* 0x000fe20008100406 */
        /* <DEDUP_REMOVED lines=21> */
.L_x_990:
[----:B------:R-:W-:Y:S01]  /*8570*/  ISETP.NE.AND P2, PT, R199, 0x1, PT ;  /* 0x00000001c700780c */ /* 0x000fe20003f45270 */
[----:B------:R-:W-:Y:S01]  /*8580*/  UIADD3 UR4, UR42, 0x7f, URZ ;  /* 0x0000007f2a047890 */ /* 0x000fe2000fffe03f */
[----:B------:R-:W-:Y:S02]  /*8590*/  IADD3 R14, R17, 0x1, -R14 ;  /* 0x00000001110e7810 */ /* 0x000fe40007ffe80e */
[----:B------:R-:W-:-:S09]  /*85a0*/  LOP3.LUT P1, RZ, R16, 0x80000, RZ, 0xc0, !PT ;  /* 0x0008000010ff7812 */ /* 0x000fd2000782c0ff */
[----:B------:R-:W0:Y:S08]  /*85b0*/  @P2 LDC R11, c[0x0][0x44c] ;  /* 0x00011300ff0b2b82 */ /* 0x000e300000000800 */
[----:B------:R-:W1:Y:S01]  /*85c0*/  @P2 LDC R15, c[0x0][0x450] ;  /* 0x00011400ff0f2b82 */ /* 0x000e620000000800 */
[----:B0-----:R-:W-:-:S04]  /*85d0*/  @P2 IMAD.HI.U32 R12, R11, UR4, RZ ;  /* 0x000000040b0c2c27 */ /* 0x001fc8000f8e00ff */
[----:B------:R-:W-:Y:S01]  /*85e0*/  IMAD.U32 R11, RZ, RZ, UR4 ;  /* 0x00000004ff0b7e24 */ /* 0x000fe2000f8e00ff */
[----:B-1----:R-:W-:-:S05]  /*85f0*/  @P2 SHF.R.U32.HI R11, RZ, R15, R12 ;  /* 0x0000000fff0b2219 */ /* 0x002fca000001160c */
[----:B------:R-:W-:-:S04]  /*8600*/  IMAD.IADD R11, R14, 0x1, R11 ;  /* 0x000000010e0b7824 */ /* 0x000fc800078e020b */
[----:B------:R-:W-:-:S05]  /*8610*/  VIADD R12, R11, -UR55 ;  /* 0x800000370b0c7c36 */ /* 0x000fca0008000000 */
[----:B------:R-:W-:Y:S01]  /*8620*/  R2UR UR14, R12 ;  /* 0x000000000c0e72ca */ /* 0x000fe200000e0000 */
[----:B------:R-:W-:-:S14]  /*8630*/  @!P1 BRA `(.L_x_1010) ;  /* 0x0000000000509947 */ /* 0x000fdc0003800000 */
[----:B------:R-:W-:-:S13]  /*8640*/  R2UR UR10, R11 ;  /* 0x000000000b0a72ca */ /* 0x000fda00000e0000 */
[----:B------:R-:W-:-:S06]  /*8650*/  UISETP.GT.AND UP0, UPT, UR10, -0x1, UPT ;  /* 0xffffffff0a00788c */ /* 0x000fcc000bf04270 */
[----:B------:R-:W-:-:S13]  /*8660*/  PLOP3.LUT P1, PT, PT, PT, UP0, 0x80, 0x0 ;  /* 0x000000000000781c */ /* 0x000fda0003f2f008 */
[----:B------:R-:W-:Y:S05]  /*8670*/  @P1 BRA `(.L_x_1011) ;  /* 0x0000000000201947 */ /* 0x000fea0003800000 */
[----:B------:R-:W-:Y:S01]  /*8680*/  ULDC UR15, c[0x0][0x9e4] ;  /* 0x00027900000f7ab9 */ /* 0x000fe20000000800 */
[----:B------:R-:W-:Y:S02]  /*8690*/  ULOP3.LUT UR10, URZ, UR10, URZ, 0x33, !UPT ;  /* 0x0000000a3f0a7292 */ /* 0x000fe4000f8e333f */
[----:B------:R-:W-:-:S11]  /*86a0*/  UISETP.NE.AND UP0, UPT, UR15, 0x1, UPT ;  /* 0x000000010f00788c */ /* 0x000fd6000bf05270 */
[----:B------:R-:W-:Y:S02]  /*86b0*/  @UP0 ULDC.64 UR4, c[0x0][0x9e8] ;  /* 0x00027a0000040ab9 */ /* 0x000fe40000000a00 */
[----:B------:R-:W-:-:S04]  /*86c0*/  UIMAD.WIDE.U32 UR6, UR10, UR4, URZ ;  /* 0x000000040a0672a5 */ /* 0x000fc8000f8e003f */
[----:B------:R-:W-:-:S04]  /*86d0*/  @UP0 USHF.R.U32.HI UR10, URZ, UR5, UR7 ;  /* 0x000000053f0a0299 */ /* 0x000fc80008011607 */
[----:B------:R-:W-:Y:S01]  /*86e0*/  ULOP3.LUT UR10, URZ, UR10, URZ, 0x33, !UPT ;  /* 0x0000000a3f0a7292 */ /* 0x000fe2000f8e333f */
[----:B------:R-:W-:Y:S11]  /*86f0*/  BRA `(.L_x_1012) ;  /* 0x0000000000147947 */ /* 0x000ff60003800000 */
.L_x_1011:
[----:B------:R-:W-:Y:S02]  /*8700*/  ULDC UR15, c[0x0][0x9e4] ;  /* 0x00027900000f7ab9 */ /* 0x000fe40000000800 */
[----:B------:R-:W-:-:S11]  /*8710*/  UISETP.NE.AND UP0, UPT, UR15, 0x1, UPT ;  /* 0x000000010f00788c */ /* 0x000fd6000bf05270 */
[----:B------:R-:W-:Y:S02]  /*8720*/  @UP0 ULDC.64 UR4, c[0x0][0x9e8] ;  /* 0x00027a0000040ab9 */ /* 0x000fe40000000a00 */
[----:B------:R-:W-:-:S04]  /*8730*/  UIMAD.WIDE.U32 UR6, UR10, UR4, URZ ;  /* 0x000000040a0672a5 */ /* 0x000fc8000f8e003f */
[----:B------:R-:W-:-:S12]  /*8740*/  @UP0 USHF.R.U32.HI UR10, URZ, UR5, UR7 ;  /* 0x000000053f0a0299 */ /* 0x000fd80008011607 */
.L_x_1012:
[----:B------:R-:W-:-:S04]  /*8750*/  UIMAD UR10, UR10, UR15, URZ ;  /* 0x0000000f0a0a72a4 */ /* 0x000fc8000f8e023f */
[----:B------:R-:W-:-:S04]  /*8760*/  UISETP.LT.AND UP0, UPT, UR14, UR10, UPT ;  /* 0x0000000a0e00728c */ /* 0x000fc8000bf01270 */
[----:B------:R-:W-:-:S12]  /*8770*/  USEL UR14, UR14, UR10, !UP0 ;  /* 0x0000000a0e0e7287 */ /* 0x000fd8000c000000 */
.L_x_1010:
[----:B------:R-:W-:-:S04]  /*8780*/  UIADD3 UR4, UR14, 0x5f, URZ ;  /* 0x0000005f0e047890 */ /* 0x000fc8000fffe03f */
[----:B------:R-:W-:-:S04]  /*8790*/  UIMAD.WIDE UR4, UR4, 0x2aaaaaab, URZ ;  /* 0x2aaaaaab040478a5 */ /* 0x000fc8000f8e023f */
[----:B------:R-:W-:-:S04]  /*87a0*/  USHF.R.U32.HI UR4, URZ, 0x1f, UR5 ;  /* 0x0000001f3f047899 */ /* 0x000fc80008011605 */
[----:B------:R-:W-:-:S04]  /*87b0*/  ULEA.HI.SX32 UR4, UR5, UR4, 0x1c ;  /* 0x0000000405047291 */ /* 0x000fc8000f8fe23f */
[----:B------:R-:W-:-:S04]  /*87c0*/  UISETP.LT.AND UP0, UPT, UR60, UR4, UPT ;  /* 0x000000043c00728c */ /* 0x000fc8000bf01270 */
[----:B------:R-:W-:-:S06]  /*87d0*/  USEL UR50, UR60, UR4, !UP0 ;  /* 0x000000043c327287 */ /* 0x000fcc000c000000 */
[----:B------:R-:W-:-:S13]  /*87e0*/  ISETP.GE.AND P1, PT, R13, UR50, PT ;  /* 0x000000320d007c0c */ /* 0x000fda000bf26270 */
[----:B------:R-:W-:Y:S05]  /*87f0*/  @!P1 BRA `(.L_x_1013) ;  /* 0x0000002400189947 */ /* 0x000fea0003800000 */
[----:B------:R-:W-:Y:S01]  /*8800*/  IMAD.MOV.U32 R11, RZ, RZ, R10 ;  /* 0x000000ffff0b7224 */ /* 0x000fe200078e000a */
[----:B------:R-:W-:Y:S01]  /*8810*/  UMOV UR41, UR39 ;  /* 0x0000002700297c82 */ /* 0x000fe20008000000 */
[----:B------:R-:W-:Y:S01]  /*8820*/  IMAD.MOV.U32 R12, RZ, RZ, R9 ;  /* 0x000000ffff0c7224 */ /* 0x000fe200078e0009 */
[----:B------:R-:W-:Y:S01]  /*8830*/  UMOV UR4, UR38 ;  /* 0x0000002600047c82 */ /* 0x000fe20008000000 */
[----:B------:R-:W-:Y:S01]  /*8840*/  ULDC UR5, c[0x0][0x9d8] ;  /* 0x0002760000057ab9 */ /* 0x000fe20000000800 */
[----:B------:R-:W-:-:S05]  /*8850*/  ULDC UR51, c[0x0][0x988] ;  /* 0x0002620000337ab9 */ /* 0x000fca0000000800 */
.L_x_1024:
[----:B------:R-:W-:-:S04]  /*8860*/  UISETP.NE.AND UP0, UPT, UR4, 0x1, UPT ;  /* 0x000000010400788c */ /* 0x000fc8000bf05270 */
[----:B------:R-:W-:-:S04]  /*8870*/  USEL UR39, URZ, 0x1, UP0 ;  /* 0x000000013f277887 */ /* 0x000fc80008000000 */
[----:B------:R-:W-:Y:S01]  /*8880*/  ULOP3.LUT UR39, UR41, UR39, URZ, 0x3c, !UPT ;  /* 0x0000002729277292 */ /* 0x000fe2000f8e3c3f */
[----:B------:R-:W-:Y:S11]  /*8890*/  @!P0 BRA `(.L_x_1014) ;  /* 0x0000000000048947 */ /* 0x000ff60003800000 */
[----:B------:R-:W-:Y:S01]  /*88a0*/  BPT.TRAP 0x1 ;  /* 0x000000040000795c */ /* 0x000fe20000300000 */
.L_x_1014:
        /* <DEDUP_REMOVED lines=9> */
.L_x_1015:
[----:B-1----:R-:W-:Y:S05]  /*8940*/  @P1 BRA `(.L_x_1016) ;  /* 0x0000000000081947 */ /* 0x002fea0003800000 */
[----:B------:R-:W1:Y:S02]  /*8950*/  SYNCS.PHASECHK.TRANS64.TRYWAIT P1, [UR7+0x30830], R9 ;  /* 0x03083009ff0075a7 */ /* 0x000e640008020147 */
[----:B-1----:R-:W-:Y:S05]  /*8960*/  @!P1 BRA `(.L_x_1017) ;  /* 0x000000d400b89947 */ /* 0x002fea0003800000 */
.L_x_1016:
        /* <DEDUP_REMOVED lines=169> */
.L_x_1018:
[----:B------:R-:W-:Y:S01]  /*9400*/  ULEA UR6, UR4, UR40, 0x3 ;  /* 0x0000002804067291 */ /* 0x000fe2000f8e183f */
[----:B------:R-:W-:-:S05]  /*9410*/  IMAD.U32 R0, RZ, RZ, UR41 ;  /* 0x00000029ff007e24 */ /* 0x000fca000f8e00ff */
[----:B------:R-:W-:-:S04]  /*9420*/  SHF.L.U32 R0, R0, 0x1f, RZ ;  /* 0x0000001f00007819 */ /* 0x000fc800000006ff */
[----:B------:R2:W3:Y:S01]  /*9430*/  SYNCS.PHASECHK.TRANS64.TRYWAIT P1, [UR6+0x30850], R0 ;  /* 0x03085000ff0075a7 */ /* 0x0004e20008020146 */
[----:B------:R-:W-:Y:S05]  /*9440*/  @!P0 BRA `(.L_x_1019) ;  /* 0x0000000000048947 */ /* 0x000fea0003800000 */
[----:B------:R-:W-:Y:S01]  /*9450*/  BPT.TRAP 0x1 ;  /* 0x000000040000795c */ /* 0x000fe20000300000 */
.L_x_1019:
[----:B---3--:R-:W-:Y:S05]  /*9460*/  @P1 BRA `(.L_x_1020) ;  /* 0x0000000000081947 */ /* 0x008fea0003800000 */
[----:B------:R-:W3:Y:S02]  /*9470*/  SYNCS.PHASECHK.TRANS64.TRYWAIT P1, [UR6+0x30850], R0 ;  /* 0x03085000ff0075a7 */ /* 0x000ee40008020146 */
[----:B---3--:R-:W-:Y:S05]  /*9480*/  @!P1 BRA `(.L_x_1021) ;  /* 0x000000cc00089947 */ /* 0x008fea0003800000 */
.L_x_1020:
        /* <DEDUP_REMOVED lines=37> */
.L_x_1022:
        /* <DEDUP_REMOVED lines=23> */
[----:B01----:R-:W-:Y:S01]  /*9850*/  FMNMX.FTZ R9, R169, R12, !PT ;  /* 0x0000000ca9097209 */ /* 0x003fe20007810000 */
        /* <DEDUP_REMOVED lines=12> */
[----:B------:R-:W-:Y:S01]  /*9920*/  FMUL.FTZ R143, R148, UR5 ;  /* 0x00000005948f7c20 */ /* 0x000fe20008410000 */
[----:B------:R-:W-:Y:S01]  /*9930*/  FMUL.FTZ R130, R150, UR5 ;  /* 0x0000000596827c20 */ /* 0x000fe20008410000 */
[----:B------:R-:W1:Y:S01]  /*9940*/  MUFU.TANH R170, R170 ;  /* 0x000000aa00aa7308 */ /* 0x000e620000002400 */
        /* <DEDUP_REMOVED lines=19> */
[----:B------:R-:W-:Y:S01]  /*9a80*/  UMOV UR11, UR51 ;  /* 0x00000033000b7c82 */ /* 0x000fe20008000000 */
[----:B------:R-:W-:-:S03]  /*9a90*/  UIADD3 UR7, UR7, 0x30840, URZ ;  /* 0x0003084007077890 */ /* 0x000fc6000fffe03f */
[----:B------:R-:W1:Y:S01]  /*9aa0*/  MUFU.TANH R21, R21 ;  /* 0x0000001500157308 */ /* 0x000e620000002400 */
[----:B--2---:R-:W-:Y:S01]  /*9ab0*/  FMNMX.FTZ R2, R20, R149, !PT ;  /* 0x0000009514027209 */ /* 0x004fe20007810000 */
[----:B------:R-:W-:Y:S01]  /*9ac0*/  FMUL.FTZ R149, R160, UR5 ;  /* 0x00000005a0957c20 */ /* 0x000fe20008410000 */
[----:B------:R-:W-:-:S05]  /*9ad0*/  UPRMT UR7, UR61, 0x654, UR7 ;  /* 0x000006543d077896 */ /* 0x000fca0008000007 */
[----:B------:R-:W2:Y:S01]  /*9ae0*/  MUFU.TANH R172, R172 ;  /* 0x000000ac00ac7308 */ /* 0x000ea20000002400 */
[----:B0-----:R-:W-:-:S03]  /*9af0*/  FMNMX.FTZ R9, R171, R0, !PT ;  /* 0x00000000ab097209 */ /* 0x001fc60007810000 */
[----:B------:R-:W-:Y:S04]  /*9b00*/  SYNCS.ARRIVE.TRANS64.RED.A1T0 RZ, [UR7], RZ ;  /* 0x000000ffffff79a7 */ /* 0x000fe80008100407 */
        /* <DEDUP_REMOVED lines=47> */
[----:B0-----:R-:W-:Y:S01]  /*9e00*/  FMNMX.FTZ R2, R144, R151, !PT ;  /* 0x0000009790027209 */ /* 0x001fe20007810000 */
[----:B------:R-:W-:-:S06]  /*9e10*/  FMUL.FTZ R151, R166, UR5 ;  /* 0x00000005a6977c20 */ /* 0x000fcc0008410000 */
        /* <DEDUP_REMOVED lines=38> */
[----:B0-----:R-:W-:-:S05]  /*a080*/  FMNMX.FTZ R9, R2, R9, !PT ;  /* 0x0000000902097209 */ /* 0x001fca0007810000 */
[C---:B------:R-:W-:Y:S01]  /*a090*/  FADD.FTZ R12, -R9.reuse, R12 ;  /* 0x0000000c090c7221 */ /* 0x040fe20000010100 */
[----:B------:R-:W-:Y:S01]  /*a0a0*/  FMUL.FTZ R158, R9, UR11 ;  /* 0x0000000b099e7c20 */ /* 0x000fe20008410000 */
[----:B-1----:R-:W-:Y:S02]  /*a0b0*/  FMNMX.FTZ R10, R156, R157, !PT ;  /* 0x0000009d9c0a7209 */ /* 0x002fe40007810000 */
[----:B------:R-:W-:Y:S01]  /*a0c0*/  FMUL.FTZ R12, R12, UR11 ;  /* 0x0000000b0c0c7c20 */ /* 0x000fe20008410000 */
[--C-:B------:R-:W-:Y:S01]  /*a0d0*/  FFMA.FTZ R188, R168, UR11, -R158.reuse ;  /* 0x0000000ba8bc7c23 */ /* 0x100fe2000801089e */
[--C-:B------:R-:W-:Y:S01]  /*a0e0*/  FFMA.FTZ R190, R170, UR11, -R158.reuse ;  /* 0x0000000baabe7c23 */ /* 0x100fe2000801089e */
[--C-:B------:R-:W-:Y:S01]  /*a0f0*/  FFMA.FTZ R155, R171, UR11, -R158.reuse ;  /* 0x0000000bab9b7c23 */ /* 0x100fe2000801089e */
[C---:B------:R-:W-:Y:S01]  /*a100*/  FADD.FTZ R11, -R10.reuse, R11 ;  /* 0x0000000b0a0b7221 */ /* 0x040fe20000010100 */
[----:B------:R-:W-:Y:S01]  /*a110*/  FMUL.FTZ R161, R10, UR11 ;  /* 0x0000000b0aa17c20 */ /* 0x000fe20008410000 */
[----:B------:R0:W-:Y:S01]  /*a120*/  MUFU.EX2 R0, R12 ;  /* 0x0000000c00007308 */ /* 0x0001e20000000800 */
[--C-:B------:R-:W-:Y:S01]  /*a130*/  FFMA.FTZ R184, R172, UR11, -R158.reuse ;  /* 0x0000000bacb87c23 */ /* 0x100fe2000801089e */
[----:B------:R-:W-:Y:S01]  /*a140*/  FMUL.FTZ R157, R11, UR11 ;  /* 0x0000000b0b9d7c20 */ /* 0x000fe20008410000 */
[--C-:B------:R-:W-:Y:S01]  /*a150*/  FFMA.FTZ R11, R169, UR11, -R158.reuse ;  /* 0x0000000ba90b7c23 */ /* 0x100fe2000801089e */
[--C-:B------:R-:W-:Y:S01]  /*a160*/  FFMA.FTZ R189, R14, UR11, -R161.reuse ;  /* 0x0000000b0ebd7c23 */ /* 0x100fe200080108a1 */
[--C-:B------:R-:W-:Y:S01]  /*a170*/  FFMA.FTZ R191, R20, UR11, -R161.reuse ;  /* 0x0000000b14bf7c23 */ /* 0x100fe200080108a1 */
[--C-:B------:R-:W-:Y:S01]  /*a180*/  FFMA.FTZ R14, R21, UR11, -R161.reuse ;  /* 0x0000000b150e7c23 */ /* 0x100fe200080108a1 */
[--C-:B------:R-:W-:Y:S01]  /*a190*/  FFMA.FTZ R185, R120, UR11, -R161.reuse ;  /* 0x0000000b78b97c23 */ /* 0x100fe200080108a1 */
[----:B------:R1:W-:Y:S01]  /*a1a0*/  MUFU.EX2 R2, R157 ;  /* 0x0000009d00027308 */ /* 0x0003e20000000800 */
[--C-:B0-----:R-:W-:Y:S01]  /*a1b0*/  FFMA.FTZ R12, R15, UR11, -R161.reuse ;  /* 0x0000000b0f0c7c23 */ /* 0x101fe200080108a1 */
[--C-:B------:R-:W-:Y:S01]  /*a1c0*/  FFMA.FTZ R20, R121, UR11, -R161.reuse ;  /* 0x0000000b79147c23 */ /* 0x100fe200080108a1 */
[--C-:B------:R-:W-:Y:S01]  /*a1d0*/  FFMA.FTZ R186, R174, UR11, -R158.reuse ;  /* 0x0000000baeba7c23 */ /* 0x100fe2000801089e */
[--C-:B------:R-:W-:Y:S01]  /*a1e0*/  FFMA.FTZ R187, R122, UR11, -R161.reuse ;  /* 0x0000000b7abb7c23 */ /* 0x100fe200080108a1 */
[--C-:B------:R-:W-:Y:S01]  /*a1f0*/  FFMA.FTZ R159, R175, UR11, -R158.reuse ;  /* 0x0000000baf9f7c23 */ /* 0x100fe2000801089e */
[--C-:B------:R-:W-:Y:S01]  /*a200*/  FFMA.FTZ R120, R123, UR11, -R161.reuse ;  /* 0x0000000b7b787c23 */ /* 0x100fe200080108a1 */
[--C-:B------:R-:W-:Y:S01]  /*a210*/  FFMA.FTZ R179, R130, UR11, -R161.reuse ;  /* 0x0000000b82b37c23 */ /* 0x100fe200080108a1 */
[----:B------:R-:W0:Y:S01]  /*a220*/  MUFU.EX2 R11, R11 ;  /* 0x0000000b000b7308 */ /* 0x000e220000000800 */
[--C-:B-1----:R-:W-:Y:S01]  /*a230*/  FFMA.FTZ R157, R173, UR11, -R158.reuse ;  /* 0x0000000bad9d7c23 */ /* 0x102fe2000801089e */
        /* <DEDUP_REMOVED lines=13> */
[----:B------:R-:W-:Y:S01]  /*a310*/  FFMA.FTZ R126, R129, UR11, -R161 ;  /* 0x0000000b817e7c23 */ /* 0x000fe200080108a1 */
[----:B------:R-:W2:Y:S01]  /*a320*/  MUFU.EX2 R188, R188 ;  /* 0x000000bc00bc7308 */ /* 0x000ea20000000800 */
[----:B0-----:R-:W-:Y:S01]  /*a330*/  FFMA.FTZ R15, R0, R8, R11 ;  /* 0x00000008000f7223 */ /* 0x001fe2000001000b */
[--C-:B------:R-:W-:Y:S01]  /*a340*/  FFMA.FTZ R178, R143, UR11, -R158.reuse ;  /* 0x0000000b8fb27c23 */ /* 0x100fe2000801089e */
[--C-:B------:R-:W-:Y:S01]  /*a350*/  FFMA.FTZ R143, R144, UR11, -R158.reuse ;  /* 0x0000000b908f7c23 */ /* 0x100fe2000801089e */
[--C-:B------:R-:W-:Y:S01]  /*a360*/  FFMA.FTZ R128, R131, UR11, -R161.reuse ;  /* 0x0000000b83807c23 */ /* 0x100fe200080108a1 */
[----:B------:R-:W-:Y:S01]  /*a370*/  FFMA.FTZ R175, R134, UR11, -R161 ;  /* 0x0000000b86af7c23 */ /* 0x000fe200080108a1 */
[--C-:B------:R-:W-:Y:S01]  /*a380*/  FFMA.FTZ R172, R145, UR11, -R158.reuse ;  /* 0x0000000b91ac7c23 */ /* 0x100fe2000801089e */
[--C-:B------:R-:W-:Y:S01]  /*a390*/  FFMA.FTZ R145, R146, UR11, -R158.reuse ;  /* 0x0000000b92917c23 */ /* 0x100fe2000801089e */
[----:B------:R-:W0:Y:S01]  /*a3a0*/  MUFU.EX2 R12, R12 ;  /* 0x0000000c000c7308 */ /* 0x000e220000000800 */
[----:B-1----:R-:W-:Y:S01]  /*a3b0*/  FFMA.FTZ R3, R2, R3, R189 ;  /* 0x0000000302037223 */ /* 0x002fe200000100bd */
[--C-:B------:R-:W-:Y:S01]  /*a3c0*/  FFMA.FTZ R174, R147, UR11, -R158.reuse ;  /* 0x0000000b93ae7c23 */ /* 0x100fe2000801089e */
[--C-:B------:R-:W-:Y:S01]  /*a3d0*/  FFMA.FTZ R147, R148, UR11, -R158.reuse ;  /* 0x0000000b94937c23 */ /* 0x100fe2000801089e */
[--C-:B------:R-:W-:Y:S01]  /*a3e0*/  FFMA.FTZ R168, R149, UR11, -R158.reuse ;  /* 0x0000000b95a87c23 */ /* 0x100fe2000801089e */
[--C-:B------:R-:W-:Y:S01]  /*a3f0*/  FFMA.FTZ R136, R136, UR11, -R161.reuse ;  /* 0x0000000b88887c23 */ /* 0x100fe200080108a1 */
[--C-:B------:R-:W-:Y:S01]  /*a400*/  FFMA.FTZ R149, R150, UR11, -R158.reuse ;  /* 0x0000000b96957c23 */ /* 0x100fe2000801089e */
[----:B------:R-:W-:Y:S01]  /*a410*/  FFMA.FTZ R142, R142, UR11, -R161 ;  /* 0x0000000b8e8e7c23 */ /* 0x000fe200080108a1 */
[----:B------:R-:W1:Y:S01]  /*a420*/  MUFU.EX2 R190, R190 ;  /* 0x000000be00be7308 */ /* 0x000e620000000800 */
[----:B--2---:R-:W-:Y:S01]  /*a430*/  FADD.FTZ R15, R188, R15 ;  /* 0x0000000fbc0f7221 */ /* 0x004fe20000010000 */
[--C-:B------:R-:W-:Y:S01]  /*a440*/  FFMA.FTZ R170, R153, UR11, -R158.reuse ;  /* 0x0000000b99aa7c23 */ /* 0x100fe2000801089e */
[--C-:B------:R-:W-:Y:S01]  /*a450*/  FFMA.FTZ R151, R151, UR11, -R161.reuse ;  /* 0x0000000b97977c23 */ /* 0x100fe200080108a1 */
[----:B------:R-:W-:Y:S01]  /*a460*/  FFMA.FTZ R153, R154, UR11, -R158 ;  /* 0x0000000b9a997c23 */ /* 0x000fe2000801089e */
[----:B------:R-:W-:-:S03]  /*a470*/  FFMA.FTZ R152, R152, UR11, -R161 ;  /* 0x0000000b98987c23 */ /* 0x000fc600080108a1 */
        /* <DEDUP_REMOVED lines=15> */
[----:B-1----:R-:W-:Y:S01]  /*a570*/  FADD.FTZ R15, R157, R130 ;  /* 0x000000829d0f7221 */ /* 0x002fe20000010000 */
[----:B------:R-:W-:-:S06]  /*a580*/  FFMA.FTZ R130, R133, UR11, -R161 ;  /* 0x0000000b85827c23 */ /* 0x000fcc00080108a1 */
        /* <DEDUP_REMOVED lines=16> */
[----:B------:R-:W-:-:S06]  /*a690*/  FFMA.FTZ R132, R135, UR11, -R161 ;  /* 0x0000000b87847c23 */ /* 0x000fcc00080108a1 */
        /* <DEDUP_REMOVED lines=58> */
.L_x_1023:
        /* <DEDUP_REMOVED lines=34> */
.L_x_1013:
[----:B------:R-:W-:-:S13]  /*ac60*/  ISETP.GE.AND P1, PT, R13, UR60, PT ;  /* 0x0000003c0d007c0c */ /* 0x000fda000bf26270 */
[----:B------:R-:W-:Y:S05]  /*ac70*/  @!P1 BRA `(.L_x_1025) ;  /* 0x0000003400cc9947 */ /* 0x000fea0003800000 */
[----:B------:R-:W-:Y:S01]  /*ac80*/  IMAD.MOV.U32 R12, RZ, RZ, R10 ;  /* 0x000000ffff0c7224 */ /* 0x000fe200078e000a */
[----:B------:R-:W-:Y:S01]  /*ac90*/  UMOV UR7, UR39 ;  /* 0x0000002700077c82 */ /* 0x000fe20008000000 */
[----:B------:R-:W-:Y:S01]  /*aca0*/  IMAD.MOV.U32 R11, RZ, RZ, R9 ;  /* 0x000000ffff0b7224 */ /* 0x000fe200078e0009 */
[----:B------:R-:W-:Y:S01]  /*acb0*/  UMOV UR4, UR38 ;  /* 0x0000002600047c82 */ /* 0x000fe20008000000 */
[----:B------:R-:W-:Y:S01]  /*acc0*/  ULDC UR41, c[0x0][0x9e4] ;  /* 0x0002790000297ab9 */ /* 0x000fe20000000800 */
[----:B------:R-:W-:Y:S01]  /*acd0*/  ULDC UR51, c[0x0][0x9dc] ;  /* 0x0002770000337ab9 */ /* 0x000fe20000000800 */
[----:B------:R-:W-:Y:S01]  /*ace0*/  ULDC UR50, c[0x0][0x288] ;  /* 0x0000a20000327ab9 */ /* 0x000fe20000000800 */
[----:B------:R-:W-:Y:S01]  /*acf0*/  ULDC UR5, c[0x0][0x9d8] ;  /* 0x0002760000057ab9 */ /* 0x000fe20000000800 */
[----:B------:R-:W-:Y:S01]  /*ad00*/  ULDC UR54, c[0x0][0x988] ;  /* 0x0002620000367ab9 */ /* 0x000fe20000000800 */
[----:B------:R-:W-:-:S05]  /*ad10*/  ULDC UR55, c[0x0][0x9e0] ;  /* 0x0002780000377ab9 */ /* 0x000fca0000000800 */
.L_x_1044:
[----:B------:R-:W-:-:S04]  /*ad20*/  UIADD3 UR38, UR4, 0x1, URZ ;  /* 0x0000000104267890 */ /* 0x000fc8000fffe03f */
[----:B------:R-:W-:-:S04]  /*ad30*/  UISETP.NE.AND UP0, UPT, UR38, 0x2, UPT ;  /* 0x000000022600788c */ /* 0x000fc8000bf05270 */
[----:B------:R-:W-:Y:S02]  /*ad40*/  USEL UR39, URZ, 0x1, UP0 ;  /* 0x000000013f277887 */ /* 0x000fe40008000000 */
[----:B------:R-:W-:Y:S02]  /*ad50*/  USEL UR38, UR38, URZ, UP0 ;  /* 0x0000003f26267287 */ /* 0x000fe40008000000 */
[----:B------:R-:W-:Y:S01]  /*ad60*/  ULOP3.LUT UR39, UR7, UR39, URZ, 0x3c, !UPT ;  /* 0x0000002707277292 */ /* 0x000fe2000f8e3c3f */
[----:B------:R-:W-:Y:S11]  /*ad70*/  @!P0 BRA `(.L_x_1026) ;  /* 0x0000000000048947 */ /* 0x000ff60003800000 */
[----:B------:R-:W-:Y:S01]  /*ad80*/  BPT.TRAP 0x1 ;  /* 0x000000040000795c */ /* 0x000fe20000300000 */
.L_x_1026:
[----:B------:R-:W-:Y:S01]  /*ad90*/  ULEA UR6, UR38, UR40, 0x3 ;  /* 0x0000002826067291 */ /* 0x000fe2000f8e183f */
[----:B------:R-:W-:-:S05]  /*ada0*/  IMAD.U32 R9, RZ, RZ, UR39 ;  /* 0x00000027ff097e24 */ /* 0x000fca000f8e00ff */
[----:B------:R-:W-:-:S04]  /*adb0*/  SHF.L.U32 R9, R9, 0x1f, RZ ;  /* 0x0000001f09097819 */ /* 0x000fc800000006ff */
[----:B------:R0:W1:Y:S01]  /*adc0*/  SYNCS.PHASECHK.TRANS64.TRYWAIT P1, [UR6+0x30830], R9 ;  /* 0x03083009ff0075a7 */ /* 0x0000620008020146 */
[----:B------:R-:W-:Y:S05]  /*add0*/  @!P0 BRA `(.L_x_1027) ;  /* 0x0000000000048947 */ /* 0x000fea0003800000 */
[----:B------:R-:W-:Y:S01]  /*ade0*/  BPT.TRAP 0x1 ;  /* 0x000000040000795c */ /* 0x000fe20000300000 */
.L_x_1027:
[----:B-1----:R-:W-:Y:S05]  /*adf0*/  @P1 BRA `(.L_x_1028) ;  /* 0x0000000000081947 */ /* 0x002fea0003800000 */
[----:B------:R-:W1:Y:S02]  /*ae00*/  SYNCS.PHASECHK.TRANS64.TRYWAIT P1, [UR6+0x30830], R9 ;  /* 0x03083009ff0075a7 */ /* 0x000e640008020146 */
[----:B-1----:R-:W-:Y:S05]  /*ae10*/  @!P1 BRA `(.L_x_1029) ;  /* 0x000000b000bc9947 */ /* 0x002fea0003800000 */
.L_x_1028:
        /* <DEDUP_REMOVED lines=169> */
.L_x_1030:
[----:B------:R-:W-:Y:S01]  /*b8b0*/  ULEA UR10, UR4, UR40, 0x3 ;  /* 0x00000028040a7291 */ /* 0x000fe2000f8e183f */
[----:B------:R-:W-:-:S05]  /*b8c0*/  IMAD.U32 R0, RZ, RZ, UR7 ;  /* 0x00000007ff007e24 */ /* 0x000fca000f8e00ff */
[----:B------:R-:W-:-:S04]  /*b8d0*/  SHF.L.U32 R0, R0, 0x1f, RZ ;  /* 0x0000001f00007819 */ /* 0x000fc800000006ff */
[----:B------:R2:W3:Y:S01]  /*b8e0*/  SYNCS.PHASECHK.TRANS64.TRYWAIT P1, [UR10+0x30850], R0 ;  /* 0x03085000ff0075a7 */ /* 0x0004e2000802014a */
[----:B------:R-:W-:Y:S05]  /*b8f0*/  @!P0 BRA `(.L_x_1031) ;  /* 0x0000000000048947 */ /* 0x000fea0003800000 */
[----:B------:R-:W-:Y:S01]  /*b900*/  BPT.TRAP 0x1 ;  /* 0x000000040000795c */ /* 0x000fe20000300000 */
.L_x_1031:
[----:B---3--:R-:W-:Y:S05]  /*b910*/  @P1 BRA `(.L_x_1032) ;  /* 0x0000000000081947 */ /* 0x008fea0003800000 */
[----:B------:R-:W3:Y:S02]  /*b920*/  SYNCS.PHASECHK.TRANS64.TRYWAIT P1, [UR10+0x30850], R0 ;  /* 0x03085000ff0075a7 */ /* 0x000ee4000802014a */
[----:B---3--:R-:W-:Y:S05]  /*b930*/  @!P1 BRA `(.L_x_1033) ;  /* 0x000000a8000c9947 */ /* 0x008fea0003800000 */
.L_x_1032:
        /* <DEDUP_REMOVED lines=37> */
.L_x_1034:
[----:B------:R-:W-:Y:S01]  /*bb90*/  ISETP.NE.AND P2, PT, R199, 0x1, PT ;  /* 0x00000001c700780c */ /* 0x000fe20003f45270 */
[----:B------:R-:W-:Y:S01]  /*bba0*/  FMUL.FTZ R174, R133, UR5 ;  /* 0x0000000585ae7c20 */ /* 0x000fe20008410000 */
[----:B------:R-:W-:Y:S01]  /*bbb0*/  FMUL.FTZ R133, R155, UR5 ;  /* 0x000000059b857c20 */ /* 0x000fe20008410000 */
[----:B------:R-:W-:Y:S01]  /*bbc0*/  VIADD R155, R19, UR42 ;  /* 0x0000002a139b7c36 */ /* 0x000fe20008000000 */
[----:B------:R-:W-:Y:S01]  /*bbd0*/  ULEA UR4, UR38, UR40, 0x3 ;  /* 0x0000002826047291 */ /* 0x000fe2000f8e183f */
[----:B------:R-:W-:Y:S01]  /*bbe0*/  FMUL.FTZ R171, R128, UR5 ;  /* 0x0000000580ab7c20 */ /* 0x000fe20008410000 */
[----:B------:R-:W-:Y:S01]  /*bbf0*/  FMUL.FTZ R128, R146, UR5 ;  /* 0x0000000592807c20 */ /* 0x000fe20008410000 */
[----:B------:R-:W-:Y:S01]  /*bc00*/  FMUL.FTZ R146, R152, UR5 ;  /* 0x0000000598927c20 */ /* 0x000fe20008410000 */
[----:B------:R-:W-:Y:S01]  /*bc10*/  FMUL.FTZ R176, R137, UR5 ;  /* 0x0000000589b07c20 */ /* 0x000fe20008410000 */
[----:B------:R-:W-:Y:S01]  /*bc20*/  UIADD3 UR4, UR4, 0x30840, URZ ;  /* 0x0003084004047890 */ /* 0x000fe2000fffe03f */
[----:B------:R-:W-:Y:S01]  /*bc30*/  FMUL.FTZ R137, R158, UR5 ;  /* 0x000000059e897c20 */ /* 0x000fe20008410000 */
[----:B------:R-:W-:Y:S01]  /*bc40*/  FMUL.FTZ R170, R125, UR5 ;  /* 0x000000057daa7c20 */ /* 0x000fe20008410000 */
[----:B-1----:R-:W-:Y:S01]  /*bc50*/  FMUL.FTZ R10, R126, UR5 ;  /* 0x000000057e0a7c20 */ /* 0x002fe20008410000 */
[----:B------:R-:W1:Y:S01]  /*bc60*/  @P2 LDC R14, c[0x0][0x44c] ;  /* 0x00011300ff0e2b82 */ /* 0x000e620000000800 */
[----:B------:R-:W-:-:S02]  /*bc70*/  IMAD R158, R13, -0x60, RZ ;  /* 0xffffffa00d9e7824 */ /* 0x000fc400078e02ff */
[----:B------:R-:W-:Y:S01]  /*bc80*/  FMUL.FTZ R20, R120, UR5 ;  /* 0x0000000578147c20 */ /* 0x000fe20008410000 */
[----:B------:R-:W-:Y:S01]  /*bc90*/  FMUL.FTZ R2, R123, UR5 ;  /* 0x000000057b027c20 */ /* 0x000fe20008410000 */
[----:B------:R-:W-:Y:S01]  /*bca0*/  FMUL.FTZ R169, R124, UR5 ;  /* 0x000000057ca97c20 */ /* 0x000fe20008410000 */
[----:B------:R-:W-:Y:S01]  /*bcb0*/  FMUL.FTZ R126, R142, UR5 ;  /* 0x000000058e7e7c20 */ /* 0x000fe20008410000 */
[----:B------:R-:W-:Y:S01]  /*bcc0*/  FMUL.FTZ R125, R143, UR5 ;  /* 0x000000058f7d7c20 */ /* 0x000fe20008410000 */
[----:B------:R-:W-:Y:S01]  /*bcd0*/  FMUL.FTZ R168, R121, UR5 ;  /* 0x0000000579a87c20 */ /* 0x000fe20008410000 */
[----:B------:R-:W3:Y:S01]  /*bce0*/  @P2 LDC R15, c[0x0][0x450] ;  /* 0x00011400ff0f2b82 */ /* 0x000ee20000000800 */
[----:B0-2---:R-:W-:Y:S01]  /*bcf0*/  FMUL.FTZ R0, R122, UR5 ;  /* 0x000000057a007c20 */ /* 0x005fe20008410000 */
[----:B------:R-:W-:Y:S01]  /*bd00*/  FMUL.FTZ R9, R127, UR5 ;  /* 0x000000057f097c20 */ /* 0x000fe20008410000 */
[----:B------:R-:W-:Y:S01]  /*bd10*/  FMUL.FTZ R120, R130, UR5 ;  /* 0x0000000582787c20 */ /* 0x000fe20008410000 */
[----:B------:R-:W-:Y:S01]  /*bd20*/  FMUL.FTZ R124, R138, UR5 ;  /* 0x000000058a7c7c20 */ /* 0x000fe20008410000 */
[----:B------:R-:W-:Y:S01]  /*bd30*/  FMUL.FTZ R123, R139, UR5 ;  /* 0x000000058b7b7c20 */ /* 0x000fe20008410000 */
[----:B------:R-:W-:Y:S01]  /*bd40*/  FMUL.FTZ R142, R144, UR5 ;  /* 0x00000005908e7c20 */ /* 0x000fe20008410000 */
[----:B------:R-:W-:Y:S01]  /*bd50*/  FMUL.FTZ R143, R145, UR5 ;  /* 0x00000005918f7c20 */ /* 0x000fe20008410000 */
[----:B------:R-:W-:Y:S01]  /*bd60*/  UPRMT UR4, UR61, 0x654, UR4 ;  /* 0x000006543d047896 */ /* 0x000fe20008000004 */
[----:B------:R-:W-:Y:S01]  /*bd70*/  FMUL.FTZ R172, R129, UR5 ;  /* 0x0000000581ac7c20 */ /* 0x000fe20008410000 */
[----:B------:R-:W-:Y:S01]  /*bd80*/  FMUL.FTZ R21, R131, UR5 ;  /* 0x0000000583157c20 */ /* 0x000fe20008410000 */
[----:B------:R-:W-:Y:S01]  /*bd90*/  FMUL.FTZ R173, R132, UR5 ;  /* 0x0000000584ad7c20 */ /* 0x000fe20008410000 */
[----:B------:R-:W-:Y:S01]  /*bda0*/  FMUL.FTZ R122, R134, UR5 ;  /* 0x00000005867a7c20 */ /* 0x000fe20008410000 */
[----:B------:R-:W-:Y:S01]  /*bdb0*/  FMUL.FTZ R121, R135, UR5 ;  /* 0x0000000587797c20 */ /* 0x000fe20008410000 */
[----:B------:R-:W-:Y:S01]  /*bdc0*/  FMUL.FTZ R175, R136, UR5 ;  /* 0x0000000588af7c20 */ /* 0x000fe20008410000 */
[----:B------:R-:W-:Y:S01]  /*bdd0*/  FMUL.FTZ R138, R140, UR5 ;  /* 0x000000058c8a7c20 */ /* 0x000fe20008410000 */
[----:B-1----:R-:W-:-:S04]  /*bde0*/  @P2 IMAD.HI.U32 R14, R155, R14, RZ ;  /* 0x0000000e9b0e2227 */ /* 0x002fc800078e00ff */
[----:B------:R-:W-:Y:S01]  /*bdf0*/  FMUL.FTZ R139, R141, UR5 ;  /* 0x000000058d8b7c20 */ /* 0x000fe20008410000 */
[----:B------:R-:W-:Y:S01]  /*be00*/  FMUL.FTZ R127, R147, UR5 ;  /* 0x00000005937f7c20 */ /* 0x000fe20008410000 */
[----:B------:R-:W-:Y:S01]  /*be10*/  FMUL.FTZ R144, R148, UR5 ;  /* 0x0000000594907c20 */ /* 0x000fe20008410000 */
[----:B------:R-:W-:Y:S01]  /*be20*/  FMUL.FTZ R145, R149, UR5 ;  /* 0x0000000595917c20 */ /* 0x000fe20008410000 */
[----:B------:R-:W-:Y:S01]  /*be30*/  FMUL.FTZ R130, R150, UR5 ;  /* 0x0000000596827c20 */ /* 0x000fe20008410000 */
[----:B------:R-:W-:Y:S01]  /*be40*/  FMUL.FTZ R129, R151, UR5 ;  /* 0x0000000597817c20 */ /* 0x000fe20008410000 */
[----:B------:R-:W-:Y:S01]  /*be50*/  FMUL.FTZ R147, R153, UR5 ;  /* 0x0000000599937c20 */ /* 0x000fe20008410000 */
[----:B---3--:R-:W-:Y:S01]  /*be60*/  @P2 SHF.R.U32.HI R155, RZ, R15, R14 ;  /* 0x0000000fff9b2219 */ /* 0x008fe2000001160e */
        /* <DEDUP_REMOVED lines=12> */
[----:B------:R-:W-:-:S02]  /*bf30*/  VIADD R15, R158, 0x1 ;  /* 0x000000019e0f7836 */ /* 0x000fc40000000000 */
[----:B------:R-:W-:Y:S01]  /*bf40*/  FMUL.FTZ R135, R167, UR5 ;  /* 0x00000005a7877c20 */ /* 0x000fe20008410000 */
[----:B------:R-:W-:Y:S01]  /*bf50*/  LOP3.LUT P1, RZ, R16, 0x80000, RZ, 0xc0, !PT ;  /* 0x0008000010ff7812 */ /* 0x000fe2000782c0ff */
[----:B------:R-:W1:Y:S01]  /*bf60*/  MUFU.TANH R20, R20 ;  /* 0x0000001400147308 */ /* 0x000e620000002400 */
[----:B------:R-:W-:Y:S01]  /*bf70*/  IMAD R14, R18, -0x2, R15 ;  /* 0xfffffffe120e7824 */ /* 0x000fe200078e020f */
[----:B------:R-:W-:Y:S01]  /*bf80*/  SYNCS.ARRIVE.TRANS64.RED.A1T0 RZ, [UR4], RZ ;  /* 0x000000ffffff79a7 */ /* 0x000fe20008100404 */
[----:B------:R-:W-:Y:S02]  /*bf90*/  ULOP3.LUT UR4, URZ, UR51, URZ, 0x33, !UPT ;  /* 0x000000333f047292 */ /* 0x000fe4000f8e333f */
[C---:B------:R-:W-:Y:S01]  /*bfa0*/  VIADD R157, R14.reuse, 0xffffffff ;  /* 0xffffffff0e9d7836 */ /* 0x040fe20000000000 */
[----:B------:R-:W-:Y:S02]  /*bfb0*/  IADD3 R15, R14, -UR50, R17 ;  /* 0x800000320e0f7c10 */ /* 0x000fe4000fffe011 */
[----:B------:R-:W2:Y:S03]  /*bfc0*/  MUFU.TANH R168, R168 ;  /* 0x000000a800a87308 */ /* 0x000ea60000002400 */
[----:B------:R-:W-:-:S02]  /*bfd0*/  VIADD R159, R15, UR55 ;  /* 0x000000370f9f7c36 */ /* 0x000fc40008000000 */
[----:B------:R-:W-:Y:S02]  /*bfe0*/  VIADD R160, R15, UR4 ;  /* 0x000000040fa07c36 */ /* 0x000fe40008000000 */
[--C-:B0-----:R-:W-:Y:S01]  /*bff0*/  IMAD.IADD R153, R159, 0x1, R152.reuse ;  /* 0x000000019f997824 */ /* 0x101fe200078e0298 */
[----:B------:R-:W0:Y:S01]  /*c000*/  MUFU.TANH R0, R0 ;  /* 0x0000000000007308 */ /* 0x000e220000002400 */
[----:B------:R-:W-:-:S07]  /*c010*/  IMAD.IADD R154, R160, 0x1, R152 ;  /* 0x00000001a09a7824 */ /* 0x000fce00078e0298 */
        /* <DEDUP_REMOVED lines=44> */
[----:B------:R-:W0:Y:S01]  /*c2e0*/  MUFU.TANH R135, R135 ;  /* 0x0000008700877308 */ /* 0x000e220000002400 */
[----:B-1234-:R-:W-:Y:S05]  /*c2f0*/  @!P1 BRA `(.L_x_1035) ;  /* 0x0000000000549947 */ /* 0x01efea0003800000 */
[----:B------:R-:W-:Y:S01]  /*c300*/  IADD3 R151, R17, -UR50, R152 ;  /* 0x8000003211977c10 */ /* 0x000fe2000fffe098 */
        /* <DEDUP_REMOVED lines=11> */
.L_x_1037:
[----:B------:R-:W-:-:S05]  /*c3c0*/  IMAD.U32 R152, RZ, RZ, UR41 ;  /* 0x00000029ff987e24 */ /* 0x000fca000f8e00ff */
[----:B------:R-:W-:-:S13]  /*c3d0*/  ISETP.NE.AND P1, PT, R152, 0x1, PT ;  /* 0x000000019800780c */ /* 0x000fda0003f25270 */
[----:B------:R-:W1:Y:S02]  /*c3e0*/  @P1 LDC.64 R14, c[0x0][0x9e8] ;  /* 0x00027a00ff0e1b82 */ /* 0x000e640000000a00 */
[----:B-1----:R-:W-:-:S05]  /*c3f0*/  @P1 IMAD.HI.U32 R14, R151, R14, RZ ;  /* 0x0000000e970e1227 */ /* 0x002fca00078e00ff */
[----:B------:R-:W-:-:S07]  /*c400*/  @P1 SHF.R.U32.HI R151, RZ, R15, R14 ;  /* 0x0000000fff971219 */ /* 0x000fce000001160e */
.L_x_1038:
[----:B------:R-:W-:Y:S05]  /*c410*/  BSYNC B0 ;  /* 0x0000000000007941 */ /* 0x000fea0003800000 */
.L_x_1036:
[----:B------:R-:W-:-:S05]  /*c420*/  IMAD R151, R151, R152, R157 ;  /* 0x0000009897977224 */ /* 0x000fca00078e029d */
[----:B------:R-:W-:Y:S02]  /*c430*/  VIADDMNMX R153, R151, R152, R153, PT ;  /* 0x0000009897997246 */ /* 0x000fe40003800199 */
[----:B------:R-:W-:-:S07]  /*c440*/  VIMNMX R154, R154, R151, !PT ;  /* 0x000000979a9a7248 */ /* 0x000fce0007fe0100 */
.L_x_1035:
[C---:B------:R-:W-:Y:S01]  /*c450*/  ISETP.GE.AND P1, PT, R158.reuse, 0x2, PT ;  /* 0x000000029e00780c */ /* 0x040fe20003f26270 */
[----:B------:R-:W1:Y:S01]  /*c460*/  SHFL.IDX PT, R14, R155, 0x1, 0x1c1f ;  /* 0x003c1f009b0e7f89 */ /* 0x000e6200000e0000 */
[----:B------:R-:W-:Y:S02]  /*c470*/  ISETP.GE.AND P2, PT, R158, 0x9, PT ;  /* 0x000000099e00780c */ /* 0x000fe40003f46270 */
[----:B------:R-:W-:Y:S02]  /*c480*/  ISETP.GT.AND P4, PT, R154, 0x1, !P1 ;  /* 0x000000019a00780c */ /* 0x000fe40004f84270 */
[----:B------:R-:W-:Y:S02]  /*c490*/  ISETP.GE.AND P5, PT, R158, 0xa, PT ;  /* 0x0000000a9e00780c */ /* 0x000fe40003fa6270 */
[----:B------:R-:W-:Y:S02]  /*c4a0*/  ISETP.GT.AND P3, PT, R154, 0x8, !P2 ;  /* 0x000000089a00780c */ /* 0x000fe40005764270 */
[----:B------:R-:W-:-:S02]  /*c4b0*/  ISETP.LT.OR P4, PT, R153, 0x2, P4 ;  /* 0x000000029900780c */ /* 0x000fc40002781670 */
[----:B------:R-:W-:Y:S02]  /*c4c0*/  ISETP.LT.OR P3, PT, R153, 0x9, P3 ;  /* 0x000000099900780c */ /* 0x000fe40001f61670 */
[----:B------:R-:W-:Y:S02]  /*c4d0*/  FSEL R168, R168, -INF , !P4 ;  /* 0xff800000a8a87808 */ /* 0x000fe40006000000 */
[----:B------:R-:W-:Y:S02]  /*c4e0*/  ISETP.GE.AND P4, PT, R158, 0x11, PT ;  /* 0x000000119e00780c */ /* 0x000fe40003f86270 */
[----:B------:R-:W-:Y:S02]  /*c4f0*/  LOP3.LUT R16, R16, 0xfffffffb, RZ, 0xc0, !PT ;  /* 0xfffffffb10107812 */ /* 0x000fe400078ec0ff */
[----:B------:R-:W-:Y:S02]  /*c500*/  FSEL R169, R169, -INF , !P3 ;  /* 0xff800000a9a97808 */ /* 0x000fe40005800000 */
[----:B------:R-:W-:-:S02]  /*c510*/  ISETP.GT.AND P3, PT, R154, 0x9, !P5 ;  /* 0x000000099a00780c */ /* 0x000fc40006f64270 */
[----:B------:R-:W-:Y:S02]  /*c520*/  @P5 LOP3.LUT R16, R16, 0x4, RZ, 0xfc, !PT ;  /* 0x0000000410105812 */ /* 0x000fe400078efcff */
[----:B------:R-:W-:Y:S02]  /*c530*/  ISETP.LT.OR P3, PT, R153, 0xa, P3 ;  /* 0x0000000a9900780c */ /* 0x000fe40001f61670 */
[----:B------:R-:W-:Y:S02]  /*c540*/  LOP3.LUT R16, R16, 0xfffffff7, RZ, 0xc0, !PT ;  /* 0xfffffff710107812 */ /* 0x000fe400078ec0ff */
[----:B0-----:R-:W-:Y:S02]  /*c550*/  FSEL R170, R170, -INF , !P3 ;  /* 0xff800000aaaa7808 */ /* 0x001fe40005800000 */
        /* <DEDUP_REMOVED lines=122> */
[----:B------:R-:W-:Y:S01]  /*cd00*/  IADD3 R141, R17, -UR50, R14 ;  /* 0x80000032118d7c10 */ /* 0x000fe2000fffe00e */
        /* <DEDUP_REMOVED lines=11> */
.L_x_1041:
[----:B------:R-:W-:-:S05]  /*cdc0*/  IMAD.U32 R158, RZ, RZ, UR41 ;  /* 0x00000029ff9e7e24 */ /* 0x000fca000f8e00ff */
[----:B------:R-:W-:-:S13]  /*cdd0*/  ISETP.NE.AND P6, PT, R158, 0x1, PT ;  /* 0x000000019e00780c */ /* 0x000fda0003fc5270 */
[----:B------:R-:W0:Y:S02]  /*cde0*/  @P6 LDC.64 R14, c[0x0][0x9e8] ;  /* 0x00027a00ff0e6b82 */ /* 0x000e240000000a00 */
[----:B0-----:R-:W-:-:S05]  /*cdf0*/  @P6 IMAD.HI.U32 R14, R141, R14, RZ ;  /* 0x0000000e8d0e6227 */ /* 0x001fca00078e00ff */
[----:B------:R-:W-:-:S07]  /*ce00*/  @P6 SHF.R.U32.HI R141, RZ, R15, R14 ;  /* 0x0000000fff8d6219 */ /* 0x000fce000001160e */
.L_x_1042:
[----:B------:R-:W-:Y:S05]  /*ce10*/  BSYNC B0 ;  /* 0x0000000000007941 */ /* 0x000fea0003800000 */
.L_x_1040:
[----:B------:R-:W-:-:S05]  /*ce20*/  IMAD R141, R141, R158, R157 ;  /* 0x0000009e8d8d7224 */ /* 0x000fca00078e029d */
[----:B------:R-:W-:Y:S02]  /*ce30*/  VIADDMNMX R153, R141, R158, R153, PT ;  /* 0x0000009e8d997246 */ /* 0x000fe40003800199 */
[----:B------:R-:W-:-:S07]  /*ce40*/  VIMNMX R154, R154, R141, !PT ;  /* 0x0000008d9a9a7248 */ /* 0x000fce0007fe0100 */
.L_x_1039:
        /* <DEDUP_REMOVED lines=9> */
[C---:B------:R-:W-:Y:S02]  /*cee0*/  LOP3.LUT P2, RZ, R16.reuse, 0x20000, RZ, 0xc0, !PT ;  /* 0x0002000010ff7812 */ /* 0x040fe4000784c0ff */
        /* <DEDUP_REMOVED lines=60> */
[----:B------:R-:W-:Y:S01]  /*d2b0*/  LOP3.LUT P2, RZ, R16, 0x40, RZ, 0xc0, !PT ;  /* 0x0000004010ff7812 */ /* 0x000fe2000784c0ff */
        /* <DEDUP_REMOVED lines=42> */
[----:B------:R-:W-:Y:S02]  /*d560*/  ISETP.GT.AND P1, PT, R154, RZ, !P6 ;  /* 0x000000ff9a00720c */ /* 0x000fe40007724270 */
        /* <DEDUP_REMOVED lines=36> */
[----:B------:R-:W-:Y:S01]  /*d7b0*/  FFMA.FTZ R172, R146, UR11, -R165 ;  /* 0x0000000b92ac7c23 */ /* 0x000fe200080108a5 */
[----:B------:R-:W-:Y:S01]  /*d7c0*/  MUFU.EX2 R141, R141 ;  /* 0x0000008d008d7308 */ /* 0x000fe20000000800 */
[----:B------:R-:W-:-:S04]  /*d7d0*/  FMNMX.FTZ R159, R123, R0, !PT ;  /* 0x000000007b9f7209 */ /* 0x000fc80007810000 */
[----:B------:R-:W-:-:S03]  /*d7e0*/  FMNMX.FTZ R0, R126, R159, !PT ;  /* 0x0000009f7e007209 */ /* 0x000fc60007810000 */
[----:B------:R-:W-:Y:S01]  /*d7f0*/  MUFU.EX2 R188, R188 ;  /* 0x000000bc00bc7308 */ /* 0x000fe20000000800 */
[----:B------:R-:W-:-:S04]  /*d800*/  FMNMX.FTZ R159, R125, R0, !PT ;  /* 0x000000007d9f7209 */ /* 0x000fc80007810000 */
        /* <DEDUP_REMOVED lines=10> */
[--C-:B------:R-:W-:Y:S01]  /*d8b0*/  FFMA.FTZ R176, R142, UR11, -R165.reuse ;  /* 0x0000000b8eb07c23 */ /* 0x100fe200080108a5 */
[----:B------:R-:W-:Y:S01]  /*d8c0*/  FFMA.FTZ R165, R20, UR11, -R165 ;  /* 0x0000000b14a57c23 */ /* 0x000fe200080108a5 */
        /* <DEDUP_REMOVED lines=10> */
[----:B------:R-:W-:Y:S04]  /*d970*/  MUFU.EX2 R159, R159 ;  /* 0x0000009f009f7308 */ /* 0x000fe80000000800 */
[----:B------:R-:W0:Y:S04]  /*d980*/  SHFL.BFLY PT, R153, R0, 0x2, 0x1f ;  /* 0x0c401f0000997f89 */ /* 0x000e2800000e0000 */
[----:B------:R-:W-:Y:S08]  /*d990*/  MUFU.EX2 R180, R180 ;  /* 0x000000b400b47308 */ /* 0x000ff00000000800 */
[----:B------:R-:W-:Y:S08]  /*d9a0*/  MUFU.EX2 R161, R161 ;  /* 0x000000a100a17308 */ /* 0x000ff00000000800 */
[----:B------:R-:W-:Y:S01]  /*d9b0*/  MUFU.EX2 R182, R182 ;  /* 0x000000b600b67308 */ /* 0x000fe20000000800 */
[----:B0-----:R-:W-:-:S02]  /*d9c0*/  FMNMX.FTZ R153, R0, R153, !PT ;  /* 0x0000009900997209 */ /* 0x001fc40007810000 */
[----:B------:R-:W-:-:S05]  /*d9d0*/  FSEL R0, R9, RZ, P1 ;  /* 0x000000ff09007208 */ /* 0x000fca0000800000 */
[----:B------:R-:W-:Y:S01]  /*d9e0*/  MUFU.EX2 R131, R131 ;  /* 0x0000008300837308 */ /* 0x000fe20000000800 */
[----:B------:R-:W0:Y:S01]  /*d9f0*/  SHFL.BFLY PT, R10, R153, 0x1, 0x1f ;  /* 0x0c201f00990a7f89 */ /* 0x000e2200000e0000 */
[----:B------:R-:W-:-:S04]  /*da00*/  FADD.FTZ R0, -R0, R11 ;  /* 0x0000000b00007221 */ /* 0x000fc80000010100 */
[----:B------:R-:W-:Y:S02]  /*da10*/  FMUL.FTZ R0, R0, UR11 ;  /* 0x0000000b00007c20 */ /* 0x000fe40008410000 */
[----:B------:R-:W-:Y:S08]  /*da20*/  MUFU.EX2 R176, R176 ;  /* 0x000000b000b07308 */ /* 0x000ff00000000800 */
[----:B------:R-:W1:Y:S08]  /*da30*/  MUFU.EX2 R0, R0 ;  /* 0x0000000000007308 */ /* 0x000e700000000800 */
[----:B------:R-:W-:Y:S01]  /*da40*/  MUFU.EX2 R135, R135 ;  /* 0x0000008700877308 */ /* 0x000fe20000000800 */
[----:B0-----:R-:W-:-:S04]  /*da50*/  FMNMX.FTZ R10, R153, R10, !PT ;  /* 0x0000000a990a7209 */ /* 0x001fc80007810000 */
[C---:B------:R-:W-:Y:S01]  /*da60*/  FSETP.NEU.FTZ.AND P1, PT, R10.reuse, -INF , PT ;  /* 0xff8000000a00780b */ /* 0x040fe20003f3d000 */
[----:B------:R-:W-:Y:S02]  /*da70*/  FMUL.FTZ R149, R10, UR11 ;  /* 0x0000000b0a957c20 */ /* 0x000fe40008410000 */
[----:B------:R-:W-:Y:S03]  /*da80*/  MUFU.EX2 R178, R178 ;  /* 0x000000b200b27308 */ /* 0x000fe60000000800 */
[----:B------:R-:W-:-:S05]  /*da90*/  FSEL R149, R149, RZ, P1 ;  /* 0x000000ff95957208 */ /* 0x000fca0000800000 */
[--C-:B------:R-:W-:Y:S01]  /*daa0*/  FFMA.FTZ R191, R14, UR11, -R149.reuse ;  /* 0x0000000b0ebf7c23 */ /* 0x100fe20008010895 */
[--C-:B------:R-:W-:Y:S01]  /*dab0*/  FFMA.FTZ R14, R15, UR11, -R149.reuse ;  /* 0x0000000b0f0e7c23 */ /* 0x100fe20008010895 */
[----:B------:R-:W-:Y:S01]  /*dac0*/  FSEL R15, R10, RZ, P1 ;  /* 0x000000ff0a0f7208 */ /* 0x000fe20000800000 */
[--C-:B------:R-:W-:Y:S01]  /*dad0*/  FFMA.FTZ R189, R163, UR11, -R149.reuse ;  /* 0x0000000ba3bd7c23 */ /* 0x100fe20008010895 */
[--C-:B------:R-:W-:Y:S01]  /*dae0*/  FFMA.FTZ R20, R2, UR11, -R149.reuse ;  /* 0x0000000b02147c23 */ /* 0x100fe20008010895 */
[--C-:B------:R-:W-:Y:S01]  /*daf0*/  FFMA.FTZ R185, R120, UR11, -R149.reuse ;  /* 0x0000000b78b97c23 */ /* 0x100fe20008010895 */
[----:B------:R-:W-:Y:S01]  /*db00*/  MUFU.EX2 R191, R191 ;  /* 0x000000bf00bf7308 */ /* 0x000fe20000000800 */
[----:B------:R-:W-:Y:S01]  /*db10*/  FADD.FTZ R15, -R15, R12 ;  /* 0x0000000c0f0f7221 */ /* 0x000fe20000010100 */
[----:B------:R-:W-:Y:S01]  /*db20*/  FFMA.FTZ R120, R21, UR11, -R149 ;  /* 0x0000000b15787c23 */ /* 0x000fe20008010895 */
[----:B-1----:R-:W-:Y:S01]  /*db30*/  FFMA.FTZ R21, R0, R8, R141 ;  /* 0x0000000800157223 */ /* 0x002fe2000001008d */
[--C-:B------:R-:W-:Y:S01]  /*db40*/  FFMA.FTZ R187, R122, UR11, -R149.reuse ;  /* 0x0000000b7abb7c23 */ /* 0x100fe20008010895 */
[----:B------:R-:W-:Y:S01]  /*db50*/  FMUL.FTZ R15, R15, UR11 ;  /* 0x0000000b0f0f7c20 */ /* 0x000fe20008410000 */
[----:B------:R-:W-:Y:S01]  /*db60*/  FFMA.FTZ R122, R121, UR11, -R149 ;  /* 0x0000000b797a7c23 */ /* 0x000fe20008010895 */
[----:B------:R-:W-:Y:S01]  /*db70*/  FADD.FTZ R21, R188, R21 ;  /* 0x00000015bc157221 */ /* 0x000fe20000010000 */
[----:B------:R-:W-:Y:S01]  /*db80*/  MUFU.EX2 R189, R189 ;  /* 0x000000bd00bd7308 */ /* 0x000fe20000000800 */
[--C-:B------:R-:W-:Y:S01]  /*db90*/  FFMA.FTZ R179, R130, UR11, -R149.reuse ;  /* 0x0000000b82b37c23 */ /* 0x100fe20008010895 */
[----:B------:R-:W-:Y:S01]  /*dba0*/  FFMA.FTZ R181, R124, UR11, -R149 ;  /* 0x0000000b7cb57c23 */ /* 0x000fe20008010895 */
[----:B------:R-:W-:Y:S01]  /*dbb0*/  FADD.FTZ R130, R190, R21 ;  /* 0x00000015be827221 */ /* 0x000fe20000010000 */
[--C-:B------:R-:W-:Y:S01]  /*dbc0*/  FFMA.FTZ R124, R123, UR11, -R149.reuse ;  /* 0x0000000b7b7c7c23 */ /* 0x100fe20008010895 */
[--C-:B------:R-:W-:Y:S01]  /*dbd0*/  FFMA.FTZ R183, R126, UR11, -R149.reuse ;  /* 0x0000000b7eb77c23 */ /* 0x100fe20008010895 */
[--C-:B------:R-:W-:Y:S01]  /*dbe0*/  FFMA.FTZ R12, R125, UR11, -R149.reuse ;  /* 0x0000000b7d0c7c23 */ /* 0x100fe20008010895 */
[--C-:B------:R-:W-:Y:S01]  /*dbf0*/  FFMA.FTZ R173, R134, UR11, -R149.reuse ;  /* 0x0000000b86ad7c23 */ /* 0x100fe20008010895 */
[----:B------:R0:W1:Y:S01]  /*dc00*/  MUFU.EX2 R2, R15 ;  /* 0x0000000f00027308 */ /* 0x0000620000000800 */
        /* <DEDUP_REMOVED lines=23> */
[--C-:B------:R-:W-:Y:S01]  /*dd80*/  FFMA.FTZ R134, R136, UR11, -R149.reuse ;  /* 0x0000000b88867c23 */ /* 0x100fe20008010895 */
[----:B------:R-:W-:Y:S02]  /*dd90*/  FFMA.FTZ R149, R151, UR11, -R149 ;  /* 0x0000000b97957c23 */ /* 0x000fe40008010895 */
        /* <DEDUP_REMOVED lines=63> */
.L_x_1043:
        /* <DEDUP_REMOVED lines=34> */
.L_x_1025:
        /* <DEDUP_REMOVED lines=99> */
.L_x_1045:
[----:B------:R-:W-:Y:S01]  /*e9e0*/  ULEA UR5, UR38, UR40, 0x3 ;  /* 0x0000002826057291 */ /* 0x000fe2000f8e183f */
[----:B------:R-:W-:-:S05]  /*e9f0*/  IMAD.U32 R0, RZ, RZ, UR39 ;  /* 0x00000027ff007e24 */ /* 0x000fca000f8e00ff */
[----:B------:R-:W-:-:S04]  /*ea00*/  SHF.L.U32 R0, R0, 0x1f, RZ ;  /* 0x0000001f00007819 */ /* 0x000fc800000006ff */
[----:B------:R0:W1:Y:S01]  /*ea10*/  SYNCS.PHASECHK.TRANS64.TRYWAIT P1, [UR5+0x30850], R0 ;  /* 0x03085000ff0075a7 */ /* 0x0000620008020145 */
[----:B------:R-:W-:Y:S05]  /*ea20*/  @!P0 BRA `(.L_x_1046) ;  /* 0x0000000000048947 */ /* 0x000fea0003800000 */
[----:B------:R-:W-:Y:S01]  /*ea30*/  BPT.TRAP 0x1 ;  /* 0x000000040000795c */ /* 0x000fe20000300000 */
.L_x_1046:
[----:B-1----:R-:W-:Y:S05]  /*ea40*/  @P1 BRA `(.L_x_1047) ;  /* 0x0000000000081947 */ /* 0x002fea0003800000 */
[----:B------:R-:W1:Y:S02]  /*ea50*/  SYNCS.PHASECHK.TRANS64.TRYWAIT P1, [UR5+0x30850], R0 ;  /* 0x03085000ff0075a7 */ /* 0x000e640008020145 */
[----:B-1----:R-:W-:Y:S05]  /*ea60*/  @!P1 BRA `(.L_x_1048) ;  /* 0x0000007400d89947 */ /* 0x002fea0003800000 */
.L_x_1047:
[----:B------:R-:W-:Y:S01]  /*ea70*/  UIADD3 UR40, UR40, 0x400, URZ ;  /* 0x0000040028287890 */ /* 0x000fe2000fffe03f */
[----:B------:R-:W-:Y:S01]  /*ea80*/  WARPGROUP.ARRIVE ;  /* 0x00000000000079c5 */ /* 0x000fe20000000000 */
[----:B------:R-:W-:Y:S01]  /*ea90*/  UMOV UR7, 0x40000040 ;  /* 0x4000004000077882 */ /* 0x000fe20000000000 */
[----:B-1----:R-:W1:Y:S01]  /*eaa0*/  SHFL.BFLY PT, R5, R8, 0x2, 0x1f ;  /* 0x0c401f0008057f89 */ /* 0x002e6200000e0000 */
[----:B------:R-:W-:Y:S01]  /*eab0*/  USHF.R.U32.HI UR40, URZ, 0x4, UR40 ;  /* 0x000000043f287899 */ /* 0x000fe20008011628 */
[----:B------:R-:W-:Y:S02]  /*eac0*/  IMAD.MOV.U32 R17, RZ, RZ, RZ ;  /* 0x000000ffff117224 */ /* 0x000fe400078e00ff */
[----:B0-----:R-:W0:Y:S01]  /*ead0*/  SHFL.BFLY PT, R0, R3, 0x2, 0x1f ;  /* 0x0c401f0003007f89 */ /* 0x001e2200000e0000 */
[----:B------:R-:W-:Y:S01]  /*eae0*/  ULOP3.LUT UR40, UR40, 0x3fff, URZ, 0xc0, !UPT ;  /* 0x00003fff28287892 */ /* 0x000fe2000f8ec03f */
[----:B------:R-:W-:Y:S02]  /*eaf0*/  IMAD.MOV.U32 R20, RZ, RZ, RZ ;  /* 0x000000ffff147224 */ /* 0x000fe400078e00ff */
[----:B------:R-:W-:Y:S01]  /*eb00*/  IMAD.U32 R4, RZ, RZ, UR11 ;  /* 0x0000000bff047e24 */ /* 0x000fe2000f8e00ff */
[----:B------:R-:W-:-:S04]  /*eb10*/  ULOP3.LUT UR4, UR40, 0x3000000, URZ, 0xfc, !UPT ;  /* 0x0300000028047892 */ /* 0x000fc8000f8efc3f */
[----:B------:R-:W-:-:S07]  /*eb20*/  UIMAD UR4, UR38, 0x900, UR4 ;  /* 0x00000900260478a4 */ /* 0x000fce000f8e0204 */
[----:B------:R-:W-:Y:S02]  /*eb30*/  UMOV UR6, UR4 ;  /* 0x0000000400067c82 */ /* 0x000fe40008000000 */
[----:B------:R-:W-:Y:S01]  /*eb40*/  HGMMA.64x192x16.F32 R24, R188, gdesc[UR4].tnspB, R24, gsb0 ;  /* 0x42e00004bc187df0 */ /* 0x000fe20008000818 */
[----:B------:R-:W-:Y:S01]  /*eb50*/  UIADD3 UR6, UR4, 0x80, URZ ;  /* 0x0000008004067890 */ /* 0x000fe2000fffe03f */
[----:B-1----:R-:W-:Y:S01]  /*eb60*/  FADD.FTZ R5, R5, R8 ;  /* 0x0000000805057221 */ /* 0x002fe20000010000 */
[----:B------:R-:W-:Y:S01]  /*eb70*/  UMOV UR7, 0x40000040 ;  /* 0x4000004000077882 */ /* 0x000fe20000000000 */
[----:B------:R-:W-:Y:S02]  /*eb80*/  IMAD.U32 R8, RZ, RZ, UR11 ;  /* 0x0000000bff087e24 */ /* 0x000fe4000f8e00ff */
[----:B0-----:R-:W-:Y:S02]  /*eb90*/  FADD.FTZ R2, R0, R3 ;  /* 0x0000000300027221 */ /* 0x001fe40000010000 */
[----:B------:R-:W0:Y:S04]  /*eba0*/  SHFL.BFLY PT, R0, R5, 0x1, 0x1f ;  /* 0x0c201f0005007f89 */ /* 0x000e2800000e0000 */
[----:B------:R-:W1:Y:S01]  /*ebb0*/  SHFL.BFLY PT, R7, R2, 0x1, 0x1f ;  /* 0x0c201f0002077f89 */ /* 0x000e6200000e0000 */
[----:B0-----:R-:W-:Y:S01]  /*ebc0*/  FADD.FTZ R11, R5, R0 ;  /* 0x00000000050b7221 */ /* 0x001fe20000010000 */
[----:B------:R-:W-:-:S02]  /*ebd0*/  IMAD.MOV.U32 R0, RZ, RZ, -0x800000 ;  /* 0xff800000ff007424 */ /* 0x000fc400078e00ff */
[----:B-1----:R-:W-:Y:S02]  /*ebe0*/  FADD.FTZ R12, R2, R7 ;  /* 0x00000007020c7221 */ /* 0x002fe40000010000 */
[----:B------:R-:W-:Y:S01]  /*ebf0*/  FSETP.NE.FTZ.AND P1, PT, R11, RZ, PT ;  /* 0x000000ff0b00720b */ /* 0x000fe20003f35000 */
[----:B------:R-:W-:Y:S02]  /*ec00*/  IMAD.MOV.U32 R2, RZ, RZ, -0x800000 ;  /* 0xff800000ff027424 */ /* 0x000fe400078e00ff */
[----:B------:R-:W-:-:S10]  /*ec10*/  FSETP.NE.FTZ.AND P2, PT, R12, RZ, PT ;  /* 0x000000ff0c00720b */ /* 0x000fd40003f55000 */
[----:B------:R-:W0:Y:S01]  /*ec20*/  @P1 MUFU.LG2 R6, R11 ;  /* 0x0000000b00061308 */ /* 0x000e220000000c00 */
[----:B------:R-:W-:Y:S02]  /*ec30*/  @P1 FMUL.FTZ R4, R4, 0.69314718246459960938 ;  /* 0x3f31721804041820 */ /* 0x000fe40000410000 */
        /* <DEDUP_REMOVED lines=23> */
[----:B------:R-:W-:Y:S01]  /*edb0*/  UIADD3 UR4, UR4, 0x280, URZ ;  /* 0x0000028004047890 */ /* 0x000fe2000fffe03f */
[----:B------:R-:W-:Y:S02]  /*edc0*/  WARPGROUP.DEPBAR.LE gsb0, 0x0 ;  /* 0x00008000000079c5 */ /* 0x000fe40000010000 */
[----:B------:R-:W-:-:S14]  /*edd0*/  WARPGROUP.ARRIVE ;  /* 0x00000000000079c5 */ /* 0x000fdc0000000000 */
        /* <DEDUP_REMOVED lines=9> */
.L_x_1049:
        /* <DEDUP_REMOVED lines=108> */
.L_x_971:
[----:B------:R-:W0:Y:S01]  /*f530*/  S2R R20, SR_CgaCtaId ;  /* 0x0000000000147919 */ /* 0x000e220000008800 */
[----:B------:R-:W-:Y:S01]  /*f540*/  MOV R17, 0x400 ;  /* 0x0000040000117802 */ /* 0x000fe20000000f00 */
[----:B------:R-:W-:Y:S01]  /*f550*/  BSSY B0, `(.L_x_1050) ;  /* 0x0000231000007945 */ /* 0x000fe20003800000 */
[----:B------:R-:W-:Y:S02]  /*f560*/  BAR.SYNC.DEFER_BLOCKING 0x5, 0x180 ;  /* 0x0146000000007b1d */ /* 0x000fe40000010000 */
[----:B0-----:R-:W-:-:S05]  /*f570*/  LEA R17, R20, R17, 0x18 ;  /* 0x0000001114117211 */ /* 0x001fca00078ec0ff */
[----:B------:R-:W0:Y:S02]  /*f580*/  LDS R20, [R17+0x308d0] ;  /* 0x0308d00011147984 */ /* 0x000e240000000800 */
[----:B0-----:R-:W-:Y:S01]  /*f590*/  R2UR UR4, R20 ;  /* 0x00000000140472ca */ /* 0x001fe200000e0000 */
[----:B------:R-:W-:Y:S06]  /*f5a0*/  BAR.ARV 0x4, 0x180 ;  /* 0x0106000000007b1d */ /* 0x000fec0000002000 */
[----:B------:R-:W-:Y:S08]  /*f5b0*/  @P0 BRA `(.L_x_1051) ;  /* 0x0000001400fc0947 */ /* 0x000ff00003800000 */
[----:B------:R-:W0:Y:S01]  /*f5c0*/  S2R R20, SR_SWINHI ;  /* 0x0000000000147919 */ /* 0x000e220000002f00 */
[----:B------:R-:W-:Y:S01]  /*f5d0*/  IMAD R21, R196, 0x40, R22 ;  /* 0x00000040c4157824 */ /* 0x000fe200078e0216 */
[----:B------:R-:W1:Y:S01]  /*f5e0*/  LDC R52, c[0x0][0xbe8] ;  /* 0x0002fa00ff347b82 */ /* 0x000e620000000800 */
[----:B------:R-:W-:Y:S01]  /*f5f0*/  F2FP.F16.F32.PACK_AB R6, R7, R6 ;  /* 0x000000060706723e */ /* 0x000fe200000000ff */
[----:B------:R-:W-:Y:S01]  /*f600*/  ULDC.64 UR8, c[0x0][0xb90] ;  /* 0x0002e40000087ab9 */ /* 0x000fe20000000a00 */
[----:B------:R-:W-:Y:S02]  /*f610*/  F2FP.F16.F32.PACK_AB R7, R152, R33 ;  /* 0x000000219807723e */ /* 0x000fe400000000ff */
[----:B------:R-:W-:Y:S02]  /*f620*/  F2FP.F16.F32.PACK_AB R4, R25, R4 ;  /* 0x000000041904723e */ /* 0x000fe400000000ff */
[----:B------:R-:W-:Y:S02]  /*f630*/  R2UR UR11, R194 ;  /* 0x00000000c20b72ca */ /* 0x000fe400000e0000 */
[----:B------:R-:W-:-:S02]  /*f640*/  R2UR UR13, R195 ;  /* 0x00000000c30d72ca */ /* 0x000fc400000e0000 */
[----:B------:R-:W-:Y:S02]  /*f650*/  F2FP.F16.F32.PACK_AB R5, R150, R5 ;  /* 0x000000059605723e */ /* 0x000fe400000000ff */
[----:B------:R-:W-:Y:S02]  /*f660*/  F2FP.F16.F32.PACK_AB R10, R11, R10 ;  /* 0x0000000a0b0a723e */ /* 0x000fe400000000ff */
[----:B------:R-:W-:Y:S02]  /*f670*/  F2FP.F16.F32.PACK_AB R8, R15, R8 ;  /* 0x000000080f08723e */ /* 0x000fe400000000ff */
[----:B------:R-:W-:Y:S02]  /*f680*/  F2FP.F16.F32.PACK_AB R11, R146, R131 ;  /* 0x00000083920b723e */ /* 0x000fe400000000ff */
[----:B------:R-:W-:Y:S01]  /*f690*/  F2FP.F16.F32.PACK_AB R12, R13, R12 ;  /* 0x0000000c0d0c723e */ /* 0x000fe200000000ff */
[----:B------:R-:W-:Y:S01]  /*f6a0*/  USHF.R.S32.HI UR10, URZ, 0x1f, UR11 ;  /* 0x0000001f3f0a7899 */ /* 0x000fe2000801140b */
[----:B------:R-:W-:Y:S01]  /*f6b0*/  F2FP.F16.F32.PACK_AB R13, R145, R130 ;  /* 0x00000082910d723e */ /* 0x000fe200000000ff */
[----:B------:R-:W-:Y:S01]  /*f6c0*/  UIMAD.WIDE.U32 UR6, UR11, UR8, URZ ;  /* 0x000000080b0672a5 */ /* 0x000fe2000f8e003f */
[----:B------:R-:W-:Y:S01]  /*f6d0*/  F2FP.F16.F32.PACK_AB R14, R53, R14 ;  /* 0x0000000e350e723e */ /* 0x000fe200000000ff */
[----:B------:R-:W-:Y:S01]  /*f6e0*/  UIMAD UR5, UR10, UR8, URZ ;  /* 0x000000080a0572a4 */ /* 0x000fe2000f8e023f */
[----:B------:R-:W-:Y:S01]  /*f6f0*/  F2FP.F16.F32.PACK_AB R15, R144, R129 ;  /* 0x00000081900f723e */ /* 0x000fe200000000ff */
[----:B------:R-:W-:Y:S01]  /*f700*/  USHF.R.S32.HI UR12, URZ, 0x1f, UR13 ;  /* 0x0000001f3f0c7899 */ /* 0x000fe2000801140d */
[----:B------:R-:W-:Y:S01]  /*f710*/  F2FP.F16.F32.PACK_AB R24, R57, R24 ;  /* 0x000000183918723e */ /* 0x000fe200000000ff */
[----:B------:R-:W-:Y:S01]  /*f720*/  UIMAD UR5, UR11, UR9, UR5 ;  /* 0x000000090b0572a4 */ /* 0x000fe2000f8e0205 */
[----:B------:R-:W-:-:S02]  /*f730*/  F2FP.F16.F32.PACK_AB R88, R89, R88 ;  /* 0x000000585958723e */ /* 0x000fc400000000ff */
[----:B------:R-:W-:Y:S02]  /*f740*/  MOV R48, R17 ;  /* 0x0000001100307202 */ /* 0x000fe40000000f00 */
[----:B0-----:R-:W-:Y:S01]  /*f750*/  MOV R49, R20 ;  /* 0x0000001400317202 */ /* 0x001fe20000000f00 */
[----:B------:R-:W-:Y:S01]  /*f760*/  ULDC.64 UR8, c[0x0][0xb98] ;  /* 0x0002e60000087ab9 */ /* 0x000fe20000000a00 */
[----:B------:R-:W-:Y:S01]  /*f770*/  UIADD3 UR7, UR7, UR5, URZ ;  /* 0x0000000507077290 */ /* 0x000fe2000fffe03f */
[----:B------:R-:W-:Y:S01]  /*f780*/  F2FP.F16.F32.PACK_AB R89, R137, R90 ;  /* 0x0000005a8959723e */ /* 0x000fe200000000ff */
[----:B------:R-:W-:Y:S01]  /*f790*/  UIMAD UR5, UR12, UR8, URZ ;  /* 0x000000080c0572a4 */ /* 0x000fe2000f8e023f */
[--C-:B------:R-:W-:Y:S01]  /*f7a0*/  IMAD.WIDE R46, R202, 0x2, R48.reuse ;  /* 0x00000002ca2e7825 */ /* 0x100fe200078e0230 */
[----:B------:R-:W-:Y:S01]  /*f7b0*/  UIMAD.WIDE.U32 UR6, UR13, UR8, UR6 ;  /* 0x000000080d0672a5 */ /* 0x000fe2000f8e0006 */
[----:B------:R-:W-:Y:S01]  /*f7c0*/  F2FP.F16.F32.PACK_AB R96, R97, R96 ;  /* 0x000000606160723e */ /* 0x000fe200000000ff */
[----:B------:R-:W-:Y:S01]  /*f7d0*/  UIMAD UR5, UR13, UR9, UR5 ;  /* 0x000000090d0572a4 */ /* 0x000fe2000f8e0205 */
[----:B------:R-:W-:Y:S01]  /*f7e0*/  IMAD.WIDE R48, R21, 0x2, R48 ;  /* 0x0000000215307825 */ /* 0x000fe200078e0230 */
[C---:B------:R-:W-:Y:S01]  /*f7f0*/  IADD3 R27, P5, R46.reuse, 0x8060, RZ ;  /* 0x000080602e1b7810 */ /* 0x040fe20007fbe0ff */
[----:B------:R-:W-:Y:S01]  /*f800*/  ULDC.64 UR8, c[0x0][0xae8] ;  /* 0x0002ba0000087ab9 */ /* 0x000fe20000000a00 */
[----:B------:R-:W-:-:S02]  /*f810*/  LOP3.LUT R21, R46, 0x380, RZ, 0xc0, !PT ;  /* 0x000003802e157812 */ /* 0x000fc400078ec0ff */
[----:B------:R-:W-:Y:S02]  /*f820*/  LOP3.LUT R26, R27, 0x380, RZ, 0xc0, !PT ;  /* 0x000003801b1a7812 */ /* 0x000fe400078ec0ff */
[----:B------:R-:W-:Y:S02]  /*f830*/  IADD3 R43, P0, R46, 0x8020, RZ ;  /* 0x000080202e2b7810 */ /* 0x000fe40007f1e0ff */
[----:B------:R-:W-:Y:S02]  /*f840*/  SHF.R.U64 R26, R26, 0x3, RZ ;  /* 0x000000031a1a7819 */ /* 0x000fe400000012ff */
[C---:B------:R-:W-:Y:S01]  /*f850*/  IADD3 R45, P6, R46.reuse, 0x8040, RZ ;  /* 0x000080402e2d7810 */ /* 0x040fe20007fde0ff */
[--C-:B------:R-:W-:Y:S01]  /*f860*/  IMAD.X R55, RZ, RZ, R47.reuse, P0 ;  /* 0x000000ffff377224 */ /* 0x100fe200000e062f */
[----:B------:R-:W-:Y:S02]  /*f870*/  IADD3 R30, P1, R46, 0x8000, RZ ;  /* 0x000080002e1e7810 */ /* 0x000fe40007f3e0ff */
[----:B------:R-:W-:Y:S01]  /*f880*/  SHF.R.U64 R21, R21, 0x3, RZ ;  /* 0x0000000315157819 */ /* 0x000fe200000012ff */
[--C-:B------:R-:W-:Y:S01]  /*f890*/  IMAD.X R51, RZ, RZ, R47.reuse, P6 ;  /* 0x000000ffff337224 */ /* 0x100fe200030e062f */
[----:B------:R-:W-:Y:S01]  /*f8a0*/  LOP3.LUT R32, R43, 0x380, RZ, 0xc0, !PT ;  /* 0x000003802b207812 */ /* 0x000fe200078ec0ff */
[--C-:B------:R-:W-:Y:S01]  /*f8b0*/  IMAD.X R59, RZ, RZ, R47.reuse, P1 ;  /* 0x000000ffff3b7224 */ /* 0x100fe200008e062f */
[----:B------:R-:W-:Y:S01]  /*f8c0*/  LOP3.LUT R26, R26, R27, RZ, 0x3c, !PT ;  /* 0x0000001b1a1a7212 */ /* 0x000fe200078e3cff */
[----:B------:R-:W-:Y:S01]  /*f8d0*/  IMAD.X R27, RZ, RZ, R47, P5 ;  /* 0x000000ffff1b7224 */ /* 0x000fe200028e062f */
[----:B------:R-:W-:-:S02]  /*f8e0*/  IADD3 R41, P2, R46, 0x4060, RZ ;  /* 0x000040602e297810 */ /* 0x000fc40007f5e0ff */
[C---:B------:R-:W-:Y:S02]  /*f8f0*/  IADD3 R29, P3, R46.reuse, 0x20, RZ ;  /* 0x000000202e1d7810 */ /* 0x040fe40007f7e0ff */
[C---:B------:R-:W-:Y:S01]  /*f900*/  IADD3 R39, P4, R46.reuse, 0x4040, RZ ;  /* 0x000040402e277810 */ /* 0x040fe20007f9e0ff */
[--C-:B------:R-:W-:Y:S01]  /*f910*/  IMAD.X R63, RZ, RZ, R47.reuse, P2 ;  /* 0x000000ffff3f7224 */ /* 0x100fe200010e062f */
[C---:B------:R-:W-:Y:S01]  /*f920*/  IADD3 R37, P5, R46.reuse, 0x4020, RZ ;  /* 0x000040202e257810 */ /* 0x040fe20007fbe0ff */
[--C-:B------:R-:W-:Y:S01]  /*f930*/  IMAD.X R67, RZ, RZ, R47.reuse, P3 ;  /* 0x000000ffff437224 */ /* 0x100fe200018e062f */
[C---:B------:R-:W-:Y:S01]  /*f940*/  IADD3 R28, P6, R46.reuse, 0x4000, RZ ;  /* 0x000040002e1c7810 */ /* 0x040fe20007fde0ff */
[--C-:B------:R-:W-:Y:S01]  /*f950*/  IMAD.X R71, RZ, RZ, R47.reuse, P4 ;  /* 0x000000ffff477224 */ /* 0x100fe200020e062f */
[C---:B------:R-:W-:Y:S01]  /*f960*/  IADD3 R35, P0, R46.reuse, 0x60, RZ ;  /* 0x000000602e237810 */ /* 0x040fe20007f1e0ff */
[--C-:B------:R-:W-:Y:S01]  /*f970*/  IMAD.X R75, RZ, RZ, R47.reuse, P5 ;  /* 0x000000ffff4b7224 */ /* 0x100fe200028e062f */
[----:B------:R-:W-:Y:S01]  /*f980*/  IADD3 R31, P1, R46, 0x40, RZ ;  /* 0x000000402e1f7810 */ /* 0x000fe20007f3e0ff */
[--C-:B------:R-:W-:Y:S01]  /*f990*/  IMAD.X R79, RZ, RZ, R47.reuse, P6 ;  /* 0x000000ffff4f7224 */ /* 0x100fe200030e062f */
[----:B------:R-:W-:Y:S01]  /*f9a0*/  LOP3.LUT R46, R21, R46, RZ, 0x3c, !PT ;  /* 0x0000002e152e7212 */ /* 0x000fe200078e3cff */
[--C-:B------:R-:W-:Y:S01]  /*f9b0*/  IMAD.X R83, RZ, RZ, R47.reuse, P0 ;  /* 0x000000ffff537224 */ /* 0x100fe200000e062f */
[----:B------:R-:W-:Y:S01]  /*f9c0*/  SHF.R.U64 R32, R32, 0x3, RZ ;  /* 0x0000000320207819 */ /* 0x000fe200000012ff */
[----:B------:R-:W-:Y:S01]  /*f9d0*/  IMAD.X R87, RZ, RZ, R47, P1 ;  /* 0x000000ffff577224 */ /* 0x000fe200008e062f */
[----:B------:R-:W-:-:S02]  /*f9e0*/  LOP3.LUT R21, R30, 0x380, RZ, 0xc0, !PT ;  /* 0x000003801e157812 */ /* 0x000fc400078ec0ff */
[----:B------:R-:W-:Y:S02]  /*f9f0*/  LOP3.LUT R54, R32, R43, RZ, 0x3c, !PT ;  /* 0x0000002b20367212 */ /* 0x000fe400078e3cff */
[----:B------:R-:W-:Y:S02]  /*fa00*/  LOP3.LUT R20, R41, 0x380, RZ, 0xc0, !PT ;  /* 0x0000038029147812 */ /* 0x000fe400078ec0ff */
[----:B------:R-:W-:Y:S02]  /*fa10*/  SHF.R.U64 R21, R21, 0x3, RZ ;  /* 0x0000000315157819 */ /* 0x000fe400000012ff */
[----:B------:R-:W-:Y:S02]  /*fa20*/  LOP3.LUT R32, R39, 0x380, RZ, 0xc0, !PT ;  /* 0x0000038027207812 */ /* 0x000fe400078ec0ff */
[----:B------:R-:W-:Y:S02]  /*fa30*/  SHF.R.U64 R20, R20, 0x3, RZ ;  /* 0x0000000314147819 */ /* 0x000fe400000012ff */
[----:B------:R-:W-:-:S02]  /*fa40*/  LOP3.LUT R58, R21, R30, RZ, 0x3c, !PT ;  /* 0x0000001e153a7212 */ /* 0x000fc400078e3cff */
[----:B------:R-:W-:Y:S02]  /*fa50*/  SHF.R.U64 R32, R32, 0x3, RZ ;  /* 0x0000000320207819 */ /* 0x000fe400000012ff */
[----:B------:R-:W-:Y:S02]  /*fa60*/  LOP3.LUT R21, R28, 0x380, RZ, 0xc0, !PT ;  /* 0x000003801c157812 */ /* 0x000fe400078ec0ff */
[----:B------:R-:W-:Y:S02]  /*fa70*/  LOP3.LUT R62, R20, R41, RZ, 0x3c, !PT ;  /* 0x00000029143e7212 */ /* 0x000fe400078e3cff */
[----:B------:R-:W-:Y:S02]  /*fa80*/  LOP3.LUT R70, R32, R39, RZ, 0x3c, !PT ;  /* 0x0000002720467212 */ /* 0x000fe400078e3cff */
[----:B------:R-:W-:Y:S02]  /*fa90*/  LOP3.LUT R20, R29, 0x380, RZ, 0xc0, !PT ;  /* 0x000003801d147812 */ /* 0x000fe400078ec0ff */
[----:B------:R-:W-:-:S02]  /*faa0*/  SHF.R.U64 R21, R21, 0x3, RZ ;  /* 0x0000000315157819 */ /* 0x000fc400000012ff */
[----:B------:R-:W-:Y:S02]  /*fab0*/  LOP3.LUT R32, R35, 0x380, RZ, 0xc0, !PT ;  /* 0x0000038023207812 */ /* 0x000fe400078ec0ff */
[----:B------:R-:W-:Y:S02]  /*fac0*/  LOP3.LUT R34, R45, 0x380, RZ, 0xc0, !PT ;  /* 0x000003802d227812 */ /* 0x000fe400078ec0ff */
[----:B------:R-:W-:Y:S02]  /*fad0*/  SHF.R.U64 R20, R20, 0x3, RZ ;  /* 0x0000000314147819 */ /* 0x000fe400000012ff */
[----:B------:R-:W-:Y:S02]  /*fae0*/  LOP3.LUT R78, R21, R28, RZ, 0x3c, !PT ;  /* 0x0000001c154e7212 */ /* 0x000fe400078e3cff */
[----:B------:R-:W-:Y:S02]  /*faf0*/  SHF.R.U64 R32, R32, 0x3, RZ ;  /* 0x0000000320207819 */ /* 0x000fe400000012ff */
[----:B------:R-:W-:-:S02]  /*fb00*/  IADD3 R21, P4, R48, 0x1000, RZ ;  /* 0x0000100030157810 */ /* 0x000fc40007f9e0ff */
[----:B------:R-:W-:Y:S02]  /*fb10*/  SHF.R.U64 R34, R34, 0x3, RZ ;  /* 0x0000000322227819 */ /* 0x000fe400000012ff */
[----:B------:R-:W-:Y:S02]  /*fb20*/  LOP3.LUT R66, R20, R29, RZ, 0x3c, !PT ;  /* 0x0000001d14427212 */ /* 0x000fe400078e3cff */
[----:B------:R-:W-:Y:S02]  /*fb30*/  LOP3.LUT R82, R32, R35, RZ, 0x3c, !PT ;  /* 0x0000002320527212 */ /* 0x000fe400078e3cff */
[----:B------:R-:W-:Y:S02]  /*fb40*/  LOP3.LUT R20, R21, 0x380, RZ, 0xc0, !PT ;  /* 0x0000038015147812 */ /* 0x000fe400078ec0ff */
[----:B------:R-:W-:Y:S02]  /*fb50*/  IADD3 R35, P0, R48, 0x5000, RZ ;  /* 0x0000500030237810 */ /* 0x000fe40007f1e0ff */
[----:B------:R-:W-:-:S02]  /*fb60*/  LOP3.LUT R50, R34, R45, RZ, 0x3c, !PT ;  /* 0x0000002d22327212 */ /* 0x000fc400078e3cff */
[----:B------:R-:W-:Y:S02]  /*fb70*/  SHF.R.U64 R20, R20, 0x3, RZ ;  /* 0x0000000314147819 */ /* 0x000fe400000012ff */
[----:B------:R-:W-:Y:S02]  /*fb80*/  LOP3.LUT R34, R35, 0x380, RZ, 0xc0, !PT ;  /* 0x0000038023227812 */ /* 0x000fe400078ec0ff */
[----:B------:R-:W-:Y:S02]  /*fb90*/  LOP3.LUT R20, R20, R21, RZ, 0x3c, !PT ;  /* 0x0000001514147212 */ /* 0x000fe400078e3cff */
[----:B------:R-:W-:Y:S02]  /*fba0*/  SHF.R.U64 R34, R34, 0x3, RZ ;  /* 0x0000000322227819 */ /* 0x000fe400000012ff */
[----:B------:R-:W-:Y:S02]  /*fbb0*/  IADD3 R21, P1, R48, 0x4000, RZ ;  /* 0x0000400030157810 */ /* 0x000fe40007f3e0ff */
[----:B------:R-:W-:Y:S01]  /*fbc0*/  LOP3.LUT R34, R34, R35, RZ, 0x3c, !PT ;  /* 0x0000002322227212 */ /* 0x000fe200078e3cff */
[--C-:B------:R-:W-:Y:S01]  /*fbd0*/  IMAD.X R35, RZ, RZ, R49.reuse, P0 ;  /* 0x000000ffff237224 */ /* 0x100fe200000e0631 */
[----:B------:R-:W-:Y:S01]  /*fbe0*/  MOV R151, R46 ;  /* 0x0000002e00977202 */ /* 0x000fe20000000f00 */
[----:B------:R-:W-:Y:S01]  /*fbf0*/  IMAD.X R33, RZ, RZ, R49, P1 ;  /* 0x000000ffff217224 */ /* 0x000fe200008e0631 */
[----:B------:R-:W-:Y:S01]  /*fc00*/  IADD3 R46, P0, R48, 0xb000, RZ ;  /* 0x0000b000302e7810 */ /* 0x000fe20007f1e0ff */
[----:B------:R-:W-:Y:S01]  /*fc10*/  BAR.SYNC.DEFER_BLOCKING 0x1, 0x100 ;  /* 0x0044000000007b1d */ /* 0x000fe20000010000 */
[----:B-1----:R-:W-:-:S02]  /*fc20*/  ISETP.NE.AND P1, PT, R52, 0x1, PT ;  /* 0x000000013400780c */ /* 0x002fc40003f25270 */
[----:B------:R-:W-:Y:S01]  /*fc30*/  LOP3.LUT R25, R46, 0x380, RZ, 0xc0, !PT ;  /* 0x000003802e197812 */ /* 0x000fe200078ec0ff */
[----:B------:R-:W-:Y:S01]  /*fc40*/  IMAD.X R47, RZ, RZ, R49, P0 ;  /* 0x000000ffff2f7224 */ /* 0x000fe200000e0631 */
[----:B------:R-:W-:Y:S01]  /*fc50*/  MOV R103, R26 ;  /* 0x0000001a00677202 */ /* 0x000fe20000000f00 */
[----:B------:R-:W-:Y:S01]  /*fc60*/  VIADD R26, R19, UR42 ;  /* 0x0000002a131a7c36 */ /* 0x000fe20008000000 */
[----:B------:R-:W-:Y:S02]  /*fc70*/  SHF.R.U64 R25, R25, 0x3, RZ ;  /* 0x0000000319197819 */ /* 0x000fe400000012ff */
[----:B------:R-:W-:Y:S02]  /*fc80*/  LOP3.LUT R30, R37, 0x380, RZ, 0xc0, !PT ;  /* 0x00000380251e7812 */ /* 0x000fe400078ec0ff */
[----:B------:R-:W-:Y:S02]  /*fc90*/  LOP3.LUT R46, R25, R46, RZ, 0x3c, !PT ;  /* 0x0000002e192e7212 */ /* 0x000fe400078e3cff */
[----:B------:R-:W-:Y:S01]  /*fca0*/  SHF.R.U64 R30, R30, 0x3, RZ ;  /* 0x000000031e1e7819 */ /* 0x000fe200000012ff */
[----:B------:R-:W0:Y:S01]  /*fcb0*/  @P1 LDC R25, c[0x0][0xbec] ;  /* 0x0002fb00ff191b82 */ /* 0x000e220000000800 */
[----:B------:R-:W-:Y:S01]  /*fcc0*/  MOV R150, R50 ;  /* 0x0000003200967202 */ /* 0x000fe20000000f00 */
[----:B------:R-:W-:Y:S01]  /*fcd0*/  IMAD.MOV.U32 R50, RZ, RZ, R26 ;  /* 0x000000ffff327224 */ /* 0x000fe200078e001a */
[----:B------:R-:W-:-:S02]  /*fce0*/  LOP3.LUT R74, R30, R37, RZ, 0x3c, !PT ;  /* 0x000000251e4a7212 */ /* 0x000fc400078e3cff */
[----:B------:R-:W-:Y:S02]  /*fcf0*/  LOP3.LUT R30, R31, 0x380, RZ, 0xc0, !PT ;  /* 0x000003801f1e7812 */ /* 0x000fe400078ec0ff */
[----:B------:R-:W-:Y:S01]  /*fd00*/  MOV R66, R66 ;  /* 0x0000004200427202 */ /* 0x000fe20000000f00 */
[----:B------:R-:W1:Y:S01]  /*fd10*/  @P1 LDC R27, c[0x0][0xbf0] ;  /* 0x0002fc00ff1b1b82 */ /* 0x000e620000000800 */
[----:B------:R-:W-:Y:S01]  /*fd20*/  SHF.R.U64 R30, R30, 0x3, RZ ;  /* 0x000000031e1e7819 */ /* 0x000fe200000012ff */
[----:B------:R0:W-:Y:S01]  /*fd30*/  STSM.16.M88.4 [R151], R4 ;  /* 0x0000000497007844 */ /* 0x0001e20000000200 */
[----:B------:R-:W-:Y:S02]  /*fd40*/  MOV R82, R82 ;  /* 0x0000005200527202 */ /* 0x000fe40000000f00 */
[----:B------:R-:W-:Y:S02]  /*fd50*/  LOP3.LUT R86, R30, R31, RZ, 0x3c, !PT ;  /* 0x0000001f1e567212 */ /* 0x000fe400078e3cff */
[----:B------:R-:W-:Y:S01]  /*fd60*/  IADD3 R39, P3, R48, 0x7000, RZ ;  /* 0x0000700030277810 */ /* 0x000fe20007f7e0ff */
[----:B------:R-:W2:Y:S01]  /*fd70*/  @P1 LDC R53, c[0x0][0xbf0] ;  /* 0x0002fc00ff351b82 */ /* 0x000ea20000000800 */
[----:B------:R-:W-:-:S02]  /*fd80*/  MOV R86, R86 ;  /* 0x0000005600567202 */ /* 0x000fc40000000f00 */
[----:B------:R-:W-:Y:S02]  /*fd90*/  IADD3 R37, P2, R48, 0x6000, RZ ;  /* 0x0000600030257810 */ /* 0x000fe40007f5e0ff */
[----:B------:R-:W-:Y:S02]  /*fda0*/  LOP3.LUT R38, R39, 0x380, RZ, 0xc0, !PT ;  /* 0x0000038027267812 */ /* 0x000fe400078ec0ff */
[----:B------:R-:W-:Y:S02]  /*fdb0*/  MOV R78, R78 ;  /* 0x0000004e004e7202 */ /* 0x000fe40000000f00 */
[----:B------:R-:W-:Y:S01]  /*fdc0*/  LOP3.LUT R36, R37, 0x380, RZ, 0xc0, !PT ;  /* 0x0000038025247812 */ /* 0x000fe200078ec0ff */
[----:B0-----:R-:W-:Y:S01]  /*fdd0*/  @P1 IMAD.HI.U32 R4, R26, R25, RZ ;  /* 0x000000191a041227 */ /* 0x001fe200078e00ff */
[----:B------:R-:W-:Y:S02]  /*fde0*/  F2FP.F16.F32.PACK_AB R5, R149, R134 ;  /* 0x000000869505723e */ /* 0x000fe400000000ff */
[----:B------:R-:W-:-:S02]  /*fdf0*/  F2FP.F16.F32.PACK_AB R6, R120, R3 ;  /* 0x000000037806723e */ /* 0x000fc400000000ff */
[----:B------:R-:W-:Y:S02]  /*fe00*/  F2FP.F16.F32.PACK_AB R7, R148, R133 ;  /* 0x000000859407723e */ /* 0x000fe400000000ff */
[----:B-1----:R-:W-:Y:S02]  /*fe10*/  @P1 SHF.R.U32.HI R50, RZ, R27, R4 ;  /* 0x0000001bff321219 */ /* 0x002fe40000011604 */
[----:B------:R-:W-:Y:S02]  /*fe20*/  F2FP.F16.F32.PACK_AB R4, R122, R9 ;  /* 0x000000097a04723e */ /* 0x000fe400000000ff */
[----:B------:R-:W-:Y:S01]  /*fe30*/  F2FP.F16.F32.PACK_AB R9, R147, R132 ;  /* 0x000000849309723e */ /* 0x000fe200000000ff */
[----:B------:R-:W-:Y:S01]  /*fe40*/  IMAD.MOV R3, RZ, RZ, -R50 ;  /* 0x000000ffff037224 */ /* 0x000fe200078e0a32 */
[----:B------:R-:W-:Y:S01]  /*fe50*/  F2FP.F16.F32.PACK_AB R25, R143, R128 ;  /* 0x000000808f19723e */ /* 0x000fe200000000ff */
[----:B------:R0:W-:Y:S01]  /*fe60*/  STSM.16.M88.4 [R66], R4 ;  /* 0x0000000442007844 */ /* 0x0001e20000000200 */
[----:B------:R-:W-:Y:S01]  /*fe70*/  F2FP.F16.F32.PACK_AB R27, R142, R127 ;  /* 0x0000007f8e1b723e */ /* 0x000fe200000000ff */
[----:B------:R-:W-:Y:S01]  /*fe80*/  IMAD R3, R52, R3, R26 ;  /* 0x0000000334037224 */ /* 0x000fe200078e021a */
[----:B------:R-:W-:Y:S01]  /*fe90*/  F2FP.F16.F32.PACK_AB R26, R61, R60 ;  /* 0x0000003c3d1a723e */ /* 0x000fe200000000ff */
[----:B------:R1:W-:Y:S01]  /*fea0*/  STSM.16.M88.4 [R86], R8 ;  /* 0x0000000856007844 */ /* 0x0003e20000000200 */
[----:B------:R-:W-:-:S02]  /*feb0*/  MOV R74, R74 ;  /* 0x0000004a004a7202 */ /* 0x000fc40000000f00 */
[----:B------:R-:W-:Y:S01]  /*fec0*/  SHF.R.U64 R38, R38, 0x3, RZ ;  /* 0x0000000326267819 */ /* 0x000fe200000012ff */
[----:B------:R3:W-:Y:S01]  /*fed0*/  STSM.16.M88.4 [R82], R12 ;  /* 0x0000000c52007844 */ /* 0x0007e20000000200 */
[----:B------:R-:W-:Y:S02]  /*fee0*/  SHF.R.U64 R36, R36, 0x3, RZ ;  /* 0x0000000324247819 */ /* 0x000fe400000012ff */
[----:B------:R-:W-:Y:S01]  /*fef0*/  LOP3.LUT R38, R38, R39, RZ, 0x3c, !PT ;  /* 0x0000002726267212 */ /* 0x000fe200078e3cff */
[----:B------:R-:W-:Y:S01]  /*ff00*/  STSM.16.M88.4 [R78], R24 ;  /* 0x000000184e007844 */ /* 0x000fe20000000200 */
[--C-:B------:R-:W-:Y:S01]  /*ff10*/  IMAD.X R39, RZ, RZ, R49.reuse, P3 ;  /* 0x000000ffff277224 */ /* 0x100fe200018e0631 */
[----:B------:R-:W-:Y:S01]  /*ff20*/  LOP3.LUT R36, R36, R37, RZ, 0x3c, !PT ;  /* 0x0000002524247212 */ /* 0x000fe200078e3cff */
[----:B------:R-:W-:Y:S01]  /*ff30*/  IMAD.X R37, RZ, RZ, R49, P2 ;  /* 0x000000ffff257224 */ /* 0x000fe200010e0631 */
[----:B0-----:R-:W-:Y:S02]  /*ff40*/  F2FP.F16.F32.PACK_AB R4, R65, R64 ;  /* 0x000000404104723e */ /* 0x001fe400000000ff */
[----:B------:R-:W-:Y:S01]  /*ff50*/  F2FP.F16.F32.PACK_AB R5, R141, R126 ;  /* 0x0000007e8d05723e */ /* 0x000fe200000000ff */
[----:B-1----:R-:W-:Y:S01]  /*ff60*/  IMAD.U32 R10, RZ, RZ, UR5 ;  /* 0x00000005ff0a7e24 */ /* 0x002fe2000f8e00ff */
[----:B------:R-:W-:Y:S01]  /*ff70*/  SHF.R.S32.HI R9, RZ, 0x1f, R50 ;  /* 0x0000001fff097819 */ /* 0x000fe20000011432 */
[----:B------:R-:W-:Y:S01]  /*ff80*/  ULDC UR5, c[0x0][0xa88] ;  /* 0x0002a20000057ab9 */ /* 0x000fe20000000800 */
[----:B------:R-:W-:Y:S01]  /*ff90*/  SHF.R.S32.HI R8, RZ, 0x1f, R3 ;  /* 0x0000001fff087819 */ /* 0x000fe20000011403 */
[----:B---3--:R-:W-:Y:S01]  /*ffa0*/  VIADD R14, R201, UR42 ;  /* 0x0000002ac90e7c36 */ /* 0x008fe20008000000 */
[----:B------:R-:W-:-:S02]  /*ffb0*/  IADD3 R12, P0, R50, UR6, RZ ;  /* 0x00000006320c7c10 */ /* 0x000fc4000ff1e0ff */
[----:B------:R-:W-:Y:S02]  /*ffc0*/  F2FP.F16.F32.PACK_AB R6, R69, R68 ;  /* 0x000000444506723e */ /* 0x000fe400000000ff */
[----:B------:R-:W-:Y:S01]  /*ffd0*/  IADD3.X R13, R9, UR7, R10, P0, !PT ;  /* 0x00000007090d7c10 */ /* 0x000fe200087fe40a */
[----:B------:R-:W-:Y:S01]  /*ffe0*/  ULDC.64 UR6, c[0x0][0xb88] ;  /* 0x0002e20000067ab9 */ /* 0x000fe20000000a00 */
[----:B------:R-:W-:Y:S01]  /*fff0*/  F2FP.F16.F32.PACK_AB R7, R140, R125 ;  /* 0x0000007d8c07723e */ /* 0x000fe200000000ff */
[----:B------:R-:W-:Y:S01]  /*10000*/  IMAD R8, R8, UR6, RZ ;  /* 0x0000000608087c24 */ /* 0x000fe2000f8e02ff */
[----:B------:R-:W-:Y:S01]  /*10010*/  LOP3.LUT P0, RZ, R198, 0x3, RZ, 0xc0, !PT ;  /* 0x00000003c6ff7812 */ /* 0x000fe2000780c0ff */
[----:B------:R-:W-:Y:S01]  /*10020*/  IMAD.WIDE.U32 R12, R3, UR6, R12 ;  /* 0x00000006030c7c25 */ /* 0x000fe2000f8e000c */
[----:B------:R-:W-:Y:S01]  /*10030*/  MOV R70, R70 ;  /* 0x0000004600467202 */ /* 0x000fe20000000f00 */
[----:B------:R0:W-:Y:S01]  /*10040*/  STSM.16.M88.4 [R74], R4 ;  /* 0x000000044a007844 */ /* 0x0001e20000000200 */
[----:B------:R-:W-:Y:S01]  /*10050*/  F2FP.F16.F32.PACK_AB R9, R139, R124 ;  /* 0x0000007c8b09723e */ /* 0x000fe200000000ff */
[----:B------:R-:W-:Y:S01]  /*10060*/  IMAD R15, R3, UR7, R8 ;  /* 0x00000007030f7c24 */ /* 0x000fe2000f8e0208 */
[----:B------:R-:W-:Y:S01]  /*10070*/  ULDC.64 UR6, c[0x0][0xb50] ;  /* 0x0002d40000067ab9 */ /* 0x000fe20000000a00 */
[----:B------:R-:W-:Y:S01]  /*10080*/  IMAD R3, R52, UR5, RZ ;  /* 0x0000000534037c24 */ /* 0x000fe2000f8e02ff */
[----:B------:R-:W-:-:S02]  /*10090*/  F2FP.F16.F32.PACK_AB R8, R73, R72 ;  /* 0x000000484908723e */ /* 0x000fc400000000ff */
[----:B------:R-:W-:Y:S02]  /*100a0*/  F2FP.F16.F32.PACK_AB R10, R77, R76 ;  /* 0x0000004c4d0a723e */ /* 0x000fe400000000ff */
[----:B------:R-:W-:Y:S02]  /*100b0*/  ISETP.GE.OR P2, PT, R14, R3, P0 ;  /* 0x000000030e00720c */ /* 0x000fe40000746670 */
[----:B------:R-:W-:Y:S02]  /*100c0*/  F2FP.F16.F32.PACK_AB R11, R138, R123 ;  /* 0x0000007b8a0b723e */ /* 0x000fe400000000ff */
[----:B------:R-:W-:Y:S02]  /*100d0*/  MOV R62, R62 ;  /* 0x0000003e003e7202 */ /* 0x000fe40000000f00 */
[----:B------:R-:W-:Y:S01]  /*100e0*/  MOV R58, R58 ;  /* 0x0000003a003a7202 */ /* 0x000fe20000000f00 */
[----:B0-----:R-:W-:Y:S01]  /*100f0*/  VIADD R4, R14, 0x8 ;  /* 0x000000080e047836 */ /* 0x001fe20000000000 */
[----:B------:R-:W-:Y:S01]  /*10100*/  F2FP.F16.F32.PACK_AB R6, R85, R84 ;  /* 0x000000545506723e */ /* 0x000fe200000000ff */
[----:B------:R-:W-:Y:S01]  /*10110*/  IMAD.IADD R5, R13, 0x1, R15 ;  /* 0x000000010d057824 */ /* 0x000fe200078e020f */
[----:B------:R-:W-:Y:S01]  /*10120*/  LEA R13, P3, R12, UR6, 0x2 ;  /* 0x000000060c0d7c11 */ /* 0x000fe2000f8610ff */
[----:B------:R-:W-:Y:S01]  /*10130*/  STSM.16.M88.4 [R70], R8 ;  /* 0x0000000846007844 */ /* 0x000fe20000000200 */
[----:B------:R-:W-:-:S02]  /*10140*/  ISETP.GE.OR P0, PT, R4, R3, P0 ;  /* 0x000000030400720c */ /* 0x000fc40000706670 */
[----:B------:R-:W-:Y:S01]  /*10150*/  LEA.HI.X R12, R12, UR7, R5, 0x2, P3 ;  /* 0x000000070c0c7c11 */ /* 0x000fe200098f1405 */
[----:B------:R-:W-:Y:S01]  /*10160*/  SHFL.IDX PT, R64, R13, RZ, 0x1c1f ;  /* 0x001c1fff0d407589 */ /* 0x000fe200000e0000 */
[----:B------:R-:W-:Y:S02]  /*10170*/  F2FP.F16.F32.PACK_AB R4, R81, R80 ;  /* 0x000000505104723e */ /* 0x000fe400000000ff */
[----:B------:R-:W-:Y:S01]  /*10180*/  F2FP.F16.F32.PACK_AB R5, R136, R121 ;  /* 0x000000798805723e */ /* 0x000fe200000000ff */
[----:B------:R-:W0:Y:S01]  /*10190*/  SHFL.IDX PT, R65, R12, RZ, 0x1c1f ;  /* 0x001c1fff0c417589 */ /* 0x000e2200000e0000 */
[----:B------:R-:W-:Y:S02]  /*101a0*/  F2FP.F16.F32.PACK_AB R7, R135, R56 ;  /* 0x000000388707723e */ /* 0x000fe400000000ff */
[----:B------:R-:W-:Y:S01]  /*101b0*/  F2FP.F16.F32.PACK_AB R90, R93, R92 ;  /* 0x0000005c5d5a723e */ /* 0x000fe200000000ff */
[----:B------:R-:W-:Y:S01]  /*101c0*/  SHFL.IDX PT, R66, R13, 0x1, 0x1c1f ;  /* 0x003c1f000d427f89 */ /* 0x000fe200000e0000 */
[----:B------:R-:W-:-:S02]  /*101d0*/  F2FP.F16.F32.PACK_AB R91, R94, R91 ;  /* 0x0000005b5e5b723e */ /* 0x000fc400000000ff */
[----:B------:R-:W-:Y:S01]  /*101e0*/  F2FP.F16.F32.PACK_AB R97, R95, R98 ;  /* 0x000000625f61723e */ /* 0x000fe200000000ff */
[----:B------:R-:W-:Y:S01]  /*101f0*/  STSM.16.M88.4 [R62], R4 ;  /* 0x000000043e007844 */ /* 0x000fe20000000200 */
[----:B------:R-:W-:Y:S02]  /*10200*/  F2FP.F16.F32.PACK_AB R104, R105, R104 ;  /* 0x000000686968723e */ /* 0x000fe400000000ff */
[----:B------:R-:W-:Y:S01]  /*10210*/  MOV R54, R54 ;  /* 0x0000003600367202 */ /* 0x000fe20000000f00 */
[----:B------:R-:W-:Y:S01]  /*10220*/  STSM.16.M88.4 [R58], R88 ;  /* 0x000000583a007844 */ /* 0x000fe20000000200 */
[----:B------:R-:W-:Y:S02]  /*10230*/  F2FP.F16.F32.PACK_AB R98, R101, R100 ;  /* 0x000000646562723e */ /* 0x000fe400000000ff */
[----:B------:R-:W-:Y:S01]  /*10240*/  F2FP.F16.F32.PACK_AB R99, R102, R99 ;  /* 0x000000636663723e */ /* 0x000fe200000000ff */
[----:B------:R-:W1:Y:S01]  /*10250*/  SHFL.IDX PT, R67, R12, 0x1, 0x1c1f ;  /* 0x003c1f000c437f89 */ /* 0x000e6200000e0000 */
[----:B------:R-:W-:-:S02]  /*10260*/  F2FP.F16.F32.PACK_AB R105, R107, R106 ;  /* 0x0000006a6b69723e */ /* 0x000fc400000000ff */
[----:B------:R-:W-:Y:S01]  /*10270*/  F2FP.F16.F32.PACK_AB R112, R113, R112 ;  /* 0x000000707170723e */ /* 0x000fe200000000ff */
[----:B------:R-:W-:Y:S01]  /*10280*/  STSM.16.M88.4 [R54], R96 ;  /* 0x0000006036007844 */ /* 0x000fe20000000200 */
[----:B------:R-:W-:Y:S02]  /*10290*/  F2FP.F16.F32.PACK_AB R106, R109, R108 ;  /* 0x0000006c6d6a723e */ /* 0x000fe400000000ff */
[----:B------:R-:W-:Y:S02]  /*102a0*/  F2FP.F16.F32.PACK_AB R107, R111, R110 ;  /* 0x0000006e6f6b723e */ /* 0x000fe400000000ff */
[----:B------:R-:W-:Y:S02]  /*102b0*/  F2FP.F16.F32.PACK_AB R113, R115, R114 ;  /* 0x000000727371723e */ /* 0x000fe400000000ff */
[----:B------:R-:W-:Y:S01]  /*102c0*/  F2FP.F16.F32.PACK_AB R114, R117, R116 ;  /* 0x000000747572723e */ /* 0x000fe200000000ff */
[----:B------:R-:W-:Y:S01]  /*102d0*/  STSM.16.M88.4 [R150], R104 ;  /* 0x0000006896007844 */ /* 0x000fe20000000200 */
[----:B------:R-:W-:-:S02]  /*102e0*/  F2FP.F16.F32.PACK_AB R115, R119, R118 ;  /* 0x000000767773723e */ /* 0x000fc400000000ff */
[----:B------:R-:W-:Y:S02]  /*102f0*/  LOP3.LUT R32, R21, 0x380, RZ, 0xc0, !PT ;  /* 0x0000038015207812 */ /* 0x000fe400078ec0ff */
[----:B------:R-:W-:Y:S01]  /*10300*/  IADD3 R29, P5, R48, 0x2000, RZ ;  /* 0x00002000301d7810 */ /* 0x000fe20007fbe0ff */
[----:B------:R-:W-:Y:S01]  /*10310*/  STSM.16.M88.4 [R103], R112 ;  /* 0x0000007067007844 */ /* 0x000fe20000000200 */
[----:B------:R-:W-:Y:S02]  /*10320*/  SHF.R.U64 R32, R32, 0x3, RZ ;  /* 0x0000000320207819 */ /* 0x000fe400000012ff */
[----:B------:R-:W-:Y:S01]  /*10330*/  LOP3.LUT R28, R29, 0x380, RZ, 0xc0, !PT ;  /* 0x000003801d1c7812 */ /* 0x000fe200078ec0ff */
[----:B------:R-:W-:Y:S01]  /*10340*/  BAR.SYNC.DEFER_BLOCKING 0x1, 0x100 ;  /* 0x0044000000007b1d */ /* 0x000fe20000010000 */
[----:B------:R-:W-:Y:S01]  /*10350*/  LOP3.LUT R32, R32, R21, RZ, 0x3c, !PT ;  /* 0x0000001520207212 */ /* 0x000fe200078e3cff */
[----:B------:R-:W-:Y:S01]  /*10360*/  IMAD.X R21, RZ, RZ, R49, P4 ;  /* 0x000000ffff157224 */ /* 0x000fe200020e0631 */
[----:B------:R-:W-:-:S02]  /*10370*/  SHF.R.U64 R28, R28, 0x3, RZ ;  /* 0x000000031c1c7819 */ /* 0x000fc400000012ff */
[----:B------:R-:W-:Y:S02]  /*10380*/  IADD3 R31, P6, R48, 0x3000, RZ ;  /* 0x00003000301f7810 */ /* 0x000fe40007fde0ff */
[----:B------:R-:W-:Y:S01]  /*10390*/  LOP3.LUT R28, R28, R29, RZ, 0x3c, !PT ;  /* 0x0000001d1c1c7212 */ /* 0x000fe200078e3cff */
[----:B------:R-:W-:Y:S01]  /*103a0*/  IMAD.X R29, RZ, RZ, R49, P5 ;  /* 0x000000ffff1d7224 */ /* 0x000fe200028e0631 */
[----:B------:R-:W-:Y:S02]  /*103b0*/  LOP3.LUT R30, R31, 0x380, RZ, 0xc0, !PT ;  /* 0x000003801f1e7812 */ /* 0x000fe400078ec0ff */
[----:B------:R-:W-:Y:S02]  /*103c0*/  IADD3 R43, P5, R48, 0x9000, RZ ;  /* 0x00009000302b7810 */ /* 0x000fe40007fbe0ff */
[----:B------:R-:W-:Y:S01]  /*103d0*/  SHF.R.U64 R30, R30, 0x3, RZ ;  /* 0x000000031e1e7819 */ /* 0x000fe200000012ff */
[----:B------:R-:W-:Y:S01]  /*103e0*/  UIMAD UR5, UR10, UR8, URZ ;  /* 0x000000080a0572a4 */ /* 0x000fe2000f8e023f */
[----:B------:R-:W-:-:S02]  /*103f0*/  LOP3.LUT R42, R43, 0x380, RZ, 0xc0, !PT ;  /* 0x000003802b2a7812 */ /* 0x000fc400078ec0ff */
[----:B------:R-:W-:Y:S01]  /*10400*/  LOP3.LUT R30, R30, R31, RZ, 0x3c, !PT ;  /* 0x0000001f1e1e7212 */ /* 0x000fe200078e3cff */
[--C-:B------:R-:W-:Y:S01]  /*10410*/  IMAD.X R31, RZ, RZ, R49.reuse, P6 ;  /* 0x000000ffff1f7224 */ /* 0x100fe200030e0631 */
[----:B------:R-:W-:Y:S01]  /*10420*/  SHF.R.U64 R42, R42, 0x3, RZ ;  /* 0x000000032a2a7819 */ /* 0x000fe200000012ff */
[----:B0-----:R0:W-:Y:S01]  /*10430*/  @!P2 ST.E desc[UR36][R64.64], R0 ;  /* 0x000000004000a985 */ /* 0x0011e2000c101924 */
[C---:B------:R-:W-:Y:S01]  /*10440*/  IADD3 R41, P4, R48.reuse, 0x8000, RZ ;  /* 0x0000800030297810 */ /* 0x040fe20007f9e0ff */
[----:B------:R-:W-:Y:S01]  /*10450*/  UIMAD.WIDE.U32 UR6, UR11, UR8, URZ ;  /* 0x000000080b0672a5 */ /* 0x000fe2000f8e003f */
[----:B------:R-:W-:Y:S01]  /*10460*/  IADD3 R45, P6, R48, 0xa000, RZ ;  /* 0x0000a000302d7810 */ /* 0x000fe20007fde0ff */
[----:B-1----:R1:W-:Y:S01]  /*10470*/  @!P0 ST.E desc[UR36][R66.64], R2 ;  /* 0x0000000242008985 */ /* 0x0023e2000c101924 */
[----:B------:R-:W-:Y:S01]  /*10480*/  UIMAD UR5, UR11, UR9, UR5 ;  /* 0x000000090b0572a4 */ /* 0x000fe2000f8e0205 */
[----:B------:R-:W-:Y:S02]  /*10490*/  LOP3.LUT R42, R42, R43, RZ, 0x3c, !PT ;  /* 0x0000002b2a2a7212 */ /* 0x000fe400078e3cff */
[----:B------:R3:W5:Y:S01]  /*104a0*/  LD.E.128 R12, desc[UR36][R20.64] ;  /* 0x00000024140c7980 */ /* 0x000762000c101d00 */
[----:B------:R-:W-:Y:S01]  /*104b0*/  ULDC.64 UR10, c[0x0][0xaf0] ;  /* 0x0002bc00000a7ab9 */ /* 0x000fe20000000a00 */
[----:B------:R-:W-:Y:S01]  /*104c0*/  LOP3.LUT R40, R41, 0x380, RZ, 0xc0, !PT ;  /* 0x0000038029287812 */ /* 0x000fe200078ec0ff */
[----:B0-----:R-:W-:Y:S01]  /*104d0*/  IMAD R0, R193, 0x20, R196 ;  /* 0x00000020c1007824 */ /* 0x001fe200078e02c4 */
[----:B------:R-:W-:Y:S01]  /*104e0*/  LOP3.LUT R44, R45, 0x380, RZ, 0xc0, !PT ;  /* 0x000003802d2c7812 */ /* 0x000fe200078ec0ff */
[----:B------:R-:W-:Y:S01]  /*104f0*/  UIADD3 UR7, UR7, UR5, URZ ;  /* 0x0000000507077290 */ /* 0x000fe2000fffe03f */
[----:B------:R-:W-:Y:S01]  /*10500*/  LOP3.LUT R43, R48, 0x380, RZ, 0xc0, !PT ;  /* 0x00000380302b7812 */ /* 0x000fe200078ec0ff */
[----:B------:R0:W5:Y:S01]  /*10510*/  LD.E.128 R8, desc[UR36][R28.64] ;  /* 0x000000241c087980 */ /* 0x000162000c101d00 */
[----:B---3--:R-:W3:Y:S01]  /*10520*/  @P1 LDC R21, c[0x0][0xbec] ;  /* 0x0002fb00ff151b82 */ /* 0x008ee20000000800 */
[----:B-1----:R-:W-:Y:S01]  /*10530*/  VIADD R2, R0, UR42 ;  /* 0x0000002a00027c36 */ /* 0x002fe20008000000 */
[----:B------:R-:W-:Y:S01]  /*10540*/  UIMAD UR8, UR12, UR10, URZ ;  /* 0x0000000a0c0872a4 */ /* 0x000fe2000f8e023f */
[----:B------:R-:W-:Y:S01]  /*10550*/  SHF.R.U64 R40, R40, 0x3, RZ ;  /* 0x0000000328287819 */ /* 0x000fe200000012ff */
[----:B------:R-:W-:Y:S01]  /*10560*/  UIMAD.WIDE.U32 UR6, UR13, UR10, UR6 ;  /* 0x0000000a0d0672a5 */ /* 0x000fe2000f8e0006 */
[----:B------:R-:W-:Y:S01]  /*10570*/  SHF.R.U64 R44, R44, 0x3, RZ ;  /* 0x000000032c2c7819 */ /* 0x000fe200000012ff */
[----:B------:R-:W-:Y:S01]  /*10580*/  UIMAD UR5, UR13, UR11, UR8 ;  /* 0x0000000b0d0572a4 */ /* 0x000fe2000f8e0208 */
[----:B------:R-:W-:Y:S01]  /*10590*/  SHF.R.U64 R43, R43, 0x3, RZ ;  /* 0x000000032b2b7819 */ /* 0x000fe200000012ff */
[----:B0-----:R-:W-:Y:S01]  /*105a0*/  IMAD.MOV.U32 R29, RZ, RZ, R2 ;  /* 0x000000ffff1d7224 */ /* 0x001fe200078e0002 */
[----:B------:R0:W5:Y:S01]  /*105b0*/  LD.E.128 R4, desc[UR36][R30.64] ;  /* 0x000000241e047980 */ /* 0x000162000c101d00 */
[----:B------:R-:W-:Y:S01]  /*105c0*/  LOP3.LUT R40, R40, R41, RZ, 0x3c, !PT ;  /* 0x0000002928287212 */ /* 0x000fe200078e3cff */
[----:B------:R-:W-:Y:S01]  /*105d0*/  UIADD3 UR5, UR7, UR5, URZ ;  /* 0x0000000507057290 */ /* 0x000fe2000fffe03f */
[----:B------:R-:W-:Y:S01]  /*105e0*/  LOP3.LUT R44, R44, R45, RZ, 0x3c, !PT ;  /* 0x0000002d2c2c7212 */ /* 0x000fe200078e3cff */
[--C-:B------:R-:W-:Y:S01]  /*105f0*/  IMAD.X R41, RZ, RZ, R49.reuse, P4 ;  /* 0x000000ffff297224 */ /* 0x100fe200020e0631 */
[----:B------:R-:W-:Y:S01]  /*10600*/  LOP3.LUT R48, R43, R48, RZ, 0x3c, !PT ;  /* 0x000000302b307212 */ /* 0x000fe200078e3cff */
[--C-:B------:R-:W-:Y:S01]  /*10610*/  IMAD.X R43, RZ, RZ, R49.reuse, P5 ;  /* 0x000000ffff2b7224 */ /* 0x100fe200028e0631 */
[----:B------:R-:W-:Y:S01]  /*10620*/  ULDC.64 UR8, c[0x0][0xae0] ;  /* 0x0002b80000087ab9 */ /* 0x000fe20000000a00 */
[----:B------:R-:W-:Y:S01]  /*10630*/  IMAD.X R45, RZ, RZ, R49, P6 ;  /* 0x000000ffff2d7224 */ /* 0x000fe200030e0631 */
[----:B------:R1:W5:Y:S04]  /*10640*/  LD.E.128 R68, desc[UR36][R32.64] ;  /* 0x0000002420447980 */ /* 0x000368000c101d00 */
[----:B------:R4:W5:Y:S01]  /*10650*/  LD.E.128 R60, desc[UR36][R34.64] ;  /* 0x00000024223c7980 */ /* 0x000962000c101d00 */
[----:B---3--:R-:W-:-:S03]  /*10660*/  @P1 IMAD.HI.U32 R0, R2, R21, RZ ;  /* 0x0000001502001227 */ /* 0x008fc600078e00ff */
[----:B------:R-:W5:Y:S02]  /*10670*/  LD.E.128 R48, desc[UR36][R48.64] ;  /* 0x0000002430307980 */ /* 0x000f64000c101d00 */
[----:B--2---:R-:W-:Y:S02]  /*10680*/  @P1 SHF.R.U32.HI R29, RZ, R53, R0 ;  /* 0x00000035ff1d1219 */ /* 0x004fe40000011600 */
[----:B------:R2:W5:Y:S02]  /*10690*/  LD.E.128 R56, desc[UR36][R36.64] ;  /* 0x0000002424387980 */ /* 0x000564000c101d00 */
[--C-:B------:R-:W-:Y:S01]  /*106a0*/  SHF.R.S32.HI R0, RZ, 0x1f, R29.reuse ;  /* 0x0000001fff007819 */ /* 0x100fe2000001141d */
[----:B0-----:R-:W-:Y:S01]  /*106b0*/  IMAD.MOV R31, RZ, RZ, -R29 ;  /* 0x000000ffff1f7224 */ /* 0x001fe200078e0a1d */
[----:B------:R2:W5:Y:S01]  /*106c0*/  LD.E.128 R24, desc[UR36][R38.64] ;  /* 0x0000002426187980 */ /* 0x000562000c101d00 */
[----:B------:R-:W-:Y:S02]  /*106d0*/  IMAD.U32 R21, RZ, RZ, UR7 ;  /* 0x00000007ff157e24 */ /* 0x000fe4000f8e00ff */
[----:B------:R-:W-:Y:S01]  /*106e0*/  IMAD R0, R0, UR8, RZ ;  /* 0x0000000800007c24 */ /* 0x000fe2000f8e02ff */
[----:B------:R2:W5:Y:S01]  /*106f0*/  LD.E.128 R80, desc[UR36][R40.64] ;  /* 0x0000002428507980 */ /* 0x000562000c101d00 */
[----:B------:R-:W-:-:S02]  /*10700*/  IMAD R31, R52, R31, R2 ;  /* 0x0000001f341f7224 */ /* 0x000fc400078e0202 */
[----:B------:R-:W-:Y:S01]  /*10710*/  IMAD.U32 R20, RZ, RZ, UR6 ;  /* 0x00000006ff147e24 */ /* 0x000fe2000f8e00ff */
[----:B------:R2:W5:Y:S01]  /*10720*/  LD.E.128 R76, desc[UR36][R42.64] ;  /* 0x000000242a4c7980 */ /* 0x000562000c101d00 */
[----:B------:R-:W-:Y:S01]  /*10730*/  IMAD.U32 R21, RZ, RZ, UR5 ;  /* 0x00000005ff157e24 */ /* 0x000fe2000f8e00ff */
[----:B------:R-:W-:Y:S02]  /*10740*/  ULDC.64 UR6, c[0x0][0xad8] ;  /* 0x0002b60000067ab9 */ /* 0x000fe40000000a00 */
[----:B------:R2:W5:Y:S01]  /*10750*/  LD.E.128 R72, desc[UR36][R44.64] ;  /* 0x000000242c487980 */ /* 0x000562000c101d00 */
[----:B-1----:R-:W-:-:S03]  /*10760*/  IMAD R33, R29, UR9, R0 ;  /* 0x000000091d217c24 */ /* 0x002fc6000f8e0200 */
[----:B------:R2:W5:Y:S01]  /*10770*/  LD.E.128 R64, desc[UR36][R46.64] ;  /* 0x000000242e407980 */ /* 0x000562000c101d00 */
[----:B------:R-:W-:Y:S01]  /*10780*/  SHF.R.S32.HI R0, RZ, 0x1f, R31 ;  /* 0x0000001fff007819 */ /* 0x000fe2000001141f */
[----:B------:R-:W-:Y:S01]  /*10790*/  @!PT LDS RZ, [RZ] ;  /* 0x00000000fffff984 */ /* 0x000fe20000000800 */
[----:B------:R-:W-:Y:S01]  /*107a0*/  @!PT LDS RZ, [RZ] ;  /* 0x00000000fffff984 */ /* 0x000fe20000000800 */
[----:B------:R-:W-:Y:S01]  /*107b0*/  @!PT LDS RZ, [RZ] ;  /* 0x00000000fffff984 */ /* 0x000fe20000000800 */
[----:B------:R-:W-:Y:S01]  /*107c0*/  @!PT LDS RZ, [RZ] ;  /* 0x00000000fffff984 */ /* 0x000fe20000000800 */
[----:B------:R0:W-:Y:S06]  /*107d0*/  MEMBAR.ALL.CTA ;  /* 0x0000000000007992 */ /* 0x0001ec0000008000 */
[----:B0-----:R-:W0:Y:S01]  /*107e0*/  FENCE.VIEW.ASYNC.S ;  /* 0x00000000000073c6 */ /* 0x001e220000000000 */
[----:B------:R-:W-:-:S04]  /*107f0*/  IMAD.WIDE.U32 R20, R29, UR8, R20 ;  /* 0x000000081d147c25 */ /* 0x000fc8000f8e0014 */
[----:B------:R-:W-:Y:S02]  /*10800*/  IMAD.IADD R21, R21, 0x1, R33 ;  /* 0x0000000115157824 */ /* 0x000fe400078e0221 */
[----:B------:R-:W-:Y:S02]  /*10810*/  IMAD R2, R0, UR6, RZ ;  /* 0x0000000600027c24 */ /* 0x000fe4000f8e02ff */
[----:B----4-:R-:W-:Y:S02]  /*10820*/  VIADD R34, R196, UR42 ;  /* 0x0000002ac4227c36 */ /* 0x010fe40008000000 */
[C---:B------:R-:W-:Y:S02]  /*10830*/  IMAD R29, R31.reuse, UR7, R2 ;  /* 0x000000071f1d7c24 */ /* 0x040fe4000f8e0202 */
[----:B------:R-:W-:Y:S01]  /*10840*/  IMAD.WIDE.U32 R20, R31, UR6, R20 ;  /* 0x000000061f147c25 */ /* 0x000fe2000f8e0014 */
[----:B------:R-:W-:Y:S01]  /*10850*/  ISETP.GE.AND P2, PT, R34, R3, PT ;  /* 0x000000032200720c */ /* 0x000fe20003f46270 */
[----:B------:R-:W-:-:S02]  /*10860*/  ULDC.64 UR6, c[0x0][0xa80] ;  /* 0x0002a00000067ab9 */ /* 0x000fc40000000a00 */
[----:B------:R-:W-:Y:S01]  /*10870*/  VIADD R17, R17, 0x30820 ;  /* 0x0003082011117836 */ /* 0x000fe20000000000 */
[----:B------:R-:W-:Y:S01]  /*10880*/  LEA R2, P3, R20, UR6, 0x1 ;  /* 0x0000000614027c11 */ /* 0x000fe2000f8608ff */
[----:B------:R-:W-:Y:S02]  /*10890*/  IMAD.IADD R21, R21, 0x1, R29 ;  /* 0x0000000115157824 */ /* 0x000fe400078e021d */
[----:B------:R-:W-:Y:S01]  /*108a0*/  VIADD R0, R34, 0x20 ;  /* 0x0000002022007836 */ /* 0x000fe20000000000 */
[----:B------:R-:W-:Y:S02]  /*108b0*/  PRMT R17, RZ, 0x654, R17 ;  /* 0x00000654ff117816 */ /* 0x000fe40000000011 */
[----:B------:R-:W-:Y:S02]  /*108c0*/  LEA.HI.X R32, R20, UR7, R21, 0x1, P3 ;  /* 0x0000000714207c11 */ /* 0x000fe400098f0c15 */
[-C--:B------:R-:W-:Y:S01]  /*108d0*/  ISETP.GE.AND P1, PT, R0, R3.reuse, PT ;  /* 0x000000030000720c */ /* 0x080fe20003f26270 */
[----:B------:R-:W-:Y:S01]  /*108e0*/  VIADD R0, R34, 0x40 ;  /* 0x0000004022007836 */ /* 0x000fe20000000000 */
[----:B0-----:R0:W-:Y:S01]  /*108f0*/  SYNCS.ARRIVE.TRANS64.RED.A1T0 RZ, [R17+URZ], RZ ;  /* 0x000000ff11ff79a7 */ /* 0x0011e2000810043f */
[----:B------:R2:W1:Y:S01]  /*10900*/  SHFL.IDX PT, R31, R2, RZ, 0x181f ;  /* 0x00181fff021f7589 */ /* 0x00046200000e0000 */
[----:B------:R-:W-:Y:S02]  /*10910*/  BSSY B1, `(.L_x_1052) ;  /* 0x0000011000017945 */ /* 0x000fe40003800000 */
[----:B------:R-:W-:Y:S01]  /*10920*/  ISETP.GE.AND P0, PT, R0, R3, PT ;  /* 0x000000030000720c */ /* 0x000fe20003f06270 */
[----:B0-----:R2:W0:Y:S01]  /*10930*/  SHFL.IDX PT, R17, R32, RZ, 0x181f ;  /* 0x00181fff20117589 */ /* 0x00142200000e0000 */
[----:B------:R-:W-:Y:S11]  /*10940*/  @P2 BRA `(.L_x_1053) ;  /* 0x0000000000342947 */ /* 0x000ff60003800000 */
[----:B------:R-:W-:Y:S02]  /*10950*/  ULDC UR5, c[0x0][0xac8] ;  /* 0x0002b20000057ab9 */ /* 0x000fe40000000800 */
[----:B------:R-:W-:Y:S02]  /*10960*/  ISETP.GE.AND P4, PT, R22, UR5, PT ;  /* 0x0000000516007c0c */ /* 0x000fe4000bf86270 */
[----:B------:R-:W-:Y:S02]  /*10970*/  ISETP.GE.AND P3, PT, R23, UR5, PT ;  /* 0x0000000517007c0c */ /* 0x000fe4000bf66270 */
[----:B------:R-:W-:-:S09]  /*10980*/  ISETP.GE.AND P2, PT, R192, UR5, PT ;  /* 0x00000005c0007c0c */ /* 0x000fd2000bf46270 */
[CC--:B-1----:R-:W-:Y:S02]  /*10990*/  @!P4 LEA R20, P6, R22.reuse, R31.reuse, 0x1 ;  /* 0x0000001f1614c211 */ /* 0x0c2fe400078c08ff */
[C---:B------:R-:W-:Y:S02]  /*109a0*/  @!P3 LEA R28, P5, R23.reuse, R31, 0x1 ;  /* 0x0000001f171cb211 */ /* 0x040fe400078a08ff */
[----:B0-----:R-:W-:Y:S02]  /*109b0*/  @!P4 LEA.HI.X R21, R22, R17, R206, 0x1, P6 ;  /* 0x000000111615c211 */ /* 0x001fe400030f0cce */
[C---:B------:R-:W-:Y:S02]  /*109c0*/  @!P2 LEA R30, P6, R192.reuse, R31, 0x1 ;  /* 0x0000001fc01ea211 */ /* 0x040fe400078c08ff */
[-C--:B------:R-:W-:Y:S01]  /*109d0*/  @!P3 LEA.HI.X R29, R23, R17.reuse, R205, 0x1, P5 ;  /* 0x00000011171db211 */ /* 0x080fe200028f0ccd */
[----:B-----5:R3:W-:Y:S01]  /*109e0*/  @!P4 ST.E.128 desc[UR36][R20.64], R48 ;  /* 0x000000301400c985 */ /* 0x0207e2000c101d24 */
[----:B------:R-:W-:-:S03]  /*109f0*/  @!P2 LEA.HI.X R31, R192, R17, R204, 0x1, P6 ;  /* 0x00000011c01fa211 */ /* 0x000fc600030f0ccc */
[----:B------:R3:W-:Y:S04]  /*10a00*/  @!P3 ST.E.128 desc[UR36][R28.64], R68 ;  /* 0x000000441c00b985 */ /* 0x0007e8000c101d24 */
[----:B------:R3:W-:Y:S02]  /*10a10*/  @!P2 ST.E.128 desc[UR36][R30.64], R80 ;  /* 0x000000501e00a985 */ /* 0x0007e4000c101d24 */
.L_x_1053:
[----:B------:R-:W-:Y:S05]  /*10a20*/  BSYNC B1 ;  /* 0x0000000000017941 */ /* 0x000fea0003800000 */
.L_x_1052:
[----:B0-----:R0:W4:Y:S01]  /*10a30*/  SHFL.IDX PT, R17, R32, 0x1, 0x181f ;  /* 0x00381f0020117f89 */ /* 0x00112200000e0000 */
        /* <DEDUP_REMOVED lines=13> */
[----:B-----5:R3:W-:Y:S04]  /*10b10*/  @!P4 ST.E.128 desc[UR36][R20.64], R12 ;  /* 0x0000000c1400c985 */ /* 0x0207e8000c101d24 */
[----:B------:R3:W-:Y:S04]  /*10b20*/  @!P5 ST.E.128 desc[UR36][R28.64], R60 ;  /* 0x0000003c1c00d985 */ /* 0x0007e8000c101d24 */
[----:B------:R3:W-:Y:S02]  /*10b30*/  @!P6 ST.E.128 desc[UR36][R30.64], R76 ;  /* 0x0000004c1e00e985 */ /* 0x0007e4000c101d24 */
.L_x_1055:
[----:B------:R-:W-:Y:S05]  /*10b40*/  BSYNC B1 ;  /* 0x0000000000017941 */ /* 0x000fea0003800000 */
.L_x_1054:
        /* <DEDUP_REMOVED lines=17> */
.L_x_1057:
[----:B------:R-:W-:Y:S05]  /*10c60*/  BSYNC B1 ;  /* 0x0000000000017941 */ /* 0x000fea0003800000 */
.L_x_1056:
[----:B------:R-:W-:Y:S01]  /*10c70*/  VIADD R0, R34, 0x60 ;  /* 0x0000006022007836 */ /* 0x000fe20000000000 */
[----:B0----5:R0:W0:Y:S04]  /*10c80*/  SHFL.IDX PT, R11, R32, 0x3, 0x181f ;  /* 0x00781f00200b7f89 */ /* 0x02102800000e0000 */
[----:B------:R-:W-:Y:S01]  /*10c90*/  ISETP.GE.AND P0, PT, R0, R3, PT ;  /* 0x000000030000720c */ /* 0x000fe20003f06270 */
[----:B------:R0:W0:-:S12]  /*10ca0*/  SHFL.IDX PT, R13, R2, 0x3, 0x181f ;  /* 0x00781f00020d7f89 */ /* 0x00001800000e0000 */
[----:B------:R-:W-:Y:S05]  /*10cb0*/  @P0 BRA `(.L_x_1058) ;  /* 0x0000000800e80947 */ /* 0x000fea0003800000 */
[----:B------:R-:W-:Y:S02]  /*10cc0*/  ULDC UR5, c[0x0][0xac8] ;  /* 0x0002b20000057ab9 */ /* 0x000fe40000000800 */
[----:B------:R-:W-:Y:S02]  /*10cd0*/  ISETP.GE.AND P2, PT, R22, UR5, PT ;  /* 0x0000000516007c0c */ /* 0x000fe4000bf46270 */
[----:B------:R-:W-:-:S11]  /*10ce0*/  ISETP.GE.AND P3, PT, R23, UR5, PT ;  /* 0x0000000517007c0c */ /* 0x000fd6000bf66270 */
[CC--:B0-2-4-:R-:W-:Y:S02]  /*10cf0*/  @!P2 LEA R2, P0, R22.reuse, R13.reuse, 0x1 ;  /* 0x0000000d1602a211 */ /* 0x0d5fe400078008ff */
[C---:B------:R-:W-:Y:S02]  /*10d00*/  @!P3 LEA R8, P1, R23.reuse, R13, 0x1 ;  /* 0x0000000d1708b211 */ /* 0x040fe400078208ff */
[-C--:B------:R-:W-:Y:S02]  /*10d10*/  @!P2 LEA.HI.X R3, R22, R11.reuse, R206, 0x1, P0 ;  /* 0x0000000b1603a211 */ /* 0x080fe400000f0cce */
        /* <DEDUP_REMOVED lines=9> */
.L_x_1051:
[----:B------:R-:W0:Y:S01]  /*10db0*/  LDC R8, c[0x0][0xbe8] ;  /* 0x0002fa00ff087b82 */ /* 0x000e220000000800 */
[----:B------:R-:W-:Y:S01]  /*10dc0*/  R2UR UR6, R194 ;  /* 0x00000000c20672ca */ /* 0x000fe200000e0000 */
[----:B------:R-:W-:Y:S01]  /*10dd0*/  BSSY B1, `(.L_x_1059) ;  /* 0x0000034000017945 */ /* 0x000fe20003800000 */
[----:B------:R-:W-:Y:S01]  /*10de0*/  R2UR UR5, R195 ;  /* 0x00000000c30572ca */ /* 0x000fe200000e0000 */
[----:B------:R-:W-:Y:S01]  /*10df0*/  IMAD R6, R193, 0x20, R196 ;  /* 0x00000020c1067824 */ /* 0x000fe200078e02c4 */
[----:B------:R-:W-:-:S09]  /*10e00*/  ISETP.GE.AND P0, PT, R207, 0x80, PT ;  /* 0x00000080cf00780c */ /* 0x000fd20003f06270 */
[----:B------:R-:W-:Y:S02]  /*10e10*/  USHF.R.S32.HI UR8, URZ, 0x1f, UR6 ;  /* 0x0000001f3f087899 */ /* 0x000fe40008011406 */
[----:B------:R-:W-:Y:S01]  /*10e20*/  USHF.R.S32.HI UR9, URZ, 0x1f, UR5 ;  /* 0x0000001f3f097899 */ /* 0x000fe20008011405 */
[----:B0-----:R-:W-:-:S13]  /*10e30*/  ISETP.NE.AND P1, PT, R8, 0x1, PT ;  /* 0x000000010800780c */ /* 0x001fda0003f25270 */
[----:B------:R-:W0:Y:S08]  /*10e40*/  @P1 LDC R9, c[0x0][0xbec] ;  /* 0x0002fb00ff091b82 */ /* 0x000e300000000800 */
[----:B------:R-:W1:Y:S01]  /*10e50*/  @P1 LDC R11, c[0x0][0xbf0] ;  /* 0x0002fc00ff0b1b82 */ /* 0x000e620000000800 */
[----:B------:R-:W-:Y:S05]  /*10e60*/  @P0 BRA `(.L_x_1060) ;  /* 0x0000000000a80947 */ /* 0x000fea0003800000 */
[----:B------:R-:W2:Y:S01]  /*10e70*/  S2R R4, SR_TID.X ;  /* 0x0000000000047919 */ /* 0x000ea20000002100 */
[----:B------:R-:W3:Y:S01]  /*10e80*/  LDC R3, c[0x0][0xbe8] ;  /* 0x0002fa00ff037b82 */ /* 0x000ee20000000800 */
[----:B------:R-:W-:Y:S01]  /*10e90*/  IMAD.U32 R7, RZ, RZ, UR42 ;  /* 0x0000002aff077e24 */ /* 0x000fe2000f8e00ff */
[----:B------:R-:W-:Y:S02]  /*10ea0*/  ULDC UR5, c[0x0][0xa88] ;  /* 0x0002a20000057ab9 */ /* 0x000fe40000000800 */
[----:B---3--:R-:W-:Y:S02]  /*10eb0*/  IMAD R5, R3, UR5, RZ ;  /* 0x0000000503057c24 */ /* 0x008fe4000f8e02ff */
[----:B--2---:R-:W-:-:S04]  /*10ec0*/  IADD3 R4, R7, -0x80, R4 ;  /* 0xffffff8007047810 */ /* 0x004fc80007ffe004 */
[----:B------:R-:W-:-:S13]  /*10ed0*/  ISETP.GE.AND P0, PT, R4, R5, PT ;  /* 0x000000050400720c */ /* 0x000fda0003f06270 */
[----:B------:R-:W-:Y:S05]  /*10ee0*/  @P0 BRA `(.L_x_1060) ;  /* 0x0000000000880947 */ /* 0x000fea0003800000 */
[----:B------:R-:W-:Y:S01]  /*10ef0*/  ISETP.NE.AND P0, PT, R3, 0x1, PT ;  /* 0x000000010300780c */ /* 0x000fe20003f05270 */
[----:B------:R-:W-:Y:S01]  /*10f00*/  ULDC.64 UR10, c[0x0][0xb90] ;  /* 0x0002e400000a7ab9 */ /* 0x000fe20000000a00 */
[----:B------:R-:W-:Y:S01]  /*10f10*/  R2UR UR13, R194 ;  /* 0x00000000c20d72ca */ /* 0x000fe200000e0000 */
[----:B------:R-:W-:Y:S01]  /*10f20*/  UIMAD UR5, UR8, UR10, URZ ;  /* 0x0000000a080572a4 */ /* 0x000fe2000f8e023f */
[----:B------:R-:W-:Y:S01]  /*10f30*/  R2UR UR12, R195 ;  /* 0x00000000c30c72ca */ /* 0x000fe200000e0000 */
[----:B------:R-:W-:-:S08]  /*10f40*/  IMAD.MOV.U32 R2, RZ, RZ, R4 ;  /* 0x000000ffff027224 */ /* 0x000fd000078e0004 */
[----:B------:R-:W2:Y:S02]  /*10f50*/  @P0 LDC R5, c[0x0][0xbec] ;  /* 0x0002fb00ff050b82 */ /* 0x000ea40000000800 */
[----:B------:R-:W-:Y:S02]  /*10f60*/  UIMAD.WIDE.U32 UR6, UR13, UR10, URZ ;  /* 0x0000000a0d0672a5 */ /* 0x000fe4000f8e003f */
[----:B------:R-:W-:-:S03]  /*10f70*/  UIMAD UR5, UR13, UR11, UR5 ;  /* 0x0000000b0d0572a4 */ /* 0x000fc6000f8e0205 */
[----:B------:R-:W-:Y:S01]  /*10f80*/  ULDC.64 UR10, c[0x0][0xb98] ;  /* 0x0002e600000a7ab9 */ /* 0x000fe20000000a00 */
[----:B------:R-:W3:Y:S01]  /*10f90*/  @P0 LDC R7, c[0x0][0xbf0] ;  /* 0x0002fc00ff070b82 */ /* 0x000ee20000000800 */
[----:B------:R-:W-:Y:S02]  /*10fa0*/  UIADD3 UR7, UR7, UR5, URZ ;  /* 0x0000000507077290 */ /* 0x000fe4000fffe03f */
[----:B------:R-:W-:Y:S02]  /*10fb0*/  UIMAD UR5, UR9, UR10, URZ ;  /* 0x0000000a090572a4 */ /* 0x000fe4000f8e023f */
[----:B------:R-:W-:Y:S02]  /*10fc0*/  UIMAD.WIDE.U32 UR6, UR12, UR10, UR6 ;  /* 0x0000000a0c0672a5 */ /* 0x000fe4000f8e0006 */
[----:B------:R-:W-:-:S03]  /*10fd0*/  UIMAD UR5, UR12, UR11, UR5 ;  /* 0x0000000b0c0572a4 */ /* 0x000fc6000f8e0205 */
[----:B------:R-:W-:Y:S01]  /*10fe0*/  ULDC.64 UR10, c[0x0][0xb88] ;  /* 0x0002e200000a7ab9 */ /* 0x000fe20000000a00 */
[----:B--2---:R-:W-:-:S05]  /*10ff0*/  @P0 IMAD.HI.U32 R0, R4, R5, RZ ;  /* 0x0000000504000227 */ /* 0x004fca00078e00ff */
[----:B---3--:R-:W-:-:S05]  /*11000*/  @P0 SHF.R.U32.HI R2, RZ, R7, R0 ;  /* 0x00000007ff020219 */ /* 0x008fca0000011600 */
[----:B------:R-:W-:-:S04]  /*11010*/  IMAD.MOV R5, RZ, RZ, -R2 ;  /* 0x000000ffff057224 */ /* 0x000fc800078e0a02 */
[----:B------:R-:W-:Y:S01]  /*11020*/  IMAD R5, R3, R5, R4 ;  /* 0x0000000503057224 */ /* 0x000fe200078e0204 */
[----:B------:R-:W-:Y:S01]  /*11030*/  SHF.R.S32.HI R3, RZ, 0x1f, R2 ;  /* 0x0000001fff037819 */ /* 0x000fe20000011402 */
[----:B------:R-:W-:Y:S01]  /*11040*/  IMAD.U32 R4, RZ, RZ, UR5 ;  /* 0x00000005ff047e24 */ /* 0x000fe2000f8e00ff */
[----:B------:R-:W-:Y:S02]  /*11050*/  IADD3 R2, P0, R2, UR6, RZ ;  /* 0x0000000602027c10 */ /* 0x000fe4000ff1e0ff */
[----:B------:R-:W-:Y:S02]  /*11060*/  SHF.R.S32.HI R0, RZ, 0x1f, R5 ;  /* 0x0000001fff007819 */ /* 0x000fe40000011405 */
[----:B------:R-:W-:Y:S01]  /*11070*/  IADD3.X R3, R3, UR7, R4, P0, !PT ;  /* 0x0000000703037c10 */ /* 0x000fe200087fe404 */
[----:B------:R-:W-:Y:S02]  /*11080*/  ULDC.64 UR6, c[0x0][0xb50] ;  /* 0x0002d40000067ab9 */ /* 0x000fe40000000a00 */
[----:B------:R-:W-:-:S02]  /*11090*/  IMAD R0, R0, UR10, RZ ;  /* 0x0000000a00007c24 */ /* 0x000fc4000f8e02ff */
[----:B------:R-:W-:-:S04]  /*110a0*/  IMAD.WIDE.U32 R2, R5, UR10, R2 ;  /* 0x0000000a05027c25 */ /* 0x000fc8000f8e0002 */
[----:B------:R-:W-:Y:S01]  /*110b0*/  IMAD R7, R5, UR11, R0 ;  /* 0x0000000b05077c24 */ /* 0x000fe2000f8e0200 */
[----:B------:R-:W-:-:S03]  /*110c0*/  LEA R4, P0, R2, UR6, 0x2 ;  /* 0x0000000602047c11 */ /* 0x000fc6000f8010ff */
[----:B------:R-:W-:-:S05]  /*110d0*/  IMAD.IADD R3, R3, 0x1, R7 ;  /* 0x0000000103037824 */ /* 0x000fca00078e0207 */
[----:B------:R-:W-:Y:S01]  /*110e0*/  LEA.HI.X R5, R2, UR7, R3, 0x2, P0 ;  /* 0x0000000702057c11 */ /* 0x000fe200080f1403 */
[----:B------:R-:W-:-:S05]  /*110f0*/  IMAD.MOV.U32 R3, RZ, RZ, -0x800000 ;  /* 0xff800000ff037424 */ /* 0x000fca00078e00ff */
[----:B------:R2:W-:Y:S02]  /*11100*/  STG.E desc[UR36][R4.64], R3 ;  /* 0x0000000304007986 */ /* 0x0005e4000c101924 */
.L_x_1060:
[----:B------:R-:W-:Y:S05]  /*11110*/  BSYNC B1 ;  /* 0x0000000000017941 */ /* 0x000fea0003800000 */
.L_x_1059:
[----:B------:R-:W-:Y:S01]  /*11120*/  R2UR UR13, R194 ;  /* 0x00000000c20d72ca */ /* 0x000fe200000e0000 */
[----:B------:R-:W-:Y:S01]  /*11130*/  ULDC.64 UR10, c[0x0][0xae8] ;  /* 0x0002ba00000a7ab9 */ /* 0x000fe20000000a00 */
[----:B------:R-:W-:Y:S01]  /*11140*/  R2UR UR12, R195 ;  /* 0x00000000c30c72ca */ /* 0x000fe200000e0000 */
[----:B------:R-:W-:Y:S01]  /*11150*/  UIMAD UR5, UR8, UR10, URZ ;  /* 0x0000000a080572a4 */ /* 0x000fe2000f8e023f */
[----:B------:R-:W-:Y:S01]  /*11160*/  VIADD R6, R6, UR42 ;  /* 0x0000002a06067c36 */ /* 0x000fe20008000000 */
[----:B------:R-:W-:Y:S03]  /*11170*/  BSSY B1, `(.L_x_1061) ;  /* 0x0000038000017945 */ /* 0x000fe60003800000 */
[----:B0-----:R-:W-:-:S04]  /*11180*/  @P1 IMAD.HI.U32 R0, R6, R9, RZ ;  /* 0x0000000906001227 */ /* 0x001fc800078e00ff */
[----:B--2---:R-:W-:Y:S01]  /*11190*/  IMAD.MOV.U32 R5, RZ, RZ, R6 ;  /* 0x000000ffff057224 */ /* 0x004fe200078e0006 */
[----:B------:R-:W-:Y:S01]  /*111a0*/  UIMAD.WIDE.U32 UR6, UR13, UR10, URZ ;  /* 0x0000000a0d0672a5 */ /* 0x000fe2000f8e003f */
[----:B-1----:R-:W-:Y:S01]  /*111b0*/  @P1 SHF.R.U32.HI R5, RZ, R11, R0 ;  /* 0x0000000bff051219 */ /* 0x002fe20000011600 */
[----:B------:R-:W-:-:S03]  /*111c0*/  UIMAD UR5, UR13, UR11, UR5 ;  /* 0x0000000b0d0572a4 */ /* 0x000fc6000f8e0205 */
[----:B------:R-:W-:Y:S01]  /*111d0*/  ULDC.64 UR10, c[0x0][0xaf0] ;  /* 0x0002bc00000a7ab9 */ /* 0x000fe20000000a00 */
[----:B------:R-:W-:Y:S01]  /*111e0*/  UIADD3 UR7, UR7, UR5, URZ ;  /* 0x0000000507077290 */ /* 0x000fe2000fffe03f */
[--C-:B------:R-:W-:Y:S01]  /*111f0*/  SHF.R.S32.HI R0, RZ, 0x1f, R5.reuse ;  /* 0x0000001fff007819 */ /* 0x100fe20000011405 */
[----:B------:R-:W-:Y:S01]  /*11200*/  UIMAD UR5, UR9, UR10, URZ ;  /* 0x0000000a090572a4 */ /* 0x000fe2000f8e023f */
[----:B------:R-:W-:Y:S01]  /*11210*/  IMAD.MOV R7, RZ, RZ, -R5 ;  /* 0x000000ffff077224 */ /* 0x000fe200078e0a05 */
[----:B------:R-:W-:Y:S02]  /*11220*/  UIMAD.WIDE.U32 UR6, UR12, UR10, UR6 ;  /* 0x0000000a0c0672a5 */ /* 0x000fe4000f8e0006 */
[----:B------:R-:W-:Y:S01]  /*11230*/  UIMAD UR5, UR12, UR11, UR5 ;  /* 0x0000000b0c0572a4 */ /* 0x000fe2000f8e0205 */
[----:B------:R-:W-:Y:S01]  /*11240*/  IMAD R7, R8, R7, R6 ;  /* 0x0000000708077224 */ /* 0x000fe200078e0206 */
[----:B------:R-:W-:Y:S01]  /*11250*/  ULDC.64 UR8, c[0x0][0xae0] ;  /* 0x0002b80000087ab9 */ /* 0x000fe20000000a00 */
[----:B------:R-:W-:Y:S01]  /*11260*/  VIADD R6, R196, UR42 ;  /* 0x0000002ac4067c36 */ /* 0x000fe20008000000 */
[----:B------:R-:W-:Y:S01]  /*11270*/  UIADD3 UR5, UR7, UR5, URZ ;  /* 0x0000000507057290 */ /* 0x000fe2000fffe03f */
[----:B------:R-:W-:-:S02]  /*11280*/  IMAD R0, R0, UR8, RZ ;  /* 0x0000000800007c24 */ /* 0x000fc4000f8e02ff */
[----:B------:R-:W-:Y:S02]  /*11290*/  IMAD.U32 R3, RZ, RZ, UR7 ;  /* 0x00000007ff037e24 */ /* 0x000fe4000f8e00ff */
[----:B------:R-:W-:Y:S01]  /*112a0*/  IMAD.U32 R2, RZ, RZ, UR6 ;  /* 0x00000006ff027e24 */ /* 0x000fe2000f8e00ff */
[----:B------:R-:W-:Y:S01]  /*112b0*/  ULDC.64 UR6, c[0x0][0xad8] ;  /* 0x0002b60000067ab9 */ /* 0x000fe20000000a00 */
[----:B------:R-:W-:Y:S01]  /*112c0*/  IMAD.U32 R3, RZ, RZ, UR5 ;  /* 0x00000005ff037e24 */ /* 0x000fe2000f8e00ff */
[----:B------:R-:W-:Y:S01]  /*112d0*/  ULDC UR5, c[0x0][0xa88] ;  /* 0x0002a20000057ab9 */ /* 0x000fe20000000800 */
[C---:B------:R-:W-:Y:S01]  /*112e0*/  IMAD R9, R5.reuse, UR9, R0 ;  /* 0x0000000905097c24 */ /* 0x040fe2000f8e0200 */
[----:B------:R-:W-:Y:S01]  /*112f0*/  SHF.R.S32.HI R0, RZ, 0x1f, R7 ;  /* 0x0000001fff007819 */ /* 0x000fe20000011407 */
[----:B------:R-:W-:-:S04]  /*11300*/  IMAD.WIDE.U32 R2, R5, UR8, R2 ;  /* 0x0000000805027c25 */ /* 0x000fc8000f8e0002 */
[----:B------:R-:W-:Y:S02]  /*11310*/  IMAD.IADD R3, R3, 0x1, R9 ;  /* 0x0000000103037824 */ /* 0x000fe400078e0209 */
[----:B------:R-:W-:Y:S02]  /*11320*/  IMAD R4, R0, UR6, RZ ;  /* 0x0000000600047c24 */ /* 0x000fe4000f8e02ff */
[----:B------:R-:W-:Y:S02]  /*11330*/  IMAD R9, R8, UR5, RZ ;  /* 0x0000000508097c24 */ /* 0x000fe4000f8e02ff */
[C---:B------:R-:W-:Y:S02]  /*11340*/  IMAD R5, R7.reuse, UR7, R4 ;  /* 0x0000000707057c24 */ /* 0x040fe4000f8e0204 */
[----:B------:R-:W-:Y:S01]  /*11350*/  IMAD.WIDE.U32 R2, R7, UR6, R2 ;  /* 0x0000000607027c25 */ /* 0x000fe2000f8e0002 */
[----:B------:R-:W-:Y:S01]  /*11360*/  ISETP.GE.AND P2, PT, R6, R9, PT ;  /* 0x000000090600720c */ /* 0x000fe20003f46270 */
[----:B------:R-:W-:-:S02]  /*11370*/  ULDC.64 UR6, c[0x0][0xa80] ;  /* 0x0002a00000067ab9 */ /* 0x000fc40000000a00 */
[----:B------:R-:W-:Y:S01]  /*11380*/  IMAD.IADD R3, R3, 0x1, R5 ;  /* 0x0000000103037824 */ /* 0x000fe200078e0205 */
[----:B------:R-:W-:Y:S01]  /*11390*/  LEA R4, P3, R2, UR6, 0x1 ;  /* 0x0000000602047c11 */ /* 0x000fe2000f8608ff */
[----:B------:R-:W-:-:S03]  /*113a0*/  VIADD R0, R6, 0x20 ;  /* 0x0000002006007836 */ /* 0x000fc60000000000 */
[----:B------:R-:W-:Y:S01]  /*113b0*/  LEA.HI.X R5, R2, UR7, R3, 0x1, P3 ;  /* 0x0000000702057c11 */ /* 0x000fe200098f0c03 */
[----:B------:R0:W1:Y:S01]  /*113c0*/  SHFL.IDX PT, R7, R4, RZ, 0x181f ;  /* 0x00181fff04077589 */ /* 0x00006200000e0000 */
[-C--:B------:R-:W-:Y:S01]  /*113d0*/  ISETP.GE.AND P1, PT, R0, R9.reuse, PT ;  /* 0x000000090000720c */ /* 0x080fe20003f26270 */
[----:B------:R-:W-:Y:S02]  /*113e0*/  VIADD R0, R6, 0x40 ;  /* 0x0000004006007836 */ /* 0x000fe40000000000 */
[----:B------:R0:W2:Y:S03]  /*113f0*/  SHFL.IDX PT, R3, R5, RZ, 0x181f ;  /* 0x00181fff05037589 */ /* 0x0000a600000e0000 */
[----:B------:R-:W-:Y:S01]  /*11400*/  ISETP.GE.AND P0, PT, R0, R9, PT ;  /* 0x000000090000720c */ /* 0x000fe20003f06270 */
[----:B------:R-:W-:-:S12]  /*11410*/  @P2 BRA `(.L_x_1062) ;  /* 0x0000000000342947 */ /* 0x000fd80003800000 */
[----:B------:R-:W-:Y:S02]  /*11420*/  ULDC UR5, c[0x0][0xac8] ;  /* 0x0002b20000057ab9 */ /* 0x000fe40000000800 */
[----:B------:R-:W-:Y:S02]  /*11430*/  ISETP.GE.AND P4, PT, R22, UR5, PT ;  /* 0x0000000516007c0c */ /* 0x000fe4000bf86270 */
[----:B------:R-:W-:Y:S02]  /*11440*/  ISETP.GE.AND P3, PT, R23, UR5, PT ;  /* 0x0000000517007c0c */ /* 0x000fe4000bf66270 */
[----:B------:R-:W-:-:S09]  /*11450*/  ISETP.GE.AND P2, PT, R192, UR5, PT ;  /* 0x00000005c0007c0c */ /* 0x000fd2000bf46270 */
[CC--:B-1----:R-:W-:Y:S02]  /*11460*/  @!P4 LEA R10, P6, R22.reuse, R7.reuse, 0x1 ;  /* 0x00000007160ac211 */ /* 0x0c2fe400078c08ff */
[C---:B------:R-:W-:Y:S02]  /*11470*/  @!P3 LEA R12, P5, R23.reuse, R7, 0x1 ;  /* 0x00000007170cb211 */ /* 0x040fe400078a08ff */
[----:B--2---:R-:W-:Y:S02]  /*11480*/  @!P4 LEA.HI.X R11, R22, R3, R206, 0x1, P6 ;  /* 0x00000003160bc211 */ /* 0x004fe400030f0cce */
[C---:B------:R-:W-:Y:S02]  /*11490*/  @!P2 LEA R2, P6, R192.reuse, R7, 0x1 ;  /* 0x00000007c002a211 */ /* 0x040fe400078c08ff */
[-C--:B------:R-:W-:Y:S01]  /*114a0*/  @!P3 LEA.HI.X R13, R23, R3.reuse, R205, 0x1, P5 ;  /* 0x00000003170db211 */ /* 0x080fe200028f0ccd */
[----:B------:R3:W-:Y:S01]  /*114b0*/  @!P4 ST.E.128 desc[UR36][R10.64], RZ ;  /* 0x000000ff0a00c985 */ /* 0x0007e2000c101d24 */
[----:B------:R-:W-:-:S03]  /*114c0*/  @!P2 LEA.HI.X R3, R192, R3, R204, 0x1, P6 ;  /* 0x00000003c003a211 */ /* 0x000fc600030f0ccc */
[----:B------:R3:W-:Y:S04]  /*114d0*/  @!P3 ST.E.128 desc[UR36][R12.64], RZ ;  /* 0x000000ff0c00b985 */ /* 0x0007e8000c101d24 */
[----:B------:R3:W-:Y:S02]  /*114e0*/  @!P2 ST.E.128 desc[UR36][R2.64], RZ ;  /* 0x000000ff0200a985 */ /* 0x0007e4000c101d24 */
.L_x_1062:
[----:B------:R-:W-:Y:S05]  /*114f0*/  BSYNC B1 ;  /* 0x0000000000017941 */ /* 0x000fea0003800000 */
.L_x_1061:
[----:B--23--:R2:W3:Y:S01]  /*11500*/  SHFL.IDX PT, R3, R5, 0x1, 0x181f ;  /* 0x00381f0005037f89 */ /* 0x00c4e200000e0000 */
[----:B------:R-:W-:Y:S03]  /*11510*/  BSSY B1, `(.L_x_1063) ;  /* 0x0000010000017945 */ /* 0x000fe60003800000 */
[----:B-1----:R2:W1:Y:S01]  /*11520*/  SHFL.IDX PT, R7, R4, 0x1, 0x181f ;  /* 0x00381f0004077f89 */ /* 0x00246200000e0000 */
        /* <DEDUP_REMOVED lines=8> */
[-C--:B---3--:R-:W-:Y:S02]  /*115b0*/  @!P4 LEA.HI.X R11, R22, R3.reuse, R206, 0x1, P1 ;  /* 0x00000003160bc211 */ /* 0x088fe400008f0cce */
[-C--:B------:R-:W-:Y:S02]  /*115c0*/  @!P5 LEA.HI.X R13, R23, R3.reuse, R205, 0x1, P2 ;  /* 0x00000003170dd211 */ /* 0x080fe400010f0ccd */
[----:B------:R-:W-:Y:S01]  /*115d0*/  @!P6 LEA.HI.X R3, R192, R3, R204, 0x1, P3 ;  /* 0x00000003c003e211 */ /* 0x000fe200018f0ccc */
[----:B------:R4:W-:Y:S04]  /*115e0*/  @!P4 ST.E.128 desc[UR36][R10.64], RZ ;  /* 0x000000ff0a00c985 */ /* 0x0009e8000c101d24 */
[----:B------:R4:W-:Y:S04]  /*115f0*/  @!P5 ST.E.128 desc[UR36][R12.64], RZ ;  /* 0x000000ff0c00d985 */ /* 0x0009e8000c101d24 */
[----:B------:R4:W-:Y:S02]  /*11600*/  @!P6 ST.E.128 desc[UR36][R2.64], RZ ;  /* 0x000000ff0200e985 */ /* 0x0009e4000c101d24 */
.L_x_1064:
[----:B------:R-:W-:Y:S05]  /*11610*/  BSYNC B1 ;  /* 0x0000000000017941 */ /* 0x000fea0003800000 */
.L_x_1063:
[----:B---34-:R3:W4:Y:S01]  /*11620*/  SHFL.IDX PT, R3, R5, 0x2, 0x181f ;  /* 0x00581f0005037f89 */ /* 0x01872200000e0000 */
        /* <DEDUP_REMOVED lines=16> */
.L_x_1066:
[----:B------:R-:W-:Y:S05]  /*11730*/  BSYNC B1 ;  /* 0x0000000000017941 */ /* 0x000fea0003800000 */
.L_x_1065:
[----:B------:R-:W-:Y:S01]  /*11740*/  VIADD R0, R6, 0x60 ;  /* 0x0000006006007836 */ /* 0x000fe20000000000 */
[----:B0-23--:R-:W0:Y:S04]  /*11750*/  SHFL.IDX PT, R5, R5, 0x3, 0x181f ;  /* 0x00781f0005057f89 */ /* 0x00de2800000e0000 */
[----:B------:R-:W-:Y:S01]  /*11760*/  ISETP.GE.AND P0, PT, R0, R9, PT ;  /* 0x000000090000720c */ /* 0x000fe20003f06270 */
[----:B-1--4-:R1:W2:-:S12]  /*11770*/  SHFL.IDX PT, R3, R4, 0x3, 0x181f ;  /* 0x00781f0004037f89 */ /* 0x01229800000e0000 */
        /* <DEDUP_REMOVED lines=14> */
.L_x_1058:
[----:B------:R-:W-:Y:S05]  /*11860*/  BSYNC B0 ;  /* 0x0000000000007941 */ /* 0x000fea0003800000 */
.L_x_1050:
[----:B------:R-:W-:Y:S02]  /*11870*/  ULDC UR5, c[0x0][0xc38] ;  /* 0x00030e0000057ab9 */ /* 0x000fe40000000800 */
[----:B------:R-:W-:-:S06]  /*11880*/  UISETP.GE.AND UP0, UPT, UR4, UR5, UPT ;  /* 0x000000050400728c */ /* 0x000fcc000bf06270 */
[----:B------:R-:W-:-:S13]  /*11890*/  PLOP3.LUT P0, PT, PT, PT, UP0, 0x80, 0x0 ;  /* 0x000000000000781c */ /* 0x000fda0003f0f008 */
[----:B------:R-:W-:Y:S05]  /*118a0*/  @!P0 BRA `(.L_x_1067) ;  /* 0xfffffef400188947 */ /* 0x000fea000383ffff */
[----:B------:R-:W-:Y:S05]  /*118b0*/  EXIT ;  /* 0x000000000000794d */ /* 0x000fea0003800000 */
.L_x_961:
[----:B------:R-:W-:-:S08]  /*118c0*/  NOP ;  /* 0x0000000000007918 */ /* 0x000fd00000000000 */
[----:B0-----:R-:W0:-:S00]  /*118d0*/  USETMAXREG.DEALLOC.CTAPOOL 0x28 ;  /* 0x00000028000079c8 */ /* 0x001e0000080e0500 */
[----:B0-----:R-:W-:-:S06]  /*118e0*/  LOP3.LUT R0, R0, 0x3, RZ, 0xc0, !PT ;  /* 0x0000000300007812 */ /* 0x001fcc00078ec0ff */
[----:B------:R-:W0:Y:S01]  /*118f0*/  S2UR UR10, SR_CTAID.X ;  /* 0x00000000000a79c3 */ /* 0x000e220000002500 */
[----:B------:R-:W-:Y:S01]  /*11900*/  LOP3.LUT R16, R16, 0xffffefff, RZ, 0xc0, !PT ;  /* 0xffffefff10107812 */ /* 0x000fe200078ec0ff */
[----:B------:R-:W-:Y:S01]  /*11910*/  STL [R1], RZ ;  /* 0x000000ff01007387 */ /* 0x000fe20000100800 */
[----:B------:R-:W-:Y:S02]  /*11920*/  IMAD.MOV.U32 R23, RZ, RZ, RZ ;  /* 0x000000ffff177224 */ /* 0x000fe400078e00ff */
[----:B------:R-:W-:Y:S01]  /*11930*/  IMAD.MOV.U32 R26, RZ, RZ, 0x1 ;  /* 0x00000001ff1a7424 */ /* 0x000fe200078e00ff */
[----:B------:R1:W2:Y:S02]  /*11940*/  SHFL.IDX PT, R2, R0, RZ, 0x1f ;  /* 0x00001fff00027589 */ /* 0x0002a400000e0000 */
[----:B-1----:R-:W0:Y:S01]  /*11950*/  LDC R0, c[0x0][0xc38] ;  /* 0x00030e00ff007b82 */ /* 0x002e220000000800 */
[----:B--2---:R-:W-:-:S13]  /*11960*/  ISETP.NE.AND P0, PT, R2, RZ, PT ;  /* 0x000000ff0200720c */ /* 0x004fda0003f05270 */
[----:B------:R-:W-:Y:S01]  /*11970*/  @P0 LOP3.LUT R16, R16, 0x1000, RZ, 0xfc, !PT ;  /* 0x0000100010100812 */ /* 0x000fe200078efcff */
[----:B------:R-:W-:Y:S06]  /*11980*/  @P0 BAR.ARV 0x4, 0x180 ;  /* 0x0106000000000b1d */ /* 0x000fec0000002000 */
[----:B0-----:R-:W-:-:S13]  /*11990*/  ISETP.LE.AND P0, PT, R0, UR10, PT ;  /* 0x0000000a00007c0c */ /* 0x001fda000bf03270 */
[----:B------:R-:W-:Y:S05]  /*119a0*/  @P0 BRA `(.L_x_1068) ;  /* 0x00000040005c0947 */ /* 0x000fea0003800000 */
[----:B------:R-:W2:Y:S01]  /*119b0*/  LDL R4, [R1+0x4] ;  /* 0x0000040001047983 */ /* 0x000ea20000100800 */
[----:B------:R-:W-:Y:S01]  /*119c0*/  IMAD.SHL.U32 R37, R3, 0x8, RZ ;  /* 0x0000000803257824 */ /* 0x000fe200078e00ff */
[----:B------:R-:W-:Y:S01]  /*119d0*/  ULDC UR9, c[0x0][0x2b8] ;  /* 0x0000ae0000097ab9 */ /* 0x000fe20000000800 */
[----:B------:R-:W-:Y:S01]  /*119e0*/  LOP3.LUT R16, R16, 0xfffffffd, RZ, 0xc0, !PT ;  /* 0xfffffffd10107812 */ /* 0x000fe200078ec0ff */
[----:B------:R-:W0:Y:S01]  /*119f0*/  S2UR UR8, SR_CgaCtaId ;  /* 0x00000000000879c3 */ /* 0x000e220000008800 */
[----:B------:R-:W-:Y:S01]  /*11a00*/  ULDC.64 UR4, c[0x0][0x418] ;  /* 0x0001060000047ab9 */ /* 0x000fe20000000a00 */
[C---:B------:R-:W-:Y:S01]  /*11a10*/  LOP3.LUT R0, R37.reuse, 0x1f8, RZ, 0xc0, !PT ;  /* 0x000001f825007812 */ /* 0x040fe200078ec0ff */
[----:B------:R-:W-:Y:S01]  /*11a20*/  UISETP.NE.U32.AND UP0, UPT, UR4, URZ, UPT ;  /* 0x0000003f0400728c */ /* 0x000fe2000bf05070 */
[----:B------:R1:W-:Y:S01]  /*11a30*/  STL [R1], RZ ;  /* 0x000000ff01007387 */ /* 0x0003e20000100800 */
[----:B------:R-:W-:Y:S01]  /*11a40*/  ULDC UR40, c[0x0][0x288] ;  /* 0x0000a20000287ab9 */ /* 0x000fe20000000800 */
[----:B------:R-:W-:Y:S01]  /*11a50*/  LOP3.LUT R0, R0, 0x38, R3, 0x78, !PT ;  /* 0x0000003800007812 */ /* 0x000fe200078e7803 */
[----:B------:R-:W-:Y:S01]  /*11a60*/  UISETP.NE.AND.EX UP0, UPT, UR5, URZ, UPT, UP0 ;  /* 0x0000003f0500728c */ /* 0x000fe2000bf05300 */
[----:B------:R-:W-:Y:S01]  /*11a70*/  IMAD.U32 R34, RZ, RZ, UR10 ;  /* 0x0000000aff227e24 */ /* 0x000fe2000f8e00ff */
[----:B------:R-:W-:Y:S01]  /*11a80*/  ULDC UR4, c[0x0][0x424] ;  /* 0x0001090000047ab9 */ /* 0x000fe20000000800 */
[----:B------:R-:W-:Y:S01]  /*11a90*/  LOP3.LUT R30, R0, 0x200, R37, 0xf8, !PT ;  /* 0x00000200001e7812 */ /* 0x000fe200078ef825 */
[----:B------:R-:W-:Y:S01]  /*11aa0*/  USEL UR4, UR4, 0x1, UP0 ;  /* 0x0000000104047887 */ /* 0x000fe20008000000 */
[----:B------:R-:W-:Y:S01]  /*11ab0*/  LOP3.LUT R37, R37, 0x38, RZ, 0xc0, !PT ;  /* 0x0000003825257812 */ /* 0x000fe200078ec0ff */
[----:B------:R-:W-:Y:S01]  /*11ac0*/  UMOV UR5, 0x400 ;  /* 0x0000040000057882 */ /* 0x000fe20000000000 */
[----:B------:R-:W-:Y:S01]  /*11ad0*/  ULDC UR39, c[0x0][0x448] ;  /* 0x0001120000277ab9 */ /* 0x000fe20000000800 */
[----:B------:R-:W-:Y:S01]  /*11ae0*/  IMAD.MOV.U32 R26, RZ, RZ, 0x1 ;  /* 0x00000001ff1a7424 */ /* 0x000fe200078e00ff */
[C---:B------:R-:W-:Y:S01]  /*11af0*/  LOP3.LUT R0, R37.reuse, 0x40, RZ, 0xfc, !PT ;  /* 0x0000004025007812 */ /* 0x040fe200078efcff */
[----:B------:R-:W-:Y:S01]  /*11b00*/  IMAD.MOV.U32 R23, RZ, RZ, RZ ;  /* 0x000000ffff177224 */ /* 0x000fe200078e00ff */
[----:B------:R-:W-:Y:S01]  /*11b10*/  LOP3.LUT R2, R37, 0x80, RZ, 0xfc, !PT ;  /* 0x0000008025027812 */ /* 0x000fe200078efcff */
[----:B------:R-:W-:Y:S01]  /*11b20*/  UIMAD UR39, UR39, UR40, URZ ;  /* 0x00000028272772a4 */ /* 0x000fe2000f8e023f */
[----:B------:R-:W-:Y:S01]  /*11b30*/  ISETP.GE.AND P1, PT, R0, UR9, PT ;  /* 0x0000000900007c0c */ /* 0x000fe2000bf26270 */
[----:B------:R-:W-:Y:S01]  /*11b40*/  ULDC UR47, c[0x0][0xc] ;  /* 0x00000300002f7ab9 */ /* 0x000fe20000000800 */
[----:B0-----:R-:W-:-:S06]  /*11b50*/  ULEA UR8, UR8, UR5, 0x18 ;  /* 0x0000000508087291 */ /* 0x001fcc000f8ec03f */
[----:B------:R-:W-:-:S04]  /*11b60*/  IMAD.U32 R17, RZ, RZ, UR8 ;  /* 0x00000008ff117e24 */ /* 0x000fc8000f8e00ff */
[----:B------:R-:W-:Y:S01]  /*11b70*/  IMAD R31, R30, 0x2, R17 ;  /* 0x000000021e1f7824 */ /* 0x000fe200078e0211 */
[----:B--2---:R-:W-:Y:S02]  /*11b80*/  R2UR UR6, R4 ;  /* 0x00000000040672ca */ /* 0x004fe400000e0000 */
[C---:B------:R-:W-:Y:S01]  /*11b90*/  LOP3.LUT R4, R3.reuse, 0x7f, RZ, 0xc0, !PT ;  /* 0x0000007f03047812 */ /* 0x040fe200078ec0ff */
[----:B------:R-:W-:-:S03]  /*11ba0*/  IMAD.SHL.U32 R3, R3, 0x10, RZ ;  /* 0x0000001003037824 */ /* 0x000fc600078e00ff */
[----:B------:R-:W-:-:S07]  /*11bb0*/  SHF.R.U32.HI R36, RZ, 0x3, R4 ;  /* 0x00000003ff247819 */ /* 0x000fce0000011604 */
[----:B------:R-:W-:-:S03]  /*11bc0*/  ULOP3.LUT UR48, UR6, 0x2, URZ, 0xfc, !UPT ;  /* 0x0000000206307892 */ /* 0x000fc6000f8efc3f */
[----:B------:R-:W-:Y:S02]  /*11bd0*/  ULDC.64 UR6, c[0x0][0x2f0] ;  /* 0x0000bc0000067ab9 */ /* 0x000fe40000000a00 */
[----:B------:R-:W-:Y:S01]  /*11be0*/  ISETP.GE.AND P0, PT, R0, UR7, PT ;  /* 0x0000000700007c0c */ /* 0x000fe2000bf06270 */
[----:B------:R-:W-:Y:S01]  /*11bf0*/  UIMAD UR38, UR4, UR6, URZ ;  /* 0x00000006042672a4 */ /* 0x000fe2000f8e023f */
[----:B------:R-:W-:-:S03]  /*11c00*/  ISETP.GE.AND P2, PT, R2, UR7, PT ;  /* 0x0000000702007c0c */ /* 0x000fc6000bf46270 */
[----:B------:R-:W-:Y:S02]  /*11c10*/  UIADD3 UR4, UR38, 0x5f, URZ ;  /* 0x0000005f26047890 */ /* 0x000fe4000fffe03f */
[----:B------:R-:W-:Y:S02]  /*11c20*/  UIADD3 UR49, UR38, 0x1, -UR40 ;  /* 0x0000000126317890 */ /* 0x000fe4000fffe828 */
[----:B------:R-:W-:Y:S02]  /*11c30*/  UIMAD.WIDE UR4, UR4, 0x2aaaaaab, URZ ;  /* 0x2aaaaaab040478a5 */ /* 0x000fe4000f8e023f */
[----:B------:R-:W-:Y:S02]  /*11c40*/  UIADD3 UR40, UR38, -UR40, URZ ;  /* 0x8000002826287290 */ /* 0x000fe4000fffe03f */
[----:B------:R-:W-:Y:S01]  /*11c50*/  @P0 LOP3.LUT R16, R16, 0x2, RZ, 0xfc, !PT ;  /* 0x0000000210100812 */ /* 0x000fe200078efcff */
[----:B------:R-:W-:Y:S01]  /*11c60*/  USHF.R.U32.HI UR41, URZ, 0x1f, UR5 ;  /* 0x0000001f3f297899 */ /* 0x000fe20008011605 */
[----:B------:R-:W-:-:S02]  /*11c70*/  ISETP.GE.AND P0, PT, R0, UR7, PT ;  /* 0x0000000700007c0c */ /* 0x000fc4000bf06270 */
[----:B------:R-:W-:Y:S01]  /*11c80*/  LOP3.LUT R16, R16, 0xfffffbff, RZ, 0xc0, !PT ;  /* 0xfffffbff10107812 */ /* 0x000fe200078ec0ff */
[----:B------:R-:W-:Y:S01]  /*11c90*/  ULEA.HI.SX32 UR41, UR5, UR41, 0x1c ;  /* 0x0000002905297291 */ /* 0x000fe2000f8fe23f */
[----:B------:R-:W-:Y:S02]  /*11ca0*/  LOP3.LUT R0, R36, 0x70, R3, 0xf8, !PT ;  /* 0x0000007024007812 */ /* 0x000fe400078ef803 */
[----:B------:R-:W-:Y:S02]  /*11cb0*/  @P1 LOP3.LUT R16, R16, 0x400, RZ, 0xfc, !PT ;  /* 0x0000040010101812 */ /* 0x000fe400078efcff */
[----:B------:R-:W-:Y:S02]  /*11cc0*/  ISETP.GE.AND P1, PT, R2, UR9, PT ;  /* 0x0000000902007c0c */ /* 0x000fe4000bf26270 */
[----:B------:R-:W-:-:S04]  /*11cd0*/  LOP3.LUT R16, R16, 0xffffffef, RZ, 0xc0, !PT ;  /* 0xffffffef10107812 */ /* 0x000fc800078ec0ff */
        /* <DEDUP_REMOVED lines=12> */
[----:B------:R-:W-:-:S04]  /*11da0*/  @P2 LOP3.LUT R16, R16, 0x4, RZ, 0xfc, !PT ;  /* 0x0000000410102812 */ /* 0x000fc800078efcff */
[----:B------:R-:W-:-:S04]  /*11db0*/  LOP3.LUT R16, R16, 0xfffff7ff, RZ, 0xc0, !PT ;  /* 0xfffff7ff10107812 */ /* 0x000fc800078ec0ff */
[----:B------:R-:W-:-:S04]  /*11dc0*/  LOP3.LUT R16, R16, 0xffffffdf, RZ, 0xc0, !PT ;  /* 0xffffffdf10107812 */ /* 0x000fc800078ec0ff */
[----:B------:R-:W-:-:S04]  /*11dd0*/  @P1 LOP3.LUT R16, R16, 0x20, RZ, 0xfc, !PT ;  /* 0x0000002010101812 */ /* 0x000fc800078efcff */
[----:B-1----:R-:W-:-:S07]  /*11de0*/  @P0 LOP3.LUT R16, R16, 0x800, RZ, 0xfc, !PT ;  /* 0x0000080010100812 */ /* 0x002fce00078efcff */
.L_x_1123:
[----:B------:R-:W-:Y:S01]  /*11df0*/  ULDC UR7, c[0x0][0xc60] ;  /* 0x0003180000077ab9 */ /* 0x000fe20000000800 */
[C---:B------:R-:W-:Y:S01]  /*11e00*/  R2UR UR42, R34.reuse ;  /* 0x00000000222a72ca */ /* 0x040fe200000e0000 */
[----:B------:R-:W-:Y:S01]  /*11e10*/  UISETP.NE.AND UP0, UPT, UR7, 0x1, UPT ;  /* 0x000000010700788c */ /* 0x000fe2000bf05270 */
[----:B------:R-:W-:-:S10]  /*11e20*/  R2UR UR6, R34 ;  /* 0x00000000220672ca */ /* 0x000fd400000e0000 */
        /* <DEDUP_REMOVED lines=9> */
[----:B0----5:R-:W-:Y:S05]  /*11ec0*/  @P0 BRA `(.L_x_1069) ;  /* 0x0000000000200947 */ /* 0x021fea0003800000 */
        /* <DEDUP_REMOVED lines=8> */
.L_x_1069:
[----:B------:R-:W-:Y:S01]  /*11f50*/  ULDC UR8, c[0x0][0xc54] ;  /* 0x0003150000087ab9 */ /* 0x000fe20000000800 */
[----:B------:R-:W-:Y:S01]  /*11f60*/  UMOV UR6, UR7 ;  /* 0x0000000700067c82 */ /* 0x000fe20008000000 */
[----:B------:R-:W-:-:S11]  /*11f70*/  UISETP.NE.AND UP0, UPT, UR8, 0x1, UPT ;  /* 0x000000010800788c */ /* 0x000fd6000bf05270 */
[----:B------:R-:W-:Y:S02]  /*11f80*/  @UP0 ULDC.64 UR10, c[0x0][0xc58] ;  /* 0x00031600000a0ab9 */ /* 0x000fe40000000a00 */
[----:B------:R-:W-:-:S04]  /*11f90*/  UIMAD.WIDE.U32 UR4, UR7, UR10, URZ ;  /* 0x0000000a070472a5 */ /* 0x000fc8000f8e003f */
[----:B------:R-:W-:-:S04]  /*11fa0*/  @UP0 USHF.R.U32.HI UR6, URZ, UR11, UR5 ;  /* 0x0000000b3f060299 */ /* 0x000fc80008011605 */
[----:B------:R-:W-:-:S12]  /*11fb0*/  UIMAD UR4, UR6, UR8, URZ ;  /* 0x00000008060472a4 */ /* 0x000fd8000f8e023f */
.L_x_1070:
[----:B------:R-:W-:Y:S01]  /*11fc0*/  ULDC UR5, c[0x0][0xc48] ;  /* 0x0003120000057ab9 */ /* 0x000fe20000000800 */
[----:B------:R-:W-:Y:S01]  /*11fd0*/  ULDC.64 UR8, c[0x0][0xa28] ;  /* 0x00028a0000087ab9 */ /* 0x000fe20000000a00 */
[----:B------:R-:W-:Y:S01]  /*11fe0*/  UISETP.NE.AND UP1, UPT, UR5, 0x1, UPT ;  /* 0x000000010500788c */ /* 0x000fe2000bf25270 */
[----:B------:R-:W-:Y:S01]  /*11ff0*/  IMAD.MOV.U32 R32, RZ, RZ, RZ ;  /* 0x000000ffff207224 */ /* 0x000fe200078e00ff */
[----:B------:R-:W-:Y:S02]  /*12000*/  UIADD3 UR4, UR7, -UR4, URZ ;  /* 0x8000000407047290 */ /* 0x000fe4000fffe03f */
[----:B------:R-:W-:Y:S01]  /*12010*/  UISETP.NE.U32.AND UP0, UPT, UR8, URZ, UPT ;  /* 0x0000003f0800728c */ /* 0x000fe2000bf05070 */
[----:B------:R-:W-:Y:S02]  /*12020*/  ULDC UR5, c[0x0][0xc54] ;  /* 0x0003150000057ab9 */ /* 0x000fe40000000800 */
[----:B------:R-:W-:Y:S02]  /*12030*/  UIMAD UR42, UR42, UR5, UR4 ;  /* 0x000000052a2a72a4 */ /* 0x000fe4000f8e0204 */
[----:B------:R-:W-:-:S02]  /*12040*/  UISETP.NE.AND.EX UP0, UPT, UR9, URZ, UPT, UP0 ;  /* 0x0000003f0900728c */ /* 0x000fc4000bf05300 */
[----:B------:R-:W-:Y:S01]  /*12050*/  @UP1 ULDC UR4, c[0x0][0xc4c] ;  /* 0x0003130000041ab9 */ /* 0x000fe20000000800 */
[----:B------:R-:W-:Y:S01]  /*12060*/  @UP1 ULDC UR7, c[0x0][0xc50] ;  /* 0x0003140000071ab9 */ /* 0x000fe20000000800 */
[----:B------:R-:W-:Y:S02]  /*12070*/  UIMAD.WIDE.U32 UR4, UR42, UR4, URZ ;  /* 0x000000042a0472a5 */ /* 0x000fe4000f8e003f */
[----:B------:R-:W-:Y:S01]  /*12080*/  UMOV UR43, UR42 ;  /* 0x0000002a002b7c82 */ /* 0x000fe20008000000 */
[----:B------:R-:W-:Y:S01]  /*12090*/  ULOP3.LUT UR6, UR6, 0x1ffffff, URZ, 0x3c, !UPT ;  /* 0x01ffffff06067892 */ /* 0x000fe2000f8e3c3f */
[----:B------:R-:W-:Y:S01]  /*120a0*/  PLOP3.LUT P0, PT, PT, PT, UP0, 0x80, 0x0 ;  /* 0x000000000000781c */ /* 0x000fe20003f0f008 */
[----:B------:R-:W-:-:S03]  /*120b0*/  @UP1 USHF.R.U32.HI UR43, URZ, UR7, UR5 ;  /* 0x000000073f2b1299 */ /* 0x000fc60008011605 */
[----:B------:R-:W-:Y:S02]  /*120c0*/  @UP0 ULDC.64 UR4, c[0x0][0xa28] ;  /* 0x00028a0000040ab9 */ /* 0x000fe40000000a00 */
[----:B------:R-:W-:-:S06]  /*120d0*/  @UP0 UIMAD.WIDE UR4, UR43, 0x4, UR4 ;  /* 0x000000042b0408a5 */ /* 0x000fcc000f8e0204 */
[----:B------:R-:W-:Y:S01]  /*120e0*/  IMAD.U32 R3, RZ, RZ, UR5 ;  /* 0x00000005ff037e24 */ /* 0x000fe2000f8e00ff */
[----:B------:R-:W-:Y:S01]  /*120f0*/  ULDC UR5, c[0x0][0x448] ;  /* 0x0001120000057ab9 */ /* 0x000fe20000000800 */
[----:B------:R-:W-:Y:S01]  /*12100*/  IMAD.U32 R2, RZ, RZ, UR4 ;  /* 0x00000004ff027e24 */ /* 0x000fe2000f8e00ff */
[----:B------:R-:W-:Y:S01]  /*12110*/  ULDC UR4, c[0x0][0xc3c] ;  /* 0x00030f0000047ab9 */ /* 0x000fe20000000800 */
[----:B------:R-:W-:Y:S02]  /*12120*/  UISETP.NE.AND UP2, UPT, UR5, 0x1, UPT ;  /* 0x000000010500788c */ /* 0x000fe4000bf45270 */
[----:B------:R-:W-:Y:S01]  /*12130*/  UIADD3 UR6, UR6, UR4, URZ ;  /* 0x0000000406067290 */ /* 0x000fe2000fffe03f */
[----:B------:R0:W5:Y:S01]  /*12140*/  @P0 LDG.E R32, desc[UR36][R2.64] ;  /* 0x0000002402200981 */ /* 0x000162000c1e1900 */
[----:B------:R-:W-:Y:S02]  /*12150*/  UP2UR UR50, UPR, URZ, 0x4 ;  /* 0x000000043f327883 */ /* 0x000fe40008000000 */
[----:B------:R-:W-:-:S04]  /*12160*/  USHF.L.U32 UR44, UR6, 0x7, URZ ;  /* 0x00000007062c7899 */ /* 0x000fc8000800063f */
[----:B------:R-:W-:Y:S01]  /*12170*/  UIADD3 UR6, UR44, 0x7f, URZ ;  /* 0x0000007f2c067890 */ /* 0x000fe2000fffe03f */
[----:B------:R-:W-:Y:S01]  /*12180*/  @UP2 ULDC UR4, c[0x0][0x44c] ;  /* 0x0001130000042ab9 */ /* 0x000fe20000000800 */
[----:B------:R-:W-:Y:S02]  /*12190*/  @UP2 ULDC UR7, c[0x0][0x450] ;  /* 0x0001140000072ab9 */ /* 0x000fe40000000800 */
[----:B------:R-:W-:-:S04]  /*121a0*/  UIMAD.WIDE.U32 UR4, UR6, UR4, URZ ;  /* 0x00000004060472a5 */ /* 0x000fc8000f8e003f */
[----:B------:R-:W-:-:S03]  /*121b0*/  @UP2 USHF.R.U32.HI UR6, URZ, UR7, UR5 ;  /* 0x000000073f062299 */ /* 0x000fc60008011605 */
[----:B------:R-:W-:Y:S01]  /*121c0*/  ULDC.64 UR4, c[0x0][0x9e0] ;  /* 0x0002780000047ab9 */ /* 0x000fe20000000a00 */
[----:B------:R-:W-:Y:S02]  /*121d0*/  UIADD3 UR6, UR49, UR6, URZ ;  /* 0x0000000631067290 */ /* 0x000fe4000fffe03f */
[----:B------:R-:W-:Y:S02]  /*121e0*/  UISETP.GE.AND UP0, UPT, UR5, 0x1, UPT ;  /* 0x000000010500788c */ /* 0x000fe4000bf06270 */
[----:B------:R-:W-:-:S04]  /*121f0*/  UIADD3 UR4, UR6, UR4, URZ ;  /* 0x0000000406047290 */ /* 0x000fc8000fffe03f */
[----:B------:R-:W-:-:S13]  /*12200*/  PLOP3.LUT P0, PT, PT, PT, UP0, 0x40, 0x0 ;  /* 0x000000000000781c */ /* 0x000fda0003f0e808 */
[----:B0-----:R-:W-:Y:S05]  /*12210*/  @P0 BRA `(.L_x_1071) ;  /* 0x0000000000440947 */ /* 0x001fea0003800000 */
[----:B------:R-:W-:Y:S01]  /*12220*/  ISETP.LT.AND P0, PT, RZ, UR6, PT ;  /* 0x00000006ff007c0c */ /* 0x000fe2000bf01270 */
[----:B------:R-:W-:-:S12]  /*12230*/  UIADD3 UR8, UR6, -0x1, URZ ;  /* 0xffffffff06087890 */ /* 0x000fd8000fffe03f */
[----:B------:R-:W-:Y:S05]  /*12240*/  @P0 BRA `(.L_x_1072) ;  /* 0x00000000001c0947 */ /* 0x000fea0003800000 */
[----:B------:R-:W-:Y:S02]  /*12250*/  UISETP.NE.AND UP1, UPT, UR5, 0x1, UPT ;  /* 0x000000010500788c */ /* 0x000fe4000bf25270 */
[----:B------:R-:W-:-:S09]  /*12260*/  UIADD3 UR8, -UR6, URZ, URZ ;  /* 0x0000003f06087290 */ /* 0x000fd2000fffe13f */
[----:B------:R-:W-:Y:S02]  /*12270*/  @UP1 ULDC.64 UR10, c[0x0][0x9e8] ;  /* 0x00027a00000a1ab9 */ /* 0x000fe40000000a00 */
[----:B------:R-:W-:-:S04]  /*12280*/  UIMAD.WIDE.U32 UR6, UR8, UR10, URZ ;  /* 0x0000000a080672a5 */ /* 0x000fc8000f8e003f */
[----:B------:R-:W-:-:S04]  /*12290*/  @UP1 USHF.R.U32.HI UR8, URZ, UR11, UR7 ;  /* 0x0000000b3f081299 */ /* 0x000fc80008011607 */
[----:B------:R-:W-:Y:S01]  /*122a0*/  ULOP3.LUT UR8, URZ, UR8, URZ, 0x33, !UPT ;  /* 0x000000083f087292 */ /* 0x000fe2000f8e333f */
[----:B------:R-:W-:Y:S11]  /*122b0*/  BRA `(.L_x_1073) ;  /* 0x0000000000107947 */ /* 0x000ff60003800000 */
.L_x_1072:
[----:B------:R-:W-:-:S11]  /*122c0*/  UISETP.NE.AND UP1, UPT, UR5, 0x1, UPT ;  /* 0x000000010500788c */ /* 0x000fd6000bf25270 */
[----:B------:R-:W-:Y:S02]  /*122d0*/  @UP1 ULDC.64 UR10, c[0x0][0x9e8] ;  /* 0x00027a00000a1ab9 */ /* 0x000fe40000000a00 */
[----:B------:R-:W-:-:S04]  /*122e0*/  UIMAD.WIDE.U32 UR6, UR8, UR10, URZ ;  /* 0x0000000a080672a5 */ /* 0x000fc8000f8e003f */
[----:B------:R-:W-:-:S12]  /*122f0*/  @UP1 USHF.R.U32.HI UR8, URZ, UR11, UR7 ;  /* 0x0000000b3f081299 */ /* 0x000fd80008011607 */
.L_x_1073:
[----:B------:R-:W-:-:S04]  /*12300*/  UIMAD UR8, UR8, UR5, UR5 ;  /* 0x00000005080872a4 */ /* 0x000fc8000f8e0205 */
[----:B------:R-:W-:-:S04]  /*12310*/  UISETP.LT.AND UP1, UPT, UR4, UR8, UPT ;  /* 0x000000080400728c */ /* 0x000fc8000bf21270 */
[----:B------:R-:W-:-:S12]  /*12320*/  USEL UR4, UR4, UR8, UP1 ;  /* 0x0000000804047287 */ /* 0x000fd80008800000 */
.L_x_1071:
[----:B------:R-:W-:Y:S01]  /*12330*/  UISETP.NE.AND UP1, UPT, UR50, URZ, UPT ;  /* 0x0000003f3200728c */ /* 0x000fe2000bf25270 */
[----:B------:R-:W-:Y:S01]  /*12340*/  PLOP3.LUT P0, PT, PT, PT, UP0, 0x40, 0x0 ;  /* 0x000000000000781c */ /* 0x000fe20003f0e808 */
[----:B------:R-:W-:Y:S01]  /*12350*/  UIADD3 UR6, UR4, 0x5f, URZ ;  /* 0x0000005f04067890 */ /* 0x000fe2000fffe03f */
[----:B------:R-:W-:-:S03]  /*12360*/  UMOV UR10, UR44 ;  /* 0x0000002c000a7c82 */ /* 0x000fc60008000000 */
[----:B------:R-:W-:-:S04]  /*12370*/  UIMAD.WIDE UR6, UR6, 0x2aaaaaab, URZ ;  /* 0x2aaaaaab060678a5 */ /* 0x000fc8000f8e023f */
[----:B------:R-:W-:Y:S01]  /*12380*/  USHF.R.U32.HI UR4, URZ, 0x1f, UR7 ;  /* 0x0000001f3f047899 */ /* 0x000fe20008011607 */
[----:B------:R-:W-:Y:S02]  /*12390*/  @UP1 ULDC UR8, c[0x0][0x44c] ;  /* 0x0001130000081ab9 */ /* 0x000fe40000000800 */
[----:B------:R-:W-:Y:S01]  /*123a0*/  @UP1 ULDC UR6, c[0x0][0x450] ;  /* 0x0001140000061ab9 */ /* 0x000fe20000000800 */
[----:B------:R-:W-:Y:S02]  /*123b0*/  UIMAD.WIDE.U32 UR8, UR44, UR8, URZ ;  /* 0x000000082c0872a5 */ /* 0x000fe4000f8e003f */
[----:B------:R-:W-:Y:S02]  /*123c0*/  ULEA.HI.SX32 UR4, UR7, UR4, 0x1c ;  /* 0x0000000407047291 */ /* 0x000fe4000f8fe23f */
[----:B------:R-:W-:Y:S02]  /*123d0*/  @UP1 USHF.R.U32.HI UR10, URZ, UR6, UR9 ;  /* 0x000000063f0a1299 */ /* 0x000fe40008011609 */
[----:B------:R-:W-:-:S02]  /*123e0*/  UISETP.LT.AND UP1, UPT, UR41, UR4, UPT ;  /* 0x000000042900728c */ /* 0x000fc4000bf21270 */
[----:B------:R-:W-:Y:S01]  /*123f0*/  UIADD3 UR6, UR40, UR10, URZ ;  /* 0x0000000a28067290 */ /* 0x000fe2000fffe03f */
[----:B------:R-:W-:Y:S01]  /*12400*/  ULDC UR8, c[0x0][0x9dc] ;  /* 0x0002770000087ab9 */ /* 0x000fe20000000800 */
[----:B------:R-:W-:Y:S02]  /*12410*/  USEL UR45, UR41, UR4, UP1 ;  /* 0x00000004292d7287 */ /* 0x000fe40008800000 */
[----:B------:R-:W-:Y:S01]  /*12420*/  UIADD3 UR8, UR6, -UR8, URZ ;  /* 0x8000000806087290 */ /* 0x000fe2000fffe03f */
[----:B------:R-:W-:Y:S11]  /*12430*/  @P0 BRA `(.L_x_1074) ;  /* 0x0000000000480947 */ /* 0x000ff60003800000 */
[----:B------:R-:W-:Y:S02]  /*12440*/  UMOV UR4, UR6 ;  /* 0x0000000600047c82 */ /* 0x000fe40008000000 */
[----:B------:R-:W-:-:S06]  /*12450*/  UISETP.GT.AND UP0, UPT, UR4, -0x1, UPT ;  /* 0xffffffff0400788c */ /* 0x000fcc000bf04270 */
[----:B------:R-:W-:-:S13]  /*12460*/  PLOP3.LUT P0, PT, PT, PT, UP0, 0x80, 0x0 ;  /* 0x000000000000781c */ /* 0x000fda0003f0f008 */
[----:B------:R-:W-:Y:S05]  /*12470*/  @P0 BRA `(.L_x_1075) ;  /* 0x00000000001c0947 */ /* 0x000fea0003800000 */
[----:B------:R-:W-:Y:S02]  /*12480*/  UISETP.NE.AND UP0, UPT, UR5, 0x1, UPT ;  /* 0x000000010500788c */ /* 0x000fe4000bf05270 */
[----:B------:R-:W-:-:S09]  /*12490*/  ULOP3.LUT UR4, URZ, UR4, URZ, 0x33, !UPT ;  /* 0x000000043f047292 */ /* 0x000fd2000f8e333f */
[----:B------:R-:W-:Y:S02]  /*124a0*/  @UP0 ULDC.64 UR10, c[0x0][0x9e8] ;  /* 0x00027a00000a0ab9 */ /* 0x000fe40000000a00 */
[----:B------:R-:W-:-:S04]  /*124b0*/  UIMAD.WIDE.U32 UR6, UR4, UR10, URZ ;  /* 0x0000000a040672a5 */ /* 0x000fc8000f8e003f */
[----:B------:R-:W-:-:S04]  /*124c0*/  @UP0 USHF.R.U32.HI UR4, URZ, UR11, UR7 ;  /* 0x0000000b3f040299 */ /* 0x000fc80008011607 */
[----:B------:R-:W-:Y:S01]  /*124d0*/  ULOP3.LUT UR4, URZ, UR4, URZ, 0x33, !UPT ;  /* 0x000000043f047292 */ /* 0x000fe2000f8e333f */
[----:B------:R-:W-:Y:S11]  /*124e0*/  BRA `(.L_x_1076) ;  /* 0x0000000000107947 */ /* 0x000ff60003800000 */
.L_x_1075:
[----:B------:R-:W-:-:S11]  /*124f0*/  UISETP.NE.AND UP0, UPT, UR5, 0x1, UPT ;  /* 0x000000010500788c */ /* 0x000fd6000bf05270 */
[----:B------:R-:W-:Y:S02]  /*12500*/  @UP0 ULDC.64 UR10, c[0x0][0x9e8] ;  /* 0x00027a00000a0ab9 */ /* 0x000fe40000000a00 */
[----:B------:R-:W-:-:S04]  /*12510*/  UIMAD.WIDE.U32 UR6, UR4, UR10, URZ ;  /* 0x0000000a040672a5 */ /* 0x000fc8000f8e003f */
[----:B------:R-:W-:-:S12]  /*12520*/  @UP0 USHF.R.U32.HI UR4, URZ, UR11, UR7 ;  /* 0x0000000b3f040299 */ /* 0x000fd80008011607 */
.L_x_1076:
[----:B------:R-:W-:-:S04]  /*12530*/  UIMAD UR4, UR4, UR5, URZ ;  /* 0x00000005040472a4 */ /* 0x000fc8000f8e023f */
[----:B------:R-:W-:-:S04]  /*12540*/  UISETP.LT.AND UP0, UPT, UR8, UR4, UPT ;  /* 0x000000040800728c */ /* 0x000fc8000bf01270 */
[----:B------:R-:W-:-:S12]  /*12550*/  USEL UR8, UR8, UR4, !UP0 ;  /* 0x0000000408087287 */ /* 0x000fd8000c000000 */
.L_x_1074:
[----:B------:R-:W-:Y:S01]  /*12560*/  UIMAD.WIDE UR4, UR8, 0x2aaaaaab, URZ ;  /* 0x2aaaaaab080478a5 */ /* 0x000fe2000f8e023f */
[----:B------:R-:W-:Y:S03]  /*12570*/  BSSY B7, `(.L_x_1077) ;  /* 0x0000341000077945 */ /* 0x000fe60003800000 */
[----:B------:R-:W-:-:S04]  /*12580*/  USHF.R.U32.HI UR4, URZ, 0x1f, UR5 ;  /* 0x0000001f3f047899 */ /* 0x000fc80008011605 */
[----:B------:R-:W-:-:S04]  /*12590*/  ULEA.HI.SX32 UR4, UR5, UR4, 0x1c ;  /* 0x0000000405047291 */ /* 0x000fc8000f8fe23f */
[----:B------:R-:W-:-:S04]  /*125a0*/  UISETP.LT.AND UP0, UPT, URZ, UR4, UPT ;  /* 0x000000043f00728c */ /* 0x000fc8000bf01270 */
[----:B------:R-:W-:-:S04]  /*125b0*/  USEL UR46, URZ, UR4, !UP0 ;  /* 0x000000043f2e7287 */ /* 0x000fc8000c000000 */
[----:B------:R-:W-:-:S06]  /*125c0*/  UISETP.GT.AND UP0, UPT, UR45, UR46, UPT ;  /* 0x0000002e2d00728c */ /* 0x000fcc000bf04270 */
[----:B------:R-:W-:-:S13]  /*125d0*/  PLOP3.LUT P0, PT, PT, PT, UP0, 0x80, 0x0 ;  /* 0x000000000000781c */ /* 0x000fda0003f0f008 */
[----:B------:R-:W-:Y:S05]  /*125e0*/  @P0 BRA `(.L_x_1078) ;  /* 0x0000000000440947 */ /* 0x000fea0003800000 */
[----:B------:R-:W0:Y:S02]  /*125f0*/  S2R R0, SR_TID.X ;  /* 0x0000000000007919 */ /* 0x000e240000002100 */
[----:B0-----:R-:W-:-:S04]  /*12600*/  LOP3.LUT R0, R0, 0x7f, RZ, 0xc0, !PT ;  /* 0x0000007f00007812 */ /* 0x001fc800078ec0ff */
[----:B------:R-:W-:-:S13]  /*12610*/  ISETP.NE.AND P2, PT, R0, RZ, PT ;  /* 0x000000ff0000720c */ /* 0x000fda0003f45270 */
[----:B------:R-:W-:Y:S05]  /*12620*/  @P2 BRA `(.L_x_1079) ;  /* 0x0000003000d42947 */ /* 0x000fea0003800000 */
[----:B------:R-:W0:Y:S01]  /*12630*/  S2R R7, SR_LANEID ;  /* 0x0000000000077919 */ /* 0x000e220000000000 */
[----:B------:R-:W-:Y:S01]  /*12640*/  VOTEU.ANY UR4, UPT, PT ;  /* 0x0000000000047886 */ /* 0x000fe200038e0100 */
[----:B------:R-:W1:Y:S01]  /*12650*/  LDC.64 R2, c[0x0][0xc80] ;  /* 0x00032000ff027b82 */ /* 0x000e620000000a00 */
[----:B------:R-:W0:Y:S08]  /*12660*/  FLO.U32 R0, UR4 ;  /* 0x0000000400007d00 */ /* 0x000e3000080e0000 */
[----:B------:R-:W1:Y:S01]  /*12670*/  POPC R5, UR4 ;  /* 0x0000000400057d09 */ /* 0x000e620008000000 */
[----:B0-----:R-:W-:-:S13]  /*12680*/  ISETP.EQ.U32.AND P0, PT, R0, R7, PT ;  /* 0x000000070000720c */ /* 0x001fda0003f02070 */
[----:B-1----:R-:W2:Y:S01]  /*12690*/  @P0 ATOMG.E.ADD.STRONG.GPU PT, R3, desc[UR36][R2.64], R5 ;  /* 0x00000005020309a8 */ /* 0x002ea200081ee1e4 */
[----:B------:R-:W0:Y:S02]  /*126a0*/  S2R R4, SR_LTMASK ;  /* 0x0000000000047919 */ /* 0x000e240000003900 */
[----:B0-----:R-:W-:-:S04]  /*126b0*/  LOP3.LUT R4, R4, UR4, RZ, 0xc0, !PT ;  /* 0x0000000404047c12 */ /* 0x001fc8000f8ec0ff */
[----:B------:R-:W0:Y:S01]  /*126c0*/  POPC R7, R4 ;  /* 0x0000000400077309 */ /* 0x000e220000000000 */
[----:B--2---:R-:W0:Y:S02]  /*126d0*/  SHFL.IDX PT, R0, R3, R0, 0x1f ;  /* 0x00001f0003007589 */ /* 0x004e2400000e0000 */
[----:B0-----:R-:W-:Y:S01]  /*126e0*/  IADD3 R34, R0, UR47, R7 ;  /* 0x0000002f00227c10 */ /* 0x001fe2000fffe007 */
[----:B------:R-:W-:Y:S06]  /*126f0*/  BRA `(.L_x_1079) ;  /* 0x0000003000a07947 */ /* 0x000fec0003800000 */
.L_x_1078:
[----:B------:R-:W-:Y:S01]  /*12700*/  VIADD R0, R17, 0x1e400 ;  /* 0x0001e40011007836 */ /* 0x000fe20000000000 */
[----:B------:R-:W-:Y:S04]  /*12710*/  BSSY B6, `(.L_x_1080) ;  /* 0x0000013000067945 */ /* 0x000fe80003800000 */
[----:B------:R-:W-:-:S13]  /*12720*/  LOP3.LUT P0, RZ, R0, 0x3ff, RZ, 0xc0, !PT ;  /* 0x000003ff00ff7812 */ /* 0x000fda000780c0ff */
[----:B------:R-:W-:Y:S05]  /*12730*/  @!P0 BRA `(.L_x_1081) ;  /* 0x0000000000408947 */ /* 0x000fea0003800000 */
[----:B------:R-:W-:Y:S01]  /*12740*/  MOV R2, 0x0 ;  /* 0x0000000000027802 */ /* 0x000fe20000000f00 */
[----:B------:R-:W-:Y:S01]  /*12750*/  ULDC.64 UR4, c[0x4][0x88] ;  /* 0x0100220000047ab9 */ /* 0x000fe20000000a00 */
[----:B------:R-:W-:Y:S01]  /*12760*/  ULDC.64 UR6, c[0x4][0x90] ;  /* 0x0100240000067ab9 */ /* 0x000fe20000000a00 */
[----:B------:R-:W-:Y:S02]  /*12770*/  IMAD.U32 R4, RZ, RZ, UR4 ;  /* 0x00000004ff047e24 */ /* 0x000fe4000f8e00ff */
[----:B------:R-:W-:Y:S01]  /*12780*/  IMAD.U32 R5, RZ, RZ, UR5 ;  /* 0x00000005ff057e24 */ /* 0x000fe2000f8e00ff */
[----:B------:R-:W0:Y:S01]  /*12790*/  LDC.64 R2, c[0x4][R2] ;  /* 0x0100000002027b82 */ /* 0x000e220000000a00 */
[----:B------:R-:W-:Y:S01]  /*127a0*/  ULDC.64 UR4, c[0x4][0x8] ;  /* 0x0100020000047ab9 */ /* 0x000fe20000000a00 */
[----:B------:R-:W-:Y:S02]  /*127b0*/  IMAD.U32 R6, RZ, RZ, UR6 ;  /* 0x00000006ff067e24 */ /* 0x000fe4000f8e00ff */
[----:B------:R-:W-:-:S02]  /*127c0*/  IMAD.U32 R7, RZ, RZ, UR7 ;  /* 0x00000007ff077e24 */ /* 0x000fc4000f8e00ff */
[----:B------:R-:W-:Y:S02]  /*127d0*/  IMAD.U32 R10, RZ, RZ, UR4 ;  /* 0x00000004ff0a7e24 */ /* 0x000fe4000f8e00ff */
[----:B------:R-:W-:Y:S02]  /*127e0*/  IMAD.U32 R11, RZ, RZ, UR5 ;  /* 0x00000005ff0b7e24 */ /* 0x000fe4000f8e00ff */
[----:B------:R-:W-:Y:S02]  /*127f0*/  IMAD.MOV.U32 R8, RZ, RZ, 0x70 ;  /* 0x00000070ff087424 */ /* 0x000fe400078e00ff */
[----:B------:R-:W-:Y:S02]  /*12800*/  IMAD.MOV.U32 R12, RZ, RZ, 0x1 ;  /* 0x00000001ff0c7424 */ /* 0x000fe400078e00ff */
[----:B------:R-:W-:-:S07]  /*12810*/  IMAD.MOV.U32 R13, RZ, RZ, RZ ;  /* 0x000000ffff0d7224 */ /* 0x000fce00078e00ff */
[----:B------:R-:W-:-:S07]  /*12820*/  LEPC R20, `(.L_x_1081) ;  /* 0x000000001014794e */ /* 0x000fce0000000000 */
[----:B0----5:R-:W-:Y:S05]  /*12830*/  CALL.ABS.NOINC R2 ;  /* 0x0000000002007343 */ /* 0x021fea0003c00000 */
.L_x_1081:
[----:B------:R-:W-:Y:S05]  /*12840*/  BSYNC B6 ;  /* 0x0000000000067941 */ /* 0x000fea0003800000 */
.L_x_1080:
        /* <DEDUP_REMOVED lines=19> */
[----:B-1---5:R-:W-:Y:S05]  /*12980*/  CALL.ABS.NOINC R2 ;  /* 0x0000000002007343 */ /* 0x022fea0003c00000 */
.L_x_1084:
[----:B------:R0:W1:Y:S01]  /*12990*/  LDC.64 R2, c[0x4][R18] ;  /* 0x0100000012027b82 */ /* 0x0000620000000a00 */
[----:B------:R-:W-:Y:S01]  /*129a0*/  ULDC.64 UR4, c[0x4][0x88] ;  /* 0x0100220000047ab9 */ /* 0x000fe20000000a00 */
[----:B------:R-:W-:Y:S01]  /*129b0*/  ULDC.64 UR6, c[0x4][0x90] ;  /* 0x0100240000067ab9 */ /* 0x000fe20000000a00 */
[----:B------:R-:W-:Y:S02]  /*129c0*/  IMAD.U32 R4, RZ, RZ, UR4 ;  /* 0x00000004ff047e24 */ /* 0x000fe4000f8e00ff */
        /* <DEDUP_REMOVED lines=11> */
.L_x_1083:
[----:B------:R-:W-:Y:S05]  /*12a80*/  BSYNC B6 ;  /* 0x0000000000067941 */ /* 0x000fea0003800000 */
.L_x_1082:
[----:B------:R-:W-:Y:S01]  /*12a90*/  ULDC.64 UR4, c[0x0][0x9f8] ;  /* 0x00027e0000047ab9 */ /* 0x000fe20000000a00 */
[----:B------:R-:W-:Y:S01]  /*12aa0*/  IMAD.U32 R29, RZ, RZ, UR43 ;  /* 0x0000002bff1d7e24 */ /* 0x000fe2000f8e00ff */
[----:B------:R-:W-:Y:S01]  /*12ab0*/  UISETP.NE.U32.AND UP0, UPT, UR4, URZ, UPT ;  /* 0x0000003f0400728c */ /* 0x000fe2000bf05070 */
[----:B------:R-:W0:Y:S03]  /*12ac0*/  LDC R10, c[0x0][0x430] ;  /* 0x00010c00ff0a7b82 */ /* 0x000e260000000800 */
[----:B------:R-:W-:-:S06]  /*12ad0*/  UISETP.NE.AND.EX UP0, UPT, UR5, URZ, UPT, UP0 ;  /* 0x0000003f0500728c */ /* 0x000fcc000bf05300 */
[----:B------:R-:W-:-:S05]  /*12ae0*/  PLOP3.LUT P0, PT, PT, PT, UP0, 0x80, 0x0 ;  /* 0x000000000000781c */ /* 0x000fca0003f0f008 */
[----:B------:R-:W-:Y:S02]  /*12af0*/  @UP0 ULDC.64 UR4, c[0x0][0x9f8] ;  /* 0x00027e0000040ab9 */ /* 0x000fe40000000a00 */
[----:B------:R-:W-:-:S06]  /*12b00*/  @UP0 UIMAD.WIDE UR4, UR43, 0x4, UR4 ;  /* 0x000000042b0408a5 */ /* 0x000fcc000f8e0204 */
[----:B------:R-:W-:Y:S01]  /*12b10*/  IMAD.U32 R2, RZ, RZ, UR4 ;  /* 0x00000004ff027e24 */ /* 0x000fe2000f8e00ff */
[----:B------:R-:W-:Y:S01]  /*12b20*/  ULDC UR4, c[0x0][0xc48] ;  /* 0x0003120000047ab9 */ /* 0x000fe20000000800 */
[----:B------:R-:W-:-:S05]  /*12b30*/  IMAD.U32 R3, RZ, RZ, UR5 ;  /* 0x00000005ff037e24 */ /* 0x000fca000f8e00ff */
[----:B------:R1:W5:Y:S01]  /*12b40*/  @P0 LDG.E R29, desc[UR36][R2.64] ;  /* 0x00000024021d0981 */ /* 0x000362000c1e1900 */
[----:B------:R-:W-:Y:S01]  /*12b50*/  UMOV UR5, 0xffffffff ;  /* 0xffffffff00057882 */ /* 0x000fe20000000000 */
[----:B------:R-:W-:Y:S02]  /*12b60*/  IMAD.U32 R22, RZ, RZ, UR4 ;  /* 0x00000004ff167e24 */ /* 0x000fe4000f8e00ff */
[----:B------:R-:W-:Y:S05]  /*12b70*/  BRA.DIV UR5, `(.L_x_1085) ;  /* 0x0000003605ac7947 */ /* 0x000fea000b800000 */
.L_x_1139:
[----:B------:R-:W2:Y:S01]  /*12b80*/  S2R R8, SR_TID.X ;  /* 0x0000000000087919 */ /* 0x000ea20000002100 */
[----:B------:R-:W-:Y:S01]  /*12b90*/  UIADD3 UR4, UR45, -0x1, URZ ;  /* 0xffffffff2d047890 */ /* 0x000fe2000fffe03f */
[----:B0-----:R-:W-:Y:S02]  /*12ba0*/  ISETP.NE.AND P1, PT, R10, 0x1, PT ;  /* 0x000000010a00780c */ /* 0x001fe40003f25270 */
[----:B-----5:R-:W-:Y:S02]  /*12bb0*/  SHF.R.S32.HI R33, RZ, 0x1f, R29 ;  /* 0x0000001fff217819 */ /* 0x020fe4000001141d */
[----:B------:R-:W-:Y:S01]  /*12bc0*/  LOP3.LUT R16, R16, 0xfffffeff, RZ, 0xc0, !PT ;  /* 0xfffffeff10107812 */ /* 0x000fe200078ec0ff */
[----:B------:R-:W-:-:S08]  /*12bd0*/  IMAD.U32 R7, RZ, RZ, UR4 ;  /* 0x00000004ff077e24 */ /* 0x000fd0000f8e00ff */
[----:B-1----:R-:W0:Y:S01]  /*12be0*/  @P1 LDC R3, c[0x0][0x434] ;  /* 0x00010d00ff031b82 */ /* 0x002e220000000800 */
[----:B------:R-:W-:-:S07]  /*12bf0*/  @P1 LOP3.LUT R16, R16, 0x100, RZ, 0xfc, !PT ;  /* 0x0000010010101812 */ /* 0x000fce00078efcff */
[----:B------:R-:W1:Y:S01]  /*12c00*/  @P1 LDC R5, c[0x0][0x438] ;  /* 0x00010e00ff051b82 */ /* 0x000e620000000800 */
[----:B--2---:R-:W-:-:S05]  /*12c10*/  IMAD.SHL.U32 R8, R8, 0x10, RZ ;  /* 0x0000001008087824 */ /* 0x004fca00078e00ff */
[----:B------:R-:W-:-:S05]  /*12c20*/  LOP3.LUT R8, R36, 0x70, R8, 0xf8, !PT ;  /* 0x0000007024087812 */ /* 0x000fca00078ef808 */
[----:B------:R-:W-:-:S04]  /*12c30*/  IMAD R7, R7, 0x60, R8 ;  /* 0x0000006007077824 */ /* 0x000fc800078e0208 */
[C---:B------:R-:W-:Y:S01]  /*12c40*/  IMAD.IADD R0, R7.reuse, 0x1, R32 ;  /* 0x0000000107007824 */ /* 0x040fe200078e0220 */
[----:B------:R-:W-:-:S03]  /*12c50*/  ISETP.GE.AND P0, PT, R7, UR38, PT ;  /* 0x0000002607007c0c */ /* 0x000fc6000bf06270 */
[----:B0-----:R-:W-:Y:S01]  /*12c60*/  @P1 IMAD.HI.U32 R2, R0, R3, RZ ;  /* 0x0000000300021227 */ /* 0x001fe200078e00ff */
[----:B------:R-:W-:-:S03]  /*12c70*/  ISETP.GT.U32.OR P0, PT, R8, 0x5f, P0 ;  /* 0x0000005f0800780c */ /* 0x000fc60000704470 */
[----:B------:R-:W-:Y:S01]  /*12c80*/  IMAD.MOV.U32 R9, RZ, RZ, R0 ;  /* 0x000000ffff097224 */ /* 0x000fe200078e0000 */
[----:B-1----:R-:W-:-:S09]  /*12c90*/  @P1 SHF.R.U32.HI R9, RZ, R5, R2 ;  /* 0x00000005ff091219 */ /* 0x002fd20000011602 */
[----:B------:R-:W0:Y:S01]  /*12ca0*/  @!P0 LDC.64 R6, c[0x0][0x428] ;  /* 0x00010a00ff068b82 */ /* 0x000e220000000a00 */
[----:B------:R-:W-:-:S07]  /*12cb0*/  @!P0 SHF.R.S32.HI R3, RZ, 0x1f, R9 ;  /* 0x0000001fff038819 */ /* 0x000fce0000011409 */
[----:B------:R-:W1:Y:S01]  /*12cc0*/  @!P0 LDC.64 R4, c[0x0][0x418] ;  /* 0x00010600ff048b82 */ /* 0x000e620000000a00 */
[----:B0-----:R-:W-:-:S04]  /*12cd0*/  @!P0 IMAD R2, R33, R6, RZ ;  /* 0x0000000621028224 */ /* 0x001fc800078e02ff */
[----:B------:R-:W-:Y:S02]  /*12ce0*/  @!P0 IMAD R7, R29, R7, R2 ;  /* 0x000000071d078224 */ /* 0x000fe400078e0202 */
[----:B------:R-:W-:-:S04]  /*12cf0*/  @!P0 IMAD.MOV.U32 R2, RZ, RZ, R9 ;  /* 0x000000ffff028224 */ /* 0x000fc800078e0009 */
[----:B------:R-:W-:-:S04]  /*12d00*/  @!P0 IMAD.WIDE.U32 R2, R29, R6, R2 ;  /* 0x000000061d028225 */ /* 0x000fc800078e0002 */
[----:B------:R-:W-:Y:S01]  /*12d10*/  @!P0 IMAD.IADD R3, R3, 0x1, R7 ;  /* 0x0000000103038824 */ /* 0x000fe200078e0207 */
[----:B-1----:R-:W-:Y:S01]  /*12d20*/  @!P0 LEA R4, P1, R2, R4, 0x2 ;  /* 0x0000000402048211 */ /* 0x002fe200078210ff */
[----:B------:R-:W-:-:S03]  /*12d30*/  IMAD.MOV.U32 R6, RZ, RZ, RZ ;  /* 0x000000ffff067224 */ /* 0x000fc600078e00ff */
[----:B------:R-:W-:Y:S01]  /*12d40*/  @!P0 LEA.HI.X R5, R2, R5, R3, 0x2, P1 ;  /* 0x0000000502058211 */ /* 0x000fe200008f1403 */
[----:B------:R-:W-:-:S04]  /*12d50*/  IMAD.MOV R7, RZ, RZ, -R9 ;  /* 0x000000ffff077224 */ /* 0x000fc800078e0a09 */
[----:B------:R0:W5:Y:S01]  /*12d60*/  @!P0 LDG.E R6, desc[UR36][R4.64] ;  /* 0x0000002404068981 */ /* 0x000162000c1e1900 */
[----:B------:R-:W-:Y:S01]  /*12d70*/  ISETP.GT.U32.AND P0, PT, R8, 0x5f, PT ;  /* 0x0000005f0800780c */ /* 0x000fe20003f04070 */
[----:B------:R-:W-:Y:S01]  /*12d80*/  IMAD R3, RZ, RZ, -UR43 ;  /* 0x8000002bff037e24 */ /* 0x000fe2000f8e02ff */
[----:B------:R-:W-:Y:S01]  /*12d90*/  LOP3.LUT R16, R16, 0xffffff7f, RZ, 0xc0, !PT ;  /* 0xffffff7f10107812 */ /* 0x000fe200078ec0ff */
[----:B------:R-:W-:Y:S02]  /*12da0*/  IMAD.U32 R24, RZ, RZ, UR4 ;  /* 0x00000004ff187e24 */ /* 0x000fe4000f8e00ff */
[----:B------:R-:W-:Y:S02]  /*12db0*/  IMAD R22, R22, R3, UR42 ;  /* 0x0000002a16167e24 */ /* 0x000fe4000f8e0203 */
[----:B0-----:R-:W-:-:S03]  /*12dc0*/  IMAD R5, R10, R7, R0 ;  /* 0x000000070a057224 */ /* 0x001fc600078e0200 */
[----:B------:R-:W-:Y:S01]  /*12dd0*/  SHF.R.S32.HI R28, RZ, 0x1f, R22 ;  /* 0x0000001fff1c7819 */ /* 0x000fe20000011416 */
[----:B------:R-:W-:-:S05]  /*12de0*/  IMAD.U32 R0, RZ, RZ, UR48 ;  /* 0x00000030ff007e24 */ /* 0x000fca000f8e00ff */
[----:B------:R-:W-:-:S13]  /*12df0*/  ISETP.NE.AND P2, PT, R0, 0x3, PT ;  /* 0x000000030000780c */ /* 0x000fda0003f45270 */
[----:B------:R-:W-:-:S04]  /*12e00*/  @P2 LOP3.LUT R16, R16, 0x80, RZ, 0xfc, !PT ;  /* 0x0000008010102812 */ /* 0x000fc800078efcff */
[----:B------:R-:W-:-:S04]  /*12e10*/  LOP3.LUT R16, R16, 0xffffffbf, RZ, 0xc0, !PT ;  /* 0xffffffbf10107812 */ /* 0x000fc800078ec0ff */
[----:B------:R-:W-:Y:S01]  /*12e20*/  @P0 LOP3.LUT R16, R16, 0x40, RZ, 0xfc, !PT ;  /* 0x0000004010100812 */ /* 0x000fe200078efcff */
[----:B------:R-:W-:Y:S06]  /*12e30*/  @!P2 BRA `(.L_x_1086) ;  /* 0x000000000004a947 */ /* 0x000fec0003800000 */
[----:B------:R-:W-:Y:S01]  /*12e40*/  BPT.TRAP 0x1 ;  /* 0x000000040000795c */ /* 0x000fe20000300000 */
.L_x_1086:
[----:B------:R-:W-:Y:S01]  /*12e50*/  SHF.R.S32.HI R7, RZ, 0x1f, R5 ;  /* 0x0000001fff077819 */ /* 0x000fe20000011405 */
[----:B------:R-:W-:Y:S01]  /*12e60*/  ULDC.64 UR4, c[0x0][0x328] ;  /* 0x0000ca0000047ab9 */ /* 0x000fe20000000a00 */
[----:B-----5:R-:W-:Y:S01]  /*12e70*/  SHF.R.S32.HI R4, RZ, 0x1f, R6 ;  /* 0x0000001fff047819 */ /* 0x020fe20000011406 */
[----:B------:R-:W-:Y:S01]  /*12e80*/  IMAD.WIDE.U32 R2, R5, UR4, RZ ;  /* 0x0000000405027c25 */ /* 0x000fe2000f8e00ff */
[----:B------:R-:W-:Y:S03]  /*12e90*/  BSSY B0, `(.L_x_1087) ;  /* 0x0000015000007945 */ /* 0x000fe60003800000 */
[----:B------:R-:W-:-:S04]  /*12ea0*/  IMAD R0, R7, UR4, RZ ;  /* 0x0000000407007c24 */ /* 0x000fc8000f8e02ff */
[----:B------:R-:W-:Y:S01]  /*12eb0*/  IMAD R9, R5, UR5, R0 ;  /* 0x0000000505097c24 */ /* 0x000fe2000f8e0200 */
[----:B------:R-:W-:Y:S01]  /*12ec0*/  ULDC.64 UR4, c[0x0][0x338] ;  /* 0x0000ce0000047ab9 */ /* 0x000fe20000000a00 */
[----:B------:R-:W-:Y:S02]  /*12ed0*/  IMAD R0, R23, 0x8, R17 ;  /* 0x0000000817007824 */ /* 0x000fe400078e0211 */
[----:B------:R-:W-:Y:S02]  /*12ee0*/  IMAD.IADD R3, R3, 0x1, R9 ;  /* 0x0000000103037824 */ /* 0x000fe400078e0209 */
[----:B------:R-:W-:Y:S02]  /*12ef0*/  IMAD R9, R4, UR4, RZ ;  /* 0x0000000404097c24 */ /* 0x000fe4000f8e02ff */
[----:B------:R-:W-:-:S04]  /*12f00*/  IMAD.WIDE.U32 R2, R6, UR4, R2 ;  /* 0x0000000406027c25 */ /* 0x000fc8000f8e0002 */
[----:B------:R-:W-:Y:S01]  /*12f10*/  IMAD R9, R6, UR5, R9 ;  /* 0x0000000506097c24 */ /* 0x000fe2000f8e0209 */
        /* <DEDUP_REMOVED lines=8> */
[----:B------:R-:W-:-:S04]  /*12fa0*/  SHF.L.U32 R3, R26, 0x1f, RZ ;  /* 0x0000001f1a037819 */ /* 0x000fc800000006ff */
[----:B------:R-:W-:-:S06]  /*12fb0*/  LEA.HI.X R19, R2, UR5, R19, 0x1, P0 ;  /* 0x0000000502137c11 */ /* 0x000fcc00080f0c13 */
[----:B------:R-:W0:Y:S02]  /*12fc0*/  SYNCS.PHASECHK.TRANS64.TRYWAIT P0, [R0+URZ+0x30840], R3 ;  /* 0x03084003000075a7 */ /* 0x000e24000800017f */
[----:B0-----:R-:W-:Y:S05]  /*12fd0*/  @!P0 BRA `(.L_x_1088) ;  /* 0x0000003000c08947 */ /* 0x001fea0003800000 */
.L_x_1140:
[----:B------:R-:W-:Y:S05]  /*12fe0*/  BSYNC B0 ;  /* 0x0000000000007941 */ /* 0x000fea0003800000 */
.L_x_1087:
        /* <DEDUP_REMOVED lines=12> */
[----:B------:R-:W-:Y:S01]  /*130b0*/  ULDC.64 UR4, c[0x0][0x308] ;  /* 0x0000c20000047ab9 */ /* 0x000fe20000000a00 */
[----:B------:R-:W-:Y:S02]  /*130c0*/  IMAD.MOV.U32 R7, RZ, RZ, -0x60 ;  /* 0xffffffa0ff077424 */ /* 0x000fe400078e00ff */
[----:B------:R-:W-:Y:S02]  /*130d0*/  IMAD.IADD R3, R3, 0x1, R5 ;  /* 0x0000000103037824 */ /* 0x000fe400078e0205 */
[----:B------:R-:W-:Y:S02]  /*130e0*/  IMAD R5, R28, UR4, RZ ;  /* 0x000000041c057c24 */ /* 0x000fe4000f8e02ff */
[----:B------:R-:W-:-:S04]  /*130f0*/  IMAD.WIDE.U32 R2, R22, UR4, R2 ;  /* 0x0000000416027c25 */ /* 0x000fc8000f8e0002 */
[----:B------:R-:W-:Y:S01]  /*13100*/  IMAD R5, R22, UR5, R5 ;  /* 0x0000000516057c24 */ /* 0x000fe2000f8e0205 */
[----:B------:R-:W-:Y:S01]  /*13110*/  ULDC.64 UR4, c[0x0][0x2e8] ;  /* 0x0000ba0000047ab9 */ /* 0x000fe20000000a00 */
[----:B------:R-:W-:Y:S01]  /*13120*/  IMAD R7, R24, R7, UR38 ;  /* 0x0000002618077e24 */ /* 0x000fe2000f8e0207 */
[C---:B------:R-:W-:Y:S01]  /*13130*/  LEA R4, P0, R2.reuse, UR4, 0x1 ;  /* 0x0000000402047c11 */ /* 0x040fe2000f8008ff */
[----:B------:R-:W-:Y:S01]  /*13140*/  IMAD.IADD R3, R3, 0x1, R5 ;  /* 0x0000000103037824 */ /* 0x000fe200078e0205 */
[----:B------:R-:W-:Y:S01]  /*13150*/  UMOV UR4, 0xffffffff ;  /* 0xffffffff00047882 */ /* 0x000fe20000000000 */
[----:B------:R-:W-:Y:S02]  /*13160*/  IMAD.IADD R7, R7, 0x1, -R36 ;  /* 0x0000000107077824 */ /* 0x000fe400078e0a24 */
[----:B------:R-:W-:Y:S01]  /*13170*/  IMAD R5, R23, 0x4800, R30 ;  /* 0x0000480017057824 */ /* 0x000fe200078e021e */
[----:B------:R-:W-:Y:S02]  /*13180*/  LEA.HI.X R6, R2, UR5, R3, 0x1, P0 ;  /* 0x0000000502067c11 */ /* 0x000fe400080f0c03 */
[----:B------:R-:W-:Y:S01]  /*13190*/  ISETP.GE.AND P0, PT, R7, 0x1, PT ;  /* 0x000000010700780c */ /* 0x000fe20003f06270 */
[----:B------:R-:W-:-:S12]  /*131a0*/  BRA.DIV UR4, `(.L_x_1089) ;  /* 0x0000003204607947 */ /* 0x000fd8000b800000 */
[----:B------:R-:W0:Y:S01]  /*131b0*/  SHFL.IDX PT, R14, R4, RZ, 0x181f ;  /* 0x00181fff040e7589 */ /* 0x000e2200000e0000 */
[----:B------:R-:W-:-:S03]  /*131c0*/  @P0 IMAD R9, R5, 0x2, R17 ;  /* 0x0000000205090824 */ /* 0x000fc600078e0211 */
[----:B------:R-:W1:Y:S04]  /*131d0*/  SHFL.IDX PT, R2, R6, RZ, 0x181f ;  /* 0x00181fff06027589 */ /* 0x000e6800000e0000 */
[----:B------:R-:W-:Y:S01]  /*131e0*/  SHFL.IDX PT, R8, R6, 0x1, 0x181f ;  /* 0x00381f0006087f89 */ /* 0x000fe200000e0000 */
[----:B0-----:R-:W-:-:S05]  /*131f0*/  @P0 LEA R14, P1, R37, R14, 0x1 ;  /* 0x0000000e250e0211 */ /* 0x001fca00078208ff */
[----:B-1----:R-:W-:Y:S02]  /*13200*/  @P0 IMAD.X R3, RZ, RZ, R2, P1 ;  /* 0x000000ffff030224 */ /* 0x002fe400008e0602 */
[----:B------:R-:W-:Y:S02]  /*13210*/  @P0 IMAD.MOV.U32 R2, RZ, RZ, R14 ;  /* 0x000000ffff020224 */ /* 0x000fe400078e000e */
[----:B------:R-:W0:Y:S04]  /*13220*/  SHFL.IDX PT, R14, R4, 0x1, 0x181f ;  /* 0x00381f00040e7f89 */ /* 0x000e2800000e0000 */
[----:B------:R-:W-:Y:S04]  /*13230*/  @P0 LDGSTS.E.BYPASS.LTC128B.128 [R9+0x1e400], desc[UR36][R2.64], !P4 ;  /* 0x1e40000002090fae */ /* 0x000fe8000e101d64 */
[----:B------:R-:W-:Y:S04]  /*13240*/  @P0 LDGSTS.E.BYPASS.LTC128B.128 [R9+0x21400], desc[UR36][R2.64+0x80], !P3 ;  /* 0x2140008002090fae */ /* 0x000fe8000d901d64 */
[----:B------:R1:W-:Y:S01]  /*13250*/  @P0 LDGSTS.E.BYPASS.LTC128B.128 [R9+0x24400], desc[UR36][R2.64+0x100], !P2 ;  /* 0x2440010002090fae */ /* 0x0003e2000d101d64 */
[----:B------:R-:W-:-:S13]  /*13260*/  ISETP.GE.AND P0, PT, R7, 0x11, PT ;  /* 0x000000110700780c */ /* 0x000fda0003f06270 */
[----:B0-----:R-:W-:Y:S01]  /*13270*/  @P0 LEA R14, P1, R37, R14, 0x1 ;  /* 0x0000000e250e0211 */ /* 0x001fe200078208ff */
[----:B------:R-:W-:-:S04]  /*13280*/  @P0 IMAD R25, R5, 0x2, R17 ;  /* 0x0000000205190824 */ /* 0x000fc800078e0211 */
[----:B------:R-:W-:Y:S02]  /*13290*/  @P0 IMAD.X R21, RZ, RZ, R8, P1 ;  /* 0x000000ffff150224 */ /* 0x000fe400008e0608 */
[----:B-1----:R-:W-:Y:S01]  /*132a0*/  @P0 IMAD.MOV.U32 R2, RZ, RZ, R14 ;  /* 0x000000ffff020224 */ /* 0x002fe200078e000e */
[----:B------:R-:W-:Y:S01]  /*132b0*/  SHFL.IDX PT, R8, R6, 0x2, 0x181f ;  /* 0x00581f0006087f89 */ /* 0x000fe200000e0000 */
[----:B------:R-:W-:-:S03]  /*132c0*/  @P0 IMAD.MOV.U32 R3, RZ, RZ, R21 ;  /* 0x000000ffff030224 */ /* 0x000fc600078e0015 */
        /* <DEDUP_REMOVED lines=31> */
[----:B------:R0:W1:Y:S01]  /*134c0*/  SHFL.IDX PT, R8, R6, 0x5, 0x181f ;  /* 0x00b81f0006087f89 */ /* 0x00006200000e0000 */
[----:B------:R-:W-:-:S03]  /*134d0*/  @P0 IMAD.MOV.U32 R3, RZ, RZ, R9 ;  /* 0x000000ffff030224 */ /* 0x000fc600078e0009 */
[----:B------:R0:W2:Y:S04]  /*134e0*/  SHFL.IDX PT, R14, R4, 0x5, 0x181f ;  /* 0x00b81f00040e7f89 */ /* 0x0000a800000e0000 */
[----:B------:R0:W-:Y:S04]  /*134f0*/  @P0 LDGSTS.E.BYPASS.LTC128B.128 [R21+0x20400], desc[UR36][R2.64], !P4 ;  /* 0x2040000002150fae */ /* 0x0001e8000e101d64 */
[----:B------:R0:W-:Y:S04]  /*13500*/  @P0 LDGSTS.E.BYPASS.LTC128B.128 [R21+0x23400], desc[UR36][R2.64+0x80], !P3 ;  /* 0x2340008002150fae */ /* 0x0001e8000d901d64 */
[----:B------:R0:W-:Y:S02]  /*13510*/  @P0 LDGSTS.E.BYPASS.LTC128B.128 [R21+0x26400], desc[UR36][R2.64+0x100], !P2 ;  /* 0x2640010002150fae */ /* 0x0001e4000d101d64 */
.L_x_1154:
[----:B------:R-:W-:-:S13]  /*13520*/  ISETP.GE.AND P0, PT, R7, 0x51, PT ;  /* 0x000000510700780c */ /* 0x000fda0003f06270 */
[----:B0-2---:R-:W-:Y:S01]  /*13530*/  @P0 LEA R2, P1, R37, R14, 0x1 ;  /* 0x0000000e25020211 */ /* 0x005fe200078208ff */
[----:B------:R-:W-:-:S04]  /*13540*/  @P0 IMAD R5, R5, 0x2, R17 ;  /* 0x0000000205050824 */ /* 0x000fc800078e0211 */
[----:B-1----:R-:W-:-:S05]  /*13550*/  @P0 IMAD.X R3, RZ, RZ, R8, P1 ;  /* 0x000000ffff030224 */ /* 0x002fca00008e0608 */
        /* <DEDUP_REMOVED lines=8> */
.L_x_1090:
        /* <DEDUP_REMOVED lines=10> */
.L_x_1091:
[----:B------:R1:W-:Y:S02]  /*13680*/  SYNCS.ARRIVE.TRANS64.A1T0 RZ, [R0+URZ+0x30830], RZ ;  /* 0x030830ff00ff79a7 */ /* 0x0003e4000810003f */
[----:B------:R-:W-:Y:S05]  /*13690*/  WARPSYNC.ALL ;  /* 0x0000000000007948 */ /* 0x000fea0003800000 */
[----:B------:R-:W-:Y:S01]  /*136a0*/  BSSY B6, `(.L_x_1092) ;  /* 0x0000015000067945 */ /* 0x000fe20003800000 */
[----:B-1----:R-:W-:Y:S01]  /*136b0*/  VIADD R0, R17, 0x12400 ;  /* 0x0001240011007836 */ /* 0x002fe20000000000 */
[----:B------:R-:W-:Y:S04]  /*136c0*/  BAR.SYNC.DEFER_BLOCKING 0x8, 0x180 ;  /* 0x0206000000007b1d */ /* 0x000fe80000010000 */
[----:B------:R-:W-:-:S13]  /*136d0*/  LOP3.LUT P0, RZ, R0, 0x3ff, RZ, 0xc0, !PT ;  /* 0x000003ff00ff7812 */ /* 0x000fda000780c0ff */
[----:B------:R-:W-:Y:S05]  /*136e0*/  @!P0 BRA `(.L_x_1093) ;  /* 0x0000000000408947 */ /* 0x000fea0003800000 */
[----:B0-----:R-:W-:Y:S01]  /*136f0*/  MOV R2, 0x0 ;  /* 0x0000000000027802 */ /* 0x001fe20000000f00 */
[----:B------:R-:W-:Y:S01]  /*13700*/  ULDC.64 UR6, c[0x4][0x88] ;  /* 0x0100220000067ab9 */ /* 0x000fe20000000a00 */
[----:B------:R-:W-:Y:S01]  /*13710*/  ULDC.64 UR8, c[0x4][0x90] ;  /* 0x0100240000087ab9 */ /* 0x000fe20000000a00 */
[----:B------:R-:W-:Y:S01]  /*13720*/  ULDC.64 UR4, c[0x4][0x20] ;  /* 0x0100080000047ab9 */ /* 0x000fe20000000a00 */
[----:B------:R-:W-:Y:S02]  /*13730*/  IMAD.U32 R4, RZ, RZ, UR6 ;  /* 0x00000006ff047e24 */ /* 0x000fe4000f8e00ff */
[----:B------:R-:W0:Y:S01]  /*13740*/  LDC.64 R2, c[0x4][R2] ;  /* 0x0100000002027b82 */ /* 0x000e220000000a00 */
[----:B------:R-:W-:Y:S02]  /*13750*/  IMAD.U32 R5, RZ, RZ, UR7 ;  /* 0x00000007ff057e24 */ /* 0x000fe4000f8e00ff */
        /* <DEDUP_REMOVED lines=8> */
[----:B0-----:R-:W-:Y:S05]  /*137e0*/  CALL.ABS.NOINC R2 ;  /* 0x0000000002007343 */ /* 0x001fea0003c00000 */
.L_x_1093:
[----:B------:R-:W-:Y:S05]  /*137f0*/  BSYNC B6 ;  /* 0x0000000000067941 */ /* 0x000fea0003800000 */
.L_x_1092:
[----:B0-----:R-:W0:Y:S01]  /*13800*/  S2R R2, SR_TID.X ;  /* 0x0000000000027919 */ /* 0x001e220000002100 */
[----:B------:R-:W-:Y:S01]  /*13810*/  UISETP.NE.AND UP0, UPT, UR50, URZ, UPT ;  /* 0x0000003f3200728c */ /* 0x000fe2000bf05270 */
[----:B------:R-:W-:Y:S01]  /*13820*/  R2UR UR6, R28 ;  /* 0x000000001c0672ca */ /* 0x000fe200000e0000 */
[----:B------:R-:W-:Y:S01]  /*13830*/  ULDC.64 UR8, c[0x0][0x2d8] ;  /* 0x0000b60000087ab9 */ /* 0x000fe20000000a00 */
[----:B------:R-:W-:Y:S02]  /*13840*/  R2UR UR7, R22 ;  /* 0x00000000160772ca */ /* 0x000fe400000e0000 */
[C---:B------:R-:W-:Y:S02]  /*13850*/  LOP3.LUT P3, RZ, R16.reuse, 0x800, RZ, 0xc0, !PT ;  /* 0x0000080010ff7812 */ /* 0x040fe4000786c0ff */
[----:B------:R-:W-:Y:S02]  /*13860*/  PLOP3.LUT P0, PT, PT, PT, UP0, 0x80, 0x0 ;  /* 0x000000000000781c */ /* 0x000fe40003f0f008 */
[----:B------:R-:W-:-:S02]  /*13870*/  LOP3.LUT P4, RZ, R16, 0x400, RZ, 0xc0, !PT ;  /* 0x0000040010ff7812 */ /* 0x000fc4000788c0ff */
[----:B------:R-:W-:Y:S01]  /*13880*/  @UP0 ULDC UR4, c[0x0][0x44c] ;  /* 0x0001130000040ab9 */ /* 0x000fe20000000800 */
[----:B------:R-:W-:Y:S02]  /*13890*/  LOP3.LUT P5, RZ, R16, 0x200, RZ, 0xc0, !PT ;  /* 0x0000020010ff7812 */ /* 0x000fe400078ac0ff */
[----:B------:R-:W-:-:S04]  /*138a0*/  UIMAD UR6, UR6, UR8, URZ ;  /* 0x00000008060672a4 */ /* 0x000fc8000f8e023f */
[----:B------:R-:W-:Y:S02]  /*138b0*/  UIMAD UR7, UR7, UR9, UR6 ;  /* 0x00000009070772a4 */ /* 0x000fe4000f8e0206 */
[----:B------:R-:W-:Y:S01]  /*138c0*/  USHF.R.S32.HI UR6, URZ, 0x1f, UR43 ;  /* 0x0000001f3f067899 */ /* 0x000fe2000801142b */
[----:B0-----:R-:W-:-:S05]  /*138d0*/  IMAD.SHL.U32 R2, R2, 0x10, RZ ;  /* 0x0000001002027824 */ /* 0x001fca00078e00ff */
[----:B------:R-:W-:-:S05]  /*138e0*/  LOP3.LUT R2, R36, 0x70, R2, 0xf8, !PT ;  /* 0x0000007024027812 */ /* 0x000fca00078ef802 */
[----:B------:R-:W-:-:S04]  /*138f0*/  VIADD R0, R2, UR44 ;  /* 0x0000002c02007c36 */ /* 0x000fc80008000000 */
[----:B------:R-:W-:Y:S01]  /*13900*/  @P0 IMAD.HI.U32 R3, R0, UR4, RZ ;  /* 0x0000000400030c27 */ /* 0x000fe2000f8e00ff */
[----:B------:R-:W-:Y:S01]  /*13910*/  PLOP3.LUT P0, PT, PT, PT, UP0, 0x80, 0x0 ;  /* 0x000000000000781c */ /* 0x000fe20003f0f008 */
[----:B------:R-:W-:Y:S02]  /*13920*/  @UP0 ULDC UR4, c[0x0][0x450] ;  /* 0x0001140000040ab9 */ /* 0x000fe40000000800 */
[----:B------:R-:W-:-:S10]  /*13930*/  IMAD.MOV.U32 R2, RZ, RZ, R0 ;  /* 0x000000ffff027224 */ /* 0x000fd400078e0000 */
[----:B------:R-:W-:Y:S02]  /*13940*/  @P0 SHF.R.U32.HI R2, RZ, UR4, R3 ;  /* 0x00000004ff020c19 */ /* 0x000fe40008011603 */
[----:B------:R-:W-:-:S03]  /*13950*/  R2UR UR4, R22 ;  /* 0x00000000160472ca */ /* 0x000fc600000e0000 */
[----:B------:R-:W-:-:S10]  /*13960*/  IMAD.MOV R5, RZ, RZ, -R2 ;  /* 0x000000ffff057224 */ /* 0x000fd400078e0a02 */
[----:B------:R-:W-:-:S03]  /*13970*/  UIMAD.WIDE.U32 UR4, UR4, UR8, URZ ;  /* 0x00000008040472a5 */ /* 0x000fc6000f8e003f */
[----:B------:R-:W-:Y:S01]  /*13980*/  ULDC.64 UR8, c[0x0][0x2e0] ;  /* 0x0000b80000087ab9 */ /* 0x000fe20000000a00 */
[----:B------:R-:W-:Y:S02]  /*13990*/  UIADD3 UR5, UR5, UR7, URZ ;  /* 0x0000000705057290 */ /* 0x000fe4000fffe03f */
[----:B------:R-:W-:Y:S01]  /*139a0*/  UIMAD UR6, UR6, UR8, URZ ;  /* 0x00000008060672a4 */ /* 0x000fe2000f8e023f */
[----:B------:R-:W-:Y:S01]  /*139b0*/  ULDC UR7, c[0x0][0x448] ;  /* 0x0001120000077ab9 */ /* 0x000fe20000000800 */
[----:B------:R-:W-:Y:S01]  /*139c0*/  UIMAD.WIDE.U32 UR4, UR43, UR8, UR4 ;  /* 0x000000082b0472a5 */ /* 0x000fe2000f8e0004 */
[----:B------:R-:W-:Y:S01]  /*139d0*/  IMAD R5, R5, UR7, R0 ;  /* 0x0000000705057c24 */ /* 0x000fe2000f8e0200 */
[----:B------:R-:W-:Y:S01]  /*139e0*/  UIMAD UR6, UR43, UR9, UR6 ;  /* 0x000000092b0672a4 */ /* 0x000fe2000f8e0206 */
[----:B------:R-:W-:Y:S02]  /*139f0*/  SHF.R.S32.HI R0, RZ, 0x1f, R2 ;  /* 0x0000001fff007819 */ /* 0x000fe40000011402 */
[----:B------:R-:W-:Y:S01]  /*13a00*/  ULDC.64 UR8, c[0x0][0x2d0] ;  /* 0x0000b40000087ab9 */ /* 0x000fe20000000a00 */
[----:B------:R-:W-:Y:S01]  /*13a10*/  UIADD3 UR5, UR5, UR6, URZ ;  /* 0x0000000605057290 */ /* 0x000fe2000fffe03f */
[----:B------:R-:W-:-:S02]  /*13a20*/  IMAD.U32 R9, RZ, RZ, UR8 ;  /* 0x00000008ff097e24 */ /* 0x000fc4000f8e00ff */
[----:B------:R-:W-:Y:S01]  /*13a30*/  IMAD R3, R0, UR8, RZ ;  /* 0x0000000800037c24 */ /* 0x000fe2000f8e02ff */
[----:B------:R-:W-:-:S03]  /*13a40*/  SHF.R.S32.HI R0, RZ, 0x1f, R5 ;  /* 0x0000001fff007819 */ /* 0x000fc60000011405 */
[C---:B------:R-:W-:Y:S02]  /*13a50*/  IMAD R7, R2.reuse, UR9, R3 ;  /* 0x0000000902077c24 */ /* 0x040fe4000f8e0203 */
[----:B------:R-:W-:Y:S01]  /*13a60*/  IMAD.WIDE.U32 R2, R2, R9, UR4 ;  /* 0x0000000402027e25 */ /* 0x000fe2000f8e0009 */
        /* <DEDUP_REMOVED lines=12> */
[----:B------:R-:W-:-:S03]  /*13b30*/  VIADD R4, R36, UR44 ;  /* 0x0000002c24047c36 */ /* 0x000fc60008000000 */
[----:B------:R-:W1:Y:S01]  /*13b40*/  SHFL.IDX PT, R2, R5, RZ, 0x181f ;  /* 0x00181fff05027589 */ /* 0x000e6200000e0000 */
[C---:B------:R-:W-:Y:S01]  /*13b50*/  VIADD R7, R4.reuse, 0x10 ;  /* 0x0000001004077836 */ /* 0x040fe20000000000 */
[----:B------:R-:W-:Y:S02]  /*13b60*/  ISETP.GE.AND P0, PT, R4, UR39, PT ;  /* 0x0000002704007c0c */ /* 0x000fe4000bf06270 */
[----:B------:R-:W-:Y:S11]  /*13b70*/  SHFL.IDX PT, R6, R5, 0x1, 0x181f ;  /* 0x00381f0005067f89 */ /* 0x000ff600000e0000 */
        /* <DEDUP_REMOVED lines=11> */
[----:B------:R-:W-:Y:S01]  /*13c30*/  SHFL.IDX PT, R6, R5, 0x2, 0x181f ;  /* 0x00581f0005067f89 */ /* 0x000fe200000e0000 */
[----:B------:R-:W-:Y:S02]  /*13c40*/  @!P0 IMAD.MOV.U32 R3, RZ, RZ, R7 ;  /* 0x000000ffff038224 */ /* 0x000fe400078e0007 */
[----:B------:R-:W-:Y:S01]  /*13c50*/  VIADD R7, R4, 0x20 ;  /* 0x0000002004077836 */ /* 0x000fe20000000000 */
        /* <DEDUP_REMOVED lines=52> */
[----:B------:R0:W1:Y:S01]  /*13fa0*/  SHFL.IDX PT, R6, R5, 0x7, 0x181f ;  /* 0x00f81f0005067f89 */ /* 0x00006200000e0000 */
[----:B------:R-:W-:-:S03]  /*13fb0*/  @!P0 IMAD.MOV.U32 R3, RZ, RZ, R7 ;  /* 0x000000ffff038224 */ /* 0x000fc600078e0007 */
[----:B------:R0:W2:Y:S04]  /*13fc0*/  SHFL.IDX PT, R14, R0, 0x7, 0x181f ;  /* 0x00f81f00000e7f89 */ /* 0x0000a800000e0000 */
[----:B------:R0:W-:Y:S04]  /*13fd0*/  @!P0 LDGSTS.E.BYPASS.LTC128B.128 [R31+0x15400], desc[UR36][R2.64], !P3 ;  /* 0x15400000021f8fae */ /* 0x0001e8000d901d64 */
[----:B------:R0:W-:Y:S04]  /*13fe0*/  @!P0 LDGSTS.E.BYPASS.LTC128B.128 [R31+0x19400], desc[UR36][R2.64+0x80], !P4 ;  /* 0x19400080021f8fae */ /* 0x0001e8000e101d64 */
[----:B------:R0:W-:Y:S02]  /*13ff0*/  @!P0 LDGSTS.E.BYPASS.LTC128B.128 [R31+0x1d400], desc[UR36][R2.64+0x100], !P5 ;  /* 0x1d400100021f8fae */ /* 0x0001e4000e901d64 */
.L_x_1171:
[----:B------:R-:W-:-:S05]  /*14000*/  VIADD R4, R4, 0x70 ;  /* 0x0000007004047836 */ /* 0x000fca0000000000 */
[----:B------:R-:W-:-:S13]  /*14010*/  ISETP.GE.AND P0, PT, R4, UR39, PT ;  /* 0x0000002704007c0c */ /* 0x000fda000bf06270 */
[----:B0-2---:R-:W-:-:S05]  /*14020*/  @!P0 LEA R2, P1, R37, R14, 0x1 ;  /* 0x0000000e25028211 */ /* 0x005fca00078208ff */
[----:B-1----:R-:W-:-:S05]  /*14030*/  @!P0 IMAD.X R3, RZ, RZ, R6, P1 ;  /* 0x000000ffff038224 */ /* 0x002fca00008e0606 */
[----:B------:R-:W-:Y:S01]  /*14040*/  @!PT LDS RZ, [RZ] ;  /* 0x00000000fffff984 */ /* 0x000fe20000000800 */
[----:B------:R-:W-:Y:S01]  /*14050*/  @!PT LDS RZ, [RZ] ;  /* 0x00000000fffff984 */ /* 0x000fe20000000800 */
[----:B------:R-:W-:Y:S01]  /*14060*/  @!PT LDS RZ, [RZ] ;  /* 0x00000000fffff984 */ /* 0x000fe20000000800 */
[----:B------:R0:W-:Y:S04]  /*14070*/  @!P0 LDGSTS.E.BYPASS.LTC128B.128 [R31+0x15c00], desc[UR36][R2.64], !P3 ;  /* 0x15c00000021f8fae */ /* 0x0001e8000d901d64 */
[----:B------:R0:W-:Y:S04]  /*14080*/  @!P0 LDGSTS.E.BYPASS.LTC128B.128 [R31+0x19c00], desc[UR36][R2.64+0x80], !P4 ;  /* 0x19c00080021f8fae */ /* 0x0001e8000e101d64 */
[----:B------:R0:W-:Y:S01]  /*14090*/  @!P0 LDGSTS.E.BYPASS.LTC128B.128 [R31+0x1dc00], desc[UR36][R2.64+0x100], !P5 ;  /* 0x1dc00100021f8fae */ /* 0x0001e2000e901d64 */
[----:B------:R-:W-:Y:S01]  /*140a0*/  PLOP3.LUT P0, PT, PT, PT, PT, 0x80, 0x0 ;  /* 0x000000000000781c */ /* 0x000fe20003f0f070 */
[----:B------:R-:W-:-:S12]  /*140b0*/  NOP ;  /* 0x0000000000007918 */ /* 0x000fd80000000000 */
.L_x_1095:
[----:B------:R-:W-:Y:S02]  /*140c0*/  PLOP3.LUT P1, PT, P1, P0, PT, 0xa2, 0x0 ;  /* 0x000000000000781c */ /* 0x000fe40000f21472 */
[----:B------:R-:W-:-:S08]  /*140d0*/  @P0 R2UR P1, UR4, R17 ;  /* 0x00000000110402ca */ /* 0x000fd00000020000 */
[----:B------:R-:W-:-:S05]  /*140e0*/  @P0 PLOP3.LUT P0, PT, P1, PT, PT, 0x80, 0x0 ;  /* 0x000000000000081c */ /* 0x000fca0000f0f070 */
[----:B------:R-:W-:Y:S01]  /*140f0*/  @!P1 SYNCS.ARRIVE.TRANS64.RED.A0T1 RZ, [UR4+0x30800], RZ ;  /* 0x030800ffffff99a7 */ /* 0x000fe20008200404 */
[----:B------:R-:W-:Y:S07]  /*14100*/  @!P1 ARRIVES.LDGSTSBAR.64.TRANSCNT [UR4+0x30800] ;  /* 0x03080000ff0099b0 */ /* 0x000fee0008000a84 */
[----:B------:R-:W-:Y:S05]  /*14110*/  @P0 BRA.U.ANY `(.L_x_1095) ;  /* 0xfffffffd00e80947 */ /* 0x000fea000393ffff */
[----:B0-----:R-:W2:Y:S02]  /*14120*/  LDL.LU R2, [R1] ;  /* 0x0000000001027983 */ /* 0x001ea40000300800 */
[----:B--2---:R-:W-:-:S05]  /*14130*/  VIADD R2, R2, 0x1 ;  /* 0x0000000102027836 */ /* 0x004fca0000000000 */
[----:B------:R0:W-:Y:S01]  /*14140*/  STL [R1], R2 ;  /* 0x0000000201007387 */ /* 0x0001e20000100800 */
[----:B------:R-:W-:-:S04]  /*14150*/  LEA.HI R0, R2, R2, RZ, 0x1 ;  /* 0x0000000202007211 */ /* 0x000fc800078f08ff */
        /* <DEDUP_REMOVED lines=8> */
.L_x_1172:
[----:B------:R-:W-:Y:S05]  /*141e0*/  BSYNC B0 ;  /* 0x0000000000007941 */ /* 0x000fea0003800000 */
.L_x_1096:
[----:B------:R-:W-:-:S04]  /*141f0*/  UIADD3 UR4, UR45, -0x2, URZ ;  /* 0xfffffffe2d047890 */ /* 0x000fc8000fffe03f */
[----:B------:R-:W-:-:S06]  /*14200*/  UISETP.GE.AND UP0, UPT, UR4, UR46, UPT ;  /* 0x0000002e0400728c */ /* 0x000fcc000bf06270 */
[----:B------:R-:W-:-:S13]  /*14210*/  PLOP3.LUT P0, PT, PT, PT, UP0, 0x40, 0x0 ;  /* 0x000000000000781c */ /* 0x000fda0003f0e808 */
[----:B------:R-:W-:Y:S05]  /*14220*/  @P0 BRA `(.L_x_1098) ;  /* 0x0000000c00f80947 */ /* 0x000fea0003800000 */
[----:B------:R-:W-:Y:S01]  /*14230*/  BSSY B0, `(.L_x_1098) ;  /* 0x00000fd000007945 */ /* 0x000fe20003800000 */
[----:B------:R-:W-:Y:S02]  /*14240*/  IMAD.MOV.U32 R9, RZ, RZ, R23 ;  /* 0x000000ffff097224 */ /* 0x000fe400078e0017 */
[----:B------:R-:W-:Y:S02]  /*14250*/  IMAD.MOV.U32 R20, RZ, RZ, R26 ;  /* 0x000000ffff147224 */ /* 0x000fe400078e001a */
[----:B------:R-:W-:Y:S02]  /*14260*/  IMAD.MOV.U32 R27, RZ, RZ, R24 ;  /* 0x000000ffff1b7224 */ /* 0x000fe400078e0018 */
[----:B------:R-:W-:-:S07]  /*14270*/  IMAD.U32 R8, RZ, RZ, UR4 ;  /* 0x00000004ff087e24 */ /* 0x000fce000f8e00ff */
.L_x_1111:
[----:B------:R-:W1:Y:S01]  /*14280*/  LDC R3, c[0x0][0x430] ;  /* 0x00010c00ff037b82 */ /* 0x000e620000000800 */
[----:B0-----:R-:W0:Y:S01]  /*14290*/  S2R R0, SR_TID.X ;  /* 0x0000000000007919 */ /* 0x001e220000002100 */
[----:B------:R-:W-:Y:S01]  /*142a0*/  IMAD R10, R8, 0x60, R32 ;  /* 0x00000060080a7824 */ /* 0x000fe200078e0220 */
[----:B------:R-:W-:Y:S01]  /*142b0*/  LOP3.LUT P1, RZ, R16, 0x80, RZ, 0xc0, !PT ;  /* 0x0000008010ff7812 */ /* 0x000fe2000782c0ff */
[----:B------:R-:W-:Y:S01]  /*142c0*/  VIADD R23, R9, 0x1 ;  /* 0x0000000109177836 */ /* 0x000fe20000000000 */
[----:B-1----:R-:W-:Y:S01]  /*142d0*/  ISETP.NE.AND P0, PT, R3, 0x1, PT ;  /* 0x000000010300780c */ /* 0x002fe20003f05270 */
[----:B0-----:R-:W-:-:S12]  /*142e0*/  IMAD.SHL.U32 R0, R0, 0x10, RZ ;  /* 0x0000001000007824 */ /* 0x001fd800078e00ff */
[----:B------:R-:W0:Y:S01]  /*142f0*/  @P0 LDC R3, c[0x0][0x434] ;  /* 0x00010d00ff030b82 */ /* 0x000e220000000800 */
[----:B------:R-:W-:-:S04]  /*14300*/  LOP3.LUT R0, R36, 0x70, R0, 0xf8, !PT ;  /* 0x0000007024007812 */ /* 0x000fc800078ef800 */
[C---:B------:R-:W-:Y:S01]  /*14310*/  ISETP.GT.U32.AND P2, PT, R0.reuse, 0x5f, PT ;  /* 0x0000005f0000780c */ /* 0x040fe20003f44070 */
[----:B------:R-:W-:Y:S02]  /*14320*/  IMAD.IADD R10, R0, 0x1, R10 ;  /* 0x00000001000a7824 */ /* 0x000fe400078e020a */
[----:B------:R-:W1:Y:S02]  /*14330*/  @P0 LDC R5, c[0x0][0x438] ;  /* 0x00010e00ff050b82 */ /* 0x000e640000000800 */
[----:B------:R-:W-:-:S08]  /*14340*/  IMAD.MOV.U32 R11, RZ, RZ, R10 ;  /* 0x000000ffff0b7224 */ /* 0x000fd000078e000a */
[----:B------:R-:W2:Y:S01]  /*14350*/  @!P2 LDC.64 R6, c[0x0][0x428] ;  /* 0x00010a00ff06ab82 */ /* 0x000ea20000000a00 */
[----:B0-----:R-:W-:-:S05]  /*14360*/  @P0 IMAD.HI.U32 R0, R10, R3, RZ ;  /* 0x000000030a000227 */ /* 0x001fca00078e00ff */
[----:B-1----:R-:W-:Y:S02]  /*14370*/  @P0 SHF.R.U32.HI R11, RZ, R5, R0 ;  /* 0x00000005ff0b0219 */ /* 0x002fe40000011600 */
[----:B------:R-:W0:Y:S02]  /*14380*/  @!P2 LDC.64 R4, c[0x0][0x418] ;  /* 0x00010600ff04ab82 */ /* 0x000e240000000a00 */
[--C-:B------:R-:W-:Y:S01]  /*14390*/  @!P2 SHF.R.S32.HI R3, RZ, 0x1f, R11.reuse ;  /* 0x0000001fff03a819 */ /* 0x100fe2000001140b */
[----:B------:R-:W-:Y:S02]  /*143a0*/  @!P2 IMAD.MOV.U32 R2, RZ, RZ, R11 ;  /* 0x000000ffff02a224 */ /* 0x000fe400078e000b */
[-C--:B--2---:R-:W-:Y:S02]  /*143b0*/  @!P2 IMAD R0, R33, R6.reuse, RZ ;  /* 0x000000062100a224 */ /* 0x084fe400078e02ff */
[----:B------:R-:W-:-:S04]  /*143c0*/  @!P2 IMAD.WIDE.U32 R2, R29, R6, R2 ;  /* 0x000000061d02a225 */ /* 0x000fc800078e0002 */
[----:B------:R-:W-:-:S04]  /*143d0*/  @!P2 IMAD R7, R29, R7, R0 ;  /* 0x000000071d07a224 */ /* 0x000fc800078e0200 */
[----:B------:R-:W-:Y:S01]  /*143e0*/  @!P2 IMAD.IADD R0, R7, 0x1, R3 ;  /* 0x000000010700a824 */ /* 0x000fe200078e0203 */
[----:B0-----:R-:W-:-:S04]  /*143f0*/  @!P2 LEA R4, P0, R2, R4, 0x2 ;  /* 0x000000040204a211 */ /* 0x001fc800078010ff */
[----:B------:R-:W-:Y:S01]  /*14400*/  @!P2 LEA.HI.X R5, R2, R5, R0, 0x2, P0 ;  /* 0x000000050205a211 */ /* 0x000fe200000f1400 */
[----:B------:R-:W-:Y:S01]  /*14410*/  IMAD.MOV.U32 R0, RZ, RZ, RZ ;  /* 0x000000ffff007224 */ /* 0x000fe200078e00ff */
[C---:B------:R-:W-:Y:S01]  /*14420*/  ISETP.NE.AND P0, PT, R23.reuse, 0x2, PT ;  /* 0x000000021700780c */ /* 0x040fe20003f05270 */
[----:B------:R-:W-:Y:S01]  /*14430*/  IMAD.MOV R7, RZ, RZ, -R11 ;  /* 0x000000ffff077224 */ /* 0x000fe200078e0a0b */
[----:B------:R-:W-:Y:S05]  /*14440*/  YIELD ;  /* 0x0000000000007946 */ /* 0x000fea0003800000 */
[----:B------:R-:W-:Y:S01]  /*14450*/  ULDC UR4, c[0x0][0x430] ;  /* 0x00010c0000047ab9 */ /* 0x000fe20000000800 */
[----:B------:R-:W-:Y:S01]  /*14460*/  SEL R3, RZ, 0x1, P0 ;  /* 0x00000001ff037807 */ /* 0x000fe20000000000 */
[----:B------:R0:W5:Y:S01]  /*14470*/  @!P2 LDG.E R0, desc[UR36][R4.64] ;  /* 0x000000240400a981 */ /* 0x000162000c1e1900 */
[----:B------:R-:W-:Y:S01]  /*14480*/  SEL R23, R23, RZ, P0 ;  /* 0x000000ff17177207 */ /* 0x000fe20000000000 */
[----:B------:R-:W-:Y:S01]  /*14490*/  IMAD.MOV.U32 R24, RZ, RZ, R8 ;  /* 0x000000ffff187224 */ /* 0x000fe200078e0008 */
[----:B------:R-:W-:Y:S01]  /*144a0*/  LOP3.LUT R26, R20, R3, RZ, 0x3c, !PT ;  /* 0x00000003141a7212 */ /* 0x000fe200078e3cff */
[----:B0-----:R-:W-:Y:S01]  /*144b0*/  IMAD R5, R7, UR4, R10 ;  /* 0x0000000407057c24 */ /* 0x001fe2000f8e020a */
[----:B------:R-:W-:Y:S06]  /*144c0*/  @!P1 BRA `(.L_x_1099) ;  /* 0x0000000000049947 */ /* 0x000fec0003800000 */
[----:B------:R-:W-:Y:S01]  /*144d0*/  BPT.TRAP 0x1 ;  /* 0x000000040000795c */ /* 0x000fe20000300000 */
.L_x_1099:
[----:B------:R-:W-:Y:S01]  /*144e0*/  IMAD R6, R23, 0x8, R17 ;  /* 0x0000000817067824 */ /* 0x000fe200078e0211 */
[----:B------:R-:W-:Y:S01]  /*144f0*/  SHF.L.U32 R3, R26, 0x1f, RZ ;  /* 0x0000001f1a037819 */ /* 0x000fe200000006ff */
[----:B------:R-:W-:Y:S03]  /*14500*/  BSSY B1, `(.L_x_1100) ;  /* 0x0000003000017945 */ /* 0x000fe60003800000 */
[----:B------:R-:W0:Y:S02]  /*14510*/  SYNCS.PHASECHK.TRANS64.TRYWAIT P0, [R6+URZ+0x30840], R3 ;  /* 0x03084003060075a7 */ /* 0x000e24000800017f */
[----:B0-----:R-:W-:Y:S05]  /*14520*/  @!P0 BRA `(.L_x_1101) ;  /* 0x0000003000248947 */ /* 0x001fea0003800000 */
.L_x_1173:
[----:B------:R-:W-:Y:S05]  /*14530*/  BSYNC B1 ;  /* 0x0000000000017941 */ /* 0x000fea0003800000 */
.L_x_1100:
[----:B------:R-:W-:Y:S01]  /*14540*/  SHF.R.S32.HI R21, RZ, 0x1f, R5 ;  /* 0x0000001fff157819 */ /* 0x000fe20000011405 */
[----:B------:R-:W-:Y:S01]  /*14550*/  ULDC.64 UR4, c[0x0][0x300] ;  /* 0x0000c00000047ab9 */ /* 0x000fe20000000a00 */
[----:B-----5:R-:W-:Y:S01]  /*14560*/  SHF.R.S32.HI R25, RZ, 0x1f, R0 ;  /* 0x0000001fff197819 */ /* 0x020fe20000011400 */
[----:B------:R-:W-:Y:S01]  /*14570*/  IMAD R8, R23, 0x4800, R30 ;  /* 0x0000480017087824 */ /* 0x000fe200078e021e */
        /* <DEDUP_REMOVED lines=16> */
[----:B------:R-:W-:-:S03]  /*14680*/  ULDC.64 UR4, c[0x0][0x2e8] ;  /* 0x0000ba0000047ab9 */ /* 0x000fc60000000a00 */
[----:B------:R-:W-:Y:S01]  /*14690*/  IMAD.IADD R3, R7, 0x1, R3 ;  /* 0x0000000107037824 */ /* 0x000fe200078e0203 */
[----:B------:R-:W-:Y:S01]  /*146a0*/  LEA R7, P0, R2, UR4, 0x1 ;  /* 0x0000000402077c11 */ /* 0x000fe2000f8008ff */
[----:B------:R-:W-:-:S03]  /*146b0*/  UMOV UR4, 0xffffffff ;  /* 0xffffffff00047882 */ /* 0x000fc60000000000 */
[----:B------:R-:W-:Y:S01]  /*146c0*/  LEA.HI.X R10, R2, UR5, R3, 0x1, P0 ;  /* 0x00000005020a7c11 */ /* 0x000fe200080f0c03 */
[----:B------:R-:W-:Y:S08]  /*146d0*/  BRA.DIV UR4, `(.L_x_1102) ;  /* 0x0000002e04cc7947 */ /* 0x000ff0000b800000 */
[----:B------:R-:W0:Y:S01]  /*146e0*/  SHFL.IDX PT, R14, R7, RZ, 0x181f ;  /* 0x00181fff070e7589 */ /* 0x000e2200000e0000 */
[----:B------:R-:W-:Y:S02]  /*146f0*/  IMAD.SHL.U32 R4, R37, 0x2, RZ ;  /* 0x0000000225047824 */ /* 0x000fe400078e00ff */
[----:B------:R-:W-:Y:S01]  /*14700*/  IMAD R8, R8, 0x2, R17 ;  /* 0x0000000208087824 */ /* 0x000fe200078e0211 */
        /* <DEDUP_REMOVED lines=16> */
[----:B------:R-:W0:Y:S03]  /*14810*/  SHFL.IDX PT, R14, R7, 0x3, 0x181f ;  /* 0x00781f00070e7f89 */ /* 0x000e2600000e0000 */
[----:B------:R-:W-:Y:S02]  /*14820*/  IMAD.X R3, RZ, RZ, R35, P0 ;  /* 0x000000ffff037224 */ /* 0x000fe400000e0623 */
        /* <DEDUP_REMOVED lines=18> */
.L_x_1187:
[----:B0-2---:R-:W-:-:S05]  /*14950*/  IADD3 R2, P0, R14, R4, RZ ;  /* 0x000000040e027210 */ /* 0x005fca0007f1e0ff */
[----:B-1----:R-:W-:Y:S01]  /*14960*/  IMAD.X R3, RZ, RZ, R35, P0 ;  /* 0x000000ffff037224 */ /* 0x002fe200000e0623 */
[----:B------:R-:W-:-:S04]  /*14970*/  PLOP3.LUT P0, PT, PT, PT, PT, 0x80, 0x0 ;  /* 0x000000000000781c */ /* 0x000fc80003f0f070 */
[----:B------:R-:W-:Y:S01]  /*14980*/  @!PT LDS RZ, [RZ] ;  /* 0x00000000fffff984 */ /* 0x000fe20000000800 */
[----:B------:R-:W-:Y:S01]  /*14990*/  @!PT LDS RZ, [RZ] ;  /* 0x00000000fffff984 */ /* 0x000fe20000000800 */
[----:B------:R-:W-:Y:S01]  /*149a0*/  @!PT LDS RZ, [RZ] ;  /* 0x00000000fffff984 */ /* 0x000fe20000000800 */
[----:B------:R0:W-:Y:S04]  /*149b0*/  LDGSTS.E.BYPASS.LTC128B.128 [R8+0x20c00], desc[UR36][R2.64], !P3 ;  /* 0x20c0000002087fae */ /* 0x0001e8000d901d64 */
[----:B------:R0:W-:Y:S04]  /*149c0*/  LDGSTS.E.BYPASS.LTC128B.128 [R8+0x23c00], desc[UR36][R2.64+0x80], !P2 ;  /* 0x23c0008002087fae */ /* 0x0001e8000d101d64 */
[----:B------:R0:W-:Y:S01]  /*149d0*/  LDGSTS.E.BYPASS.LTC128B.128 [R8+0x26c00], desc[UR36][R2.64+0x100], !P1 ;  /* 0x26c0010002087fae */ /* 0x0001e2000c901d64 */
[----:B------:R-:W-:Y:S01]  /*149e0*/  NOP ;  /* 0x0000000000007918 */ /* 0x000fe20000000000 */
.L_x_1103:
        /* <DEDUP_REMOVED lines=10> */
.L_x_1104:
[----:B------:R1:W-:Y:S01]  /*14a90*/  SYNCS.ARRIVE.TRANS64.A1T0 RZ, [R6+URZ+0x30830], RZ ;  /* 0x030830ff06ff79a7 */ /* 0x0003e2000810003f */
[----:B------:R-:W-:Y:S05]  /*14aa0*/  @!P2 BRA `(.L_x_1105) ;  /* 0x000000000004a947 */ /* 0x000fea0003800000 */
[----:B------:R-:W-:Y:S01]  /*14ab0*/  BPT.TRAP 0x1 ;  /* 0x000000040000795c */ /* 0x000fe20000300000 */
.L_x_1105:
[----:B0-----:R-:W-:Y:S01]  /*14ac0*/  SHF.L.U32 R3, R20, 0x1f, RZ ;  /* 0x0000001f14037819 */ /* 0x001fe200000006ff */
[----:B-1----:R-:W-:Y:S01]  /*14ad0*/  IMAD R6, R9, 0x8, R17 ;  /* 0x0000000809067824 */ /* 0x002fe200078e0211 */
[----:B------:R-:W-:Y:S03]  /*14ae0*/  BSSY B1, `(.L_x_1106) ;  /* 0x0000003000017945 */ /* 0x000fe60003800000 */
[----:B------:R-:W0:Y:S02]  /*14af0*/  SYNCS.PHASECHK.TRANS64.TRYWAIT P0, [R6+URZ+0x30860], R3 ;  /* 0x03086003060075a7 */ /* 0x000e24000800017f */
[----:B0-----:R-:W-:Y:S05]  /*14b00*/  @!P0 BRA `(.L_x_1107) ;  /* 0x0000003000788947 */ /* 0x001fea0003800000 */
.L_x_1188:
[----:B------:R-:W-:Y:S05]  /*14b10*/  BSYNC B1 ;  /* 0x0000000000017941 */ /* 0x000fea0003800000 */
.L_x_1106:
[----:B------:R-:W-:Y:S01]  /*14b20*/  IMAD.MOV.U32 R2, RZ, RZ, -0x60 ;  /* 0xffffffa0ff027424 */ /* 0x000fe200078e00ff */
[----:B------:R-:W-:Y:S01]  /*14b30*/  UMOV UR4, 0xffffffff ;  /* 0xffffffff00047882 */ /* 0x000fe20000000000 */
[C---:B------:R-:W-:Y:S01]  /*14b40*/  LOP3.LUT P3, RZ, R16.reuse, 0x20, RZ, 0xc0, !PT ;  /* 0x0000002010ff7812 */ /* 0x040fe2000786c0ff */
[----:B------:R-:W-:Y:S01]  /*14b50*/  IMAD R7, R9, 0x4800, R30 ;  /* 0x0000480009077824 */ /* 0x000fe200078e021e */
[C---:B------:R-:W-:Y:S01]  /*14b60*/  LOP3.LUT P2, RZ, R16.reuse, 0x10, RZ, 0xc0, !PT ;  /* 0x0000001010ff7812 */ /* 0x040fe2000784c0ff */
[----:B0-----:R-:W-:Y:S01]  /*14b70*/  IMAD R3, R27, R2, UR38 ;  /* 0x000000261b037e24 */ /* 0x001fe2000f8e0202 */
[----:B------:R-:W-:-:S03]  /*14b80*/  LOP3.LUT P1, RZ, R16, 0x8, RZ, 0xc0, !PT ;  /* 0x0000000810ff7812 */ /* 0x000fc6000782c0ff */
[----:B------:R-:W-:Y:S01]  /*14b90*/  IMAD.IADD R8, R3, 0x1, -R36 ;  /* 0x0000000103087824 */ /* 0x000fe200078e0a24 */
[----:B------:R-:W-:Y:S09]  /*14ba0*/  BRA.DIV UR4, `(.L_x_1108) ;  /* 0x0000003204647947 */ /* 0x000ff2000b800000 */
[----:B------:R-:W0:Y:S01]  /*14bb0*/  SHFL.IDX PT, R14, R18, RZ, 0x181f ;  /* 0x00181fff120e7589 */ /* 0x000e2200000e0000 */
[----:B------:R-:W-:-:S03]  /*14bc0*/  IMAD R7, R7, 0x2, R17 ;  /* 0x0000000207077824 */ /* 0x000fc600078e0211 */
[----:B------:R-:W1:Y:S01]  /*14bd0*/  SHFL.IDX PT, R3, R19, RZ, 0x181f ;  /* 0x00181fff13037589 */ /* 0x000e6200000e0000 */
[----:B0-----:R-:W-:-:S03]  /*14be0*/  IADD3 R2, P0, R14, R4, RZ ;  /* 0x000000040e027210 */ /* 0x001fc60007f1e0ff */
[----:B------:R-:W0:Y:S02]  /*14bf0*/  SHFL.IDX PT, R14, R18, 0x1, 0x181f ;  /* 0x00381f00120e7f89 */ /* 0x000e2400000e0000 */
[----:B-1----:R-:W-:Y:S01]  /*14c00*/  IMAD.X R3, RZ, RZ, R3, P0 ;  /* 0x000000ffff037224 */ /* 0x002fe200000e0603 */
[----:B------:R-:W-:-:S13]  /*14c10*/  ISETP.LT.OR P0, PT, R8, 0x1, P3 ;  /* 0x000000010800780c */ /* 0x000fda0001f01670 */
[----:B------:R-:W-:Y:S01]  /*14c20*/  LDGSTS.E.BYPASS.LTC128B.128 [R7+0x400], desc[UR36][R2.64], !P0 ;  /* 0x0040000002077fae */ /* 0x000fe2000c101d64 */
[----:B------:R-:W-:-:S13]  /*14c30*/  ISETP.LT.OR P0, PT, R8, 0x1, P2 ;  /* 0x000000010800780c */ /* 0x000fda0001701670 */
[----:B------:R-:W-:Y:S01]  /*14c40*/  LDGSTS.E.BYPASS.LTC128B.128 [R7+0x3400], desc[UR36][R2.64+0x80], !P0 ;  /* 0x0340008002077fae */ /* 0x000fe2000c101d64 */
[----:B------:R-:W-:-:S13]  /*14c50*/  ISETP.LT.OR P0, PT, R8, 0x1, P1 ;  /* 0x000000010800780c */ /* 0x000fda0000f01670 */
[----:B------:R1:W-:Y:S04]  /*14c60*/  LDGSTS.E.BYPASS.LTC128B.128 [R7+0x6400], desc[UR36][R2.64+0x100], !P0 ;  /* 0x0640010002077fae */ /* 0x0003e8000c101d64 */
[----:B-1----:R-:W1:Y:S01]  /*14c70*/  SHFL.IDX PT, R3, R19, 0x1, 0x181f ;  /* 0x00381f0013037f89 */ /* 0x002e6200000e0000 */
        /* <DEDUP_REMOVED lines=31> */
[----:B------:R-:W2:Y:S04]  /*14e70*/  SHFL.IDX PT, R19, R19, 0x5, 0x181f ;  /* 0x00b81f0013137f89 */ /* 0x000ea800000e0000 */
[----:B------:R3:W4:Y:S01]  /*14e80*/  SHFL.IDX PT, R14, R18, 0x5, 0x181f ;  /* 0x00b81f00120e7f89 */ /* 0x00072200000e0000 */
[----:B-1----:R-:W-:Y:S01]  /*14e90*/  IMAD.X R3, RZ, RZ, R3, P0 ;  /* 0x000000ffff037224 */ /* 0x002fe200000e0603 */
[----:B------:R-:W-:-:S13]  /*14ea0*/  ISETP.LT.OR P0, PT, R8, 0x41, P3 ;  /* 0x000000410800780c */ /* 0x000fda0001f01670 */
[----:B------:R3:W-:Y:S01]  /*14eb0*/  LDGSTS.E.BYPASS.LTC128B.128 [R7+0x2400], desc[UR36][R2.64], !P0 ;  /* 0x0240000002077fae */ /* 0x0007e2000c101d64 */
[----:B------:R-:W-:-:S13]  /*14ec0*/  ISETP.LT.OR P0, PT, R8, 0x41, P2 ;  /* 0x000000410800780c */ /* 0x000fda0001701670 */
[----:B------:R3:W-:Y:S01]  /*14ed0*/  LDGSTS.E.BYPASS.LTC128B.128 [R7+0x5400], desc[UR36][R2.64+0x80], !P0 ;  /* 0x0540008002077fae */ /* 0x0007e2000c101d64 */
[----:B------:R-:W-:-:S13]  /*14ee0*/  ISETP.LT.OR P0, PT, R8, 0x41, P1 ;  /* 0x000000410800780c */ /* 0x000fda0000f01670 */
[----:B--2-4-:R3:W-:Y:S02]  /*14ef0*/  LDGSTS.E.BYPASS.LTC128B.128 [R7+0x8400], desc[UR36][R2.64+0x100], !P0 ;  /* 0x0840010002077fae */ /* 0x0147e4000c101d64 */
.L_x_1202:
        /* <DEDUP_REMOVED lines=16> */
[----:B------:R-:W-:Y:S02]  /*15000*/  IMAD.IADD R3, R3, 0x1, R9 ;  /* 0x0000000103037824 */ /* 0x000fe400078e0209 */
[----:B------:R-:W-:Y:S02]  /*15010*/  IMAD R25, R25, UR4, RZ ;  /* 0x0000000419197c24 */ /* 0x000fe4000f8e02ff */
[----:B------:R-:W-:-:S04]  /*15020*/  IMAD.WIDE.U32 R2, R0, UR4, R2 ;  /* 0x0000000400027c25 */ /* 0x000fc8000f8e0002 */
[----:B------:R-:W-:Y:S01]  /*15030*/  IMAD R25, R0, UR5, R25 ;  /* 0x0000000500197c24 */ /* 0x000fe2000f8e0219 */
[----:B------:R-:W-:Y:S01]  /*15040*/  ULDC.64 UR4, c[0x0][0x330] ;  /* 0x0000cc0000047ab9 */ /* 0x000fe20000000a00 */
[----:B------:R-:W-:Y:S01]  /*15050*/  NOP ;  /* 0x0000000000007918 */ /* 0x000fe20000000000 */
[----:B------:R-:W-:Y:S02]  /*15060*/  IMAD R5, R28, UR4, RZ ;  /* 0x000000041c057c24 */ /* 0x000fe4000f8e02ff */
[----:B------:R-:W-:Y:S02]  /*15070*/  IMAD.IADD R3, R3, 0x1, R25 ;  /* 0x0000000103037824 */ /* 0x000fe400078e0219 */
[C---:B------:R-:W-:Y:S02]  /*15080*/  IMAD R5, R22.reuse, UR5, R5 ;  /* 0x0000000516057c24 */ /* 0x040fe4000f8e0205 */
[----:B------:R-:W-:Y:S01]  /*15090*/  IMAD.WIDE.U32 R2, R22, UR4, R2 ;  /* 0x0000000416027c25 */ /* 0x000fe2000f8e0002 */
[----:B------:R-:W-:-:S03]  /*150a0*/  ULDC.64 UR4, c[0x0][0x318] ;  /* 0x0000c60000047ab9 */ /* 0x000fc60000000a00 */
[----:B------:R-:W-:Y:S01]  /*150b0*/  IMAD.IADD R3, R5, 0x1, R3 ;  /* 0x0000000105037824 */ /* 0x000fe200078e0203 */
[----:B------:R-:W-:-:S04]  /*150c0*/  LEA R18, P0, R2, UR4, 0x1 ;  /* 0x0000000402127c11 */ /* 0x000fc8000f8008ff */
[----:B------:R-:W-:Y:S02]  /*150d0*/  LEA.HI.X R19, R2, UR5, R3, 0x1, P0 ;  /* 0x0000000502137c11 */ /* 0x000fe400080f0c03 */
[----:B------:R-:W-:-:S13]  /*150e0*/  PLOP3.LUT P0, PT, PT, PT, PT, 0x80, 0x0 ;  /* 0x000000000000781c */ /* 0x000fda0003f0f070 */
.L_x_1109:
        /* <DEDUP_REMOVED lines=10> */
.L_x_1110:
[C---:B------:R-:W-:Y:S01]  /*15190*/  ISETP.GT.AND P0, PT, R24.reuse, UR46, PT ;  /* 0x0000002e18007c0c */ /* 0x040fe2000bf04270 */
[----:B------:R1:W-:Y:S01]  /*151a0*/  SYNCS.ARRIVE.TRANS64.A1T0 RZ, [R6+URZ+0x30850], RZ ;  /* 0x030850ff06ff79a7 */ /* 0x0003e2000810003f */
[----:B------:R-:W-:Y:S02]  /*151b0*/  VIADD R8, R24, 0xffffffff ;  /* 0xffffffff18087836 */ /* 0x000fe40000000000 */
[----:B------:R-:W-:Y:S02]  /*151c0*/  IMAD.MOV.U32 R9, RZ, RZ, R23 ;  /* 0x000000ffff097224 */ /* 0x000fe400078e0017 */
[----:B------:R-:W-:Y:S02]  /*151d0*/  IMAD.MOV.U32 R20, RZ, RZ, R26 ;  /* 0x000000ffff147224 */ /* 0x000fe400078e001a */
[----:B------:R-:W-:-:S05]  /*151e0*/  IMAD.MOV.U32 R27, RZ, RZ, R24 ;  /* 0x000000ffff1b7224 */ /* 0x000fca00078e0018 */
[----:B-1----:R-:W-:Y:S05]  /*151f0*/  @P0 BRA `(.L_x_1111) ;  /* 0xfffffff000200947 */ /* 0x002fea000383ffff */
[----:B------:R-:W-:Y:S05]  /*15200*/  BSYNC B0 ;  /* 0x0000000000007941 */ /* 0x000fea0003800000 */
.L_x_1098:
[----:B0-----:R-:W0:Y:S01]  /*15210*/  S2R R0, SR_TID.X ;  /* 0x0000000000007919 */ /* 0x001e220000002100 */
[----:B------:R-:W-:Y:S01]  /*15220*/  BSSY B0, `(.L_x_1112) ;  /* 0x0000010000007945 */ /* 0x000fe20003800000 */
        /* <DEDUP_REMOVED lines=14> */
[----:B0-----:R-:W-:-:S07]  /*15310*/  IADD3 R34, R0, UR47, R7 ;  /* 0x0000002f00227c10 */ /* 0x001fce000fffe007 */
.L_x_1113:
[----:B------:R-:W-:Y:S05]  /*15320*/  BSYNC B0 ;  /* 0x0000000000007941 */ /* 0x000fea0003800000 */
.L_x_1112:
[----:B------:R-:W-:-:S13]  /*15330*/  LOP3.LUT P0, RZ, R16, 0x80, RZ, 0xc0, !PT ;  /* 0x0000008010ff7812 */ /* 0x000fda000780c0ff */
[----:B------:R-:W-:Y:S05]  /*15340*/  @!P0 BRA `(.L_x_1114) ;  /* 0x0000000000048947 */ /* 0x000fea0003800000 */
[----:B------:R-:W-:Y:S01]  /*15350*/  BPT.TRAP 0x1 ;  /* 0x000000040000795c */ /* 0x000fe20000300000 */
.L_x_1114:
[----:B------:R-:W-:Y:S01]  /*15360*/  IMAD R4, R23, 0x8, R17 ;  /* 0x0000000817047824 */ /* 0x000fe200078e0211 */
[----:B------:R-:W-:Y:S01]  /*15370*/  SHF.L.U32 R3, R26, 0x1f, RZ ;  /* 0x0000001f1a037819 */ /* 0x000fe200000006ff */
[----:B------:R-:W-:Y:S01]  /*15380*/  IMAD.MOV.U32 R5, RZ, RZ, -0x60 ;  /* 0xffffffa0ff057424 */ /* 0x000fe200078e00ff */
[----:B------:R-:W-:Y:S02]  /*15390*/  BSSY B0, `(.L_x_1115) ;  /* 0x0000004000007945 */ /* 0x000fe40003800000 */
[----:B------:R-:W0:Y:S01]  /*153a0*/  SYNCS.PHASECHK.TRANS64.TRYWAIT P0, [R4+URZ+0x30860], R3 ;  /* 0x03086003040075a7 */ /* 0x000e22000800017f */
[----:B------:R-:W-:Y:S01]  /*153b0*/  IMAD R5, R24, R5, UR38 ;  /* 0x0000002618057e24 */ /* 0x000fe2000f8e0205 */
[----:B0-----:R-:W-:Y:S06]  /*153c0*/  @!P0 BRA `(.L_x_1116) ;  /* 0x0000003000588947 */ /* 0x001fec0003800000 */
.L_x_1203:
[----:B------:R-:W-:Y:S05]  /*153d0*/  BSYNC B0 ;  /* 0x0000000000007941 */ /* 0x000fea0003800000 */
.L_x_1115:
        /* <DEDUP_REMOVED lines=8> */
[----:B------:R-:W-:-:S03]  /*15460*/  IMAD.SHL.U32 R6, R37, 0x2, RZ ;  /* 0x0000000225067824 */ /* 0x000fc600078e00ff */
[----:B------:R-:W0:Y:S04]  /*15470*/  SHFL.IDX PT, R0, R19, RZ, 0x181f ;  /* 0x00181fff13007589 */ /* 0x000e2800000e0000 */
[----:B------:R-:W-:Y:S01]  /*15480*/  SHFL.IDX PT, R7, R19, 0x1, 0x181f ;  /* 0x00381f0013077f89 */ /* 0x000fe200000e0000 */
[----:B-1----:R-:W-:-:S03]  /*15490*/  IADD3 R2, P0, R14, R6, RZ ;  /* 0x000000060e027210 */ /* 0x002fc60007f1e0ff */
[----:B------:R-:W1:Y:S02]  /*154a0*/  SHFL.IDX PT, R14, R18, 0x1, 0x181f ;  /* 0x00381f00120e7f89 */ /* 0x000e6400000e0000 */
[----:B0-----:R-:W-:Y:S01]  /*154b0*/  IMAD.X R3, RZ, RZ, R0, P0 ;  /* 0x000000ffff037224 */ /* 0x001fe200000e0600 */
[----:B------:R-:W-:Y:S01]  /*154c0*/  ISETP.LT.OR P0, PT, R5, 0x1, P4 ;  /* 0x000000010500780c */ /* 0x000fe20002701670 */
[----:B------:R-:W-:-:S12]  /*154d0*/  IMAD R0, R8, 0x2, R17 ;  /* 0x0000000208007824 */ /* 0x000fd800078e0211 */
[----:B------:R-:W-:Y:S01]  /*154e0*/  LDGSTS.E.BYPASS.LTC128B.128 [R0+0x400], desc[UR36][R2.64], !P0 ;  /* 0x0040000002007fae */ /* 0x000fe2000c101d64 */
[----:B------:R-:W-:-:S13]  /*154f0*/  ISETP.LT.OR P0, PT, R5, 0x1, P3 ;  /* 0x000000010500780c */ /* 0x000fda0001f01670 */
[----:B------:R-:W-:Y:S01]  /*15500*/  LDGSTS.E.BYPASS.LTC128B.128 [R0+0x3400], desc[UR36][R2.64+0x80], !P0 ;  /* 0x0340008002007fae */ /* 0x000fe2000c101d64 */
[----:B------:R-:W-:-:S13]  /*15510*/  ISETP.LT.OR P0, PT, R5, 0x1, P1 ;  /* 0x000000010500780c */ /* 0x000fda0000f01670 */
[----:B------:R1:W-:Y:S02]  /*15520*/  LDGSTS.E.BYPASS.LTC128B.128 [R0+0x6400], desc[UR36][R2.64+0x100], !P0 ;  /* 0x0640010002007fae */ /* 0x0003e4000c101d64 */
[----:B-1----:R-:W-:Y:S02]  /*15530*/  IADD3 R2, P0, R14, R6, RZ ;  /* 0x000000060e027210 */ /* 0x002fe40007f1e0ff */
[----:B------:R-:W0:Y:S03]  /*15540*/  SHFL.IDX PT, R14, R18, 0x2, 0x181f ;  /* 0x00581f00120e7f89 */ /* 0x000e2600000e0000 */
[----:B------:R-:W-:Y:S01]  /*15550*/  IMAD.X R3, RZ, RZ, R7, P0 ;  /* 0x000000ffff037224 */ /* 0x000fe200000e0607 */
[----:B------:R-:W-:Y:S01]  /*15560*/  ISETP.LT.OR P0, PT, R5, 0x11, P4 ;  /* 0x000000110500780c */ /* 0x000fe20002701670 */
[----:B------:R-:W1:-:S12]  /*15570*/  SHFL.IDX PT, R7, R19, 0x2, 0x181f ;  /* 0x00581f0013077f89 */ /* 0x000e5800000e0000 */
[----:B------:R-:W-:Y:S01]  /*15580*/  LDGSTS.E.BYPASS.LTC128B.128 [R0+0xc00], desc[UR36][R2.64], !P0 ;  /* 0x00c0000002007fae */ /* 0x000fe2000c101d64 */
[----:B------:R-:W-:-:S13]  /*15590*/  ISETP.LT.OR P0, PT, R5, 0x11, P3 ;  /* 0x000000110500780c */ /* 0x000fda0001f01670 */
[----:B------:R-:W-:Y:S01]  /*155a0*/  LDGSTS.E.BYPASS.LTC128B.128 [R0+0x3c00], desc[UR36][R2.64+0x80], !P0 ;  /* 0x03c0008002007fae */ /* 0x000fe2000c101d64 */
[----:B------:R-:W-:-:S13]  /*155b0*/  ISETP.LT.OR P0, PT, R5, 0x11, P1 ;  /* 0x000000110500780c */ /* 0x000fda0000f01670 */
[----:B------:R0:W-:Y:S02]  /*155c0*/  LDGSTS.E.BYPASS.LTC128B.128 [R0+0x6c00], desc[UR36][R2.64+0x100], !P0 ;  /* 0x06c0010002007fae */ /* 0x0001e4000c101d64 */
[----:B0-----:R-:W-:Y:S02]  /*155d0*/  IADD3 R2, P0, R14, R6, RZ ;  /* 0x000000060e027210 */ /* 0x001fe40007f1e0ff */
[----:B------:R-:W0:Y:S03]  /*155e0*/  SHFL.IDX PT, R14, R18, 0x3, 0x181f ;  /* 0x00781f00120e7f89 */ /* 0x000e2600000e0000 */
[----:B-1----:R-:W-:Y:S01]  /*155f0*/  IMAD.X R3, RZ, RZ, R7, P0 ;  /* 0x000000ffff037224 */ /* 0x002fe200000e0607 */
        /* <DEDUP_REMOVED lines=18> */
[----:B------:R2:W3:Y:S03]  /*15720*/  SHFL.IDX PT, R14, R18, 0x5, 0x181f ;  /* 0x00b81f00120e7f89 */ /* 0x0004e600000e0000 */
[----:B-1----:R-:W-:Y:S01]  /*15730*/  IMAD.X R3, RZ, RZ, R7, P0 ;  /* 0x000000ffff037224 */ /* 0x002fe200000e0607 */
[----:B------:R-:W-:Y:S01]  /*15740*/  ISETP.LT.OR P0, PT, R5, 0x41, P4 ;  /* 0x000000410500780c */ /* 0x000fe20002701670 */
[----:B------:R2:W1:-:S12]  /*15750*/  SHFL.IDX PT, R7, R19, 0x5, 0x181f ;  /* 0x00b81f0013077f89 */ /* 0x00045800000e0000 */
[----:B------:R2:W-:Y:S01]  /*15760*/  LDGSTS.E.BYPASS.LTC128B.128 [R0+0x2400], desc[UR36][R2.64], !P0 ;  /* 0x0240000002007fae */ /* 0x0005e2000c101d64 */
[----:B------:R-:W-:-:S13]  /*15770*/  ISETP.LT.OR P0, PT, R5, 0x41, P3 ;  /* 0x000000410500780c */ /* 0x000fda0001f01670 */
[----:B------:R2:W-:Y:S01]  /*15780*/  LDGSTS.E.BYPASS.LTC128B.128 [R0+0x5400], desc[UR36][R2.64+0x80], !P0 ;  /* 0x0540008002007fae */ /* 0x0005e2000c101d64 */
[----:B------:R-:W-:-:S13]  /*15790*/  ISETP.LT.OR P0, PT, R5, 0x41, P1 ;  /* 0x000000410500780c */ /* 0x000fda0000f01670 */
[----:B-1-3--:R2:W-:Y:S02]  /*157a0*/  LDGSTS.E.BYPASS.LTC128B.128 [R0+0x8400], desc[UR36][R2.64+0x100], !P0 ;  /* 0x0840010002007fae */ /* 0x00a5e4000c101d64 */
.L_x_1217:
[----:B0-2---:R-:W-:-:S05]  /*157b0*/  IADD3 R2, P0, R14, R6, RZ ;  /* 0x000000060e027210 */ /* 0x005fca0007f1e0ff */
[----:B------:R-:W-:Y:S01]  /*157c0*/  IMAD.X R3, RZ, RZ, R7, P0 ;  /* 0x000000ffff037224 */ /* 0x000fe200000e0607 */
        /* <DEDUP_REMOVED lines=11> */
.L_x_1118:
        /* <DEDUP_REMOVED lines=10> */
.L_x_1119:
[----:B------:R1:W-:Y:S01]  /*15920*/  SYNCS.ARRIVE.TRANS64.A1T0 RZ, [R4+URZ+0x30850], RZ ;  /* 0x030850ff04ff79a7 */ /* 0x0003e2000810003f */
[----:B------:R-:W-:-:S05]  /*15930*/  VIADD R23, R23, 0x1 ;  /* 0x0000000117177836 */ /* 0x000fca0000000000 */
[----:B------:R-:W-:-:S04]  /*15940*/  ISETP.NE.AND P0, PT, R23, 0x2, PT ;  /* 0x000000021700780c */ /* 0x000fc80003f05270 */
[----:B0-----:R-:W-:Y:S02]  /*15950*/  SEL R3, RZ, 0x1, P0 ;  /* 0x00000001ff037807 */ /* 0x001fe40000000000 */
[----:B------:R-:W-:Y:S02]  /*15960*/  SEL R23, R23, RZ, P0 ;  /* 0x000000ff17177207 */ /* 0x000fe40000000000 */
[----:B-1----:R-:W-:-:S07]  /*15970*/  LOP3.LUT R26, R26, R3, RZ, 0x3c, !PT ;  /* 0x000000031a1a7212 */ /* 0x002fce00078e3cff */
.L_x_1079:
[----:B------:R-:W-:Y:S05]  /*15980*/  BSYNC B7 ;  /* 0x0000000000077941 */ /* 0x000fea0003800000 */
.L_x_1077:
[----:B------:R-:W-:-:S13]  /*15990*/  LOP3.LUT P0, RZ, R16, 0x1000, RZ, 0xc0, !PT ;  /* 0x0000100010ff7812 */ /* 0x000fda000780c0ff */
[----:B------:R-:W-:Y:S05]  /*159a0*/  @!P0 BRA `(.L_x_1120) ;  /* 0x0000000000248947 */ /* 0x000fea0003800000 */
[----:B------:R-:W-:Y:S05]  /*159b0*/  WARPSYNC.ALL ;  /* 0x0000000000007948 */ /* 0x000fea0003800000 */
[----:B------:R-:W0:Y:S08]  /*159c0*/  S2UR UR5, SR_CgaCtaId ;  /* 0x00000000000579c3 */ /* 0x000e300000008800 */
[----:B------:R-:W-:Y:S06]  /*159d0*/  BAR.SYNC.DEFER_BLOCKING 0x5, 0x180 ;  /* 0x0146000000007b1d */ /* 0x000fec0000010000 */
[----:B------:R-:W-:-:S02]  /*159e0*/  UMOV UR4, 0x400 ;  /* 0x0000040000047882 */ /* 0x000fc40000000000 */
[----:B0-----:R-:W-:-:S06]  /*159f0*/  ULEA UR4, UR5, UR4, 0x18 ;  /* 0x0000000405047291 */ /* 0x001fcc000f8ec03f */
[----:B------:R-:W-:-:S05]  /*15a00*/  IMAD.U32 R17, RZ, RZ, UR4 ;  /* 0x00000004ff117e24 */ /* 0x000fca000f8e00ff */
[----:B------:R0:W1:Y:S01]  /*15a10*/  LDS R34, [R17+0x308d0] ;  /* 0x0308d00011227984 */ /* 0x0000620000000800 */
[----:B------:R-:W-:Y:S06]  /*15a20*/  BAR.ARV 0x4, 0x180 ;  /* 0x0106000000007b1d */ /* 0x000fec0000002000 */
[----:B------:R-:W-:Y:S05]  /*15a30*/  BRA `(.L_x_1121) ;  /* 0x00000000002c7947 */ /* 0x000fea0003800000 */
.L_x_1120:
[----:B------:R-:W-:-:S03]  /*15a40*/  UMOV UR4, 0xffffffff ;  /* 0xffffffff00047882 */ /* 0x000fc60000000000 */
[----:B------:R-:W-:Y:S05]  /*15a50*/  BRA.DIV UR4, `(.L_x_1122) ;  /* 0x0000003204f87947 */ /* 0x000fea000b800000 */
[----:B------:R0:W1:Y:S02]  /*15a60*/  SHFL.IDX PT, R14, R34, RZ, 0x1f ;  /* 0x00001fff220e7589 */ /* 0x00006400000e0000 */
.L_x_1220:
[----:B------:R-:W2:Y:S01]  /*15a70*/  @!P2 S2R R3, SR_CgaCtaId ;  /* 0x000000000003a919 */ /* 0x000ea20000008800 */
[----:B------:R-:W-:Y:S05]  /*15a80*/  WARPSYNC.ALL ;  /* 0x0000000000007948 */ /* 0x000fea0003800000 */
[----:B------:R-:W-:Y:S01]  /*15a90*/  BAR.SYNC.DEFER_BLOCKING 0x4, 0x180 ;  /* 0x0106000000007b1d */ /* 0x000fe20000010000 */
[----:B------:R-:W-:-:S04]  /*15aa0*/  @!P2 MOV R0, 0x400 ;  /* 0x000004000000a802 */ /* 0x000fc80000000f00 */
[----:B--2---:R-:W-:-:S05]  /*15ab0*/  @!P2 LEA R17, R3, R0, 0x18 ;  /* 0x000000000311a211 */ /* 0x004fca00078ec0ff */
[----:B------:R0:W-:Y:S02]  /*15ac0*/  @!P2 STS [R17+0x308d0], R34 ;  /* 0x0308d0221100a388 */ /* 0x0001e40000000800 */
[----:B01----:R-:W-:Y:S01]  /*15ad0*/  IMAD.MOV.U32 R34, RZ, RZ, R14 ;  /* 0x000000ffff227224 */ /* 0x003fe200078e000e */
[----:B------:R-:W-:Y:S06]  /*15ae0*/  BAR.ARV 0x5, 0x180 ;  /* 0x0146000000007b1d */ /* 0x000fec0000002000 */
.L_x_1121:
[----:B------:R-:W-:Y:S02]  /*15af0*/  ULDC UR4, c[0x0][0xc38] ;  /* 0x00030e0000047ab9 */ /* 0x000fe40000000800 */
[----:B-1----:R-:W-:-:S13]  /*15b00*/  ISETP.GE.AND P0, PT, R34, UR4, PT ;  /* 0x0000000422007c0c */ /* 0x002fda000bf06270 */
[----:B------:R-:W-:Y:S05]  /*15b10*/  @!P0 BRA `(.L_x_1123) ;  /* 0xffffffc000b48947 */ /* 0x000fea000383ffff */
.L_x_1068:
[----:B------:R-:W2:Y:S01]  /*15b20*/  LDL.LU R0, [R1] ;  /* 0x0000000001007983 */ /* 0x000ea20000300800 */
[----:B------:R-:W-:Y:S01]  /*15b30*/  BSSY B0, `(.L_x_1124) ;  /* 0x000000b000007945 */ /* 0x000fe20003800000 */
[----:B------:R-:W1:Y:S01]  /*15b40*/  S2R R5, SR_CgaCtaId ;  /* 0x0000000000057919 */ /* 0x000e620000008800 */
[----:B--2---:R-:W-:-:S05]  /*15b50*/  VIADD R0, R0, 0x1 ;  /* 0x0000000100007836 */ /* 0x004fca0000000000 */
[----:B------:R-:W-:-:S04]  /*15b60*/  LEA.HI R2, R0, R0, RZ, 0x1 ;  /* 0x0000000000027211 */ /* 0x000fc800078f08ff */
[----:B------:R-:W-:Y:S02]  /*15b70*/  LOP3.LUT R3, R2, 0xfffffffe, RZ, 0xc0, !PT ;  /* 0xfffffffe02037812 */ /* 0x000fe400078ec0ff */
[----:B------:R-:W-:-:S03]  /*15b80*/  MOV R2, 0x400 ;  /* 0x0000040000027802 */ /* 0x000fc60000000f00 */
[----:B------:R-:W-:Y:S01]  /*15b90*/  IMAD.IADD R0, R0, 0x1, -R3 ;  /* 0x0000000100007824 */ /* 0x000fe200078e0a03 */
[----:B-1----:R-:W-:-:S04]  /*15ba0*/  LEA R4, R5, R2, 0x18 ;  /* 0x0000000205047211 */ /* 0x002fc800078ec0ff */
[----:B------:R-:W-:-:S04]  /*15bb0*/  SHF.L.U32 R0, R0, 0x1f, RZ ;  /* 0x0000001f00007819 */ /* 0x000fc800000006ff */
[----:B------:R-:W1:Y:S02]  /*15bc0*/  SYNCS.PHASECHK.TRANS64.TRYWAIT P0, [R4+URZ+0x30820], R0 ;  /* 0x03082000040075a7 */ /* 0x000e64000800017f */
[----:B-1----:R-:W-:Y:S05]  /*15bd0*/  @!P0 BRA `(.L_x_1125) ;  /* 0x0000003000c08947 */ /* 0x002fea0003800000 */
.L_x_1221:
[----:B------:R-:W-:Y:S05]  /*15be0*/  BSYNC B0 ;  /* 0x0000000000007941 */ /* 0x000fea0003800000 */
.L_x_1124:
[----:B------:R-:W-:-:S03]  /*15bf0*/  UMOV UR4, 0xffffffff ;  /* 0xffffffff00047882 */ /* 0x000fc60000000000 */
[----:B------:R-:W-:Y:S05]  /*15c00*/  BRA.DIV UR4, `(.L_x_1126) ;  /* 0x0000003204c87947 */ /* 0x000fea000b800000 */
[----:B-1----:R-:W1:Y:S02]  /*15c10*/  S2R R0, SR_TID.X ;  /* 0x0000000000007919 */ /* 0x002e640000002100 */
[----:B-1----:R-:W-:-:S04]  /*15c20*/  SHF.R.U32.HI R0, RZ, 0x5, R0 ;  /* 0x00000005ff007819 */ /* 0x002fc80000011600 */
[----:B------:R-:W-:-:S05]  /*15c30*/  LOP3.LUT R0, R0, 0x3, RZ, 0xc0, !PT ;  /* 0x0000000300007812 */ /* 0x000fca00078ec0ff */
[----:B------:R1:W2:Y:S02]  /*15c40*/  SHFL.IDX PT, R14, R0, RZ, 0x1f ;  /* 0x00001fff000e7589 */ /* 0x0002a400000e0000 */
.L_x_1224:
[----:B--2---:R-:W-:Y:S01]  /*15c50*/  ISETP.NE.AND P0, PT, R14, RZ, PT ;  /* 0x000000ff0e00720c */ /* 0x004fe20003f05270 */
[----:B------:R-:W-:-:S12]  /*15c60*/  BSSY B0, `(.L_x_1127) ;  /* 0x0000026000007945 */ /* 0x000fd80003800000 */
[----:B------:R-:W-:Y:S05]  /*15c70*/  @P0 BRA `(.L_x_1128) ;  /* 0x0000000000900947 */ /* 0x000fea0003800000 */
[----:B------:R-:W-:-:S03]  /*15c80*/  UMOV UR4, 0xffffffff ;  /* 0xffffffff00047882 */ /* 0x000fc60000000000 */
[----:B------:R-:W-:Y:S05]  /*15c90*/  BRA.DIV UR4, `(.L_x_1129) ;  /* 0x0000003204d87947 */ /* 0x000fea000b800000 */
[----:B------:R-:W-:-:S13]  /*15ca0*/  ELECT P6, URZ, PT ;  /* 0x00000000003f782f */ /* 0x000fda00038c0000 */
.L_x_1227:
[----:B------:R-:W-:Y:S05]  /*15cb0*/  @!P6 BRA `(.L_x_1128) ;  /* 0x000000000080e947 */ /* 0x000fea0003800000 */
[----:B-1----:R-:W2:Y:S02]  /*15cc0*/  LDL R0, [R1+0x4] ;  /* 0x0000040001007983 */ /* 0x002ea40000100800 */
[----:B--2---:R-:W-:-:S13]  /*15cd0*/  R2UR UR4, R0 ;  /* 0x00000000000472ca */ /* 0x004fda00000e0000 */
[----:B------:R-:W-:-:S06]  /*15ce0*/  ULOP3.LUT UR4, UR4, 0x2, URZ, 0xfc, !UPT ;  /* 0x0000000204047892 */ /* 0x000fcc000f8efc3f */
[----:B------:R-:W-:-:S05]  /*15cf0*/  IMAD.U32 R0, RZ, RZ, UR4 ;  /* 0x00000004ff007e24 */ /* 0x000fca000f8e00ff */
[----:B------:R-:W-:-:S13]  /*15d00*/  ISETP.NE.AND P0, PT, R0, 0x3, PT ;  /* 0x000000030000780c */ /* 0x000fda0003f05270 */
[----:B------:R-:W-:Y:S05]  /*15d10*/  @!P0 BRA `(.L_x_1130) ;  /* 0x0000000000048947 */ /* 0x000fea0003800000 */
[----:B------:R-:W-:Y:S01]  /*15d20*/  BPT.TRAP 0x1 ;  /* 0x000000040000795c */ /* 0x000fe20000300000 */
.L_x_1130:
[C---:B------:R-:W-:Y:S01]  /*15d30*/  IMAD R5, R23.reuse, 0x8, R4 ;  /* 0x0000000817057824 */ /* 0x040fe200078e0204 */
[----:B------:R-:W-:Y:S01]  /*15d40*/  SHF.L.U32 R0, R26, 0x1f, RZ ;  /* 0x0000001f1a007819 */ /* 0x000fe200000006ff */
[----:B------:R-:W-:-:S03]  /*15d50*/  VIADD R23, R23, 0x1 ;  /* 0x0000000117177836 */ /* 0x000fc60000000000 */
[----:B------:R-:W1:Y:S02]  /*15d60*/  SYNCS.PHASECHK.TRANS64.TRYWAIT P1, [R5+URZ+0x30840], R0 ;  /* 0x03084000050075a7 */ /* 0x000e64000802017f */
[----:B------:R-:W-:-:S04]  /*15d70*/  ISETP.NE.AND P2, PT, R23, 0x2, PT ;  /* 0x000000021700780c */ /* 0x000fc80003f45270 */
[----:B------:R-:W-:Y:S01]  /*15d80*/  SEL R3, RZ, 0x1, P2 ;  /* 0x00000001ff037807 */ /* 0x000fe20001000000 */
[----:B-1----:R-:W-:Y:S08]  /*15d90*/  @!P1 BRA `(.L_x_1131) ;  /* 0x0000003000b89947 */ /* 0x002ff00003800000 */
.L_x_1228:
[----:B------:R-:W-:Y:S02]  /*15da0*/  SEL R23, R23, RZ, P2 ;  /* 0x000000ff17177207 */ /* 0x000fe40001000000 */
[----:B------:R-:W-:Y:S01]  /*15db0*/  LOP3.LUT R2, R26, R3, RZ, 0x3c, !PT ;  /* 0x000000031a027212 */ /* 0x000fe200078e3cff */
[----:B------:R-:W-:Y:S06]  /*15dc0*/  @!P0 BRA `(.L_x_1132) ;  /* 0x0000000000048947 */ /* 0x000fec0003800000 */
[----:B------:R-:W-:Y:S01]  /*15dd0*/  BPT.TRAP 0x1 ;  /* 0x000000040000795c */ /* 0x000fe20000300000 */
.L_x_1132:
[----:B------:R-:W-:Y:S01]  /*15de0*/  IMAD R23, R23, 0x8, R4 ;  /* 0x0000000817177824 */ /* 0x000fe200078e0204 */
[----:B------:R-:W-:-:S04]  /*15df0*/  SHF.L.U32 R2, R2, 0x1f, RZ ;  /* 0x0000001f02027819 */ /* 0x000fc800000006ff */
[----:B------:R-:W2:Y:S02]  /*15e00*/  SYNCS.PHASECHK.TRANS64.TRYWAIT P1, [R23+URZ+0x30840], R2 ;  /* 0x03084002170075a7 */ /* 0x000ea4000802017f */
[----:B--2---:R-:W-:Y:S05]  /*15e10*/  @!P1 BRA `(.L_x_1133) ;  /* 0x0000003000ac9947 */ /* 0x004fea0003800000 */
.L_x_1229:
[----:B------:R-:W-:Y:S05]  /*15e20*/  @!P0 BRA `(.L_x_1134) ;  /* 0x0000000000048947 */ /* 0x000fea0003800000 */
[----:B------:R-:W-:Y:S01]  /*15e30*/  BPT.TRAP 0x1 ;  /* 0x000000040000795c */ /* 0x000fe20000300000 */
.L_x_1134:
[----:B------:R-:W3:Y:S02]  /*15e40*/  SYNCS.PHASECHK.TRANS64.TRYWAIT P1, [R5+URZ+0x30860], R0 ;  /* 0x03086000050075a7 */ /* 0x000ee4000802017f */
[----:B---3--:R-:W-:Y:S05]  /*15e50*/  @!P1 BRA `(.L_x_1135) ;  /* 0x0000003000b09947 */ /* 0x008fea0003800000 */
.L_x_1230:
[----:B------:R-:W-:Y:S05]  /*15e60*/  @!P0 BRA `(.L_x_1136) ;  /* 0x0000000000048947 */ /* 0x000fea0003800000 */
[----:B------:R-:W-:Y:S01]  /*15e70*/  BPT.TRAP 0x1 ;  /* 0x000000040000795c */ /* 0x000fe20000300000 */
.L_x_1136:
[----:B----4-:R4:W0:Y:S02]  /*15e80*/  SYNCS.PHASECHK.TRANS64.TRYWAIT P0, [R23+URZ+0x30860], R2 ;  /* 0x03086002170075a7 */ /* 0x010824000800017f */
[----:B0-----:R-:W-:Y:S05]  /*15e90*/  @!P0 NANOSLEEP.SYNCS 0x989680 ;  /* 0x009896800000895d */ /* 0x001fea0003900000 */
[----:B------:R-:W0:Y:S02]  /*15ea0*/  @!P0 SYNCS.PHASECHK.TRANS64 P0, [R23+URZ+0x30860], R2 ;  /* 0x03086002170085a7 */ /* 0x000e24000800007f */
[----:B0-----:R-:W-:Y:S05]  /*15eb0*/  @!P0 BRA `(.L_x_1136) ;  /* 0xfffffffc00f08947 */ /* 0x001fea000383ffff */
.L_x_1128:
[----:B------:R-:W-:Y:S05]  /*15ec0*/  BSYNC B0 ;  /* 0x0000000000007941 */ /* 0x000fea0003800000 */
.L_x_1127:
[----:B------:R-:W-:Y:S05]  /*15ed0*/  EXIT ;  /* 0x000000000000794d */ /* 0x000fea0003800000 */
.L_x_973:
[----:B0-----:R-:W-:-:S04]  /*15ee0*/  IMAD.U32 R3, RZ, RZ, UR40 ;  /* 0x00000028ff037e24 */ /* 0x001fc8000f8e00ff */
[----:B------:R0:W1:Y:S03]  /*15ef0*/  SYNCS.PHASECHK.TRANS64.TRYWAIT P1, [R3+URZ+0x30800], R0 ;  /* 0x03080000030075a7 */ /* 0x000066000802017f */
[----:B-1----:R-:W-:Y:S05]  /*15f00*/  @!P1 NANOSLEEP.SYNCS 0x989680 ;  /* 0x009896800000995d */ /* 0x002fea0003900000 */
[----:B------:R-:W1:Y:S02]  /*15f10*/  @!P1 SYNCS.PHASECHK.TRANS64 P1, [R3+URZ+0x30800], R0 ;  /* 0x03080000030095a7 */ /* 0x000e64000802007f */
[----:B-1----:R-:W-:Y:S05]  /*15f20*/  @!P1 BRA `(.L_x_973) ;  /* 0xfffffffc00ec9947 */ /* 0x002fea000383ffff */
[----:B------:R-:W-:Y:S05]  /*15f30*/  BRA `(.L_x_1137) ;  /* 0xfffffebc00047947 */ /* 0x000fea000383ffff */
.L_x_977:
[----:B-1----:R1:W2:Y:S02]  /*15f40*/  SYNCS.PHASECHK.TRANS64.TRYWAIT P1, [R13+URZ+0x30830], R0 ;  /* 0x030830000d0075a7 */ /* 0x0022a4000802017f */
[----:B--2---:R-:W-:Y:S05]  /*15f50*/  @!P1 NANOSLEEP.SYNCS 0x989680 ;  /* 0x009896800000995d */ /* 0x004fea0003900000 */
[----:B------:R-:W2:Y:S02]  /*15f60*/  @!P1 SYNCS.PHASECHK.TRANS64 P1, [R13+URZ+0x30830], R0 ;  /* 0x030830000d0095a7 */ /* 0x000ea4000802007f */
[----:B--2---:R-:W-:Y:S05]  /*15f70*/  @!P1 BRA `(.L_x_977) ;  /* 0xfffffffc00f09947 */ /* 0x004fea000383ffff */
[----:B------:R-:W-:Y:S05]  /*15f80*/  BRA `(.L_x_976) ;  /* 0xfffffebc00207947 */ /* 0x000fea000383ffff */
.L_x_994:
[----:B-1----:R-:W-:-:S04]  /*15f90*/  IMAD.U32 R10, RZ, RZ, UR7 ;  /* 0x00000007ff0a7e24 */ /* 0x002fc8000f8e00ff */
[----:B------:R1:W2:Y:S03]  /*15fa0*/  SYNCS.PHASECHK.TRANS64.TRYWAIT P1, [R10+URZ+0x30830], R9 ;  /* 0x030830090a0075a7 */ /* 0x0002a6000802017f */
[----:B--2---:R-:W-:Y:S05]  /*15fb0*/  @!P1 NANOSLEEP.SYNCS 0x989680 ;  /* 0x009896800000995d */ /* 0x004fea0003900000 */
[----:B------:R-:W2:Y:S02]  /*15fc0*/  @!P1 SYNCS.PHASECHK.TRANS64 P1, [R10+URZ+0x30830], R9 ;  /* 0x030830090a0095a7 */ /* 0x000ea4000802007f */
[----:B--2---:R-:W-:Y:S05]  /*15fd0*/  @!P1 BRA `(.L_x_994) ;  /* 0xfffffffc00ec9947 */ /* 0x004fea000383ffff */
[----:B------:R-:W-:Y:S05]  /*15fe0*/  BRA `(.L_x_993) ;  /* 0xfffffeec00fc7947 */ /* 0x000fea000383ffff */
.L_x_998:
[----:B01----:R-:W-:-:S04]  /*15ff0*/  IMAD.U32 R9, RZ, RZ, UR6 ;  /* 0x00000006ff097e24 */ /* 0x003fc8000f8e00ff */
[----:B------:R0:W1:Y:S03]  /*16000*/  SYNCS.PHASECHK.TRANS64.TRYWAIT P1, [R9+URZ+0x30850], R0 ;  /* 0x03085000090075a7 */ /* 0x000066000802017f */
[----:B-1----:R-:W-:Y:S05]  /*16010*/  @!P1 NANOSLEEP.SYNCS 0x989680 ;  /* 0x009896800000995d */ /* 0x002fea0003900000 */
[----:B------:R-:W1:Y:S02]  /*16020*/  @!P1 SYNCS.PHASECHK.TRANS64 P1, [R9+URZ+0x30850], R0 ;  /* 0x03085000090095a7 */ /* 0x000e64000802007f */
[----:B-1----:R-:W-:Y:S05]  /*16030*/  @!P1 BRA `(.L_x_998) ;  /* 0xfffffffc00ec9947 */ /* 0x002fea000383ffff */
[----:B------:R-:W-:Y:S05]  /*16040*/  BRA `(.L_x_997) ;  /* 0xfffffef800ac7947 */ /* 0x000fea000383ffff */
.L_x_1017:
[----:B-1----:R-:W-:-:S04]  /*16050*/  IMAD.U32 R10, RZ, RZ, UR7 ;  /* 0x00000007ff0a7e24 */ /* 0x002fc8000f8e00ff */
[----:B------:R1:W2:Y:S03]  /*16060*/  SYNCS.PHASECHK.TRANS64.TRYWAIT P1, [R10+URZ+0x30830], R9 ;  /* 0x030830090a0075a7 */ /* 0x0002a6000802017f */
[----:B--2---:R-:W-:Y:S05]  /*16070*/  @!P1 NANOSLEEP.SYNCS 0x989680 ;  /* 0x009896800000995d */ /* 0x004fea0003900000 */
[----:B------:R-:W2:Y:S02]  /*16080*/  @!P1 SYNCS.PHASECHK.TRANS64 P1, [R10+URZ+0x30830], R9 ;  /* 0x030830090a0095a7 */ /* 0x000ea4000802007f */
[----:B--2---:R-:W-:Y:S05]  /*16090*/  @!P1 BRA `(.L_x_1017) ;  /* 0xfffffffc00ec9947 */ /* 0x004fea000383ffff */
[----:B------:R-:W-:Y:S05]  /*160a0*/  BRA `(.L_x_1016) ;  /* 0xffffff2800307947 */ /* 0x000fea000383ffff */
.L_x_1021:
[----:B01----:R-:W-:-:S04]  /*160b0*/  IMAD.U32 R9, RZ, RZ, UR6 ;  /* 0x00000006ff097e24 */ /* 0x003fc8000f8e00ff */
[----:B------:R0:W1:Y:S03]  /*160c0*/  SYNCS.PHASECHK.TRANS64.TRYWAIT P1, [R9+URZ+0x30850], R0 ;  /* 0x03085000090075a7 */ /* 0x000066000802017f */
[----:B-1----:R-:W-:Y:S05]  /*160d0*/  @!P1 NANOSLEEP.SYNCS 0x989680 ;  /* 0x009896800000995d */ /* 0x002fea0003900000 */
[----:B------:R-:W1:Y:S02]  /*160e0*/  @!P1 SYNCS.PHASECHK.TRANS64 P1, [R9+URZ+0x30850], R0 ;  /* 0x03085000090095a7 */ /* 0x000e64000802007f */
[----:B-1----:R-:W-:Y:S05]  /*160f0*/  @!P1 BRA `(.L_x_1021) ;  /* 0xfffffffc00ec9947 */ /* 0x002fea000383ffff */
[----:B------:R-:W-:Y:S05]  /*16100*/  BRA `(.L_x_1020) ;  /* 0xffffff3000e07947 */ /* 0x000fea000383ffff */
.L_x_1029:
[----:B-1----:R-:W-:-:S04]  /*16110*/  IMAD.U32 R10, RZ, RZ, UR6 ;  /* 0x00000006ff0a7e24 */ /* 0x002fc8000f8e00ff */
[----:B------:R1:W2:Y:S03]  /*16120*/  SYNCS.PHASECHK.TRANS64.TRYWAIT P1, [R10+URZ+0x30830], R9 ;  /* 0x030830090a0075a7 */ /* 0x0002a6000802017f */
[----:B--2---:R-:W-:Y:S05]  /*16130*/  @!P1 NANOSLEEP.SYNCS 0x989680 ;  /* 0x009896800000995d */ /* 0x004fea0003900000 */
[----:B------:R-:W2:Y:S02]  /*16140*/  @!P1 SYNCS.PHASECHK.TRANS64 P1, [R10+URZ+0x30830], R9 ;  /* 0x030830090a0095a7 */ /* 0x000ea4000802007f */
[----:B--2---:R-:W-:Y:S05]  /*16150*/  @!P1 BRA `(.L_x_1029) ;  /* 0xfffffffc00ec9947 */ /* 0x004fea000383ffff */
[----:B------:R-:W-:Y:S05]  /*16160*/  BRA `(.L_x_1028) ;  /* 0xffffff4c002c7947 */ /* 0x000fea000383ffff */
.L_x_1033:
[----:B01----:R-:W-:-:S04]  /*16170*/  IMAD.U32 R9, RZ, RZ, UR10 ;  /* 0x0000000aff097e24 */ /* 0x003fc8000f8e00ff */
[----:B------:R0:W1:Y:S03]  /*16180*/  SYNCS.PHASECHK.TRANS64.TRYWAIT P1, [R9+URZ+0x30850], R0 ;  /* 0x03085000090075a7 */ /* 0x000066000802017f */
[----:B-1----:R-:W-:Y:S05]  /*16190*/  @!P1 NANOSLEEP.SYNCS 0x989680 ;  /* 0x009896800000995d */ /* 0x002fea0003900000 */
[----:B------:R-:W1:Y:S02]  /*161a0*/  @!P1 SYNCS.PHASECHK.TRANS64 P1, [R9+URZ+0x30850], R0 ;  /* 0x03085000090095a7 */ /* 0x000e64000802007f */
[----:B-1----:R-:W-:Y:S05]  /*161b0*/  @!P1 BRA `(.L_x_1033) ;  /* 0xfffffffc00ec9947 */ /* 0x002fea000383ffff */
[----:B------:R-:W-:Y:S05]  /*161c0*/  BRA `(.L_x_1032) ;  /* 0xffffff5400dc7947 */ /* 0x000fea000383ffff */
.L_x_1048:
[----:B-1----:R-:W-:-:S04]  /*161d0*/  IMAD.U32 R5, RZ, RZ, UR5 ;  /* 0x00000005ff057e24 */ /* 0x002fc8000f8e00ff */
[----:B------:R1:W2:Y:S03]  /*161e0*/  SYNCS.PHASECHK.TRANS64.TRYWAIT P1, [R5+URZ+0x30850], R0 ;  /* 0x03085000050075a7 */ /* 0x0002a6000802017f */
[----:B--2---:R-:W-:Y:S05]  /*161f0*/  @!P1 NANOSLEEP.SYNCS 0x989680 ;  /* 0x009896800000995d */ /* 0x004fea0003900000 */
[----:B------:R-:W2:Y:S02]  /*16200*/  @!P1 SYNCS.PHASECHK.TRANS64 P1, [R5+URZ+0x30850], R0 ;  /* 0x03085000050095a7 */ /* 0x000ea4000802007f */
[----:B--2---:R-:W-:Y:S05]  /*16210*/  @!P1 BRA `(.L_x_1048) ;  /* 0xfffffffc00ec9947 */ /* 0x004fea000383ffff */
[----:B------:R-:W-:Y:S05]  /*16220*/  BRA `(.L_x_1047) ;  /* 0xffffff8800107947 */ /* 0x000fea000383ffff */
.L_x_1085:
[----:B------:R-:W2:Y:S01]  /*16230*/  S2R R18, SR_TID.X ;  /* 0x0000000000127919 */ /* 0x000ea20000002100 */
[----:B------:R-:W-:Y:S02]  /*16240*/  IMAD.MOV.U32 R12, RZ, RZ, RZ ;  /* 0x000000ffff0c7224 */ /* 0x000fe400078e00ff */
[----:B------:R-:W-:Y:S02]  /*16250*/  IMAD.MOV.U32 R11, RZ, RZ, 0x1f ;  /* 0x0000001fff0b7424 */ /* 0x000fe400078e00ff */
[----:B------:R-:W-:Y:S01]  /*16260*/  IMAD.MOV.U32 R15, RZ, RZ, -0x1 ;  /* 0xffffffffff0f7424 */ /* 0x000fe200078e00ff */
[----:B--2---:R-:W-:-:S04]  /*16270*/  SHF.R.U32.HI R18, RZ, 0x5, R18 ;  /* 0x00000005ff127819 */ /* 0x004fc80000011612 */
[----:B------:R-:W-:-:S05]  /*16280*/  LOP3.LUT R18, R18, 0x3, RZ, 0xc0, !PT ;  /* 0x0000000312127812 */ /* 0x000fca00078ec0ff */
[----:B------:R-:W-:-:S07]  /*16290*/  IMAD.MOV.U32 R13, RZ, RZ, R18 ;  /* 0x000000ffff0d7224 */ /* 0x000fce00078e0012 */
[----:B01---5:R-:W-:Y:S05]  /*162a0*/  WARPSYNC.COLLECTIVE R15, `(.L_x_1138) ;  /* 0x000000000f087348 */ /* 0x023fea0003c00000 */
[----:B------:R2:W3:Y:S02]  /*162b0*/  SHFL.IDX P6, R14, R13, R12, R11 ;  /* 0x0000000c0d0e7389 */ /* 0x0004e400000c000b */
[----:B0123-5:R-:W-:Y:S01]  /*162c0*/  ENDCOLLECTIVE ;  /* 0x000000000000791b */ /* 0x02ffe20003800000 */
.L_x_1138:
[----:B------:R-:W-:Y:S05]  /*162d0*/  BRA `(.L_x_1139) ;  /* 0xffffffc800287947 */ /* 0x000fea000383ffff */
.L_x_1088:
[----:B0-----:R0:W1:Y:S02]  /*162e0*/  SYNCS.PHASECHK.TRANS64.TRYWAIT P0, [R0+URZ+0x30840], R3 ;  /* 0x03084003000075a7 */ /* 0x001064000800017f */
[----:B-1----:R-:W-:Y:S05]  /*162f0*/  @!P0 NANOSLEEP.SYNCS 0x989680 ;  /* 0x009896800000895d */ /* 0x002fea0003900000 */
[----:B------:R-:W1:Y:S02]  /*16300*/  @!P0 SYNCS.PHASECHK.TRANS64 P0, [R0+URZ+0x30840], R3 ;  /* 0x03084003000085a7 */ /* 0x000e64000800007f */
[----:B-1----:R-:W-:Y:S05]  /*16310*/  @!P0 BRA `(.L_x_1088) ;  /* 0xfffffffc00f08947 */ /* 0x002fea000383ffff */
[----:B------:R-:W-:Y:S05]  /*16320*/  BRA `(.L_x_1140) ;  /* 0xffffffcc002c7947 */ /* 0x000fea000383ffff */
.L_x_1089:
[----:B------:R-:W-:Y:S01]  /*16330*/  BSSY B0, `(.L_x_1141) ;  /* 0x0000008000007945 */ /* 0x000fe20003800000 */
[----:B------:R-:W-:Y:S02]  /*16340*/  IMAD.MOV.U32 R13, RZ, RZ, R6 ;  /* 0x000000ffff0d7224 */ /* 0x000fe400078e0006 */
[----:B------:R-:W-:Y:S02]  /*16350*/  IMAD.MOV.U32 R12, RZ, RZ, RZ ;  /* 0x000000ffff0c7224 */ /* 0x000fe400078e00ff */
[----:B------:R-:W-:Y:S02]  /*16360*/  IMAD.MOV.U32 R11, RZ, RZ, 0x181f ;  /* 0x0000181fff0b7424 */ /* 0x000fe400078e00ff */
[----:B------:R-:W-:-:S07]  /*16370*/  IMAD.MOV.U32 R15, RZ, RZ, -0x1 ;  /* 0xffffffffff0f7424 */ /* 0x000fce00078e00ff */
[----:B------:R-:W-:Y:S05]  /*16380*/  WARPSYNC.COLLECTIVE R15, `(.L_x_1142) ;  /* 0x000000000f087348 */ /* 0x000fea0003c00000 */
[----:B------:R0:W1:Y:S02]  /*16390*/  SHFL.IDX P6, R14, R13, R12, R11 ;  /* 0x0000000c0d0e7389 */ /* 0x00006400000c000b */
[----:B01----:R-:W-:Y:S01]  /*163a0*/  ENDCOLLECTIVE ;  /* 0x000000000000791b */ /* 0x003fe20003800000 */
.L_x_1142:
[----:B------:R-:W-:Y:S05]  /*163b0*/  BSYNC B0 ;  /* 0x0000000000007941 */ /* 0x000fea0003800000 */
.L_x_1141:
[----:B------:R-:W-:Y:S02]  /*163c0*/  IMAD.MOV.U32 R13, RZ, RZ, R4 ;  /* 0x000000ffff0d7224 */ /* 0x000fe400078e0004 */
[----:B------:R-:W-:Y:S02]  /*163d0*/  IMAD.MOV.U32 R12, RZ, RZ, RZ ;  /* 0x000000ffff0c7224 */ /* 0x000fe400078e00ff */
[----:B------:R-:W-:Y:S02]  /*163e0*/  IMAD.MOV.U32 R11, RZ, RZ, 0x181f ;  /* 0x0000181fff0b7424 */ /* 0x000fe400078e00ff */
[----:B------:R-:W-:Y:S02]  /*163f0*/  IMAD.MOV.U32 R15, RZ, RZ, -0x1 ;  /* 0xffffffffff0f7424 */ /* 0x000fe400078e00ff */
[----:B------:R-:W-:Y:S02]  /*16400*/  IMAD.MOV.U32 R2, RZ, RZ, R14 ;  /* 0x000000ffff027224 */ /* 0x000fe400078e000e */
[----:B------:R-:W-:-:S07]  /*16410*/  @P0 IMAD R9, R5, 0x2, R17 ;  /* 0x0000000205090824 */ /* 0x000fce00078e0211 */
[----:B------:R-:W-:Y:S05]  /*16420*/  WARPSYNC.COLLECTIVE R15, `(.L_x_1143) ;  /* 0x000000000f087348 */ /* 0x000fea0003c00000 */
[----:B------:R0:W1:Y:S02]  /*16430*/  SHFL.IDX P6, R14, R13, R12, R11 ;  /* 0x0000000c0d0e7389 */ /* 0x00006400000c000b */
[----:B01----:R-:W-:Y:S01]  /*16440*/  ENDCOLLECTIVE ;  /* 0x000000000000791b */ /* 0x003fe20003800000 */
.L_x_1143:
[----:B------:R-:W-:Y:S02]  /*16450*/  IMAD.MOV.U32 R13, RZ, RZ, R6 ;  /* 0x000000ffff0d7224 */ /* 0x000fe400078e0006 */
[----:B------:R-:W-:Y:S01]  /*16460*/  IMAD.MOV.U32 R12, RZ, RZ, 0x1 ;  /* 0x00000001ff0c7424 */ /* 0x000fe200078e00ff */
[----:B------:R-:W-:-:S05]  /*16470*/  @P0 LEA R14, P1, R37, R14, 0x1 ;  /* 0x0000000e250e0211 */ /* 0x000fca00078208ff */
[----:B------:R-:W-:Y:S02]  /*16480*/  @P0 IMAD.X R3, RZ, RZ, R2, P1 ;  /* 0x000000ffff030224 */ /* 0x000fe400008e0602 */
[----:B------:R-:W-:-:S07]  /*16490*/  @P0 IMAD.MOV.U32 R2, RZ, RZ, R14 ;  /* 0x000000ffff020224 */ /* 0x000fce00078e000e */
[----:B------:R-:W-:Y:S05]  /*164a0*/  WARPSYNC.COLLECTIVE R15, `(.L_x_1144) ;  /* 0x000000000f087348 */ /* 0x000fea0003c00000 */
[----:B------:R0:W1:Y:S02]  /*164b0*/  SHFL.IDX P6, R14, R13, R12, R11 ;  /* 0x0000000c0d0e7389 */ /* 0x00006400000c000b */
[----:B01----:R-:W-:Y:S01]  /*164c0*/  ENDCOLLECTIVE ;  /* 0x000000000000791b */ /* 0x003fe20003800000 */
.L_x_1144:
[----:B------:R-:W-:Y:S01]  /*164d0*/  @!PT LDS RZ, [RZ] ;  /* 0x00000000fffff984 */ /* 0x000fe20000000800 */
[----:B------:R-:W-:Y:S01]  /*164e0*/  @!PT LDS RZ, [RZ] ;  /* 0x00000000fffff984 */ /* 0x000fe20000000800 */
[----:B------:R-:W-:Y:S01]  /*164f0*/  @!PT LDS RZ, [RZ] ;  /* 0x00000000fffff984 */ /* 0x000fe20000000800 */
[----:B------:R0:W-:Y:S04]  /*16500*/  @P0 LDGSTS.E.BYPASS.LTC128B.128 [R9+0x1e400], desc[UR36][R2.64], !P4 ;  /* 0x1e40000002090fae */ /* 0x0001e8000e101d64 */
[----:B------:R0:W-:Y:S04]  /*16510*/  @P0 LDGSTS.E.BYPASS.LTC128B.128 [R9+0x21400], desc[UR36][R2.64+0x80], !P3 ;  /* 0x2140008002090fae */ /* 0x0001e8000d901d64 */
[----:B------:R0:W-:Y:S01]  /*16520*/  @P0 LDGSTS.E.BYPASS.LTC128B.128 [R9+0x24400], desc[UR36][R2.64+0x100], !P2 ;  /* 0x2440010002090fae */ /* 0x0001e2000d101d64 */
[----:B------:R-:W-:Y:S01]  /*16530*/  ISETP.GE.AND P0, PT, R7, 0x11, PT ;  /* 0x000000110700780c */ /* 0x000fe20003f06270 */
[----:B------:R-:W-:-:S02]  /*16540*/  IMAD.MOV.U32 R13, RZ, RZ, R4 ;  /* 0x000000ffff0d7224 */ /* 0x000fc400078e0004 */
[----:B------:R-:W-:-:S10]  /*16550*/  IMAD.MOV.U32 R8, RZ, RZ, R14 ;  /* 0x000000ffff087224 */ /* 0x000fd400078e000e */
[----:B0-----:R-:W-:Y:S05]  /*16560*/  WARPSYNC.COLLECTIVE R15, `(.L_x_1145) ;  /* 0x000000000f087348 */ /* 0x001fea0003c00000 */
[----:B------:R1:W2:Y:S02]  /*16570*/  SHFL.IDX P6, R14, R13, R12, R11 ;  /* 0x0000000c0d0e7389 */ /* 0x0002a400000c000b */
[----:B012---:R-:W-:Y:S01]  /*16580*/  ENDCOLLECTIVE ;  /* 0x000000000000791b */ /* 0x007fe20003800000 */
.L_x_1145:
[----:B------:R-:W-:Y:S02]  /*16590*/  @P0 IMAD R25, R5, 0x2, R17 ;  /* 0x0000000205190824 */ /* 0x000fe400078e0211 */
[----:B------:R-:W-:Y:S02]  /*165a0*/  IMAD.MOV.U32 R13, RZ, RZ, R6 ;  /* 0x000000ffff0d7224 */ /* 0x000fe400078e0006 */
[----:B------:R-:W-:Y:S01]  /*165b0*/  IMAD.MOV.U32 R12, RZ, RZ, 0x2 ;  /* 0x00000002ff0c7424 */ /* 0x000fe200078e00ff */
[----:B------:R-:W-:-:S05]  /*165c0*/  @P0 LEA R14, P1, R37, R14, 0x1 ;  /* 0x0000000e250e0211 */ /* 0x000fca00078208ff */
[----:B------:R-:W-:-:S08]  /*165d0*/  @P0 IMAD.MOV.U32 R2, RZ, RZ, R14 ;  /* 0x000000ffff020224 */ /* 0x000fd000078e000e */
[----:B------:R-:W-:Y:S05]  /*165e0*/  WARPSYNC.COLLECTIVE R15, `(.L_x_1146) ;  /* 0x000000000f087348 */ /* 0x000fea0003c00000 */
[----:B------:R0:W1:Y:S02]  /*165f0*/  SHFL.IDX P6, R14, R13, R12, R11 ;  /* 0x0000000c0d0e7389 */ /* 0x00006400000c000b */
[----:B01----:R-:W-:Y:S01]  /*16600*/  ENDCOLLECTIVE ;  /* 0x000000000000791b */ /* 0x003fe20003800000 */
.L_x_1146:
[----:B------:R-:W-:-:S04]  /*16610*/  @P0 IMAD.X R21, RZ, RZ, R8, P1 ;  /* 0x000000ffff150224 */ /* 0x000fc800008e0608 */
[----:B------:R-:W-:-:S05]  /*16620*/  @P0 IMAD.MOV.U32 R3, RZ, RZ, R21 ;  /* 0x000000ffff030224 */ /* 0x000fca00078e0015 */
[----:B------:R-:W-:Y:S01]  /*16630*/  @!PT LDS RZ, [RZ] ;  /* 0x00000000fffff984 */ /* 0x000fe20000000800 */
[----:B------:R-:W-:Y:S01]  /*16640*/  @!PT LDS RZ, [RZ] ;  /* 0x00000000fffff984 */ /* 0x000fe20000000800 */
[----:B------:R-:W-:Y:S01]  /*16650*/  @!PT LDS RZ, [RZ] ;  /* 0x00000000fffff984 */ /* 0x000fe20000000800 */
[----:B------:R0:W-:Y:S01]  /*16660*/  @P0 LDGSTS.E.BYPASS.LTC128B.128 [R25+0x1ec00], desc[UR36][R2.64], !P4 ;  /* 0x1ec0000002190fae */ /* 0x0001e2000e101d64 */
[----:B------:R-:W-:-:S03]  /*16670*/  IMAD.MOV.U32 R13, RZ, RZ, R4 ;  /* 0x000000ffff0d7224 */ /* 0x000fc600078e0004 */
[----:B------:R0:W-:Y:S04]  /*16680*/  @P0 LDGSTS.E.BYPASS.LTC128B.128 [R25+0x21c00], desc[UR36][R2.64+0x80], !P3 ;  /* 0x21c0008002190fae */ /* 0x0001e8000d901d64 */
[----:B------:R0:W-:Y:S01]  /*16690*/  @P0 LDGSTS.E.BYPASS.LTC128B.128 [R25+0x24c00], desc[UR36][R2.64+0x100], !P2 ;  /* 0x24c0010002190fae */ /* 0x0001e2000d101d64 */
[----:B------:R-:W-:Y:S01]  /*166a0*/  ISETP.GE.AND P0, PT, R7, 0x21, PT ;  /* 0x000000210700780c */ /* 0x000fe20003f06270 */
[----:B------:R-:W-:-:S12]  /*166b0*/  IMAD.MOV.U32 R8, RZ, RZ, R14 ;  /* 0x000000ffff087224 */ /* 0x000fd800078e000e */
[----:B0-----:R-:W-:Y:S05]  /*166c0*/  WARPSYNC.COLLECTIVE R15, `(.L_x_1147) ;  /* 0x000000000f087348 */ /* 0x001fea0003c00000 */
[----:B------:R1:W2:Y:S02]  /*166d0*/  SHFL.IDX P6, R14, R13, R12, R11 ;  /* 0x0000000c0d0e7389 */ /* 0x0002a400000c000b */
[----:B012---:R-:W-:Y:S01]  /*166e0*/  ENDCOLLECTIVE ;  /* 0x000000000000791b */ /* 0x007fe20003800000 */
.L_x_1147:
        /* <DEDUP_REMOVED lines=8> */
.L_x_1148:
        /* <DEDUP_REMOVED lines=14> */
.L_x_1149:
        /* <DEDUP_REMOVED lines=8> */
.L_x_1150:
        /* <DEDUP_REMOVED lines=14> */
.L_x_1151:
        /* <DEDUP_REMOVED lines=8> */
.L_x_1152:
        /* <DEDUP_REMOVED lines=9> */
[----:B------:R-:W-:-:S07]  /*16ac0*/  IMAD.MOV.U32 R8, RZ, RZ, R14 ;  /* 0x000000ffff087224 */ /* 0x000fce00078e000e */
[----:B0-----:R-:W-:Y:S05]  /*16ad0*/  WARPSYNC.COLLECTIVE R15, `(.L_x_1153) ;  /* 0x000000000f087348 */ /* 0x001fea0003c00000 */
[----:B------:R1:W2:Y:S02]  /*16ae0*/  SHFL.IDX P6, R14, R13, R12, R11 ;  /* 0x0000000c0d0e7389 */ /* 0x0002a400000c000b */
[----:B012---:R-:W-:Y:S01]  /*16af0*/  ENDCOLLECTIVE ;  /* 0x000000000000791b */ /* 0x007fe20003800000 */
.L_x_1153:
[----:B------:R-:W-:Y:S05]  /*16b00*/  BRA `(.L_x_1154) ;  /* 0xffffffc800847947 */ /* 0x000fea000383ffff */
.L_x_1094:
[----:B------:R-:W-:Y:S02]  /*16b10*/  IMAD.MOV.U32 R13, RZ, RZ, R5 ;  /* 0x000000ffff0d7224 */ /* 0x000fe400078e0005 */
[----:B------:R-:W-:Y:S02]  /*16b20*/  IMAD.MOV.U32 R12, RZ, RZ, RZ ;  /* 0x000000ffff0c7224 */ /* 0x000fe400078e00ff */
[----:B------:R-:W-:Y:S02]  /*16b30*/  IMAD.MOV.U32 R11, RZ, RZ, 0x181f ;  /* 0x0000181fff0b7424 */ /* 0x000fe400078e00ff */
[----:B------:R-:W-:Y:S02]  /*16b40*/  IMAD.MOV.U32 R15, RZ, RZ, -0x1 ;  /* 0xffffffffff0f7424 */ /* 0x000fe400078e00ff */
[----:B------:R-:W-:-:S07]  /*16b50*/  VIADD R4, R36, UR44 ;  /* 0x0000002c24047c36 */ /* 0x000fce0008000000 */
[----:B------:R-:W-:Y:S05]  /*16b60*/  WARPSYNC.COLLECTIVE R15, `(.L_x_1155) ;  /* 0x000000000f087348 */ /* 0x000fea0003c00000 */
[----:B------:R0:W1:Y:S02]  /*16b70*/  SHFL.IDX P6, R14, R13, R12, R11 ;  /* 0x0000000c0d0e7389 */ /* 0x00006400000c000b */
[----:B01----:R-:W-:Y:S01]  /*16b80*/  ENDCOLLECTIVE ;  /* 0x000000000000791b */ /* 0x003fe20003800000 */
.L_x_1155:
[C---:B------:R-:W-:Y:S01]  /*16b90*/  VIADD R6, R4.reuse, 0x10 ;  /* 0x0000001004067836 */ /* 0x040fe20000000000 */
[----:B------:R-:W-:Y:S01]  /*16ba0*/  ISETP.GE.AND P0, PT, R4, UR39, PT ;  /* 0x0000002704007c0c */ /* 0x000fe2000bf06270 */
[----:B------:R-:W-:Y:S02]  /*16bb0*/  IMAD.MOV.U32 R13, RZ, RZ, R0 ;  /* 0x000000ffff0d7224 */ /* 0x000fe400078e0000 */
[----:B------:R-:W-:-:S10]  /*16bc0*/  IMAD.MOV.U32 R2, RZ, RZ, R14 ;  /* 0x000000ffff027224 */ /* 0x000fd400078e000e */
[----:B------:R-:W-:Y:S05]  /*16bd0*/  WARPSYNC.COLLECTIVE R15, `(.L_x_1156) ;  /* 0x000000000f087348 */ /* 0x000fea0003c00000 */
[----:B------:R0:W1:Y:S02]  /*16be0*/  SHFL.IDX P6, R14, R13, R12, R11 ;  /* 0x0000000c0d0e7389 */ /* 0x00006400000c000b */
[----:B01----:R-:W-:Y:S01]  /*16bf0*/  ENDCOLLECTIVE ;  /* 0x000000000000791b */ /* 0x003fe20003800000 */
.L_x_1156:
[----:B------:R-:W-:Y:S02]  /*16c00*/  IMAD.MOV.U32 R13, RZ, RZ, R5 ;  /* 0x000000ffff0d7224 */ /* 0x000fe400078e0005 */
[----:B------:R-:W-:Y:S01]  /*16c10*/  IMAD.MOV.U32 R12, RZ, RZ, 0x1 ;  /* 0x00000001ff0c7424 */ /* 0x000fe200078e00ff */
[----:B------:R-:W-:-:S05]  /*16c20*/  @!P0 LEA R14, P1, R37, R14, 0x1 ;  /* 0x0000000e250e8211 */ /* 0x000fca00078208ff */
[----:B------:R-:W-:Y:S02]  /*16c30*/  @!P0 IMAD.X R3, RZ, RZ, R2, P1 ;  /* 0x000000ffff038224 */ /* 0x000fe400008e0602 */
[----:B------:R-:W-:-:S07]  /*16c40*/  @!P0 IMAD.MOV.U32 R2, RZ, RZ, R14 ;  /* 0x000000ffff028224 */ /* 0x000fce00078e000e */
[----:B------:R-:W-:Y:S05]  /*16c50*/  WARPSYNC.COLLECTIVE R15, `(.L_x_1157) ;  /* 0x000000000f087348 */ /* 0x000fea0003c00000 */
[----:B------:R0:W1:Y:S02]  /*16c60*/  SHFL.IDX P6, R14, R13, R12, R11 ;  /* 0x0000000c0d0e7389 */ /* 0x00006400000c000b */
[----:B01----:R-:W-:Y:S01]  /*16c70*/  ENDCOLLECTIVE ;  /* 0x000000000000791b */ /* 0x003fe20003800000 */
.L_x_1157:
[----:B------:R-:W-:Y:S01]  /*16c80*/  @!PT LDS RZ, [RZ] ;  /* 0x00000000fffff984 */ /* 0x000fe20000000800 */
[----:B------:R-:W-:Y:S01]  /*16c90*/  @!PT LDS RZ, [RZ] ;  /* 0x00000000fffff984 */ /* 0x000fe20000000800 */
[----:B------:R-:W-:Y:S01]  /*16ca0*/  @!PT LDS RZ, [RZ] ;  /* 0x00000000fffff984 */ /* 0x000fe20000000800 */
[----:B------:R0:W-:Y:S04]  /*16cb0*/  @!P0 LDGSTS.E.BYPASS.LTC128B.128 [R31+0x12400], desc[UR36][R2.64], !P3 ;  /* 0x12400000021f8fae */ /* 0x0001e8000d901d64 */
[----:B------:R0:W-:Y:S04]  /*16cc0*/  @!P0 LDGSTS.E.BYPASS.LTC128B.128 [R31+0x16400], desc[UR36][R2.64+0x80], !P4 ;  /* 0x16400080021f8fae */ /* 0x0001e8000e101d64 */
[----:B------:R0:W-:Y:S01]  /*16cd0*/  @!P0 LDGSTS.E.BYPASS.LTC128B.128 [R31+0x1a400], desc[UR36][R2.64+0x100], !P5 ;  /* 0x1a400100021f8fae */ /* 0x0001e2000e901d64 */
[----:B------:R-:W-:Y:S01]  /*16ce0*/  ISETP.GE.AND P0, PT, R6, UR39, PT ;  /* 0x0000002706007c0c */ /* 0x000fe2000bf06270 */
[----:B------:R-:W-:-:S02]  /*16cf0*/  IMAD.MOV.U32 R13, RZ, RZ, R0 ;  /* 0x000000ffff0d7224 */ /* 0x000fc400078e0000 */
[----:B------:R-:W-:-:S10]  /*16d00*/  IMAD.MOV.U32 R6, RZ, RZ, R14 ;  /* 0x000000ffff067224 */ /* 0x000fd400078e000e */
[----:B0-----:R-:W-:Y:S05]  /*16d10*/  WARPSYNC.COLLECTIVE R15, `(.L_x_1158) ;  /* 0x000000000f087348 */ /* 0x001fea0003c00000 */
[----:B------:R1:W2:Y:S02]  /*16d20*/  SHFL.IDX P6, R14, R13, R12, R11 ;  /* 0x0000000c0d0e7389 */ /* 0x0002a400000c000b */
[----:B012---:R-:W-:Y:S01]  /*16d30*/  ENDCOLLECTIVE ;  /* 0x000000000000791b */ /* 0x007fe20003800000 */
.L_x_1158:
[----:B------:R-:W-:Y:S02]  /*16d40*/  IMAD.MOV.U32 R13, RZ, RZ, R5 ;  /* 0x000000ffff0d7224 */ /* 0x000fe400078e0005 */
[----:B------:R-:W-:Y:S01]  /*16d50*/  IMAD.MOV.U32 R12, RZ, RZ, 0x2 ;  /* 0x00000002ff0c7424 */ /* 0x000fe200078e00ff */
[----:B------:R-:W-:-:S05]  /*16d60*/  @!P0 LEA R14, P1, R37, R14, 0x1 ;  /* 0x0000000e250e8211 */ /* 0x000fca00078208ff */
[----:B------:R-:W-:-:S08]  /*16d70*/  @!P0 IMAD.MOV.U32 R2, RZ, RZ, R14 ;  /* 0x000000ffff028224 */ /* 0x000fd000078e000e */
[----:B------:R-:W-:Y:S05]  /*16d80*/  WARPSYNC.COLLECTIVE R15, `(.L_x_1159) ;  /* 0x000000000f087348 */ /* 0x000fea0003c00000 */
[----:B------:R0:W1:Y:S02]  /*16d90*/  SHFL.IDX P6, R14, R13, R12, R11 ;  /* 0x0000000c0d0e7389 */ /* 0x00006400000c000b */
[----:B01----:R-:W-:Y:S01]  /*16da0*/  ENDCOLLECTIVE ;  /* 0x000000000000791b */ /* 0x003fe20003800000 */
.L_x_1159:
[----:B------:R-:W-:Y:S02]  /*16db0*/  @!P0 IMAD.X R7, RZ, RZ, R6, P1 ;  /* 0x000000ffff078224 */ /* 0x000fe400008e0606 */
[----:B------:R-:W-:Y:S02]  /*16dc0*/  VIADD R6, R4, 0x20 ;  /* 0x0000002004067836 */ /* 0x000fe40000000000 */
[----:B------:R-:W-:-:S05]  /*16dd0*/  @!P0 IMAD.MOV.U32 R3, RZ, RZ, R7 ;  /* 0x000000ffff038224 */ /* 0x000fca00078e0007 */
        /* <DEDUP_REMOVED lines=12> */
.L_x_1160:
[----:B------:R-:W-:Y:S02]  /*16ea0*/  IMAD.MOV.U32 R13, RZ, RZ, R5 ;  /* 0x000000ffff0d7224 */ /* 0x000fe400078e0005 */
[----:B------:R-:W-:Y:S01]  /*16eb0*/  IMAD.MOV.U32 R12, RZ, RZ, 0x3 ;  /* 0x00000003ff0c7424 */ /* 0x000fe200078e00ff */
[----:B------:R-:W-:-:S05]  /*16ec0*/  @!P0 LEA R14, P1, R37, R14, 0x1 ;  /* 0x0000000e250e8211 */ /* 0x000fca00078208ff */
[----:B------:R-:W-:-:S08]  /*16ed0*/  @!P0 IMAD.MOV.U32 R2, RZ, RZ, R14 ;  /* 0x000000ffff028224 */ /* 0x000fd000078e000e */
[----:B------:R-:W-:Y:S05]  /*16ee0*/  WARPSYNC.COLLECTIVE R15, `(.L_x_1161) ;  /* 0x000000000f087348 */ /* 0x000fea0003c00000 */
[----:B------:R0:W1:Y:S02]  /*16ef0*/  SHFL.IDX P6, R14, R13, R12, R11 ;  /* 0x0000000c0d0e7389 */ /* 0x00006400000c000b */
[----:B01----:R-:W-:Y:S01]  /*16f00*/  ENDCOLLECTIVE ;  /* 0x000000000000791b */ /* 0x003fe20003800000 */
.L_x_1161:
        /* <DEDUP_REMOVED lines=15> */
.L_x_1162:
[----:B------:R-:W-:Y:S02]  /*17000*/  IMAD.MOV.U32 R13, RZ, RZ, R5 ;  /* 0x000000ffff0d7224 */ /* 0x000fe400078e0005 */
[----:B------:R-:W-:Y:S01]  /*17010*/  IMAD.MOV.U32 R12, RZ, RZ, 0x4 ;  /* 0x00000004ff0c7424 */ /* 0x000fe200078e00ff */
[----:B------:R-:W-:-:S05]  /*17020*/  @!P0 LEA R14, P1, R37, R14, 0x1 ;  /* 0x0000000e250e8211 */ /* 0x000fca00078208ff */
[----:B------:R-:W-:-:S08]  /*17030*/  @!P0 IMAD.MOV.U32 R2, RZ, RZ, R14 ;  /* 0x000000ffff028224 */ /* 0x000fd000078e000e */
[----:B------:R-:W-:Y:S05]  /*17040*/  WARPSYNC.COLLECTIVE R15, `(.L_x_1163) ;  /* 0x000000000f087348 */ /* 0x000fea0003c00000 */
[----:B------:R0:W1:Y:S02]  /*17050*/  SHFL.IDX P6, R14, R13, R12, R11 ;  /* 0x0000000c0d0e7389 */ /* 0x00006400000c000b */
[----:B01----:R-:W-:Y:S01]  /*17060*/  ENDCOLLECTIVE ;  /* 0x000000000000791b */ /* 0x003fe20003800000 */
.L_x_1163:
        /* <DEDUP_REMOVED lines=15> */
.L_x_1164:
[----:B------:R-:W-:Y:S02]  /*17160*/  IMAD.MOV.U32 R13, RZ, RZ, R5 ;  /* 0x000000ffff0d7224 */ /* 0x000fe400078e0005 */
[----:B------:R-:W-:Y:S01]  /*17170*/  IMAD.MOV.U32 R12, RZ, RZ, 0x5 ;  /* 0x00000005ff0c7424 */ /* 0x000fe200078e00ff */
[----:B------:R-:W-:-:S05]  /*17180*/  @!P0 LEA R14, P1, R37, R14, 0x1 ;  /* 0x0000000e250e8211 */ /* 0x000fca00078208ff */
[----:B------:R-:W-:-:S08]  /*17190*/  @!P0 IMAD.MOV.U32 R2, RZ, RZ, R14 ;  /* 0x000000ffff028224 */ /* 0x000fd000078e000e */
[----:B------:R-:W-:Y:S05]  /*171a0*/  WARPSYNC.COLLECTIVE R15, `(.L_x_1165) ;  /* 0x000000000f087348 */ /* 0x000fea0003c00000 */
[----:B------:R0:W1:Y:S02]  /*171b0*/  SHFL.IDX P6, R14, R13, R12, R11 ;  /* 0x0000000c0d0e7389 */ /* 0x00006400000c000b */
[----:B01----:R-:W-:Y:S01]  /*171c0*/  ENDCOLLECTIVE ;  /* 0x000000000000791b */ /* 0x003fe20003800000 */
.L_x_1165:
        /* <DEDUP_REMOVED lines=15> */
.L_x_1166:
[----:B------:R-:W-:Y:S02]  /*172c0*/  IMAD.MOV.U32 R13, RZ, RZ, R5 ;  /* 0x000000ffff0d7224 */ /* 0x000fe400078e0005 */
[----:B------:R-:W-:Y:S01]  /*172d0*/  IMAD.MOV.U32 R12, RZ, RZ, 0x6 ;  /* 0x00000006ff0c7424 */ /* 0x000fe200078e00ff */
[----:B------:R-:W-:-:S05]  /*172e0*/  @!P0 LEA R14, P1, R37, R14, 0x1 ;  /* 0x0000000e250e8211 */ /* 0x000fca00078208ff */
[----:B------:R-:W-:-:S08]  /*172f0*/  @!P0 IMAD.MOV.U32 R2, RZ, RZ, R14 ;  /* 0x000000ffff028224 */ /* 0x000fd000078e000e */
[----:B------:R-:W-:Y:S05]  /*17300*/  WARPSYNC.COLLECTIVE R15, `(.L_x_1167) ;  /* 0x000000000f087348 */ /* 0x000fea0003c00000 */
[----:B------:R0:W1:Y:S02]  /*17310*/  SHFL.IDX P6, R14, R13, R12, R11 ;  /* 0x0000000c0d0e7389 */ /* 0x00006400000c000b */
[----:B01----:R-:W-:Y:S01]  /*17320*/  ENDCOLLECTIVE ;  /* 0x000000000000791b */ /* 0x003fe20003800000 */
.L_x_1167:
        /* <DEDUP_REMOVED lines=15> */
.L_x_1168:
[----:B------:R-:W-:Y:S02]  /*17420*/  IMAD.MOV.U32 R13, RZ, RZ, R5 ;  /* 0x000000ffff0d7224 */ /* 0x000fe400078e0005 */
[----:B------:R-:W-:Y:S01]  /*17430*/  IMAD.MOV.U32 R12, RZ, RZ, 0x7 ;  /* 0x00000007ff0c7424 */ /* 0x000fe200078e00ff */
[----:B------:R-:W-:-:S05]  /*17440*/  @!P0 LEA R14, P1, R37, R14, 0x1 ;  /* 0x0000000e250e8211 */ /* 0x000fca00078208ff */
[----:B------:R-:W-:-:S08]  /*17450*/  @!P0 IMAD.MOV.U32 R2, RZ, RZ, R14 ;  /* 0x000000ffff028224 */ /* 0x000fd000078e000e */
[----:B------:R-:W-:Y:S05]  /*17460*/  WARPSYNC.COLLECTIVE R15, `(.L_x_1169) ;  /* 0x000000000f087348 */ /* 0x000fea0003c00000 */
[----:B------:R0:W1:Y:S02]  /*17470*/  SHFL.IDX P6, R14, R13, R12, R11 ;  /* 0x0000000c0d0e7389 */ /* 0x00006400000c000b */
[----:B01----:R-:W-:Y:S01]  /*17480*/  ENDCOLLECTIVE ;  /* 0x000000000000791b */ /* 0x003fe20003800000 */
.L_x_1169:
[----:B------:R-:W-:-:S04]  /*17490*/  @!P0 IMAD.X R7, RZ, RZ, R6, P1 ;  /* 0x000000ffff078224 */ /* 0x000fc800008e0606 */
        /* <DEDUP_REMOVED lines=8> */
[----:B------:R-:W-:-:S07]  /*17520*/  IMAD.MOV.U32 R6, RZ, RZ, R14 ;  /* 0x000000ffff067224 */ /* 0x000fce00078e000e */
[----:B0-----:R-:W-:Y:S05]  /*17530*/  WARPSYNC.COLLECTIVE R15, `(.L_x_1170) ;  /* 0x000000000f087348 */ /* 0x001fea0003c00000 */
[----:B------:R1:W2:Y:S02]  /*17540*/  SHFL.IDX P6, R14, R13, R12, R11 ;  /* 0x0000000c0d0e7389 */ /* 0x0002a400000c000b */
[----:B012---:R-:W-:Y:S01]  /*17550*/  ENDCOLLECTIVE ;  /* 0x000000000000791b */ /* 0x007fe20003800000 */
.L_x_1170:
[----:B------:R-:W-:Y:S05]  /*17560*/  BRA `(.L_x_1171) ;  /* 0xffffffc800a47947 */ /* 0x000fea000383ffff */
.L_x_1097:
[----:B0-----:R0:W1:Y:S02]  /*17570*/  SYNCS.PHASECHK.TRANS64.TRYWAIT P0, [R17+URZ+0x30820], R0 ;  /* 0x03082000110075a7 */ /* 0x001064000800017f */
[----:B-1----:R-:W-:Y:S05]  /*17580*/  @!P0 NANOSLEEP.SYNCS 0x989680 ;  /* 0x009896800000895d */ /* 0x002fea0003900000 */
[----:B------:R-:W1:Y:S02]  /*17590*/  @!P0 SYNCS.PHASECHK.TRANS64 P0, [R17+URZ+0x30820], R0 ;  /* 0x03082000110085a7 */ /* 0x000e64000800007f */
[----:B-1----:R-:W-:Y:S05]  /*175a0*/  @!P0 BRA `(.L_x_1097) ;  /* 0xfffffffc00f08947 */ /* 0x002fea000383ffff */
[----:B------:R-:W-:Y:S05]  /*175b0*/  BRA `(.L_x_1172) ;  /* 0xffffffcc00087947 */ /* 0x000fea000383ffff */
.L_x_1101:
[----:B0-----:R0:W1:Y:S02]  /*175c0*/  SYNCS.PHASECHK.TRANS64.TRYWAIT P0, [R6+URZ+0x30840], R3 ;  /* 0x03084003060075a7 */ /* 0x001064000800017f */
[----:B-1----:R-:W-:Y:S05]  /*175d0*/  @!P0 NANOSLEEP.SYNCS 0x989680 ;  /* 0x009896800000895d */ /* 0x002fea0003900000 */
[----:B------:R-:W1:Y:S02]  /*175e0*/  @!P0 SYNCS.PHASECHK.TRANS64 P0, [R6+URZ+0x30840], R3 ;  /* 0x03084003060085a7 */ /* 0x000e64000800007f */
[----:B-1----:R-:W-:Y:S05]  /*175f0*/  @!P0 BRA `(.L_x_1101) ;  /* 0xfffffffc00f08947 */ /* 0x002fea000383ffff */
[----:B------:R-:W-:Y:S05]  /*17600*/  BRA `(.L_x_1173) ;  /* 0xffffffcc00c87947 */ /* 0x000fea000383ffff */
.L_x_1102:
        /* <DEDUP_REMOVED lines=8> */
.L_x_1175:
[----:B------:R-:W-:Y:S05]  /*17690*/  BSYNC B1 ;  /* 0x0000000000017941 */ /* 0x000fea0003800000 */
.L_x_1174:
[----:B------:R-:W-:Y:S02]  /*176a0*/  IMAD.MOV.U32 R13, RZ, RZ, R7 ;  /* 0x000000ffff0d7224 */ /* 0x000fe400078e0007 */
[----:B------:R-:W-:Y:S02]  /*176b0*/  IMAD.MOV.U32 R12, RZ, RZ, RZ ;  /* 0x000000ffff0c7224 */ /* 0x000fe400078e00ff */
[----:B------:R-:W-:Y:S02]  /*176c0*/  IMAD.MOV.U32 R11, RZ, RZ, 0x181f ;  /* 0x0000181fff0b7424 */ /* 0x000fe400078e00ff */
[----:B------:R-:W-:Y:S02]  /*176d0*/  IMAD.MOV.U32 R15, RZ, RZ, -0x1 ;  /* 0xffffffffff0f7424 */ /* 0x000fe400078e00ff */
[----:B------:R-:W-:Y:S02]  /*176e0*/  IMAD.MOV.U32 R3, RZ, RZ, R14 ;  /* 0x000000ffff037224 */ /* 0x000fe400078e000e */
[----:B------:R-:W-:-:S07]  /*176f0*/  IMAD.SHL.U32 R4, R37, 0x2, RZ ;  /* 0x0000000225047824 */ /* 0x000fce00078e00ff */
[----:B------:R-:W-:Y:S05]  /*17700*/  WARPSYNC.COLLECTIVE R15, `(.L_x_1176) ;  /* 0x000000000f087348 */ /* 0x000fea0003c00000 */
[----:B------:R0:W1:Y:S02]  /*17710*/  SHFL.IDX P6, R14, R13, R12, R11 ;  /* 0x0000000c0d0e7389 */ /* 0x00006400000c000b */
[----:B01----:R-:W-:Y:S01]  /*17720*/  ENDCOLLECTIVE ;  /* 0x000000000000791b */ /* 0x003fe20003800000 */
.L_x_1176:
[----:B------:R-:W-:Y:S02]  /*17730*/  IMAD R8, R8, 0x2, R17 ;  /* 0x0000000208087824 */ /* 0x000fe400078e0211 */
[----:B------:R-:W-:Y:S02]  /*17740*/  IMAD.MOV.U32 R13, RZ, RZ, R10 ;  /* 0x000000ffff0d7224 */ /* 0x000fe400078e000a */
[----:B------:R-:W-:Y:S01]  /*17750*/  IMAD.MOV.U32 R12, RZ, RZ, 0x1 ;  /* 0x00000001ff0c7424 */ /* 0x000fe200078e00ff */
[----:B------:R-:W-:-:S13]  /*17760*/  IADD3 R2, P0, R14, R4, RZ ;  /* 0x000000040e027210 */ /* 0x000fda0007f1e0ff */
[----:B------:R-:W-:Y:S05]  /*17770*/  WARPSYNC.COLLECTIVE R15, `(.L_x_1177) ;  /* 0x000000000f087348 */ /* 0x000fea0003c00000 */
[----:B------:R0:W1:Y:S02]  /*17780*/  SHFL.IDX P6, R14, R13, R12, R11 ;  /* 0x0000000c0d0e7389 */ /* 0x00006400000c000b */
[----:B01----:R-:W-:Y:S01]  /*17790*/  ENDCOLLECTIVE ;  /* 0x000000000000791b */ /* 0x003fe20003800000 */
.L_x_1177:
[----:B------:R-:W-:-:S05]  /*177a0*/  IMAD.X R3, RZ, RZ, R3, P0 ;  /* 0x000000ffff037224 */ /* 0x000fca00000e0603 */
[----:B------:R-:W-:Y:S01]  /*177b0*/  @!PT LDS RZ, [RZ] ;  /* 0x00000000fffff984 */ /* 0x000fe20000000800 */
[----:B------:R-:W-:Y:S01]  /*177c0*/  @!PT LDS RZ, [RZ] ;  /* 0x00000000fffff984 */ /* 0x000fe20000000800 */
[----:B------:R-:W-:Y:S01]  /*177d0*/  @!PT LDS RZ, [RZ] ;  /* 0x00000000fffff984 */ /* 0x000fe20000000800 */
[----:B------:R-:W-:Y:S04]  /*177e0*/  LDGSTS.E.BYPASS.LTC128B.128 [R8+0x1e400], desc[UR36][R2.64], !P3 ;  /* 0x1e40000002087fae */ /* 0x000fe8000d901d64 */
[----:B------:R-:W-:Y:S01]  /*177f0*/  LDGSTS.E.BYPASS.LTC128B.128 [R8+0x21400], desc[UR36][R2.64+0x80], !P2 ;  /* 0x2140008002087fae */ /* 0x000fe2000d101d64 */
[----:B------:R-:W-:-:S03]  /*17800*/  IMAD.MOV.U32 R13, RZ, RZ, R7 ;  /* 0x000000ffff0d7224 */ /* 0x000fc600078e0007 */
[----:B------:R0:W-:Y:S02]  /*17810*/  LDGSTS.E.BYPASS.LTC128B.128 [R8+0x24400], desc[UR36][R2.64+0x100], !P1 ;  /* 0x2440010002087fae */ /* 0x0001e4000c901d64 */
[----:B0-----:R-:W-:-:S07]  /*17820*/  IMAD.MOV.U32 R3, RZ, RZ, R14 ;  /* 0x000000ffff037224 */ /* 0x001fce00078e000e */
[----:B------:R-:W-:Y:S05]  /*17830*/  WARPSYNC.COLLECTIVE R15, `(.L_x_1178) ;  /* 0x000000000f087348 */ /* 0x000fea0003c00000 */
[----:B------:R0:W1:Y:S02]  /*17840*/  SHFL.IDX P6, R14, R13, R12, R11 ;  /* 0x0000000c0d0e7389 */ /* 0x00006400000c000b */
[----:B01----:R-:W-:Y:S01]  /*17850*/  ENDCOLLECTIVE ;  /* 0x000000000000791b */ /* 0x003fe20003800000 */
.L_x_1178:
[----:B------:R-:W-:Y:S02]  /*17860*/  IMAD.MOV.U32 R13, RZ, RZ, R10 ;  /* 0x000000ffff0d7224 */ /* 0x000fe400078e000a */
[----:B------:R-:W-:Y:S01]  /*17870*/  IMAD.MOV.U32 R12, RZ, RZ, 0x2 ;  /* 0x00000002ff0c7424 */ /* 0x000fe200078e00ff */
[----:B------:R-:W-:-:S13]  /*17880*/  IADD3 R2, P0, R14, R4, RZ ;  /* 0x000000040e027210 */ /* 0x000fda0007f1e0ff */
[----:B------:R-:W-:Y:S05]  /*17890*/  WARPSYNC.COLLECTIVE R15, `(.L_x_1179) ;  /* 0x000000000f087348 */ /* 0x000fea0003c00000 */
[----:B------:R0:W1:Y:S02]  /*178a0*/  SHFL.IDX P6, R14, R13, R12, R11 ;  /* 0x0000000c0d0e7389 */ /* 0x00006400000c000b */
[----:B01----:R-:W-:Y:S01]  /*178b0*/  ENDCOLLECTIVE ;  /* 0x000000000000791b */ /* 0x003fe20003800000 */
.L_x_1179:
        /* <DEDUP_REMOVED lines=12> */
.L_x_1180:
[----:B------:R-:W-:Y:S02]  /*17980*/  IMAD.MOV.U32 R13, RZ, RZ, R10 ;  /* 0x000000ffff0d7224 */ /* 0x000fe400078e000a */
[----:B------:R-:W-:Y:S01]  /*17990*/  IMAD.MOV.U32 R12, RZ, RZ, 0x3 ;  /* 0x00000003ff0c7424 */ /* 0x000fe200078e00ff */
[----:B------:R-:W-:-:S13]  /*179a0*/  IADD3 R2, P0, R14, R4, RZ ;  /* 0x000000040e027210 */ /* 0x000fda0007f1e0ff */
[----:B------:R-:W-:Y:S05]  /*179b0*/  WARPSYNC.COLLECTIVE R15, `(.L_x_1181) ;  /* 0x000000000f087348 */ /* 0x000fea0003c00000 */
[----:B------:R0:W1:Y:S02]  /*179c0*/  SHFL.IDX P6, R14, R13, R12, R11 ;  /* 0x0000000c0d0e7389 */ /* 0x00006400000c000b */
[----:B01----:R-:W-:Y:S01]  /*179d0*/  ENDCOLLECTIVE ;  /* 0x000000000000791b */ /* 0x003fe20003800000 */
.L_x_1181:
        /* <DEDUP_REMOVED lines=12> */
.L_x_1182:
[----:B------:R-:W-:Y:S02]  /*17aa0*/  IMAD.MOV.U32 R13, RZ, RZ, R10 ;  /* 0x000000ffff0d7224 */ /* 0x000fe400078e000a */
[----:B------:R-:W-:Y:S01]  /*17ab0*/  IMAD.MOV.U32 R12, RZ, RZ, 0x4 ;  /* 0x00000004ff0c7424 */ /* 0x000fe200078e00ff */
[----:B------:R-:W-:-:S13]  /*17ac0*/  IADD3 R2, P0, R14, R4, RZ ;  /* 0x000000040e027210 */ /* 0x000fda0007f1e0ff */
[----:B------:R-:W-:Y:S05]  /*17ad0*/  WARPSYNC.COLLECTIVE R15, `(.L_x_1183) ;  /* 0x000000000f087348 */ /* 0x000fea0003c00000 */
[----:B------:R0:W1:Y:S02]  /*17ae0*/  SHFL.IDX P6, R14, R13, R12, R11 ;  /* 0x0000000c0d0e7389 */ /* 0x00006400000c000b */
[----:B01----:R-:W-:Y:S01]  /*17af0*/  ENDCOLLECTIVE ;  /* 0x000000000000791b */ /* 0x003fe20003800000 */
.L_x_1183:
        /* <DEDUP_REMOVED lines=12> */
.L_x_1184:
[----:B------:R-:W-:Y:S02]  /*17bc0*/  IMAD.MOV.U32 R13, RZ, RZ, R10 ;  /* 0x000000ffff0d7224 */ /* 0x000fe400078e000a */
[----:B------:R-:W-:Y:S01]  /*17bd0*/  IMAD.MOV.U32 R12, RZ, RZ, 0x5 ;  /* 0x00000005ff0c7424 */ /* 0x000fe200078e00ff */
[----:B------:R-:W-:-:S13]  /*17be0*/  IADD3 R2, P0, R14, R4, RZ ;  /* 0x000000040e027210 */ /* 0x000fda0007f1e0ff */
[----:B------:R-:W-:Y:S05]  /*17bf0*/  WARPSYNC.COLLECTIVE R15, `(.L_x_1185) ;  /* 0x000000000f087348 */ /* 0x000fea0003c00000 */
[----:B------:R0:W1:Y:S02]  /*17c00*/  SHFL.IDX P6, R14, R13, R12, R11 ;  /* 0x0000000c0d0e7389 */ /* 0x00006400000c000b */
[----:B01----:R-:W-:Y:S01]  /*17c10*/  ENDCOLLECTIVE ;  /* 0x000000000000791b */ /* 0x003fe20003800000 */
.L_x_1185:
        /* <DEDUP_REMOVED lines=12> */
.L_x_1186:
[----:B------:R-:W-:Y:S05]  /*17ce0*/  BRA `(.L_x_1187) ;  /* 0xffffffcc00187947 */ /* 0x000fea000383ffff */
.L_x_1107:
[----:B0-----:R0:W1:Y:S02]  /*17cf0*/  SYNCS.PHASECHK.TRANS64.TRYWAIT P0, [R6+URZ+0x30860], R3 ;  /* 0x03086003060075a7 */ /* 0x001064000800017f */
[----:B-1----:R-:W-:Y:S05]  /*17d00*/  @!P0 NANOSLEEP.SYNCS 0x989680 ;  /* 0x009896800000895d */ /* 0x002fea0003900000 */
[----:B------:R-:W1:Y:S02]  /*17d10*/  @!P0 SYNCS.PHASECHK.TRANS64 P0, [R6+URZ+0x30860], R3 ;  /* 0x03086003060085a7 */ /* 0x000e64000800007f */
[----:B-1----:R-:W-:Y:S05]  /*17d20*/  @!P0 BRA `(.L_x_1107) ;  /* 0xfffffffc00f08947 */ /* 0x002fea000383ffff */
[----:B------:R-:W-:Y:S05]  /*17d30*/  BRA `(.L_x_1188) ;  /* 0xffffffcc00747947 */ /* 0x000fea000383ffff */
.L_x_1108:
        /* <DEDUP_REMOVED lines=8> */
.L_x_1190:
[----:B------:R-:W-:Y:S05]  /*17dc0*/  BSYNC B1 ;  /* 0x0000000000017941 */ /* 0x000fea0003800000 */
.L_x_1189:
[----:B------:R-:W-:Y:S02]  /*17dd0*/  IMAD.MOV.U32 R13, RZ, RZ, R18 ;  /* 0x000000ffff0d7224 */ /* 0x000fe400078e0012 */
[----:B------:R-:W-:Y:S02]  /*17de0*/  IMAD.MOV.U32 R12, RZ, RZ, RZ ;  /* 0x000000ffff0c7224 */ /* 0x000fe400078e00ff */
[----:B------:R-:W-:Y:S02]  /*17df0*/  IMAD.MOV.U32 R11, RZ, RZ, 0x181f ;  /* 0x0000181fff0b7424 */ /* 0x000fe400078e00ff */
[----:B------:R-:W-:Y:S02]  /*17e00*/  IMAD.MOV.U32 R15, RZ, RZ, -0x1 ;  /* 0xffffffffff0f7424 */ /* 0x000fe400078e00ff */
[----:B------:R-:W-:Y:S02]  /*17e10*/  IMAD.MOV.U32 R3, RZ, RZ, R14 ;  /* 0x000000ffff037224 */ /* 0x000fe400078e000e */
[----:B------:R-:W-:-:S07]  /*17e20*/  IMAD R7, R7, 0x2, R17 ;  /* 0x0000000207077824 */ /* 0x000fce00078e0211 */
[----:B------:R-:W-:Y:S05]  /*17e30*/  WARPSYNC.COLLECTIVE R15, `(.L_x_1191) ;  /* 0x000000000f087348 */ /* 0x000fea0003c00000 */
[----:B------:R0:W1:Y:S02]  /*17e40*/  SHFL.IDX P6, R14, R13, R12, R11 ;  /* 0x0000000c0d0e7389 */ /* 0x00006400000c000b */
[----:B01----:R-:W-:Y:S01]  /*17e50*/  ENDCOLLECTIVE ;  /* 0x000000000000791b */ /* 0x003fe20003800000 */
.L_x_1191:
[----:B------:R-:W-:Y:S02]  /*17e60*/  IMAD.MOV.U32 R13, RZ, RZ, R19 ;  /* 0x000000ffff0d7224 */ /* 0x000fe400078e0013 */
[----:B------:R-:W-:Y:S01]  /*17e70*/  IMAD.MOV.U32 R12, RZ, RZ, 0x1 ;  /* 0x00000001ff0c7424 */ /* 0x000fe200078e00ff */
[----:B------:R-:W-:-:S13]  /*17e80*/  IADD3 R2, P0, R14, R4, RZ ;  /* 0x000000040e027210 */ /* 0x000fda0007f1e0ff */
[----:B------:R-:W-:Y:S05]  /*17e90*/  WARPSYNC.COLLECTIVE R15, `(.L_x_1192) ;  /* 0x000000000f087348 */ /* 0x000fea0003c00000 */
[----:B------:R0:W1:Y:S02]  /*17ea0*/  SHFL.IDX P6, R14, R13, R12, R11 ;  /* 0x0000000c0d0e7389 */ /* 0x00006400000c000b */
[----:B01----:R-:W-:Y:S01]  /*17eb0*/  ENDCOLLECTIVE ;  /* 0x000000000000791b */ /* 0x003fe20003800000 */
.L_x_1192:
        /* <DEDUP_REMOVED lines=15> */
.L_x_1193:
[----:B------:R-:W-:Y:S02]  /*17fb0*/  IMAD.MOV.U32 R13, RZ, RZ, R19 ;  /* 0x000000ffff0d7224 */ /* 0x000fe400078e0013 */
[----:B------:R-:W-:Y:S01]  /*17fc0*/  IMAD.MOV.U32 R12, RZ, RZ, 0x2 ;  /* 0x00000002ff0c7424 */ /* 0x000fe200078e00ff */
[----:B------:R-:W-:-:S13]  /*17fd0*/  IADD3 R2, P0, R14, R4, RZ ;  /* 0x000000040e027210 */ /* 0x000fda0007f1e0ff */
[----:B------:R-:W-:Y:S05]  /*17fe0*/  WARPSYNC.COLLECTIVE R15, `(.L_x_1194) ;  /* 0x000000000f087348 */ /* 0x000fea0003c00000 */
[----:B------:R0:W1:Y:S02]  /*17ff0*/  SHFL.IDX P6, R14, R13, R12, R11 ;  /* 0x0000000c0d0e7389 */ /* 0x00006400000c000b */
[----:B01----:R-:W-:Y:S01]  /*18000*/  ENDCOLLECTIVE ;  /* 0x000000000000791b */ /* 0x003fe20003800000 */
.L_x_1194:
        /* <DEDUP_REMOVED lines=15> */
.L_x_1195:
[----:B------:R-:W-:Y:S02]  /*18100*/  IMAD.MOV.U32 R13, RZ, RZ, R19 ;  /* 0x000000ffff0d7224 */ /* 0x000fe400078e0013 */
[----:B------:R-:W-:Y:S01]  /*18110*/  IMAD.MOV.U32 R12, RZ, RZ, 0x3 ;  /* 0x00000003ff0c7424 */ /* 0x000fe200078e00ff */
[----:B------:R-:W-:-:S13]  /*18120*/  IADD3 R2, P0, R14, R4, RZ ;  /* 0x000000040e027210 */ /* 0x000fda0007f1e0ff */
[----:B------:R-:W-:Y:S05]  /*18130*/  WARPSYNC.COLLECTIVE R15, `(.L_x_1196) ;  /* 0x000000000f087348 */ /* 0x000fea0003c00000 */
[----:B------:R0:W1:Y:S02]  /*18140*/  SHFL.IDX P6, R14, R13, R12, R11 ;  /* 0x0000000c0d0e7389 */ /* 0x00006400000c000b */
[----:B01----:R-:W-:Y:S01]  /*18150*/  ENDCOLLECTIVE ;  /* 0x000000000000791b */ /* 0x003fe20003800000 */
.L_x_1196:
        /* <DEDUP_REMOVED lines=15> */
.L_x_1197:
[----:B------:R-:W-:Y:S02]  /*18250*/  IMAD.MOV.U32 R13, RZ, RZ, R19 ;  /* 0x000000ffff0d7224 */ /* 0x000fe400078e0013 */
[----:B------:R-:W-:Y:S01]  /*18260*/  IMAD.MOV.U32 R12, RZ, RZ, 0x4 ;  /* 0x00000004ff0c7424 */ /* 0x000fe200078e00ff */
[----:B------:R-:W-:-:S13]  /*18270*/  IADD3 R2, P0, R14, R4, RZ ;  /* 0x000000040e027210 */ /* 0x000fda0007f1e0ff */
[----:B------:R-:W-:Y:S05]  /*18280*/  WARPSYNC.COLLECTIVE R15, `(.L_x_1198) ;  /* 0x000000000f087348 */ /* 0x000fea0003c00000 */
[----:B------:R0:W1:Y:S02]  /*18290*/  SHFL.IDX P6, R14, R13, R12, R11 ;  /* 0x0000000c0d0e7389 */ /* 0x00006400000c000b */
[----:B01----:R-:W-:Y:S01]  /*182a0*/  ENDCOLLECTIVE ;  /* 0x000000000000791b */ /* 0x003fe20003800000 */
.L_x_1198:
        /* <DEDUP_REMOVED lines=15> */
.L_x_1199:
[----:B------:R-:W-:Y:S02]  /*183a0*/  IMAD.MOV.U32 R13, RZ, RZ, R19 ;  /* 0x000000ffff0d7224 */ /* 0x000fe400078e0013 */
[----:B------:R-:W-:Y:S01]  /*183b0*/  IMAD.MOV.U32 R12, RZ, RZ, 0x5 ;  /* 0x00000005ff0c7424 */ /* 0x000fe200078e00ff */
[----:B------:R-:W-:-:S13]  /*183c0*/  IADD3 R2, P0, R14, R4, RZ ;  /* 0x000000040e027210 */ /* 0x000fda0007f1e0ff */
[----:B------:R-:W-:Y:S05]  /*183d0*/  WARPSYNC.COLLECTIVE R15, `(.L_x_1200) ;  /* 0x000000000f087348 */ /* 0x000fea0003c00000 */
[----:B------:R0:W1:Y:S02]  /*183e0*/  SHFL.IDX P6, R14, R13, R12, R11 ;  /* 0x0000000c0d0e7389 */ /* 0x00006400000c000b */
[----:B01----:R-:W-:Y:S01]  /*183f0*/  ENDCOLLECTIVE ;  /* 0x000000000000791b */ /* 0x003fe20003800000 */
.L_x_1200:
        /* <DEDUP_REMOVED lines=12> */
.L_x_1201:
[----:B------:R-:W-:Y:S01]  /*184c0*/  @!PT LDS RZ, [RZ] ;  /* 0x00000000fffff984 */ /* 0x000fe20000000800 */
[----:B------:R-:W-:Y:S01]  /*184d0*/  @!PT LDS RZ, [RZ] ;  /* 0x00000000fffff984 */ /* 0x000fe20000000800 */
[----:B------:R-:W-:Y:S01]  /*184e0*/  @!PT LDS RZ, [RZ] ;  /* 0x00000000fffff984 */ /* 0x000fe20000000800 */
[----:B------:R0:W-:Y:S01]  /*184f0*/  LDGSTS.E.BYPASS.LTC128B.128 [R7+0x5400], desc[UR36][R2.64+0x80], !P0 ;  /* 0x0540008002077fae */ /* 0x0001e2000c101d64 */
[----:B------:R-:W-:-:S13]  /*18500*/  ISETP.LT.OR P0, PT, R8, 0x41, P1 ;  /* 0x000000410800780c */ /* 0x000fda0000f01670 */
[----:B------:R0:W-:Y:S01]  /*18510*/  LDGSTS.E.BYPASS.LTC128B.128 [R7+0x8400], desc[UR36][R2.64+0x100], !P0 ;  /* 0x0840010002077fae */ /* 0x0001e2000c101d64 */
[----:B------:R-:W-:Y:S05]  /*18520*/  BRA `(.L_x_1202) ;  /* 0xffffffc800747947 */ /* 0x000fea000383ffff */
.L_x_1116:
[----:B0-----:R0:W1:Y:S02]  /*18530*/  SYNCS.PHASECHK.TRANS64.TRYWAIT P0, [R4+URZ+0x30860], R3 ;  /* 0x03086003040075a7 */ /* 0x001064000800017f */
[----:B-1----:R-:W-:Y:S05]  /*18540*/  @!P0 NANOSLEEP.SYNCS 0x989680 ;  /* 0x009896800000895d */ /* 0x002fea0003900000 */
[----:B------:R-:W1:Y:S02]  /*18550*/  @!P0 SYNCS.PHASECHK.TRANS64 P0, [R4+URZ+0x30860], R3 ;  /* 0x03086003040085a7 */ /* 0x000e64000800007f */
[----:B-1----:R-:W-:Y:S05]  /*18560*/  @!P0 BRA `(.L_x_1116) ;  /* 0xfffffffc00f08947 */ /* 0x002fea000383ffff */
[----:B------:R-:W-:Y:S05]  /*18570*/  BRA `(.L_x_1203) ;  /* 0xffffffcc00947947 */ /* 0x000fea000383ffff */
.L_x_1117:
[----:B------:R-:W-:Y:S01]  /*18580*/  BSSY B0, `(.L_x_1204) ;  /* 0x0000008000007945 */ /* 0x000fe20003800000 */
[----:B------:R-:W-:Y:S02]  /*18590*/  IMAD.MOV.U32 R13, RZ, RZ, R19 ;  /* 0x000000ffff0d7224 */ /* 0x000fe400078e0013 */
[----:B------:R-:W-:Y:S02]  /*185a0*/  IMAD.MOV.U32 R12, RZ, RZ, RZ ;  /* 0x000000ffff0c7224 */ /* 0x000fe400078e00ff */
[----:B------:R-:W-:Y:S02]  /*185b0*/  IMAD.MOV.U32 R11, RZ, RZ, 0x181f ;  /* 0x0000181fff0b7424 */ /* 0x000fe400078e00ff */
[----:B------:R-:W-:-:S07]  /*185c0*/  IMAD.MOV.U32 R15, RZ, RZ, -0x1 ;  /* 0xffffffffff0f7424 */ /* 0x000fce00078e00ff */
[----:B0-----:R-:W-:Y:S05]  /*185d0*/  WARPSYNC.COLLECTIVE R15, `(.L_x_1205) ;  /* 0x000000000f087348 */ /* 0x001fea0003c00000 */
[----:B------:R1:W2:Y:S02]  /*185e0*/  SHFL.IDX P6, R14, R13, R12, R11 ;  /* 0x0000000c0d0e7389 */ /* 0x0002a400000c000b */
[----:B012---:R-:W-:Y:S01]  /*185f0*/  ENDCOLLECTIVE ;  /* 0x000000000000791b */ /* 0x007fe20003800000 */
.L_x_1205:
[----:B------:R-:W-:Y:S05]  /*18600*/  BSYNC B0 ;  /* 0x0000000000007941 */ /* 0x000fea0003800000 */
.L_x_1204:
        /* <DEDUP_REMOVED lines=9> */
.L_x_1206:
[----:B------:R-:W-:Y:S02]  /*186a0*/  IMAD.MOV.U32 R13, RZ, RZ, R19 ;  /* 0x000000ffff0d7224 */ /* 0x000fe400078e0013 */
[----:B------:R-:W-:Y:S01]  /*186b0*/  IMAD.MOV.U32 R12, RZ, RZ, 0x1 ;  /* 0x00000001ff0c7424 */ /* 0x000fe200078e00ff */
[----:B------:R-:W-:-:S13]  /*186c0*/  IADD3 R2, P0, R14, R6, RZ ;  /* 0x000000060e027210 */ /* 0x000fda0007f1e0ff */
[----:B------:R-:W-:Y:S05]  /*186d0*/  WARPSYNC.COLLECTIVE R15, `(.L_x_1207) ;  /* 0x000000000f087348 */ /* 0x000fea0003c00000 */
[----:B------:R0:W1:Y:S02]  /*186e0*/  SHFL.IDX P6, R14, R13, R12, R11 ;  /* 0x0000000c0d0e7389 */ /* 0x00006400000c000b */
[----:B01----:R-:W-:Y:S01]  /*186f0*/  ENDCOLLECTIVE ;  /* 0x000000000000791b */ /* 0x003fe20003800000 */
.L_x_1207:
[----:B------:R-:W-:Y:S01]  /*18700*/  IMAD.X R3, RZ, RZ, R0, P0 ;  /* 0x000000ffff037224 */ /* 0x000fe200000e0600 */
[----:B------:R-:W-:Y:S01]  /*18710*/  ISETP.LT.OR P0, PT, R5, 0x1, P4 ;  /* 0x000000010500780c */ /* 0x000fe20002701670 */
[----:B------:R-:W-:Y:S02]  /*18720*/  IMAD R0, R8, 0x2, R17 ;  /* 0x0000000208007824 */ /* 0x000fe400078e0211 */
[----:B------:R-:W-:-:S10]  /*18730*/  IMAD.MOV.U32 R13, RZ, RZ, R18 ;  /* 0x000000ffff0d7224 */ /* 0x000fd400078e0012 */
        /* <DEDUP_REMOVED lines=9> */
.L_x_1208:
        /* <DEDUP_REMOVED lines=12> */
.L_x_1209:
        /* <DEDUP_REMOVED lines=12> */
.L_x_1210:
        /* <DEDUP_REMOVED lines=12> */
.L_x_1211:
        /* <DEDUP_REMOVED lines=12> */
.L_x_1212:
        /* <DEDUP_REMOVED lines=12> */
.L_x_1213:
        /* <DEDUP_REMOVED lines=12> */
.L_x_1214:
        /* <DEDUP_REMOVED lines=12> */
.L_x_1215:
        /* <DEDUP_REMOVED lines=12> */
.L_x_1216:
[----:B------:R-:W-:Y:S01]  /*18dd0*/  @!PT LDS RZ, [RZ] ;  /* 0x00000000fffff984 */ /* 0x000fe20000000800 */
[----:B------:R-:W-:Y:S01]  /*18de0*/  @!PT LDS RZ, [RZ] ;  /* 0x00000000fffff984 */ /* 0x000fe20000000800 */
[----:B------:R-:W-:Y:S01]  /*18df0*/  @!PT LDS RZ, [RZ] ;  /* 0x00000000fffff984 */ /* 0x000fe20000000800 */
[----:B------:R0:W-:Y:S01]  /*18e00*/  LDGSTS.E.BYPASS.LTC128B.128 [R0+0x5400], desc[UR36][R2.64+0x80], !P0 ;  /* 0x0540008002007fae */ /* 0x0001e2000c101d64 */
[----:B------:R-:W-:-:S13]  /*18e10*/  ISETP.LT.OR P0, PT, R5, 0x41, P1 ;  /* 0x000000410500780c */ /* 0x000fda0000f01670 */
[----:B------:R0:W-:Y:S01]  /*18e20*/  LDGSTS.E.BYPASS.LTC128B.128 [R0+0x8400], desc[UR36][R2.64+0x100], !P0 ;  /* 0x0840010002007fae */ /* 0x0001e2000c101d64 */
[----:B------:R-:W-:Y:S05]  /*18e30*/  BRA `(.L_x_1217) ;  /* 0xffffffc8005c7947 */ /* 0x000fea000383ffff */
.L_x_1122:
[----:B------:R-:W-:Y:S01]  /*18e40*/  BSSY B0, `(.L_x_1218) ;  /* 0x0000008000007945 */ /* 0x000fe20003800000 */
[----:B------:R-:W-:Y:S02]  /*18e50*/  IMAD.MOV.U32 R13, RZ, RZ, R34 ;  /* 0x000000ffff0d7224 */ /* 0x000fe400078e0022 */
[----:B------:R-:W-:Y:S02]  /*18e60*/  IMAD.MOV.U32 R12, RZ, RZ, RZ ;  /* 0x000000ffff0c7224 */ /* 0x000fe400078e00ff */
[----:B------:R-:W-:Y:S02]  /*18e70*/  IMAD.MOV.U32 R11, RZ, RZ, 0x1f ;  /* 0x0000001fff0b7424 */ /* 0x000fe400078e00ff */
[----:B------:R-:W-:-:S07]  /*18e80*/  IMAD.MOV.U32 R15, RZ, RZ, -0x1 ;  /* 0xffffffffff0f7424 */ /* 0x000fce00078e00ff */
[----:B-----5:R-:W-:Y:S05]  /*18e90*/  WARPSYNC.COLLECTIVE R15, `(.L_x_1219) ;  /* 0x000000000f087348 */ /* 0x020fea0003c00000 */
[----:B------:R0:W1:Y:S02]  /*18ea0*/  SHFL.IDX P6, R14, R13, R12, R11 ;  /* 0x0000000c0d0e7389 */ /* 0x00006400000c000b */
[----:B01---5:R-:W-:Y:S01]  /*18eb0*/  ENDCOLLECTIVE ;  /* 0x000000000000791b */ /* 0x023fe20003800000 */
.L_x_1219:
[----:B------:R-:W-:Y:S05]  /*18ec0*/  BSYNC B0 ;  /* 0x0000000000007941 */ /* 0x000fea0003800000 */
.L_x_1218:
[----:B------:R-:W-:Y:S05]  /*18ed0*/  BRA `(.L_x_1220) ;  /* 0xffffffc800e47947 */ /* 0x000fea000383ffff */
.L_x_1125:
[----:B-1----:R1:W2:Y:S02]  /*18ee0*/  SYNCS.PHASECHK.TRANS64.TRYWAIT P0, [R4+URZ+0x30820], R0 ;  /* 0x03082000040075a7 */ /* 0x0022a4000800017f */
[----:B--2---:R-:W-:Y:S05]  /*18ef0*/  @!P0 NANOSLEEP.SYNCS 0x989680 ;  /* 0x009896800000895d */ /* 0x004fea0003900000 */
[----:B------:R-:W2:Y:S02]  /*18f00*/  @!P0 SYNCS.PHASECHK.TRANS64 P0, [R4+URZ+0x30820], R0 ;  /* 0x03082000040085a7 */ /* 0x000ea4000800007f */
[----:B--2---:R-:W-:Y:S05]  /*18f10*/  @!P0 BRA `(.L_x_1125) ;  /* 0xfffffffc00f08947 */ /* 0x004fea000383ffff */
[----:B------:R-:W-:Y:S05]  /*18f20*/  BRA `(.L_x_1221) ;  /* 0xffffffcc002c7947 */ /* 0x000fea000383ffff */
.L_x_1126:
[----:B------:R-:W2:Y:S01]  /*18f30*/  S2R R2, SR_TID.X ;  /* 0x0000000000027919 */ /* 0x000ea20000002100 */
[----:B------:R-:W-:Y:S01]  /*18f40*/  BSSY B0, `(.L_x_1222) ;  /* 0x000000a000007945 */ /* 0x000fe20003800000 */
        /* <DEDUP_REMOVED lines=9> */
.L_x_1223:
[----:B------:R-:W-:Y:S05]  /*18fe0*/  BSYNC B0 ;  /* 0x0000000000007941 */ /* 0x000fea0003800000 */
.L_x_1222:
[----:B------:R-:W-:Y:S05]  /*18ff0*/  BRA `(.L_x_1224) ;  /* 0xffffffcc00147947 */ /* 0x000fea000383ffff */
.L_x_1129:
[----:B------:R-:W-:Y:S01]  /*19000*/  BSSY B1, `(.L_x_1225) ;  /* 0x0000006000017945 */ /* 0x000fe20003800000 */
[----:B------:R-:W-:-:S07]  /*19010*/  IMAD.MOV.U32 R15, RZ, RZ, -0x1 ;  /* 0xffffffffff0f7424 */ /* 0x000fce00078e00ff */
[----:B01---5:R-:W-:Y:S05]  /*19020*/  WARPSYNC.COLLECTIVE R15, `(.L_x_1226) ;  /* 0x000000000f0c7348 */ /* 0x023fea0003c00000 */
[----:B------:R-:W-:Y:S02]  /*19030*/  ELECT P6, UR62, PT ;  /* 0x00000000003e782f */ /* 0x000fe400038c0000 */
[----:B------:R-:W-:Y:S01]  /*19040*/  MOV R14, UR62 ;  /* 0x0000003e000e7c02 */ /* 0x000fe20008000f00 */
[----:B01---5:R-:W-:Y:S10]  /*19050*/  ENDCOLLECTIVE ;  /* 0x000000000000791b */ /* 0x023ff40003800000 */
.L_x_1226:
[----:B------:R-:W-:Y:S05]  /*19060*/  BSYNC B1 ;  /* 0x0000000000017941 */ /* 0x000fea0003800000 */
.L_x_1225:
[----:B------:R-:W-:Y:S05]  /*19070*/  BRA `(.L_x_1227) ;  /* 0xffffffcc000c7947 */ /* 0x000fea000383ffff */
.L_x_1131:
[----:B-1----:R1:W2:Y:S02]  /*19080*/  SYNCS.PHASECHK.TRANS64.TRYWAIT P1, [R5+URZ+0x30840], R0 ;  /* 0x03084000050075a7 */ /* 0x0022a4000802017f */
[----:B--2---:R-:W-:Y:S05]  /*19090*/  @!P1 NANOSLEEP.SYNCS 0x989680 ;  /* 0x009896800000995d */ /* 0x004fea0003900000 */
[----:B------:R-:W2:Y:S02]  /*190a0*/  @!P1 SYNCS.PHASECHK.TRANS64 P1, [R5+URZ+0x30840], R0 ;  /* 0x03084000050095a7 */ /* 0x000ea4000802007f */
[----:B--2---:R-:W-:Y:S05]  /*190b0*/  @!P1 BRA `(.L_x_1131) ;  /* 0xfffffffc00f09947 */ /* 0x004fea000383ffff */
[----:B------:R-:W-:Y:S05]  /*190c0*/  BRA `(.L_x_1228) ;  /* 0xffffffcc00347947 */ /* 0x000fea000383ffff */
.L_x_1133:
[----:B--2---:R2:W3:Y:S02]  /*190d0*/  SYNCS.PHASECHK.TRANS64.TRYWAIT P1, [R23+URZ+0x30840], R2 ;  /* 0x03084002170075a7 */ /* 0x0044e4000802017f */
[----:B---3--:R-:W-:Y:S05]  /*190e0*/  @!P1 NANOSLEEP.SYNCS 0x989680 ;  /* 0x009896800000995d */ /* 0x008fea0003900000 */
[----:B------:R-:W3:Y:S02]  /*190f0*/  @!P1 SYNCS.PHASECHK.TRANS64 P1, [R23+URZ+0x30840], R2 ;  /* 0x03084002170095a7 */ /* 0x000ee4000802007f */
[----:B---3--:R-:W-:Y:S05]  /*19100*/  @!P1 BRA `(.L_x_1133) ;  /* 0xfffffffc00f09947 */ /* 0x008fea000383ffff */
[----:B------:R-:W-:Y:S05]  /*19110*/  BRA `(.L_x_1229) ;  /* 0xffffffcc00407947 */ /* 0x000fea000383ffff */
.L_x_1135:
[----:B---3--:R3:W4:Y:S02]  /*19120*/  SYNCS.PHASECHK.TRANS64.TRYWAIT P1, [R5+URZ+0x30860], R0 ;  /* 0x03086000050075a7 */ /* 0x008724000802017f */
[----:B----4-:R-:W-:Y:S05]  /*19130*/  @!P1 NANOSLEEP.SYNCS 0x989680 ;  /* 0x009896800000995d */ /* 0x010fea0003900000 */
[----:B------:R-:W4:Y:S02]  /*19140*/  @!P1 SYNCS.PHASECHK.TRANS64 P1, [R5+URZ+0x30860], R0 ;  /* 0x03086000050095a7 */ /* 0x000f24000802007f */
[----:B----4-:R-:W-:Y:S05]  /*19150*/  @!P1 BRA `(.L_x_1135) ;  /* 0xfffffffc00f09947 */ /* 0x010fea000383ffff */
[----:B------:R-:W-:Y:S05]  /*19160*/  BRA `(.L_x_1230) ;  /* 0xffffffcc003c7947 */ /* 0x000fea000383ffff */
.L_x_1231:
        /* <DEDUP_REMOVED lines=9> */
.L_x_3236:


//--------------------- .text._ZN7cutlass13device_kernelIN5flash11enable_sm90INS1_16FlashAttnFwdSm90INS1_25CollectiveMainloopFwdSm90ILi2EN4cute5tupleIJNS5_1CILi1EEES8_S8_EEENS6_IJNS7_ILi128EEENS7_ILi96EEENS7_ILi192EEEEEELi192ENS_6half_tEfNS_4arch4Sm90ELb0ELb1ELb1ELb1ELb1ELb0ELb0ELb1ELb1ELb1ELb0ELb0EEENS1_21CollectiveEpilogueFwdINS6_IJSA_SC_SB_EEES9_SE_SG_Li256ELb1ELb1ELb0ELb0EEENS1_36VarlenDynamicPersistentTileSchedulerILi128ELi96ELi256ELi128ELb0ELb1ELb1ELb1ELb0ELb1EEEEEEEEEvNT_6ParamsE --------------------------
	.section	.text._ZN7cutlass13device_kernelIN5flash11enable_sm90INS1_16FlashAttnFwdSm90INS1_25CollectiveMainloopFwdSm90ILi2EN4cute5tupleIJNS5_1CILi1EEES8_S8_EEENS6_IJNS7_ILi128EEENS7_ILi96EEENS7_ILi192EEEEEELi192ENS_6half_tEfNS_4arch4Sm90ELb0ELb1ELb1ELb1ELb1ELb0ELb0ELb1ELb1ELb1ELb0ELb0EEENS1_21CollectiveEpilogueFwdINS6_IJSA_SC_SB_EEES9_SE_SG_Li256ELb1ELb1ELb0ELb0EEENS1_36VarlenDynamicPersistentTileSchedulerILi128ELi96ELi256ELi128ELb0ELb1ELb1ELb1ELb0ELb1EEEEEEEEEvNT_6ParamsE,"ax",@progbits
	.align	128
.text._ZN7cutlass13device_kernelIN5flash11enable_sm90INS1_16FlashAttnFwdSm90INS1_25CollectiveMainloopFwdSm90ILi2EN4cute5tupleIJNS5_1CILi1EEES8_S8_EEENS6_IJNS7_ILi128EEENS7_ILi96EEENS7_ILi192EEEEEELi192ENS_6half_tEfNS_4arch4Sm90ELb0ELb1ELb1ELb1ELb1ELb0ELb0ELb1ELb1ELb1ELb0ELb0EEENS1_21CollectiveEpilogueFwdINS6_IJSA_SC_SB_EEES9_SE_SG_Li256ELb1ELb1ELb0ELb0EEENS1_36VarlenDynamicPersistentTileSchedulerILi128ELi96ELi256ELi128ELb0ELb1ELb1ELb1ELb0ELb1EEEEEEEEEvNT_6ParamsE:
        .type           _ZN7cutlass13device_kernelIN5flash11enable_sm90INS1_16FlashAttnFwdSm90INS1_25CollectiveMainloopFwdSm90ILi2EN4cute5tupleIJNS5_1CILi1EEES8_S8_EEENS6_IJNS7_ILi128EEENS7_ILi96EEENS7_ILi192EEEEEELi192ENS_6half_tEfNS_4arch4Sm90ELb0ELb1ELb1ELb1ELb1ELb0ELb0ELb1ELb1ELb1ELb0ELb0EEENS1_21CollectiveEpilogueFwdINS6_IJSA_SC_SB_EEES9_SE_SG_Li256ELb1ELb1ELb0ELb0EEENS1_36VarlenDynamicPersistentTileSchedulerILi128ELi96ELi256ELi128ELb0ELb1ELb1ELb1ELb0ELb1EEEEEEEEEvNT_6ParamsE,@function
        .size           _ZN7cutlass13device_kernelIN5flash11enable_sm90INS1_16FlashAttnFwdSm90INS1_25CollectiveMainloopFwdSm90ILi2EN4cute5tupleIJNS5_1CILi1EEES8_S8_EEENS6_IJNS7_ILi128EEENS7_ILi96EEENS7_ILi192EEEEEELi192ENS_6half_tEfNS_4arch4Sm90ELb0ELb1ELb1ELb1ELb1ELb0ELb0ELb1ELb1ELb1ELb0ELb0EEENS1_21CollectiveEpilogueFwdINS6_IJSA_SC_SB_EEES9_SE_SG_Li256ELb1ELb1ELb0ELb0EEENS1_36VarlenDynamicPersistentTileSchedulerILi128ELi96ELi256ELi128ELb0ELb1ELb1ELb1ELb0ELb1EEEEEEEEEvNT_6ParamsE,(.L_x_3237 - _ZN7cutlass13device_kernelIN5flash11enable_sm90INS1_16FlashAttnFwdSm90INS1_25CollectiveMainloopFwdSm90ILi2EN4cute5tupleIJNS5_1CILi1EEES8_S8_EEENS6_IJNS7_ILi128EEENS7_ILi96EEENS7_ILi192EEEEEELi192ENS_6half_tEfNS_4arch4Sm90ELb0ELb1ELb1ELb1ELb1ELb0ELb0ELb1ELb1ELb1ELb0ELb0EEENS1_21CollectiveEpilogueFwdINS6_IJSA_SC_SB_EEES9_SE_SG_Li256ELb1ELb1ELb0ELb0EEENS1_36VarlenDynamicPersistentTileSchedulerILi128ELi96ELi256ELi128ELb0ELb1ELb1ELb1ELb0ELb1EEEEEEEEEvNT_6ParamsE)
        .other          _ZN7cutlass13device_kernelIN5flash11enable_sm90INS1_16FlashAttnFwdSm90INS1_25CollectiveMainloopFwdSm90ILi2EN4cute5tupleIJNS5_1CILi1EEES8_S8_EEENS6_IJNS7_ILi128EEENS7_ILi96EEENS7_ILi192EEEEEELi192ENS_6half_tEfNS_4arch4Sm90ELb0ELb1ELb1ELb1ELb1ELb0ELb0ELb1ELb1ELb1ELb0ELb0EEENS1_21CollectiveEpilogueFwdINS6_IJSA_SC_SB_EEES9_SE_SG_Li256ELb1ELb1ELb0ELb0EEENS1_36VarlenDynamicPersistentTileSchedulerILi128ELi96ELi256ELi128ELb0ELb1ELb1ELb1ELb0ELb1EEEEEEEEEvNT_6ParamsE,@"STO_CUDA_ENTRY STV_DEFAULT"
_ZN7cutlass13device_kernelIN5flash11enable_sm90INS1_16FlashAttnFwdSm90INS1_25CollectiveMainloopFwdSm90ILi2EN4cute5tupleIJNS5_1CILi1EEES8_S8_EEENS6_IJNS7_ILi128EEENS7_ILi96EEENS7_ILi192EEEEEELi192ENS_6half_tEfNS_4arch4Sm90ELb0ELb1ELb1ELb1ELb1ELb0ELb0ELb1ELb1ELb1ELb0ELb0EEENS1_21CollectiveEpilogueFwdINS6_IJSA_SC_SB_EEES9_SE_SG_Li256ELb1ELb1ELb0ELb0EEENS1_36VarlenDynamicPersistentTileSchedulerILi128ELi96ELi256ELi128ELb0ELb1ELb1ELb1ELb0ELb1EEEEEEEEEvNT_6ParamsE:
        /* <DEDUP_REMOVED lines=45> */
.L_x_1232:
        /* <DEDUP_REMOVED lines=22> */
.L_x_1233:
        /* <DEDUP_REMOVED lines=18> */
.L_x_1234:
        /* <DEDUP_REMOVED lines=22> */
.L_x_1235:
        /* <DEDUP_REMOVED lines=22> */
.L_x_1236:
[----:B------:R-:W-:Y:S01]  /*0810*/  ISETP.NE.AND P0, PT, R3, RZ, PT ;  /* 0x000000ff0300720c */ /* 0x000fe20003f05270 */
[----:B------:R-:W-:Y:S01]  /*0820*/  IMAD.MOV.U32 R3, RZ, RZ, 0x1 ;  /* 0x00000001ff037424 */ /* 0x000fe200078e00ff */
[----:B------:R-:W-:Y:S01]  /*0830*/  NOP ;  /* 0x0000000000007918 */ /* 0x000fe20000000000 */
[----:B------:R-:W-:-:S03]  /*0840*/  ULDC.64 UR36, c[0x0][0x208] ;  /* 0x0000820000247ab9 */ /* 0x000fc60000000a00 */
[----:B------:R-:W-:-:S05]  /*0850*/  SEL R3, R3, 0x2, !P0 ;  /* 0x0000000203037807 */ /* 0x000fca0004000000 */
[----:B------:R0:W-:Y:S02]  /*0860*/  STL [R1+0x10], R3 ;  /* 0x0000100301007387 */ /* 0x0001e40000100800 */
[----:B01234-:R-:W-:Y:S06]  /*0870*/  BAR.SYNC.DEFER_BLOCKING 0x0 ;  /* 0x0000000000007b1d */ /* 0x01ffec0000010000 */
[----:B------:R-:W-:Y:S05]  /*0880*/  @!P0 BRA `(.L_x_1237) ;  /* 0x0000011000288947 */ /* 0x000fea0003800000 */
.L_x_1238:
[----:B------:R-:W-:-:S08]  /*0890*/  NOP ;  /* 0x0000000000007918 */ /* 0x000fd00000000000 */
[----:B------:R-:W0:Y:S02]  /*08a0*/  USETMAXREG.TRY_ALLOC.CTAPOOL UP0, 0xe8 ;  /* 0x000000e8000079c8 */ /* 0x000e240008000600 */
[----:B0-----:R-:W-:-:S13]  /*08b0*/  PLOP3.LUT P0, PT, PT, PT, UP0, 0x80, 0x0 ;  /* 0x000000000000781c */ /* 0x001fda0003f0f008 */
[----:B------:R-:W-:Y:S05]  /*08c0*/  @!P0 BRA `(.L_x_1238) ;  /* 0xfffffffc00f08947 */ /* 0x000fea000383ffff */
[----:B------:R-:W0:Y:S08]  /*08d0*/  S2UR UR5, SR_CgaCtaId ;  /* 0x00000000000579c3 */ /* 0x000e300000008800 */
[----:B------:R-:W-:Y:S06]  /*08e0*/  BAR.ARV 0x8, 0x180 ;  /* 0x0206000000007b1d */ /* 0x000fec0000002000 */
[----:B------:R-:W-:-:S02]  /*08f0*/  UMOV UR4, 0x400 ;  /* 0x0000040000047882 */ /* 0x000fc40000000000 */
[----:B------:R-:W-:Y:S01]  /*0900*/  BAR.SYNC.DEFER_BLOCKING 0x5, 0x180 ;  /* 0x0146000000007b1d */ /* 0x000fe20000010000 */
[----:B0-----:R-:W-:-:S09]  /*0910*/  ULEA UR4, UR5, UR4, 0x18 ;  /* 0x0000000405047291 */ /* 0x001fd2000f8ec03f */
[----:B------:R-:W0:Y:S01]  /*0920*/  LDS.128 R40, [UR4+0x308d0] ;  /* 0x0308d004ff287984 */ /* 0x000e220008000c00 */
[----:B------:R-:W-:Y:S01]  /*0930*/  ULDC UR4, c[0x0][0xc3c] ;  /* 0x00030f0000047ab9 */ /* 0x000fe20000000800 */
[----:B------:R-:W-:Y:S06]  /*0940*/  BAR.ARV 0x4, 0x180 ;  /* 0x0106000000007b1d */ /* 0x000fec0000002000 */
[----:B0-----:R-:W-:-:S13]  /*0950*/  ISETP.GE.AND P0, PT, R43, UR4, PT ;  /* 0x000000042b007c0c */ /* 0x001fda000bf06270 */
[----:B------:R-:W-:Y:S05]  /*0960*/  @P0 EXIT ;  /* 0x000000000000094d */ /* 0x000fea0003800000 */
[----:B------:R-:W2:Y:S01]  /*0970*/  LDL.LU R10, [R1+0x10] ;  /* 0x00001000010a7983 */ /* 0x000ea20000300800 */
[----:B------:R-:W-:Y:S01]  /*0980*/  VIADD R210, R0, 0xffffff80 ;  /* 0xffffff8000d27836 */ /* 0x000fe20000000000 */
[----:B------:R-:W-:Y:S01]  /*0990*/  UMOV UR39, URZ ;  /* 0x0000003f00277c82 */ /* 0x000fe20008000000 */
[----:B------:R-:W-:Y:S01]  /*09a0*/  IMAD.MOV.U32 R201, RZ, RZ, RZ ;  /* 0x000000ffffc97224 */ /* 0x000fe200078e00ff */
[----:B------:R-:W-:Y:S02]  /*09b0*/  UMOV UR38, URZ ;  /* 0x0000003f00267c82 */ /* 0x000fe40008000000 */
[----:B------:R-:W-:-:S04]  /*09c0*/  SHF.R.S32.HI R3, RZ, 0x1f, R210 ;  /* 0x0000001fff037819 */ /* 0x000fc800000114d2 */
[CC--:B------:R-:W-:Y:S02]  /*09d0*/  LEA.HI R5, R3.reuse, R210.reuse, RZ, 0x7 ;  /* 0x000000d203057211 */ /* 0x0c0fe400078f38ff */
[-C--:B------:R-:W-:Y:S02]  /*09e0*/  LEA.HI R0, R3, R210.reuse, RZ, 0x4 ;  /* 0x000000d203007211 */ /* 0x080fe400078f20ff */
[----:B------:R-:W-:Y:S02]  /*09f0*/  LOP3.LUT R7, R5, 0xffffff80, RZ, 0xc0, !PT ;  /* 0xffffff8005077812 */ /* 0x000fe400078ec0ff */
[----:B------:R-:W-:Y:S02]  /*0a00*/  SHF.R.S32.HI R9, RZ, 0x4, R0 ;  /* 0x00000004ff097819 */ /* 0x000fe40000011400 */
[----:B------:R-:W-:Y:S01]  /*0a10*/  LEA.HI R2, R3, R210, RZ, 0x5 ;  /* 0x000000d203027211 */ /* 0x000fe200078f28ff */
[----:B------:R-:W-:Y:S01]  /*0a20*/  IMAD.IADD R202, R210, 0x1, -R7 ;  /* 0x00000001d2ca7824 */ /* 0x000fe200078e0a07 */
[----:B------:R-:W-:-:S02]  /*0a30*/  LOP3.LUT R7, R0, 0x3fffff0, RZ, 0xc0, !PT ;  /* 0x03fffff000077812 */ /* 0x000fc400078ec0ff */
[----:B------:R-:W-:Y:S01]  /*0a40*/  LEA.HI R0, R0, R9, RZ, 0x1 ;  /* 0x0000000900007211 */ /* 0x000fe200078f08ff */
[----:B------:R-:W-:Y:S01]  /*0a50*/  IMAD.SHL.U32 R2, R2, 0x20, RZ ;  /* 0x0000002002027824 */ /* 0x000fe200078e00ff */
[----:B------:R-:W-:Y:S01]  /*0a60*/  SHF.R.S32.HI R11, RZ, 0x1f, R202 ;  /* 0x0000001fff0b7819 */ /* 0x000fe200000114ca */
[----:B------:R-:W-:Y:S01]  /*0a70*/  IMAD.IADD R7, R210, 0x1, -R7 ;  /* 0x00000001d2077824 */ /* 0x000fe200078e0a07 */
[----:B------:R-:W-:Y:S02]  /*0a80*/  LOP3.LUT R0, R0, 0x1ffffffe, RZ, 0xc0, !PT ;  /* 0x1ffffffe00007812 */ /* 0x000fe400078ec0ff */
[----:B------:R-:W-:Y:S02]  /*0a90*/  LEA.HI R4, R11, R202, RZ, 0x2 ;  /* 0x000000ca0b047211 */ /* 0x000fe400078f10ff */
[----:B------:R-:W-:Y:S01]  /*0aa0*/  LEA.HI R8, R3, R210, RZ, 0x2 ;  /* 0x000000d203087211 */ /* 0x000fe200078f10ff */
[----:B------:R-:W-:Y:S01]  /*0ab0*/  IMAD.IADD R0, R9, 0x1, -R0 ;  /* 0x0000000109007824 */ /* 0x000fe200078e0a00 */
[----:B------:R-:W-:-:S02]  /*0ac0*/  SHF.R.S32.HI R6, RZ, 0x2, R4 ;  /* 0x00000002ff067819 */ /* 0x000fc40000011404 */
[----:B------:R-:W-:Y:S02]  /*0ad0*/  SHF.R.S32.HI R13, RZ, 0x1f, R4 ;  /* 0x0000001fff0d7819 */ /* 0x000fe40000011404 */
[----:B------:R-:W-:Y:S02]  /*0ae0*/  LOP3.LUT R9, R8, 0xfffffffc, RZ, 0xc0, !PT ;  /* 0xfffffffc08097812 */ /* 0x000fe400078ec0ff */
[----:B------:R-:W-:Y:S02]  /*0af0*/  LEA.HI R3, R3, R210, RZ, 0x3 ;  /* 0x000000d203037211 */ /* 0x000fe400078f18ff */
[----:B------:R-:W-:Y:S01]  /*0b00*/  LEA.HI R13, R13, R6, RZ, 0x3 ;  /* 0x000000060d0d7211 */ /* 0x000fe200078f18ff */
[----:B------:R-:W-:Y:S01]  /*0b10*/  IMAD.IADD R9, R210, 0x1, -R9 ;  /* 0x00000001d2097824 */ /* 0x000fe200078e0a09 */
[----:B------:R-:W-:Y:S02]  /*0b20*/  SHF.R.S32.HI R204, RZ, 0x7, R5 ;  /* 0x00000007ffcc7819 */ /* 0x000fe40000011405 */
[----:B------:R-:W-:-:S02]  /*0b30*/  LOP3.LUT R2, R2, 0xfffffc00, RZ, 0xc0, !PT ;  /* 0xfffffc0002027812 */ /* 0x000fc400078ec0ff */
[----:B------:R-:W-:Y:S02]  /*0b40*/  LOP3.LUT R197, R3, 0xfffffff8, RZ, 0xc0, !PT ;  /* 0xfffffff803c57812 */ /* 0x000fe400078ec0ff */
[----:B------:R-:W-:Y:S01]  /*0b50*/  LOP3.LUT R13, R13, 0xfffffff8, RZ, 0xc0, !PT ;  /* 0xfffffff80d0d7812 */ /* 0x000fe200078ec0ff */
[----:B------:R-:W-:Y:S01]  /*0b60*/  IMAD R7, R7, 0x40, R2 ;  /* 0x0000004007077824 */ /* 0x000fe200078e0202 */
[----:B------:R-:W-:Y:S01]  /*0b70*/  LEA.HI R11, R11, R202, RZ, 0x5 ;  /* 0x000000ca0b0b7211 */ /* 0x000fe200078f28ff */
[----:B------:R-:W-:Y:S01]  /*0b80*/  IMAD.IADD R197, R210, 0x1, -R197 ;  /* 0x00000001d2c57824 */ /* 0x000fe200078e0ac5 */
[----:B------:R-:W-:Y:S01]  /*0b90*/  LEA.HI R5, R5, R204, RZ, 0x1 ;  /* 0x000000cc05057211 */ /* 0x000fe200078f08ff */
[----:B------:R-:W-:Y:S01]  /*0ba0*/  IMAD.IADD R6, R6, 0x1, -R13 ;  /* 0x0000000106067824 */ /* 0x000fe200078e0a0d */
[----:B------:R-:W-:Y:S01]  /*0bb0*/  SHF.R.S32.HI R11, RZ, 0x5, R11 ;  /* 0x00000005ff0b7819 */ /* 0x000fe2000001140b */
[----:B------:R-:W-:Y:S01]  /*0bc0*/  IMAD.SHL.U32 R193, R197, 0x8, RZ ;  /* 0x00000008c5c17824 */ /* 0x000fe200078e00ff */
[----:B------:R-:W-:Y:S01]  /*0bd0*/  LEA.HI R2, R9, R9, RZ, 0x1 ;  /* 0x0000000909027211 */ /* 0x000fe200078f08ff */
[----:B------:R-:W-:Y:S01]  /*0be0*/  IMAD R206, R0, 0x8, R7 ;  /* 0x0000000800ce7824 */ /* 0x000fe200078e0207 */
[----:B------:R-:W-:Y:S01]  /*0bf0*/  LOP3.LUT R5, R5, 0x3fffffe, RZ, 0xc0, !PT ;  /* 0x03fffffe05057812 */ /* 0x000fe200078ec0ff */
[----:B------:R-:W-:Y:S01]  /*0c00*/  IMAD R6, R11, 0x10, R6 ;  /* 0x000000100b067824 */ /* 0x000fe200078e0206 */
[----:B------:R-:W-:Y:S01]  /*0c10*/  LOP3.LUT R2, R2, 0x1ffffffe, RZ, 0xc0, !PT ;  /* 0x1ffffffe02027812 */ /* 0x000fe200078ec0ff */
[C---:B------:R-:W-:Y:S01]  /*0c20*/  VIADD R195, R193.reuse, 0x40 ;  /* 0x00000040c1c37836 */ /* 0x040fe20000000000 */
[----:B------:R-:W-:Y:S01]  /*0c30*/  LOP3.LUT R23, R4, 0x7ffffffc, RZ, 0xc0, !PT ;  /* 0x7ffffffc04177812 */ /* 0x000fe200078ec0ff */
[----:B------:R-:W-:Y:S01]  /*0c40*/  IMAD.IADD R5, R204, 0x1, -R5 ;  /* 0x00000001cc057824 */ /* 0x000fe200078e0a05 */
[----:B------:R-:W-:Y:S01]  /*0c50*/  SHF.R.S32.HI R200, RZ, 0x3, R3 ;  /* 0x00000003ffc87819 */ /* 0x000fe20000011403 */
[----:B------:R-:W-:Y:S01]  /*0c60*/  VIADD R196, R193, 0x80 ;  /* 0x00000080c1c47836 */ /* 0x000fe20000000000 */
[----:B------:R-:W-:Y:S01]  /*0c70*/  SHF.R.S32.HI R209, RZ, 0x1f, R193 ;  /* 0x0000001fffd17819 */ /* 0x000fe200000114c1 */
[----:B------:R-:W-:Y:S01]  /*0c80*/  IMAD.IADD R2, R9, 0x1, -R2 ;  /* 0x0000000109027824 */ /* 0x000fe200078e0a02 */
[----:B------:R-:W-:Y:S01]  /*0c90*/  SHF.R.S32.HI R208, RZ, 0x1f, R195 ;  /* 0x0000001fffd07819 */ /* 0x000fe200000114c3 */
[----:B------:R-:W-:Y:S01]  /*0ca0*/  IMAD R205, R5, 0x40, R6 ;  /* 0x0000004005cd7824 */ /* 0x000fe200078e0206 */
[----:B------:R-:W-:Y:S01]  /*0cb0*/  SHF.R.S32.HI R207, RZ, 0x1f, R196 ;  /* 0x0000001fffcf7819 */ /* 0x000fe200000114c4 */
[----:B------:R-:W-:-:S02]  /*0cc0*/  IMAD.IADD R23, R202, 0x1, -R23 ;  /* 0x00000001ca177824 */ /* 0x000fc400078e0a17 */
[----:B------:R-:W-:Y:S01]  /*0cd0*/  IMAD R192, R2, 0x8, R205 ;  /* 0x0000000802c07824 */ /* 0x000fe200078e02cd */
[----:B--2---:R-:W-:-:S07]  /*0ce0*/  LOP3.LUT R19, R10, 0x1, RZ, 0xfc, !PT ;  /* 0x000000010a137812 */ /* 0x004fce00078efcff */
.L_x_1346:
[----:B0-----:R-:W0:Y:S01]  /*0cf0*/  LDC.64 R2, c[0x0][0xa28] ;  /* 0x00028a00ff027b82 */ /* 0x001e220000000a00 */
[----:B------:R-:W-:Y:S01]  /*0d00*/  IMAD.MOV.U32 R0, RZ, RZ, RZ ;  /* 0x000000ffff007224 */ /* 0x000fe200078e00ff */
[----:B------:R-:W-:Y:S01]  /*0d10*/  ULDC.64 UR4, c[0x0][0x418] ;  /* 0x0001060000047ab9 */ /* 0x000fe20000000a00 */
[----:B------:R-:W-:-:S05]  /*0d20*/  ULDC.64 UR6, c[0x0][0xa20] ;  /* 0x0002880000067ab9 */ /* 0x000fca0000000a00 */
[----:B--234-:R-:W1:Y:S01]  /*0d30*/  LDC.64 R4, c[0x0][0xa18] ;  /* 0x00028600ff047b82 */ /* 0x01ce620000000a00 */
[----:B0-----:R-:W-:-:S04]  /*0d40*/  ISETP.NE.U32.AND P0, PT, R2, RZ, PT ;  /* 0x000000ff0200720c */ /* 0x001fc80003f05070 */
[----:B------:R-:W-:Y:S02]  /*0d50*/  ISETP.NE.AND.EX P0, PT, R3, RZ, PT, P0 ;  /* 0x000000ff0300720c */ /* 0x000fe40003f05300 */
[----:B-1----:R-:W-:-:S04]  /*0d60*/  ISETP.NE.U32.AND P1, PT, R4, RZ, PT ;  /* 0x000000ff0400720c */ /* 0x002fc80003f25070 */
[----:B------:R-:W-:-:S07]  /*0d70*/  ISETP.NE.AND.EX P1, PT, R5, RZ, PT, P1 ;  /* 0x000000ff0500720c */ /* 0x000fce0003f25310 */
[----:B------:R-:W0:Y:S08]  /*0d80*/  @P0 LDC.64 R2, c[0x0][0xa28] ;  /* 0x00028a00ff020b82 */ /* 0x000e300000000a00 */
[----:B------:R-:W1:Y:S01]  /*0d90*/  @P1 LDC.64 R4, c[0x0][0xa18] ;  /* 0x00028600ff041b82 */ /* 0x000e620000000a00 */
[----:B0-----:R-:W-:-:S05]  /*0da0*/  @P0 IMAD.WIDE R2, R43, 0x4, R2 ;  /* 0x000000042b020825 */ /* 0x001fca00078e0202 */
[----:B------:R0:W5:Y:S01]  /*0db0*/  @P0 LDG.E R0, desc[UR36][R2.64] ;  /* 0x0000002402000981 */ /* 0x000162000c1e1900 */
[----:B-1----:R-:W-:-:S05]  /*0dc0*/  @P1 IMAD.WIDE R4, R43, 0x4, R4 ;  /* 0x000000042b041825 */ /* 0x002fca00078e0204 */
[----:B------:R0:W5:Y:S01]  /*0dd0*/  @P1 LDG.E R18, desc[UR36][R4.64] ;  /* 0x0000002404121981 */ /* 0x000162000c1e1900 */
[----:B------:R-:W-:Y:S01]  /*0de0*/  UISETP.NE.U32.AND UP0, UPT, UR4, URZ, UPT ;  /* 0x0000003f0400728c */ /* 0x000fe2000bf05070 */
[----:B------:R-:W-:Y:S01]  /*0df0*/  ISETP.NE.U32.AND P2, PT, RZ, UR6, PT ;  /* 0x00000006ff007c0c */ /* 0x000fe2000bf45070 */
[----:B------:R-:W-:Y:S01]  /*0e00*/  IMAD.MOV.U32 R198, RZ, RZ, R42 ;  /* 0x000000ffffc67224 */ /* 0x000fe200078e002a */
[----:B------:R-:W-:Y:S01]  /*0e10*/  ULDC UR4, c[0x0][0x424] ;  /* 0x0001090000047ab9 */ /* 0x000fe20000000800 */
[----:B------:R-:W-:Y:S01]  /*0e20*/  UISETP.NE.AND.EX UP0, UPT, UR5, URZ, UPT, UP0 ;  /* 0x0000003f0500728c */ /* 0x000fe2000bf05300 */
[----:B------:R-:W-:Y:S02]  /*0e30*/  ISETP.NE.AND.EX P2, PT, RZ, UR7, PT, P2 ;  /* 0x00000007ff007c0c */ /* 0x000fe4000bf45320 */
[----:B------:R-:W-:Y:S01]  /*0e40*/  ULDC UR5, c[0x0][0x2f0] ;  /* 0x0000bc0000057ab9 */ /* 0x000fe20000000800 */
[----:B------:R-:W-:-:S04]  /*0e50*/  USEL UR4, UR4, 0x1, UP0 ;  /* 0x0000000104047887 */ /* 0x000fc80008000000 */
[----:B------:R-:W-:Y:S01]  /*0e60*/  UIMAD UR4, UR4, UR5, URZ ;  /* 0x00000005040472a4 */ /* 0x000fe2000f8e023f */
[----:B0-----:R-:W-:Y:S11]  /*0e70*/  @P1 BRA `(.L_x_1239) ;  /* 0x0000000000281947 */ /* 0x001ff60003800000 */
[----:B------:R-:W-:Y:S01]  /*0e80*/  ULDC.64 UR6, c[0x0][0xa00] ;  /* 0x0002800000067ab9 */ /* 0x000fe20000000a00 */
[----:B-----5:R-:W0:Y:S01]  /*0e90*/  LDC R18, c[0x0][0x288] ;  /* 0x0000a200ff127b82 */ /* 0x020e220000000800 */
[----:B------:R-:W-:-:S04]  /*0ea0*/  ISETP.NE.U32.AND P0, PT, RZ, UR6, PT ;  /* 0x00000006ff007c0c */ /* 0x000fc8000bf05070 */
[----:B------:R-:W-:-:S13]  /*0eb0*/  ISETP.NE.AND.EX P0, PT, RZ, UR7, PT, P0 ;  /* 0x00000007ff007c0c */ /* 0x000fda000bf05300 */
[----:B------:R-:W-:Y:S05]  /*0ec0*/  @!P0 BRA `(.L_x_1239) ;  /* 0x0000000000148947 */ /* 0x000fea0003800000 */
[----:B------:R-:W1:Y:S02]  /*0ed0*/  LDC.64 R2, c[0x0][0xa00] ;  /* 0x00028000ff027b82 */ /* 0x000e640000000a00 */
[----:B-1----:R-:W-:-:S05]  /*0ee0*/  IMAD.WIDE R2, R43, 0x4, R2 ;  /* 0x000000042b027825 */ /* 0x002fca00078e0202 */
[----:B0-----:R-:W2:Y:S04]  /*0ef0*/  LDG.E R18, desc[UR36][R2.64] ;  /* 0x0000002402127981 */ /* 0x001ea8000c1e1900 */
[----:B------:R-:W2:Y:S02]  /*0f00*/  LDG.E R5, desc[UR36][R2.64+0x4] ;  /* 0x0000042402057981 */ /* 0x000ea4000c1e1900 */
[----:B--2---:R-:W-:-:S07]  /*0f10*/  IMAD.IADD R18, R5, 0x1, -R18 ;  /* 0x0000000105127824 */ /* 0x004fce00078e0a12 */
.L_x_1239:
[----:B------:R-:W-:Y:S02]  /*0f20*/  IMAD.U32 R17, RZ, RZ, UR4 ;  /* 0x00000004ff117e24 */ /* 0x000fe4000f8e00ff */
[----:B------:R-:W-:Y:S01]  /*0f30*/  IMAD.MOV.U32 R199, RZ, RZ, R43 ;  /* 0x000000ffffc77224 */ /* 0x000fe200078e002b */
[----:B------:R-:W-:Y:S06]  /*0f40*/  @!P2 BRA `(.L_x_1240) ;  /* 0x000000000010a947 */ /* 0x000fec0003800000 */
[----:B------:R-:W1:Y:S02]  /*0f50*/  LDC.64 R2, c[0x0][0xa20] ;  /* 0x00028800ff027b82 */ /* 0x000e640000000a00 */
[----:B-1----:R-:W-:-:S05]  /*0f60*/  IMAD.WIDE R2, R43, 0x4, R2 ;  /* 0x000000042b027825 */ /* 0x002fca00078e0202 */
[----:B------:R1:W5:Y:S01]  /*0f70*/  LDG.E R17, desc[UR36][R2.64] ;  /* 0x0000002402117981 */ /* 0x000362000c1e1900 */
[----:B------:R-:W-:Y:S05]  /*0f80*/  BRA `(.L_x_1241) ;  /* 0x0000000000247947 */ /* 0x000fea0003800000 */
.L_x_1240:
[----:B------:R-:W-:Y:S02]  /*0f90*/  ULDC.64 UR4, c[0x0][0xa08] ;  /* 0x0002820000047ab9 */ /* 0x000fe40000000a00 */
[----:B------:R-:W-:-:S04]  /*0fa0*/  ISETP.NE.U32.AND P0, PT, RZ, UR4, PT ;  /* 0x00000004ff007c0c */ /* 0x000fc8000bf05070 */
[----:B------:R-:W-:-:S13]  /*0fb0*/  ISETP.NE.AND.EX P0, PT, RZ, UR5, PT, P0 ;  /* 0x00000005ff007c0c */ /* 0x000fda000bf05300 */
[----:B------:R-:W-:Y:S05]  /*0fc0*/  @!P0 BRA `(.L_x_1241) ;  /* 0x0000000000148947 */ /* 0x000fea0003800000 */
[----:B------:R-:W1:Y:S02]  /*0fd0*/  LDC.64 R2, c[0x0][0xa08] ;  /* 0x00028200ff027b82 */ /* 0x000e640000000a00 */
[----:B-1----:R-:W-:-:S05]  /*0fe0*/  IMAD.WIDE R2, R43, 0x4, R2 ;  /* 0x000000042b027825 */ /* 0x002fca00078e0202 */
[----:B------:R-:W2:Y:S04]  /*0ff0*/  LDG.E R17, desc[UR36][R2.64] ;  /* 0x0000002402117981 */ /* 0x000ea8000c1e1900 */
[----:B------:R-:W2:Y:S02]  /*1000*/  LDG.E R4, desc[UR36][R2.64+0x4] ;  /* 0x0000042402047981 */ /* 0x000ea4000c1e1900 */
[----:B--2---:R-:W-:-:S07]  /*1010*/  IMAD.IADD R17, R4, 0x1, -R17 ;  /* 0x0000000104117824 */ /* 0x004fce00078e0a11 */
.L_x_1241:
[----:B------:R-:W2:Y:S01]  /*1020*/  LDC R203, c[0x0][0x448] ;  /* 0x00011200ffcb7b82 */ /* 0x000ea20000000800 */
[----:B------:R-:W-:Y:S01]  /*1030*/  IMAD.SHL.U32 R22, R41, 0x80, RZ ;  /* 0x0000008029167824 */ /* 0x000fe200078e00ff */
[----:B------:R-:W-:Y:S01]  /*1040*/  LOP3.LUT R16, R16, 0xffefffff, RZ, 0xc0, !PT ;  /* 0xffefffff10107812 */ /* 0x000fe200078ec0ff */
[----:B-----5:R-:W-:Y:S02]  /*1050*/  IMAD.IADD R17, R17, 0x1, -R0 ;  /* 0x0000000111117824 */ /* 0x020fe400078e0a00 */
[----:B-1----:R-:W-:-:S03]  /*1060*/  VIADD R2, R22, 0x7f ;  /* 0x0000007f16027836 */ /* 0x002fc60000000000 */
[----:B------:R-:W1:Y:S01]  /*1070*/  LDC.64 R8, c[0x0][0x9e0] ;  /* 0x00027800ff087b82 */ /* 0x000e620000000a00 */
[----:B--2---:R-:W-:Y:S02]  /*1080*/  ISETP.NE.AND P2, PT, R203, 0x1, PT ;  /* 0x00000001cb00780c */ /* 0x004fe40003f45270 */
[----:B-1----:R-:W-:-:S11]  /*1090*/  ISETP.GE.AND P1, PT, R9, 0x1, PT ;  /* 0x000000010900780c */ /* 0x002fd60003f26270 */
[----:B------:R-:W1:Y:S01]  /*10a0*/  @P2 LDC R3, c[0x0][0x44c] ;  /* 0x00011300ff032b82 */ /* 0x000e620000000800 */
[----:B------:R-:W-:-:S04]  /*10b0*/  @P2 LOP3.LUT R16, R16, 0x100000, RZ, 0xfc, !PT ;  /* 0x0010000010102812 */ /* 0x000fc800078efcff */
[----:B------:R-:W-:-:S03]  /*10c0*/  LOP3.LUT R16, R16, 0xfff7ffff, RZ, 0xc0, !PT ;  /* 0xfff7ffff10107812 */ /* 0x000fc600078ec0ff */
[----:B------:R-:W2:Y:S01]  /*10d0*/  @P2 LDC R5, c[0x0][0x450] ;  /* 0x00011400ff052b82 */ /* 0x000ea20000000800 */
[----:B------:R-:W-:Y:S01]  /*10e0*/  @P1 LOP3.LUT R16, R16, 0x80000, RZ, 0xfc, !PT ;  /* 0x0008000010101812 */ /* 0x000fe200078efcff */
[----:B-1----:R-:W-:Y:S01]  /*10f0*/  @P2 IMAD.HI.U32 R0, R2, R3, RZ ;  /* 0x0000000302002227 */ /* 0x002fe200078e00ff */
[----:B0-----:R-:W-:-:S04]  /*1100*/  IADD3 R3, R17, 0x1, -R18 ;  /* 0x0000000111037810 */ /* 0x001fc80007ffe812 */
        /* <DEDUP_REMOVED lines=14> */
.L_x_1243:
[----:B------:R-:W-:-:S13]  /*11f0*/  ISETP.NE.AND P0, PT, R9, 0x1, PT ;  /* 0x000000010900780c */ /* 0x000fda0003f05270 */
[----:B------:R-:W0:Y:S02]  /*1200*/  @P0 LDC.64 R4, c[0x0][0x9e8] ;  /* 0x00027a00ff040b82 */ /* 0x000e240000000a00 */
[----:B0-----:R-:W-:-:S05]  /*1210*/  @P0 IMAD.HI.U32 R4, R2, R4, RZ ;  /* 0x0000000402040227 */ /* 0x001fca00078e00ff */
[----:B------:R-:W-:-:S07]  /*1220*/  @P0 SHF.R.U32.HI R2, RZ, R5, R4 ;  /* 0x00000005ff020219 */ /* 0x000fce0000011604 */
.L_x_1244:
[----:B------:R-:W-:-:S05]  /*1230*/  IMAD R3, R2, R9, R9 ;  /* 0x0000000902037224 */ /* 0x000fca00078e0209 */
[----:B------:R-:W-:-:S07]  /*1240*/  VIMNMX R0, R0, R3, PT ;  /* 0x0000000300007248 */ /* 0x000fce0003fe0100 */
.L_x_1242:
[----:B------:R-:W0:Y:S01]  /*1250*/  @P2 LDC R3, c[0x0][0x44c] ;  /* 0x00011300ff032b82 */ /* 0x000e220000000800 */
[----:B------:R-:W-:Y:S01]  /*1260*/  VIADD R2, R0, 0x5f ;  /* 0x0000005f00027836 */ /* 0x000fe20000000000 */
[----:B------:R-:W-:Y:S01]  /*1270*/  ULDC UR4, c[0x0][0x9dc] ;  /* 0x0002770000047ab9 */ /* 0x000fe20000000800 */
[----:B------:R-:W-:Y:S02]  /*1280*/  VIADD R0, R17, 0x5f ;  /* 0x0000005f11007836 */ /* 0x000fe40000000000 */
[----:B------:R-:W-:Y:S02]  /*1290*/  IMAD.MOV.U32 R7, RZ, RZ, R22 ;  /* 0x000000ffff077224 */ /* 0x000fe400078e0016 */
[----:B------:R-:W-:Y:S01]  /*12a0*/  IMAD.HI R0, R0, 0x2aaaaaab, RZ ;  /* 0x2aaaaaab00007827 */ /* 0x000fe200078e02ff */
[----:B------:R-:W1:Y:S03]  /*12b0*/  @P2 LDC R4, c[0x0][0x450] ;  /* 0x00011400ff042b82 */ /* 0x000e660000000800 */
[----:B------:R-:W-:-:S04]  /*12c0*/  IMAD.HI R2, R2, 0x2aaaaaab, RZ ;  /* 0x2aaaaaab02027827 */ /* 0x000fc800078e02ff */
[----:B------:R-:W-:Y:S01]  /*12d0*/  IMAD.IADD R74, R17, 0x1, -R18 ;  /* 0x00000001114a7824 */ /* 0x000fe200078e0a12 */
[----:B------:R-:W-:-:S04]  /*12e0*/  SHF.R.U32.HI R5, RZ, 0x1f, R2 ;  /* 0x0000001fff057819 */ /* 0x000fc80000011602 */
[----:B------:R-:W-:Y:S01]  /*12f0*/  LEA.HI.SX32 R72, R2, R5, 0x1c ;  /* 0x0000000502487211 */ /* 0x000fe200078fe2ff */
[----:B0-----:R-:W-:-:S05]  /*1300*/  @P2 IMAD.HI.U32 R3, R22, R3, RZ ;  /* 0x0000000316032227 */ /* 0x001fca00078e00ff */
[----:B-1----:R-:W-:Y:S02]  /*1310*/  @P2 SHF.R.U32.HI R7, RZ, R4, R3 ;  /* 0x00000004ff072219 */ /* 0x002fe40000011603 */
[----:B------:R-:W-:-:S04]  /*1320*/  SHF.R.U32.HI R3, RZ, 0x1f, R0 ;  /* 0x0000001fff037819 */ /* 0x000fc80000011600 */
[----:B------:R-:W-:Y:S01]  /*1330*/  LEA.HI.SX32 R3, R0, R3, 0x1c ;  /* 0x0000000300037211 */ /* 0x000fe200078fe2ff */
[----:B------:R-:W-:-:S03]  /*1340*/  IMAD.IADD R0, R74, 0x1, R7 ;  /* 0x000000014a007824 */ /* 0x000fc600078e0207 */
[----:B------:R-:W-:Y:S01]  /*1350*/  VIMNMX R72, R3, R72, PT ;  /* 0x0000004803487248 */ /* 0x000fe20003fe0100 */
[----:B------:R-:W-:Y:S01]  /*1360*/  VIADD R2, R0, -UR4 ;  /* 0x8000000400027c36 */ /* 0x000fe20008000000 */
[----:B------:R-:W-:Y:S06]  /*1370*/  @!P1 BRA `(.L_x_1245) ;  /* 0x00000000003c9947 */ /* 0x000fec0003800000 */
        /* <DEDUP_REMOVED lines=9> */
.L_x_1246:
[----:B------:R-:W-:-:S13]  /*1410*/  ISETP.NE.AND P0, PT, R9, 0x1, PT ;  /* 0x000000010900780c */ /* 0x000fda0003f05270 */
[----:B------:R-:W0:Y:S02]  /*1420*/  @P0 LDC.64 R4, c[0x0][0x9e8] ;  /* 0x00027a00ff040b82 */ /* 0x000e240000000a00 */
[----:B0-----:R-:W-:-:S05]  /*1430*/  @P0 IMAD.HI.U32 R4, R0, R4, RZ ;  /* 0x0000000400040227 */ /* 0x001fca00078e00ff */
[----:B------:R-:W-:-:S07]  /*1440*/  @P0 SHF.R.U32.HI R0, RZ, R5, R4 ;  /* 0x00000005ff000219 */ /* 0x000fce0000011604 */
.L_x_1247:
[----:B------:R-:W-:-:S05]  /*1450*/  IMAD R3, R0, R9, RZ ;  /* 0x0000000900037224 */ /* 0x000fca00078e02ff */
[----:B------:R-:W-:-:S07]  /*1460*/  VIMNMX R2, R2, R3, !PT ;  /* 0x0000000302027248 */ /* 0x000fce0007fe0100 */
.L_x_1245:
[----:B------:R-:W-:Y:S01]  /*1470*/  IMAD.HI R0, R2, 0x2aaaaaab, RZ ;  /* 0x2aaaaaab02007827 */ /* 0x000fe200078e02ff */
[----:B------:R-:W-:Y:S02]  /*1480*/  PLOP3.LUT P0, PT, PT, PT, PT, 0x80, 0x0 ;  /* 0x000000000000781c */ /* 0x000fe40003f0f070 */
[----:B------:R-:W-:Y:S02]  /*1490*/  CS2R R118, SRZ ;  /* 0x0000000000767805 */ /* 0x000fe4000001ff00 */
[----:B------:R-:W-:Y:S02]  /*14a0*/  CS2R R116, SRZ ;  /* 0x0000000000747805 */ /* 0x000fe4000001ff00 */
[----:B------:R-:W-:Y:S02]  /*14b0*/  CS2R R114, SRZ ;  /* 0x0000000000727805 */ /* 0x000fe4000001ff00 */
[----:B------:R-:W-:Y:S02]  /*14c0*/  SHF.R.U32.HI R3, RZ, 0x1f, R0 ;  /* 0x0000001fff037819 */ /* 0x000fe40000011600 */
[----:B------:R-:W-:-:S02]  /*14d0*/  CS2R R112, SRZ ;  /* 0x0000000000707805 */ /* 0x000fc4000001ff00 */
[----:B------:R-:W-:Y:S02]  /*14e0*/  CS2R R110, SRZ ;  /* 0x00000000006e7805 */ /* 0x000fe4000001ff00 */
[----:B------:R-:W-:Y:S02]  /*14f0*/  CS2R R108, SRZ ;  /* 0x00000000006c7805 */ /* 0x000fe4000001ff00 */
[----:B------:R-:W-:Y:S01]  /*1500*/  LEA.HI.SX32 R3, R0, R3, 0x1c ;  /* 0x0000000300037211 */ /* 0x000fe200078fe2ff */
[----:B------:R-:W-:Y:S01]  /*1510*/  IMAD.MOV.U32 R0, RZ, RZ, RZ ;  /* 0x000000ffff007224 */ /* 0x000fe200078e00ff */
[----:B------:R-:W-:Y:S02]  /*1520*/  CS2R R106, SRZ ;  /* 0x00000000006a7805 */ /* 0x000fe4000001ff00 */
[----:B------:R-:W-:Y:S02]  /*1530*/  CS2R R104, SRZ ;  /* 0x0000000000687805 */ /* 0x000fe4000001ff00 */
[----:B------:R-:W-:-:S02]  /*1540*/  VIMNMX R194, RZ, R3, !PT ;  /* 0x00000003ffc27248 */ /* 0x000fc40007fe0100 */
[----:B------:R-:W-:Y:S02]  /*1550*/  CS2R R56, SRZ ;  /* 0x0000000000387805 */ /* 0x000fe4000001ff00 */
[----:B------:R-:W-:Y:S02]  /*1560*/  CS2R R98, SRZ ;  /* 0x0000000000627805 */ /* 0x000fe4000001ff00 */
[----:B------:R-:W-:Y:S02]  /*1570*/  CS2R R100, SRZ ;  /* 0x0000000000647805 */ /* 0x000fe4000001ff00 */
[----:B------:R-:W-:Y:S02]  /*1580*/  ISETP.GT.AND P1, PT, R72, R194, PT ;  /* 0x000000c24800720c */ /* 0x000fe40003f24270 */
        /* <DEDUP_REMOVED lines=12> */
[----:B------:R-:W-:Y:S01]  /*1650*/  CS2R R32, SRZ ;  /* 0x0000000000207805 */ /* 0x000fe2000001ff00 */
[----:B------:R-:W-:Y:S01]  /*1660*/  IMAD.MOV.U32 R73, RZ, RZ, RZ ;  /* 0x000000ffff497224 */ /* 0x000fe200078e00ff */
        /* <DEDUP_REMOVED lines=22> */
[----:B------:R-:W-:Y:S01]  /*17d0*/  CS2R R6, SRZ ;  /* 0x0000000000067805 */ /* 0x000fe2000001ff00 */
[----:B------:R-:W-:Y:S01]  /*17e0*/  IMAD.MOV.U32 R52, RZ, RZ, RZ ;  /* 0x000000ffff347224 */ /* 0x000fe200078e00ff */
[----:B------:R-:W-:Y:S01]  /*17f0*/  CS2R R4, SRZ ;  /* 0x0000000000047805 */ /* 0x000fe2000001ff00 */
        /* <DEDUP_REMOVED lines=32> */
.L_x_1249:
[----:B------:R-:W-:Y:S02]  /*1a00*/  LEA.HI R0, R201, R201, RZ, 0x1 ;  /* 0x000000c9c9007211 */ /* 0x000fe400078f08ff */
[----:B------:R-:W-:Y:S02]  /*1a10*/  ISETP.NE.AND P0, PT, R19, 0x3, PT ;  /* 0x000000031300780c */ /* 0x000fe40003f05270 */
[----:B------:R-:W-:-:S05]  /*1a20*/  LOP3.LUT R0, R0, 0xfffffffe, RZ, 0xc0, !PT ;  /* 0xfffffffe00007812 */ /* 0x000fca00078ec0ff */
[----:B------:R-:W-:-:S05]  /*1a30*/  IMAD.IADD R0, R201, 0x1, -R0 ;  /* 0x00000001c9007824 */ /* 0x000fca00078e0a00 */
[----:B------:R-:W-:-:S04]  /*1a40*/  SHF.L.U32 R0, R0, 0x1f, RZ ;  /* 0x0000001f00007819 */ /* 0x000fc800000006ff */
[----:B------:R-:W0:Y:S02]  /*1a50*/  SYNCS.PHASECHK.TRANS64.TRYWAIT P1, [UR40+0x30800], R0 ;  /* 0x03080000ff0075a7 */ /* 0x000e240008020168 */
[----:B0-----:R-:W-:Y:S05]  /*1a60*/  @!P1 BRA `(.L_x_1250) ;  /* 0x0000015800c49947 */ /* 0x001fea0003800000 */
.L_x_1441:
[----:B------:R-:W-:Y:S05]  /*1a70*/  @!P0 BRA `(.L_x_1251) ;  /* 0x0000000000048947 */ /* 0x000fea0003800000 */
[----:B------:R-:W-:Y:S01]  /*1a80*/  BPT.TRAP 0x1 ;  /* 0x000000040000795c */ /* 0x000fe20000300000 */
.L_x_1251:
[----:B------:R-:W-:Y:S02]  /*1a90*/  IMAD.U32 R13, RZ, RZ, UR38 ;  /* 0x00000026ff0d7e24 */ /* 0x000fe4000f8e00ff */
[----:B0-----:R-:W-:-:S03]  /*1aa0*/  IMAD.U32 R0, RZ, RZ, UR39 ;  /* 0x00000027ff007e24 */ /* 0x001fc6000f8e00ff */
[----:B------:R-:W-:Y:S02]  /*1ab0*/  LEA R13, R13, UR40, 0x3 ;  /* 0x000000280d0d7c11 */ /* 0x000fe4000f8e18ff */
[----:B------:R-:W-:-:S04]  /*1ac0*/  SHF.L.U32 R0, R0, 0x1f, RZ ;  /* 0x0000001f00007819 */ /* 0x000fc800000006ff */
[----:B------:R0:W1:Y:S01]  /*1ad0*/  SYNCS.PHASECHK.TRANS64.TRYWAIT P1, [R13+URZ+0x30830], R0 ;  /* 0x030830000d0075a7 */ /* 0x000062000802017f */
[----:B------:R-:W-:Y:S05]  /*1ae0*/  @!P0 BRA `(.L_x_1252) ;  /* 0x0000000000048947 */ /* 0x000fea0003800000 */
[----:B------:R-:W-:Y:S01]  /*1af0*/  BPT.TRAP 0x1 ;  /* 0x000000040000795c */ /* 0x000fe20000300000 */
.L_x_1252:
[----:B-1----:R-:W-:Y:S05]  /*1b00*/  @P1 BRA `(.L_x_1253) ;  /* 0x0000000000081947 */ /* 0x002fea0003800000 */
[----:B------:R-:W1:Y:S02]  /*1b10*/  SYNCS.PHASECHK.TRANS64.TRYWAIT P1, [R13+URZ+0x30830], R0 ;  /* 0x030830000d0075a7 */ /* 0x000e64000802017f */
[----:B-1----:R-:W-:Y:S05]  /*1b20*/  @!P1 BRA `(.L_x_1254) ;  /* 0x0000015800ac9947 */ /* 0x002fea0003800000 */
.L_x_1253:
        /* <DEDUP_REMOVED lines=99> */
.L_x_1255:
[----:B------:R-:W-:Y:S01]  /*2160*/  ISETP.NE.AND P2, PT, R203, 0x1, PT ;  /* 0x00000001cb00780c */ /* 0x000fe20003f45270 */
[----:B------:R-:W-:Y:S01]  /*2170*/  ULDC UR5, c[0x0][0x9d8] ;  /* 0x0002760000057ab9 */ /* 0x000fe20000000800 */
[----:B------:R-:W-:Y:S01]  /*2180*/  R2UR UR4, R13 ;  /* 0x000000000d0472ca */ /* 0x000fe200000e0000 */
[----:B------:R-:W-:Y:S01]  /*2190*/  FMUL.FTZ R10, R24, UR5 ;  /* 0x00000005180a7c20 */ /* 0x000fe20008410000 */
[----:B------:R-:W-:Y:S01]  /*21a0*/  FMUL.FTZ R3, R26, UR5 ;  /* 0x000000051a037c20 */ /* 0x000fe20008410000 */
[----:B01----:R-:W-:Y:S02]  /*21b0*/  IMAD.IADD R13, R192, 0x1, R22 ;  /* 0x00000001c00d7824 */ /* 0x003fe400078e0216 */
[----:B------:R-:W-:Y:S01]  /*21c0*/  FMUL.FTZ R29, R29, UR5 ;  /* 0x000000051d1d7c20 */ /* 0x000fe20008410000 */
[----:B------:R-:W-:Y:S01]  /*21d0*/  FMUL.FTZ R33, R33, UR5 ;  /* 0x0000000521217c20 */ /* 0x000fe20008410000 */
[----:B------:R-:W-:Y:S01]  /*21e0*/  FMUL.FTZ R9, R31, UR5 ;  /* 0x000000051f097c20 */ /* 0x000fe20008410000 */
[----:B------:R-:W-:Y:S01]  /*21f0*/  FMUL.FTZ R25, R25, UR5 ;  /* 0x0000000519197c20 */ /* 0x000fe20008410000 */
[----:B------:R0:W1:Y:S01]  /*2200*/  MUFU.TANH R76, R29 ;  /* 0x0000001d004c7308 */ /* 0x0000620000002400 */
[----:B------:R-:W-:-:S02]  /*2210*/  IMAD.MOV.U32 R31, RZ, RZ, -0x60 ;  /* 0xffffffa0ff1f7424 */ /* 0x000fc400078e00ff */
[----:B------:R-:W-:Y:S01]  /*2220*/  FMUL.FTZ R28, R28, UR5 ;  /* 0x000000051c1c7c20 */ /* 0x000fe20008410000 */
[----:B------:R-:W2:Y:S01]  /*2230*/  @P2 LDC R24, c[0x0][0x44c] ;  /* 0x00011300ff182b82 */ /* 0x000ea20000000800 */
[----:B------:R-:W-:Y:S01]  /*2240*/  FMUL.FTZ R0, R27, UR5 ;  /* 0x000000051b007c20 */ /* 0x000fe20008410000 */
[----:B------:R-:W-:Y:S01]  /*2250*/  UIADD3 UR4, UR4, 0x30840, URZ ;  /* 0x0003084004047890 */ /* 0x000fe2000fffe03f */
[----:B------:R-:W-:Y:S01]  /*2260*/  FMUL.FTZ R2, R30, UR5 ;  /* 0x000000051e027c20 */ /* 0x000fe20008410000 */
[----:B------:R-:W-:Y:S01]  /*2270*/  FMUL.FTZ R32, R32, UR5 ;  /* 0x0000000520207c20 */ /* 0x000fe20008410000 */
[----:B------:R-:W3:Y:S01]  /*2280*/  MUFU.TANH R77, R33 ;  /* 0x00000021004d7308 */ /* 0x000ee20000002400 */
[----:B0-----:R-:W-:Y:S01]  /*2290*/  IMAD.MOV.U32 R29, RZ, RZ, R13 ;  /* 0x000000ffff1d7224 */ /* 0x001fe200078e000d */
[----:B------:R-:W-:Y:S01]  /*22a0*/  UPRMT UR4, UR60, 0x654, UR4 ;  /* 0x000006543c047896 */ /* 0x000fe20008000004 */
[----:B------:R-:W0:Y:S01]  /*22b0*/  @P2 LDC R26, c[0x0][0x450] ;  /* 0x00011400ff1a2b82 */ /* 0x000e220000000800 */
[----:B------:R-:W-:Y:S01]  /*22c0*/  FMUL.FTZ R12, R34, UR5 ;  /* 0x00000005220c7c20 */ /* 0x000fe20008410000 */
[----:B------:R-:W-:Y:S01]  /*22d0*/  FMUL.FTZ R14, R35, UR5 ;  /* 0x00000005230e7c20 */ /* 0x000fe20008410000 */
[----:B------:R-:W-:Y:S01]  /*22e0*/  FMUL.FTZ R36, R36, UR5 ;  /* 0x0000000524247c20 */ /* 0x000fe20008410000 */
[----:B------:R-:W-:Y:S01]  /*22f0*/  FMUL.FTZ R37, R37, UR5 ;  /* 0x0000000525257c20 */ /* 0x000fe20008410000 */
[----:B------:R4:W0:Y:S01]  /*2300*/  MUFU.TANH R73, R25 ;  /* 0x0000001900497308 */ /* 0x0008220000002400 */
        /* <DEDUP_REMOVED lines=10> */
[----:B--2---:R-:W-:-:S04]  /*23b0*/  @P2 IMAD.HI.U32 R15, R13, R24, RZ ;  /* 0x000000180d0f2227 */ /* 0x004fc800078e00ff */
[----:B------:R-:W-:Y:S01]  /*23c0*/  FMUL.FTZ R49, R49, UR5 ;  /* 0x0000000531317c20 */ /* 0x000fe20008410000 */
[----:B------:R-:W-:Y:S01]  /*23d0*/  FMUL.FTZ R50, R50, UR5 ;  /* 0x0000000532327c20 */ /* 0x000fe20008410000 */
[----:B------:R-:W-:Y:S01]  /*23e0*/  FMUL.FTZ R51, R51, UR5 ;  /* 0x0000000533337c20 */ /* 0x000fe20008410000 */
[----:B------:R-:W-:Y:S01]  /*23f0*/  FMUL.FTZ R53, R53, UR5 ;  /* 0x0000000535357c20 */ /* 0x000fe20008410000 */
[----:B------:R-:W-:Y:S01]  /*2400*/  FMUL.FTZ R55, R55, UR5 ;  /* 0x0000000537377c20 */ /* 0x000fe20008410000 */
[----:B------:R-:W-:Y:S01]  /*2410*/  FMUL.FTZ R57, R57, UR5 ;  /* 0x0000000539397c20 */ /* 0x000fe20008410000 */
[----:B------:R-:W-:Y:S01]  /*2420*/  FMUL.FTZ R59, R59, UR5 ;  /* 0x000000053b3b7c20 */ /* 0x000fe20008410000 */
[----:B0-----:R-:W-:Y:S01]  /*2430*/  @P2 SHF.R.U32.HI R29, RZ, R26, R15 ;  /* 0x0000001aff1d2219 */ /* 0x001fe2000001160f */
[----:B------:R-:W-:Y:S02]  /*2440*/  IMAD R26, R72, R31, 0x61 ;  /* 0x00000061481a7424 */ /* 0x000fe400078e021f */
[----:B------:R-:W-:Y:S01]  /*2450*/  FMUL.FTZ R61, R61, UR5 ;  /* 0x000000053d3d7c20 */ /* 0x000fe20008410000 */
[----:B----4-:R-:W-:Y:S01]  /*2460*/  FMUL.FTZ R25, R63, UR5 ;  /* 0x000000053f197c20 */ /* 0x010fe20008410000 */
        /* <DEDUP_REMOVED lines=9> */
[----:B------:R2:W4:Y:S01]  /*2500*/  MUFU.TANH R75, R28 ;  /* 0x0000001c004b7308 */ /* 0x0005220000002400 */
[----:B------:R-:W-:Y:S01]  /*2510*/  FMUL.FTZ R46, R46, UR5 ;  /* 0x000000052e2e7c20 */ /* 0x000fe20008410000 */
[----:B------:R-:W-:Y:S01]  /*2520*/  FMUL.FTZ R52, R52, UR5 ;  /* 0x0000000534347c20 */ /* 0x000fe20008410000 */
[----:B------:R-:W-:Y:S01]  /*2530*/  FMUL.FTZ R62, R62, UR5 ;  /* 0x000000053e3e7c20 */ /* 0x000fe20008410000 */
[----:B------:R-:W-:Y:S01]  /*2540*/  LOP3.LUT P1, RZ, R16, 0x80000, RZ, 0xc0, !PT ;  /* 0x0008000010ff7812 */ /* 0x000fe2000782c0ff */
[----:B------:R-:W-:Y:S01]  /*2550*/  IMAD R24, R72, -0x60, R17 ;  /* 0xffffffa048187824 */ /* 0x000fe200078e0211 */
[----:B------:R-:W-:Y:S01]  /*2560*/  ULDC UR50, c[0x0][0x9dc] ;  /* 0x0002770000327ab9 */ /* 0x000fe20000000800 */
[----:B------:R-:W-:Y:S01]  /*2570*/  SYNCS.ARRIVE.TRANS64.RED.A1T0 RZ, [UR4], RZ ;  /* 0x000000ffffff79a7 */ /* 0x000fe20008100404 */
[----:B------:R-:W0:Y:S01]  /*2580*/  MUFU.TANH R10, R10 ;  /* 0x0000000a000a7308 */ /* 0x000e220000002400 */
[----:B--2---:R-:W-:-:S02]  /*2590*/  IMAD R28, R23, -0x2, R26 ;  /* 0xfffffffe171c7824 */ /* 0x004fc400078e021a */
[----:B------:R-:W-:Y:S01]  /*25a0*/  FMUL.FTZ R54, R54, UR5 ;  /* 0x0000000536367c20 */ /* 0x000fe20008410000 */
[----:B------:R-:W-:Y:S01]  /*25b0*/  ULOP3.LUT UR4, URZ, UR50, URZ, 0x33, !UPT ;  /* 0x000000323f047292 */ /* 0x000fe2000f8e333f */
[----:B------:R-:W-:Y:S01]  /*25c0*/  FMUL.FTZ R56, R56, UR5 ;  /* 0x0000000538387c20 */ /* 0x000fe20008410000 */
[----:B------:R-:W-:Y:S01]  /*25d0*/  VIADD R24, R24, 0x60 ;  /* 0x0000006018187836 */ /* 0x000fe20000000000 */
[----:B------:R-:W-:Y:S01]  /*25e0*/  IADD3 R30, -R18, R28, R17 ;  /* 0x0000001c121e7210 */ /* 0x000fe20007ffe111 */
[----:B------:R-:W-:Y:S01]  /*25f0*/  FMUL.FTZ R58, R58, UR5 ;  /* 0x000000053a3a7c20 */ /* 0x000fe20008410000 */
[----:B------:R-:W2:Y:S01]  /*2600*/  MUFU.TANH R3, R3 ;  /* 0x0000000300037308 */ /* 0x000ea20000002400 */
[----:B------:R-:W-:Y:S01]  /*2610*/  FMUL.FTZ R60, R60, UR5 ;  /* 0x000000053c3c7c20 */ /* 0x000fe20008410000 */
[----:B------:R-:W-:Y:S02]  /*2620*/  ULDC UR5, c[0x0][0x9e0] ;  /* 0x0002780000057ab9 */ /* 0x000fe40000000800 */
[----:B------:R-:W-:-:S04]  /*2630*/  VIADD R63, R30, UR5 ;  /* 0x000000051e3f7c36 */ /* 0x000fc80008000000 */
        /* <DEDUP_REMOVED lines=39> */
[----:B------:R1:W2:Y:S01]  /*28b0*/  MUFU.TANH R38, R56 ;  /* 0x0000003800267308 */ /* 0x0002a20000002400 */
[----:B-----5:R-:W-:-:S07]  /*28c0*/  IMAD R54, R23, -0x2, R24 ;  /* 0xfffffffe17367824 */ /* 0x020fce00078e0218 */
[----:B------:R5:W2:Y:S01]  /*28d0*/  MUFU.TANH R79, R58 ;  /* 0x0000003a004f7308 */ /* 0x000aa20000002400 */
[----:B-1----:R-:W-:-:S04]  /*28e0*/  VIADD R56, R30, UR4 ;  /* 0x000000041e387c36 */ /* 0x002fc80008000000 */
[----:B0-----:R-:W-:-:S03]  /*28f0*/  IMAD.IADD R31, R56, 0x1, R33 ;  /* 0x00000001381f7824 */ /* 0x001fc600078e0221 */
[----:B------:R0:W1:Y:S01]  /*2900*/  MUFU.TANH R34, R60 ;  /* 0x0000003c00227308 */ /* 0x0000620000002400 */
[----:B-----5:R-:W-:Y:S01]  /*2910*/  VIADD R58, R26, 0xffffffff ;  /* 0xffffffff1a3a7836 */ /* 0x020fe20000000000 */
[----:B------:R-:W-:Y:S01]  /*2920*/  VIADDMNMX R26, R33, R63, R54, PT ;  /* 0x0000003f211a7246 */ /* 0x000fe20003800136 */
[----:B0-----:R-:W-:Y:S01]  /*2930*/  VIADD R60, R28, 0xffffffff ;  /* 0xffffffff1c3c7836 */ /* 0x001fe20000000000 */
[----:B--234-:R-:W-:Y:S06]  /*2940*/  @!P1 BRA `(.L_x_1256) ;  /* 0x00000000005c9947 */ /* 0x01cfec0003800000 */
[----:B------:R-:W-:Y:S01]  /*2950*/  IADD3 R33, -R18, R17, R33 ;  /* 0x0000001112217210 */ /* 0x000fe20007ffe121 */
        /* <DEDUP_REMOVED lines=12> */
.L_x_1258:
[----:B------:R-:W-:Y:S02]  /*2a20*/  ULDC UR4, c[0x0][0x9e4] ;  /* 0x0002790000047ab9 */ /* 0x000fe40000000800 */
[----:B------:R-:W-:-:S05]  /*2a30*/  IMAD.U32 R28, RZ, RZ, UR4 ;  /* 0x00000004ff1c7e24 */ /* 0x000fca000f8e00ff */
[----:B------:R-:W-:-:S13]  /*2a40*/  ISETP.NE.AND P1, PT, R28, 0x1, PT ;  /* 0x000000011c00780c */ /* 0x000fda0003f25270 */
[----:B------:R-:W0:Y:S02]  /*2a50*/  @P1 LDC.64 R66, c[0x0][0x9e8] ;  /* 0x00027a00ff421b82 */ /* 0x000e240000000a00 */
[----:B0-----:R-:W-:-:S05]  /*2a60*/  @P1 IMAD.HI.U32 R24, R33, R66, RZ ;  /* 0x0000004221181227 */ /* 0x001fca00078e00ff */
[----:B------:R-:W-:-:S07]  /*2a70*/  @P1 SHF.R.U32.HI R33, RZ, R67, R24 ;  /* 0x00000043ff211219 */ /* 0x000fce0000011618 */
.L_x_1259:
[----:B------:R-:W-:Y:S05]  /*2a80*/  BSYNC B0 ;  /* 0x0000000000007941 */ /* 0x000fea0003800000 */
.L_x_1257:
[----:B------:R-:W-:-:S05]  /*2a90*/  IMAD R33, R33, R28, R60 ;  /* 0x0000001c21217224 */ /* 0x000fca00078e023c */
[----:B------:R-:W-:Y:S02]  /*2aa0*/  VIADDMNMX R26, R33, R28, R26, PT ;  /* 0x0000001c211a7246 */ /* 0x000fe4000380011a */
[----:B------:R-:W-:-:S07]  /*2ab0*/  VIMNMX R31, R31, R33, !PT ;  /* 0x000000211f1f7248 */ /* 0x000fce0007fe0100 */
.L_x_1256:
[C---:B------:R-:W-:Y:S01]  /*2ac0*/  ISETP.GE.AND P6, PT, R58.reuse, 0x9, PT ;  /* 0x000000093a00780c */ /* 0x040fe20003fc6270 */
[----:B------:R-:W0:Y:S01]  /*2ad0*/  SHFL.IDX PT, R29, R29, 0x1, 0x1c1f ;  /* 0x003c1f001d1d7f89 */ /* 0x000e2200000e0000 */
        /* <DEDUP_REMOVED lines=11> */
[----:B------:R-:W-:Y:S01]  /*2b90*/  FSEL R84, R76, -INF , !P2 ;  /* 0xff8000004c547808 */ /* 0x000fe20005000000 */
[----:B0-----:R-:W-:Y:S01]  /*2ba0*/  IMAD.IADD R33, R56, 0x1, R29 ;  /* 0x0000000138217824 */ /* 0x001fe200078e021d */
        /* <DEDUP_REMOVED lines=74> */
[----:B-1----:R-:W-:Y:S02]  /*3050*/  FSEL R34, R34, -INF , !P2 ;  /* 0xff80000022227808 */ /* 0x002fe40005000000 */
        /* <DEDUP_REMOVED lines=25> */
[----:B------:R-:W-:Y:S02]  /*31f0*/  VIADDMNMX R31, R29, R63, R54, PT ;  /* 0x0000003f1d1f7246 */ /* 0x000fe40003800136 */
[----:B------:R-:W-:-:S04]  /*3200*/  ISETP.LT.OR P5, PT, R26, 0x5a, P5 ;  /* 0x0000005a1a00780c */ /* 0x000fc80002fa1670 */
[----:B------:R-:W-:Y:S02]  /*3210*/  FSEL R26, R69, -INF , !P5 ;  /* 0xff800000451a7808 */ /* 0x000fe40006800000 */
[----:B------:R-:W-:-:S13]  /*3220*/  LOP3.LUT P5, RZ, R16, 0x80000, RZ, 0xc0, !PT ;  /* 0x0008000010ff7812 */ /* 0x000fda00078ac0ff */
[----:B------:R-:W-:Y:S05]  /*3230*/  @!P5 BRA `(.L_x_1260) ;  /* 0x00000000005cd947 */ /* 0x000fea0003800000 */
        /* <DEDUP_REMOVED lines=13> */
.L_x_1262:
[----:B------:R-:W-:Y:S02]  /*3310*/  ULDC UR4, c[0x0][0x9e4] ;  /* 0x0002790000047ab9 */ /* 0x000fe40000000800 */
[----:B------:R-:W-:-:S05]  /*3320*/  IMAD.U32 R37, RZ, RZ, UR4 ;  /* 0x00000004ff257e24 */ /* 0x000fca000f8e00ff */
[----:B------:R-:W-:-:S13]  /*3330*/  ISETP.NE.AND P5, PT, R37, 0x1, PT ;  /* 0x000000012500780c */ /* 0x000fda0003fa5270 */
[----:B------:R-:W0:Y:S02]  /*3340*/  @P5 LDC.64 R48, c[0x0][0x9e8] ;  /* 0x00027a00ff305b82 */ /* 0x000e240000000a00 */
[----:B0-----:R-:W-:-:S05]  /*3350*/  @P5 IMAD.HI.U32 R10, R29, R48, RZ ;  /* 0x000000301d0a5227 */ /* 0x001fca00078e00ff */
[----:B------:R-:W-:-:S07]  /*3360*/  @P5 SHF.R.U32.HI R29, RZ, R49, R10 ;  /* 0x00000031ff1d5219 */ /* 0x000fce000001160a */
.L_x_1263:
[----:B------:R-:W-:Y:S05]  /*3370*/  BSYNC B0 ;  /* 0x0000000000007941 */ /* 0x000fea0003800000 */
.L_x_1261:
[----:B------:R-:W-:-:S05]  /*3380*/  IMAD R10, R29, R37, R60 ;  /* 0x000000251d0a7224 */ /* 0x000fca00078e023c */
[----:B------:R-:W-:Y:S02]  /*3390*/  VIADDMNMX R31, R10, R37, R31, PT ;  /* 0x000000250a1f7246 */ /* 0x000fe4000380011f */
[----:B------:R-:W-:-:S07]  /*33a0*/  VIMNMX R33, R33, R10, !PT ;  /* 0x0000000a21217248 */ /* 0x000fce0007fe0100 */
.L_x_1260:
[C---:B------:R-:W-:Y:S01]  /*33b0*/  ISETP.GT.AND P1, PT, R33.reuse, 0x1, !P1 ;  /* 0x000000012100780c */ /* 0x040fe20004f24270 */
[----:B------:R-:W-:Y:S01]  /*33c0*/  ULDC UR4, c[0x0][0x988] ;  /* 0x0002620000047ab9 */ /* 0x000fe20000000800 */
[----:B------:R-:W-:Y:S02]  /*33d0*/  ISETP.GT.AND P6, PT, R33, 0x8, !P6 ;  /* 0x000000082100780c */ /* 0x000fe400077c4270 */
        /* <DEDUP_REMOVED lines=9> */
[----:B------:R-:W-:Y:S01]  /*3470*/  FSEL R58, R9, -INF , !P1 ;  /* 0xff800000093a7808 */ /* 0x000fe20004800000 */
[----:B------:R-:W-:Y:S01]  /*3480*/  IMAD.U32 R9, RZ, RZ, UR4 ;  /* 0x00000004ff097e24 */ /* 0x000fe2000f8e00ff */
[----:B------:R-:W-:-:S02]  /*3490*/  ISETP.NE.AND P1, PT, R66, RZ, PT ;  /* 0x000000ff4200720c */ /* 0x000fc40003f25270 */
[C---:B------:R-:W-:Y:S02]  /*34a0*/  ISETP.GT.AND P4, PT, R33.reuse, RZ, !P4 ;  /* 0x000000ff2100720c */ /* 0x040fe40006784270 */
[----:B------:R-:W-:Y:S02]  /*34b0*/  ISETP.GT.AND P1, PT, R33, 0x10, !P1 ;  /* 0x000000102100780c */ /* 0x000fe40004f24270 */
[C---:B------:R-:W-:Y:S02]  /*34c0*/  ISETP.LT.OR P4, PT, R31.reuse, 0x1, P4 ;  /* 0x000000011f00780c */ /* 0x040fe40002781670 */
[----:B------:R-:W-:Y:S02]  /*34d0*/  ISETP.LT.OR P1, PT, R31, 0x11, P1 ;  /* 0x000000111f00780c */ /* 0x000fe40000f21670 */
[----:B------:R-:W-:Y:S02]  /*34e0*/  ISETP.GT.AND P2, PT, R33, 0x51, !P2 ;  /* 0x000000512100780c */ /* 0x000fe40005744270 */
[----:B------:R-:W-:-:S02]  /*34f0*/  FSEL R60, R12, -INF , !P1 ;  /* 0xff8000000c3c7808 */ /* 0x000fc40004800000 */
[----:B------:R-:W-:Y:S02]  /*3500*/  ISETP.NE.AND P1, PT, R67, RZ, PT ;  /* 0x000000ff4300720c */ /* 0x000fe40003f25270 */
[C---:B------:R-:W-:Y:S02]  /*3510*/  ISETP.GT.AND P3, PT, R33.reuse, 0x58, !P3 ;  /* 0x000000582100780c */ /* 0x040fe40005f64270 */
[----:B------:R-:W-:Y:S02]  /*3520*/  ISETP.GT.AND P1, PT, R33, 0x11, !P1 ;  /* 0x000000112100780c */ /* 0x000fe40004f24270 */
[C---:B------:R-:W-:Y:S02]  /*3530*/  ISETP.LT.OR P2, PT, R31.reuse, 0x52, P2 ;  /* 0x000000521f00780c */ /* 0x040fe40001741670 */
[C---:B------:R-:W-:Y:S02]  /*3540*/  ISETP.LT.OR P1, PT, R31.reuse, 0x12, P1 ;  /* 0x000000121f00780c */ /* 0x040fe40000f21670 */
[----:B------:R-:W-:-:S02]  /*3550*/  ISETP.LT.OR P3, PT, R31, 0x59, P3 ;  /* 0x000000591f00780c */ /* 0x000fc40001f61670 */
[----:B------:R-:W-:Y:S02]  /*3560*/  FSEL R62, R14, -INF , !P1 ;  /* 0xff8000000e3e7808 */ /* 0x000fe40004800000 */
[----:B------:R-:W-:Y:S02]  /*3570*/  ISETP.GT.AND P1, PT, R33, 0x18, !P6 ;  /* 0x000000182100780c */ /* 0x000fe40007724270 */
[----:B------:R-:W-:Y:S02]  /*3580*/  ISETP.NE.AND P6, PT, R78, RZ, PT ;  /* 0x000000ff4e00720c */ /* 0x000fe40003fc5270 */
[----:B------:R-:W-:-:S04]  /*3590*/  ISETP.LT.OR P1, PT, R31, 0x19, P1 ;  /* 0x000000191f00780c */ /* 0x000fc80000f21670 */
        /* <DEDUP_REMOVED lines=37> */
[----:B------:R-:W-:Y:S01]  /*37f0*/  FSEL R76, R47, -INF , !P1 ;  /* 0xff8000002f4c7808 */ /* 0x000fe20004800000 */
[----:B------:R-:W-:Y:S01]  /*3800*/  IMAD.MOV.U32 R47, RZ, RZ, R22 ;  /* 0x000000ffff2f7224 */ /* 0x000fe200078e0016 */
        /* <DEDUP_REMOVED lines=23> */
[----:B------:R-:W-:Y:S02]  /*3980*/  ISETP.LT.OR P1, PT, R31, 0x3a, P1 ;  /* 0x0000003a1f00780c */ /* 0x000fe40000f21670 */
[----:B------:R-:W-:Y:S01]  /*3990*/  FMNMX.FTZ R3, R21, R54, !PT ;  /* 0x0000003615037209 */ /* 0x000fe20007810000 */
[----:B------:R-:W0:Y:S01]  /*39a0*/  SHFL.BFLY PT, R10, R27, 0x1, 0x1f ;  /* 0x0c201f001b0a7f89 */ /* 0x000e2200000e0000 */
[----:B------:R-:W-:Y:S02]  /*39b0*/  FSEL R14, R55, -INF , !P1 ;  /* 0xff800000370e7808 */ /* 0x000fe40004800000 */
[----:B------:R-:W-:-:S02]  /*39c0*/  ISETP.NE.AND P1, PT, R53, RZ, PT ;  /* 0x000000ff3500720c */ /* 0x000fc40003f25270 */
[----:B------:R-:W-:Y:S02]  /*39d0*/  FMNMX.FTZ R3, R56, R3, !PT ;  /* 0x0000000338037209 */ /* 0x000fe40007810000 */
[----:B------:R-:W-:Y:S02]  /*39e0*/  ISETP.GT.AND P1, PT, R33, 0x40, !P1 ;  /* 0x000000402100780c */ /* 0x000fe40004f24270 */
[----:B------:R-:W-:Y:S02]  /*39f0*/  FMNMX.FTZ R3, R58, R3, !PT ;  /* 0x000000033a037209 */ /* 0x000fe40007810000 */
[----:B------:R-:W-:-:S04]  /*3a00*/  ISETP.LT.OR P1, PT, R31, 0x41, P1 ;  /* 0x000000411f00780c */ /* 0x000fc80000f21670 */
[----:B------:R-:W-:Y:S02]  /*3a10*/  FSEL R12, R79, -INF , !P1 ;  /* 0xff8000004f0c7808 */ /* 0x000fe40004800000 */
[----:B------:R-:W-:Y:S02]  /*3a20*/  ISETP.GT.AND P1, PT, R33, 0x41, !P6 ;  /* 0x000000412100780c */ /* 0x000fe40007724270 */
[----:B------:R-:W-:Y:S02]  /*3a30*/  ISETP.NE.AND P6, PT, R61, RZ, PT ;  /* 0x000000ff3d00720c */ /* 0x000fe40003fc5270 */
[----:B------:R-:W-:Y:S02]  /*3a40*/  ISETP.LT.OR P1, PT, R31, 0x42, P1 ;  /* 0x000000421f00780c */ /* 0x000fe40000f21670 */
[----:B0-----:R-:W-:Y:S02]  /*3a50*/  FMNMX.FTZ R10, R27, R10, !PT ;  /* 0x0000000a1b0a7209 */ /* 0x001fe40007810000 */
[----:B------:R-:W-:-:S02]  /*3a60*/  FSEL R2, R59, -INF , !P1 ;  /* 0xff8000003b027808 */ /* 0x000fc40004800000 */
[----:B------:R-:W-:Y:S01]  /*3a70*/  ISETP.GT.AND P1, PT, R33, 0x48, !P5 ;  /* 0x000000482100780c */ /* 0x000fe20006f24270 */
[----:B------:R-:W-:Y:S01]  /*3a80*/  FMUL.FTZ R29, R10, R9 ;  /* 0x000000090a1d7220 */ /* 0x000fe20000410000 */
[----:B------:R-:W-:Y:S02]  /*3a90*/  ISETP.NE.AND P5, PT, R85, RZ, PT ;  /* 0x000000ff5500720c */ /* 0x000fe40003fa5270 */
[----:B------:R-:W-:-:S04]  /*3aa0*/  ISETP.LT.OR P1, PT, R31, 0x49, P1 ;  /* 0x000000491f00780c */ /* 0x000fc80000f21670 */
[----:B------:R-:W-:Y:S02]  /*3ab0*/  FSEL R0, R80, -INF , !P1 ;  /* 0xff80000050007808 */ /* 0x000fe40004800000 */
[----:B------:R-:W-:-:S04]  /*3ac0*/  FSETP.NEU.FTZ.AND P1, PT, R10, -INF , PT ;  /* 0xff8000000a00780b */ /* 0x000fc80003f3d000 */
[----:B------:R-:W-:Y:S02]  /*3ad0*/  FSEL R29, R29, RZ, P1 ;  /* 0x000000ff1d1d7208 */ /* 0x000fe40000800000 */
[----:B------:R-:W-:Y:S02]  /*3ae0*/  ISETP.GT.AND P1, PT, R33, 0x49, !P5 ;  /* 0x000000492100780c */ /* 0x000fe40006f24270 */
[----:B------:R-:W-:Y:S01]  /*3af0*/  ISETP.NE.AND P5, PT, R65, RZ, PT ;  /* 0x000000ff4100720c */ /* 0x000fe20003fa5270 */
[-CC-:B------:R-:W-:Y:S01]  /*3b00*/  FFMA.FTZ R27, R82, R9.reuse, -R29.reuse ;  /* 0x00000009521b7223 */ /* 0x180fe2000001081d */
[----:B------:R-:W-:Y:S01]  /*3b10*/  ISETP.LT.OR P1, PT, R31, 0x4a, P1 ;  /* 0x0000004a1f00780c */ /* 0x000fe20000f21670 */
[-CC-:B------:R-:W-:Y:S01]  /*3b20*/  FFMA.FTZ R35, R84, R9.reuse, -R29.reuse ;  /* 0x0000000954237223 */ /* 0x180fe2000001081d */
[----:B------:R-:W-:Y:S01]  /*3b30*/  ISETP.GT.AND P4, PT, R33, 0x59, !P5 ;  /* 0x000000592100780c */ /* 0x000fe20006f84270 */
[-CC-:B------:R-:W-:Y:S01]  /*3b40*/  FFMA.FTZ R37, R86, R9.reuse, -R29.reuse ;  /* 0x0000000956257223 */ /* 0x180fe2000001081d */
[----:B------:R-:W-:Y:S01]  /*3b50*/  FSEL R80, R25, -INF , !P1 ;  /* 0xff80000019507808 */ /* 0x000fe20004800000 */
[--C-:B------:R-:W-:Y:S01]  /*3b60*/  FFMA.FTZ R188, R188, R9, -R29.reuse ;  /* 0x00000009bcbc7223 */ /* 0x100fe2000001081d */
[----:B------:R-:W-:Y:S01]  /*3b70*/  FMNMX.FTZ R25, R60, R3, !PT ;  /* 0x000000033c197209 */ /* 0x000fe20007810000 */
[--C-:B------:R-:W-:Y:S01]  /*3b80*/  FFMA.FTZ R190, R190, R9, -R29.reuse ;  /* 0x00000009bebe7223 */ /* 0x100fe2000001081d */
[----:B------:R-:W-:Y:S01]  /*3b90*/  ISETP.GT.AND P1, PT, R33, 0x50, !P6 ;  /* 0x000000502100780c */ /* 0x000fe20007724270 */
[----:B------:R0:W-:Y:S01]  /*3ba0*/  MUFU.EX2 R3, R27 ;  /* 0x0000001b00037308 */ /* 0x0001e20000000800 */
[----:B------:R-:W-:Y:S01]  /*3bb0*/  FMNMX.FTZ R25, R62, R25, !PT ;  /* 0x000000193e197209 */ /* 0x000fe20007810000 */
[-CC-:B------:R-:W-:Y:S01]  /*3bc0*/  FFMA.FTZ R26, R26, R9.reuse, -R29.reuse ;  /* 0x000000091a1a7223 */ /* 0x180fe2000001081d */
[----:B------:R-:W-:Y:S01]  /*3bd0*/  ISETP.LT.OR P1, PT, R31, 0x51, P1 ;  /* 0x000000511f00780c */ /* 0x000fe20000f21670 */
[--C-:B------:R-:W-:Y:S01]  /*3be0*/  FFMA.FTZ R39, R90, R9, -R29.reuse ;  /* 0x000000095a277223 */ /* 0x100fe2000001081d */
[----:B------:R-:W-:Y:S01]  /*3bf0*/  FMNMX.FTZ R25, R48, R25, !PT ;  /* 0x0000001930197209 */ /* 0x000fe20007810000 */
[-CC-:B------:R-:W-:Y:S01]  /*3c00*/  FFMA.FTZ R41, R92, R9.reuse, -R29.reuse ;  /* 0x000000095c297223 */ /* 0x180fe2000001081d */
[----:B------:R-:W-:Y:S01]  /*3c10*/  FSEL R82, R11, -INF , !P1 ;  /* 0xff8000000b527808 */ /* 0x000fe20004800000 */
[--C-:B------:R-:W-:Y:S01]  /*3c20*/  FFMA.FTZ R11, R96, R9, -R29.reuse ;  /* 0x00000009600b7223 */ /* 0x100fe2000001081d */
[----:B------:R-:W-:Y:S01]  /*3c30*/  FMNMX.FTZ R25, R64, R25, !PT ;  /* 0x0000001940197209 */ /* 0x000fe20007810000 */
[--C-:B0-----:R-:W-:Y:S01]  /*3c40*/  FFMA.FTZ R27, R88, R9, -R29.reuse ;  /* 0x00000009581b7223 */ /* 0x101fe2000001081d */
[----:B------:R-:W-:Y:S01]  /*3c50*/  FSEL R84, R8, -INF , !P2 ;  /* 0xff80000008547808 */ /* 0x000fe20005000000 */
[----:B------:R-:W-:Y:S01]  /*3c60*/  MUFU.EX2 R180, R11 ;  /* 0x0000000b00b47308 */ /* 0x000fe20000000800 */
[----:B------:R-:W-:Y:S01]  /*3c70*/  FMNMX.FTZ R25, R66, R25, !PT ;  /* 0x0000001942197209 */ /* 0x000fe20007810000 */
[-CC-:B------:R-:W-:Y:S01]  /*3c80*/  FFMA.FTZ R52, R52, R9.reuse, -R29.reuse ;  /* 0x0000000934347223 */ /* 0x180fe2000001081d */
[----:B------:R-:W-:Y:S01]  /*3c90*/  ISETP.LT.OR P4, PT, R31, 0x5a, P4 ;  /* 0x0000005a1f00780c */ /* 0x000fe20002781670 */
[--C-:B------:R-:W-:Y:S01]  /*3ca0*/  FFMA.FTZ R46, R46, R9, -R29.reuse ;  /* 0x000000092e2e7223 */ /* 0x100fe2000001081d */
[----:B------:R-:W-:Y:S01]  /*3cb0*/  FMNMX.FTZ R25, R68, R25, !PT ;  /* 0x0000001944197209 */ /* 0x000fe20007810000 */
[--C-:B------:R-:W-:Y:S01]  /*3cc0*/  FFMA.FTZ R44, R44, R9, -R29.reuse ;  /* 0x000000092c2c7223 */ /* 0x100fe2000001081d */
[----:B------:R-:W-:Y:S01]  /*3cd0*/  FSEL R86, R15, -INF , !P3 ;  /* 0xff8000000f567808 */ /* 0x000fe20005800000 */
[----:B------:R-:W0:Y:S01]  /*3ce0*/  MUFU.EX2 R188, R188 ;  /* 0x000000bc00bc7308 */ /* 0x000e220000000800 */
[----:B------:R-:W-:Y:S01]  /*3cf0*/  FMNMX.FTZ R25, R70, R25, !PT ;  /* 0x0000001946197209 */ /* 0x000fe20007810000 */
[-CC-:B------:R-:W-:Y:S01]  /*3d00*/  FFMA.FTZ R42, R42, R9.reuse, -R29.reuse ;  /* 0x000000092a2a7223 */ /* 0x180fe2000001081d */
[----:B------:R-:W-:Y:S01]  /*3d10*/  FSEL R88, R13, -INF , !P4 ;  /* 0xff8000000d587808 */ /* 0x000fe20006000000 */
[--C-:B------:R-:W-:Y:S01]  /*3d20*/  FFMA.FTZ R13, R98, R9, -R29.reuse ;  /* 0x00000009620d7223 */ /* 0x100fe2000001081d */
[----:B------:R-:W-:Y:S01]  /*3d30*/  FMNMX.FTZ R25, R76, R25, !PT ;  /* 0x000000194c197209 */ /* 0x000fe20007810000 */
[-CC-:B------:R-:W-:Y:S01]  /*3d40*/  FFMA.FTZ R40, R40, R9.reuse, -R29.reuse ;  /* 0x0000000928287223 */ /* 0x180fe2000001081d */
[--C-:B------:R-:W-:Y:S01]  /*3d50*/  FFMA.FTZ R38, R38, R9, -R29.reuse ;  /* 0x0000000926267223 */ /* 0x100fe2000001081d */
[----:B------:R-:W1:Y:S01]  /*3d60*/  MUFU.EX2 R190, R190 ;  /* 0x000000be00be7308 */ /* 0x000e620000000800 */
[----:B------:R-:W-:Y:S01]  /*3d70*/  FMNMX.FTZ R25, R78, R25, !PT ;  /* 0x000000194e197209 */ /* 0x000fe20007810000 */
[-CC-:B------:R-:W-:Y:S01]  /*3d80*/  FFMA.FTZ R36, R36, R9.reuse, -R29.reuse ;  /* 0x0000000924247223 */ /* 0x180fe2000001081d */
[-CC-:B------:R-:W-:Y:S01]  /*3d90*/  FFMA.FTZ R34, R34, R9.reuse, -R29.reuse ;  /* 0x0000000922227223 */ /* 0x180fe2000001081d */
[--C-:B------:R-:W-:Y:S01]  /*3da0*/  FFMA.FTZ R32, R32, R9, -R29.reuse ;  /* 0x0000000920207223 */ /* 0x100fe2000001081d */
[----:B------:R-:W-:Y:S01]  /*3db0*/  FMNMX.FTZ R25, R50, R25, !PT ;  /* 0x0000001932197209 */ /* 0x000fe20007810000 */
[-CC-:B------:R-:W-:Y:S01]  /*3dc0*/  FFMA.FTZ R30, R30, R9.reuse, -R29.reuse ;  /* 0x000000091e1e7223 */ /* 0x180fe2000001081d */
[----:B------:R-:W-:Y:S01]  /*3dd0*/  FFMA.FTZ R28, R28, R9, -R29 ;  /* 0x000000091c1c7223 */ /* 0x000fe2000001081d */
[----:B------:R-:W2:Y:S01]  /*3de0*/  MUFU.EX2 R35, R35 ;  /* 0x0000002300237308 */ /* 0x000ea20000000800 */
[----:B------:R-:W-:Y:S01]  /*3df0*/  FMNMX.FTZ R25, R20, R25, !PT ;  /* 0x0000001914197209 */ /* 0x000fe20007810000 */
[----:B0-----:R-:W-:Y:S01]  /*3e00*/  FADD.FTZ R43, R188, R3 ;  /* 0x00000003bc2b7221 */ /* 0x001fe20000010000 */
[----:B------:R-:W-:Y:S01]  /*3e10*/  FFMA.FTZ R24, R24, R9, -R29 ;  /* 0x0000000918187223 */ /* 0x000fe2000001081d */
[----:B------:R-:W-:-:S02]  /*3e20*/  ISETP.NE.AND P5, PT, R203, 0x1, PT ;  /* 0x00000001cb00780c */ /* 0x000fc40003fa5270 */
[----:B------:R-:W-:Y:S02]  /*3e30*/  FMNMX.FTZ R25, R14, R25, !PT ;  /* 0x000000190e197209 */ /* 0x000fe40007810000 */
[----:B------:R-:W0:Y:S01]  /*3e40*/  MUFU.EX2 R37, R37 ;  /* 0x0000002500257308 */ /* 0x000e220000000800 */
[----:B------:R-:W-:Y:S02]  /*3e50*/  F2FP.F16.F32.PACK_AB R188, R3, R188 ;  /* 0x000000bc03bc723e */ /* 0x000fe400000000ff */
[----:B------:R-:W-:-:S04]  /*3e60*/  FMNMX.FTZ R25, R12, R25, !PT ;  /* 0x000000190c197209 */ /* 0x000fc80007810000 */
[----:B------:R-:W-:Y:S01]  /*3e70*/  FMNMX.FTZ R25, R2, R25, !PT ;  /* 0x0000001902197209 */ /* 0x000fe20007810000 */
[----:B------:R3:W4:Y:S01]  /*3e80*/  MUFU.EX2 R184, R27 ;  /* 0x0000001b00b87308 */ /* 0x0007220000000800 */
[----:B------:R-:W5:Y:S02]  /*3e90*/  @P5 LDC R49, c[0x0][0x44c] ;  /* 0x00011300ff315b82 */ /* 0x000f640000000800 */
[----:B------:R-:W-:-:S04]  /*3ea0*/  FMNMX.FTZ R25, R0, R25, !PT ;  /* 0x0000001900197209 */ /* 0x000fc80007810000 */
[----:B------:R-:W-:Y:S01]  /*3eb0*/  FMNMX.FTZ R25, R80, R25, !PT ;  /* 0x0000001950197209 */ /* 0x000fe20007810000 */
[----:B------:R-:W4:Y:S01]  /*3ec0*/  MUFU.EX2 R39, R39 ;  /* 0x0000002700277308 */ /* 0x000f220000000800 */
[----:B---3--:R-:W-:Y:S02]  /*3ed0*/  FFMA.FTZ R27, R94, R9, -R29 ;  /* 0x000000095e1b7223 */ /* 0x008fe4000001081d */
[----:B------:R-:W-:-:S04]  /*3ee0*/  FMNMX.FTZ R25, R82, R25, !PT ;  /* 0x0000001952197209 */ /* 0x000fc80007810000 */
[----:B------:R-:W-:Y:S01]  /*3ef0*/  FMNMX.FTZ R25, R84, R25, !PT ;  /* 0x0000001954197209 */ /* 0x000fe20007810000 */
[----:B------:R1:W-:Y:S03]  /*3f00*/  MUFU.EX2 R29, R26 ;  /* 0x0000001a001d7308 */ /* 0x0003e60000000800 */
[----:B------:R-:W-:-:S04]  /*3f10*/  FMNMX.FTZ R25, R86, R25, !PT ;  /* 0x0000001956197209 */ /* 0x000fc80007810000 */
[----:B------:R-:W-:Y:S01]  /*3f20*/  FMNMX.FTZ R25, R88, R25, !PT ;  /* 0x0000001958197209 */ /* 0x000fe20007810000 */
[----:B------:R-:W3:Y:S01]  /*3f30*/  MUFU.EX2 R186, R41 ;  /* 0x0000002900ba7308 */ /* 0x000ee20000000800 */
[----:B-1----:R-:W-:Y:S01]  /*3f40*/  FADD.FTZ R26, R190, R43 ;  /* 0x0000002bbe1a7221 */ /* 0x002fe20000010000 */
[----:B-----5:R-:W-:Y:S01]  /*3f50*/  @P5 IMAD.HI.U32 R49, R22, R49, RZ ;  /* 0x0000003116315227 */ /* 0x020fe200078e00ff */
[C---:B--2---:R-:W-:Y:S01]  /*3f60*/  F2FP.F16.F32.PACK_AB R190, R35.reuse, R190 ;  /* 0x000000be23be723e */ /* 0x044fe200000000ff */
[----:B------:R-:W1:Y:S02]  /*3f70*/  SHFL.BFLY PT, R8, R25, 0x2, 0x1f ;  /* 0x0c401f0019087f89 */ /* 0x000e6400000e0000 */
[----:B------:R-:W-:Y:S02]  /*3f80*/  FADD.FTZ R26, R35, R26 ;  /* 0x0000001a231a7221 */ /* 0x000fe40000010000 */
[----:B------:R-:W2:Y:S02]  /*3f90*/  MUFU.EX2 R27, R27 ;  /* 0x0000001b001b7308 */ /* 0x000ea40000000800 */
[----:B0-----:R-:W-:-:S06]  /*3fa0*/  FADD.FTZ R45, R37, R26 ;  /* 0x0000001a252d7221 */ /* 0x001fcc0000010000 */
[----:B------:R4:W-:Y:S08]  /*3fb0*/  MUFU.EX2 R41, R28 ;  /* 0x0000001c00297308 */ /* 0x0009f00000000800 */
[----:B------:R-:W-:Y:S01]  /*3fc0*/  MUFU.EX2 R13, R13 ;  /* 0x0000000d000d7308 */ /* 0x000fe20000000800 */
[C---:B----4-:R-:W-:Y:S01]  /*3fd0*/  FADD.FTZ R28, R184.reuse, R45 ;  /* 0x0000002db81c7221 */ /* 0x050fe20000010000 */
[----:B------:R-:W-:-:S02]  /*3fe0*/  F2FP.F16.F32.PACK_AB R184, R184, R37 ;  /* 0x00000025b8b8723e */ /* 0x000fc400000000ff */
[----:B-1----:R-:W-:Y:S01]  /*3ff0*/  FMNMX.FTZ R11, R25, R8, !PT ;  /* 0x00000008190b7209 */ /* 0x002fe20007810000 */
[----:B------:R-:W-:-:S03]  /*4000*/  FADD.FTZ R45, R39, R28 ;  /* 0x0000001c272d7221 */ /* 0x000fc60000010000 */
[----:B------:R-:W0:Y:S01]  /*4010*/  MUFU.EX2 R52, R52 ;  /* 0x0000003400347308 */ /* 0x000e220000000800 */
[----:B------:R-:W1:Y:S01]  /*4020*/  SHFL.BFLY PT, R8, R11, 0x1, 0x1f ;  /* 0x0c201f000b087f89 */ /* 0x000e6200000e0000 */
[C---:B---3--:R-:W-:Y:S01]  /*4030*/  FADD.FTZ R28, R186.reuse, R45 ;  /* 0x0000002dba1c7221 */ /* 0x048fe20000010000 */
[----:B------:R-:W-:-:S03]  /*4040*/  F2FP.F16.F32.PACK_AB R186, R186, R39 ;  /* 0x00000027baba723e */ /* 0x000fc600000000ff */
[----:B--2---:R-:W-:Y:S02]  /*4050*/  FADD.FTZ R45, R27, R28 ;  /* 0x0000001c1b2d7221 */ /* 0x004fe40000010000 */
[----:B------:R-:W-:Y:S01]  /*4060*/  MUFU.EX2 R46, R46 ;  /* 0x0000002e002e7308 */ /* 0x000fe20000000800 */
[----:B------:R-:W2:Y:S07]  /*4070*/  @P5 LDC R28, c[0x0][0x450] ;  /* 0x00011400ff1c5b82 */ /* 0x000eae0000000800 */
[----:B------:R-:W3:Y:S01]  /*4080*/  MUFU.EX2 R15, R44 ;  /* 0x0000002c000f7308 */ /* 0x000ee20000000800 */
[----:B0-----:R-:W-:-:S07]  /*4090*/  F2FP.F16.F32.PACK_AB R182, R52, R13 ;  /* 0x0000000d34b6723e */ /* 0x001fce00000000ff */
[----:B------:R-:W-:Y:S01]  /*40a0*/  MUFU.EX2 R42, R42 ;  /* 0x0000002a002a7308 */ /* 0x000fe20000000800 */
[----:B-1----:R-:W-:-:S04]  /*40b0*/  FMNMX.FTZ R8, R11, R8, !PT ;  /* 0x000000080b087209 */ /* 0x002fc80007810000 */
[C---:B------:R-:W-:Y:S01]  /*40c0*/  FSETP.NEU.FTZ.AND P1, PT, R8.reuse, -INF , PT ;  /* 0xff8000000800780b */ /* 0x040fe20003f3d000 */
[-C--:B------:R-:W-:Y:S02]  /*40d0*/  FMUL.FTZ R11, R8, R9.reuse ;  /* 0x00000009080b7220 */ /* 0x080fe40000410000 */
[----:B------:R-:W0:Y:S01]  /*40e0*/  MUFU.EX2 R31, R40 ;  /* 0x00000028001f7308 */ /* 0x000e220000000800 */
[----:B--2---:R-:W-:Y:S02]  /*40f0*/  @P5 SHF.R.U32.HI R47, RZ, R28, R49 ;  /* 0x0000001cff2f5219 */ /* 0x004fe40000011631 */
[----:B------:R-:W-:Y:S02]  /*4100*/  FSEL R11, R11, RZ, P1 ;  /* 0x000000ff0b0b7208 */ /* 0x000fe40000800000 */
[----:B------:R-:W-:Y:S01]  /*4110*/  LOP3.LUT P5, RZ, R16, 0x80000, RZ, 0xc0, !PT ;  /* 0x0008000010ff7812 */ /* 0x000fe200078ac0ff */
[----:B------:R-:W-:Y:S01]  /*4120*/  IMAD.IADD R74, R74, 0x1, R47 ;  /* 0x000000014a4a7824 */ /* 0x000fe200078e022f */
[----:B---3--:R-:W-:Y:S01]  /*4130*/  F2FP.F16.F32.PACK_AB R176, R15, R46 ;  /* 0x0000002e0fb0723e */ /* 0x008fe200000000ff */
[-CC-:B------:R-:W-:Y:S01]  /*4140*/  FFMA.FTZ R21, R21, R9.reuse, -R11.reuse ;  /* 0x0000000915157223 */ /* 0x180fe2000001080b */
        /* <DEDUP_REMOVED lines=14> */
[-CC-:B------:R-:W-:Y:S01]  /*4230*/  FFMA.FTZ R78, R78, R9.reuse, -R11.reuse ;  /* 0x000000094e4e7223 */ /* 0x180fe2000001080b */
        /* <DEDUP_REMOVED lines=10> */
[----:B------:R-:W-:Y:S01]  /*42e0*/  FFMA.FTZ R88, R88, R9, -R11 ;  /* 0x0000000958587223 */ /* 0x000fe2000001080b */
[----:B0-----:R-:W-:-:S03]  /*42f0*/  F2FP.F16.F32.PACK_AB R178, R31, R42 ;  /* 0x0000002a1fb2723e */ /* 0x001fc600000000ff */
[----:B------:R-:W0:Y:S01]  /*4300*/  MUFU.EX2 R191, R58 ;  /* 0x0000003a00bf7308 */ /* 0x000e220000000800 */
[----:B-1----:R-:W-:Y:S01]  /*4310*/  FADD.FTZ R43, R21, R54 ;  /* 0x00000036152b7221 */ /* 0x002fe20000010000 */
[----:B------:R-:W-:Y:S01]  /*4320*/  F2FP.F16.F32.PACK_AB R189, R54, R21 ;  /* 0x0000001536bd723e */ /* 0x000fe200000000ff */
[----:B------:R-:W-:-:S05]  /*4330*/  VIADD R21, R72, 0xfffffffe ;  /* 0xfffffffe48157836 */ /* 0x000fca0000000000 */
[----:B------:R-:W1:Y:S01]  /*4340*/  MUFU.EX2 R60, R60 ;  /* 0x0000003c003c7308 */ /* 0x000e620000000800 */
[----:B--2---:R-:W-:-:S07]  /*4350*/  FADD.FTZ R26, R56, R43 ;  /* 0x0000002b381a7221 */ /* 0x004fce0000010000 */
[----:B------:R-:W2:Y:S01]  /*4360*/  MUFU.EX2 R185, R62 ;  /* 0x0000003e00b97308 */ /* 0x000ea20000000800 */
[C---:B0-----:R-:W-:Y:S01]  /*4370*/  FADD.FTZ R43, R191.reuse, R26 ;  /* 0x0000001abf2b7221 */ /* 0x041fe20000010000 */
[----:B------:R-:W-:-:S06]  /*4380*/  F2FP.F16.F32.PACK_AB R191, R191, R56 ;  /* 0x00000038bfbf723e */ /* 0x000fcc00000000ff */
[----:B------:R-:W0:Y:S01]  /*4390*/  MUFU.EX2 R48, R48 ;  /* 0x0000003000307308 */ /* 0x000e220000000800 */
[----:B-1----:R-:W-:-:S07]  /*43a0*/  FADD.FTZ R26, R60, R43 ;  /* 0x0000002b3c1a7221 */ /* 0x002fce0000010000 */
[----:B------:R-:W1:Y:S01]  /*43b0*/  MUFU.EX2 R187, R64 ;  /* 0x0000004000bb7308 */ /* 0x000e620000000800 */
[C---:B--2---:R-:W-:Y:S01]  /*43c0*/  FADD.FTZ R43, R185.reuse, R26 ;  /* 0x0000001ab92b7221 */ /* 0x044fe20000010000 */
[C---:B------:R-:W-:Y:S01]  /*43d0*/  FADD.FTZ R26, R180.reuse, R45 ;  /* 0x0000002db41a7221 */ /* 0x040fe20000010000 */
[----:B------:R-:W-:Y:S02]  /*43e0*/  F2FP.F16.F32.PACK_AB R180, R180, R27 ;  /* 0x0000001bb4b4723e */ /* 0x000fe400000000ff */
[----:B------:R-:W-:Y:S01]  /*43f0*/  F2FP.F16.F32.PACK_AB R185, R185, R60 ;  /* 0x0000003cb9b9723e */ /* 0x000fe200000000ff */
[----:B------:R-:W-:Y:S02]  /*4400*/  FADD.FTZ R45, R13, R26 ;  /* 0x0000001a0d2d7221 */ /* 0x000fe40000010000 */
[----:B------:R-:W2:Y:S02]  /*4410*/  MUFU.EX2 R66, R66 ;  /* 0x0000004200427308 */ /* 0x000ea40000000800 */
[----:B------:R-:W-:-:S04]  /*4420*/  FADD.FTZ R45, R52, R45 ;  /* 0x0000002d342d7221 */ /* 0x000fc80000010000 */
[----:B------:R-:W-:Y:S02]  /*4430*/  FADD.FTZ R26, R46, R45 ;  /* 0x0000002d2e1a7221 */ /* 0x000fe40000010000 */
[----:B------:R-:W3:Y:S02]  /*4440*/  MUFU.EX2 R181, R68 ;  /* 0x0000004400b57308 */ /* 0x000ee40000000800 */
[----:B------:R-:W-:-:S06]  /*4450*/  FADD.FTZ R45, R15, R26 ;  /* 0x0000001a0f2d7221 */ /* 0x000fcc0000010000 */
[----:B------:R-:W4:Y:S08]  /*4460*/  MUFU.EX2 R70, R70 ;  /* 0x0000004600467308 */ /* 0x000f300000000800 */
[----:B------:R0:W-:Y:S08]  /*4470*/  MUFU.EX2 R179, R14 ;  /* 0x0000000e00b37308 */ /* 0x0001f00000000800 */
[----:B------:R-:W5:Y:S01]  /*4480*/  MUFU.EX2 R183, R76 ;  /* 0x0000004c00b77308 */ /* 0x000f620000000800 */
[----:B0-----:R-:W-:-:S04]  /*4490*/  FADD.FTZ R14, R48, R43 ;  /* 0x0000002b300e7221 */ /* 0x001fc80000010000 */
[C---:B-1----:R-:W-:Y:S01]  /*44a0*/  FADD.FTZ R43, R187.reuse, R14 ;  /* 0x0000000ebb2b7221 */ /* 0x042fe20000010000 */
[----:B------:R-:W-:Y:S02]  /*44b0*/  F2FP.F16.F32.PACK_AB R187, R187, R48 ;  /* 0x00000030bbbb723e */ /* 0x000fe400000000ff */
[----:B------:R-:W0:Y:S01]  /*44c0*/  MUFU.EX2 R78, R78 ;  /* 0x0000004e004e7308 */ /* 0x000e220000000800 */
[----:B--2---:R-:W-:-:S04]  /*44d0*/  FADD.FTZ R14, R66, R43 ;  /* 0x0000002b420e7221 */ /* 0x004fc80000010000 */
[C---:B---3--:R-:W-:Y:S01]  /*44e0*/  FADD.FTZ R43, R181.reuse, R14 ;  /* 0x0000000eb52b7221 */ /* 0x048fe20000010000 */
[----:B------:R-:W-:Y:S01]  /*44f0*/  FADD.FTZ R14, R42, R45 ;  /* 0x0000002d2a0e7221 */ /* 0x000fe20000010000 */
[----:B------:R-:W-:Y:S01]  /*4500*/  F2FP.F16.F32.PACK_AB R181, R181, R66 ;  /* 0x00000042b5b5723e */ /* 0x000fe200000000ff */
[----:B------:R-:W1:Y:S08]  /*4510*/  MUFU.EX2 R177, R50 ;  /* 0x0000003200b17308 */ /* 0x000e700000000800 */
[----:B------:R-:W2:Y:S08]  /*4520*/  MUFU.EX2 R20, R20 ;  /* 0x0000001400147308 */ /* 0x000eb00000000800 */
[----:B------:R4:W-:Y:S08]  /*4530*/  MUFU.EX2 R173, R2 ;  /* 0x0000000200ad7308 */ /* 0x0009f00000000800 */
[----:B------:R-:W3:Y:S01]  /*4540*/  MUFU.EX2 R12, R12 ;  /* 0x0000000c000c7308 */ /* 0x000ee20000000800 */
[----:B----4-:R-:W-:Y:S01]  /*4550*/  FADD.FTZ R2, R70, R43 ;  /* 0x0000002b46027221 */ /* 0x010fe20000010000 */
[----:B------:R-:W-:-:S03]  /*4560*/  FADD.FTZ R43, R31, R14 ;  /* 0x0000000e1f2b7221 */ /* 0x000fc60000010000 */
[C---:B-----5:R-:W-:Y:S01]  /*4570*/  FADD.FTZ R11, R183.reuse, R2 ;  /* 0x00000002b70b7221 */ /* 0x060fe20000010000 */
[----:B------:R-:W-:Y:S02]  /*4580*/  F2FP.F16.F32.PACK_AB R183, R183, R70 ;  /* 0x00000046b7b7723e */ /* 0x000fe400000000ff */
[----:B------:R-:W4:Y:S01]  /*4590*/  MUFU.EX2 R38, R38 ;  /* 0x0000002600267308 */ /* 0x000f220000000800 */
[----:B0-----:R-:W-:-:S04]  /*45a0*/  FADD.FTZ R2, R78, R11 ;  /* 0x0000000b4e027221 */ /* 0x001fc80000010000 */
[C---:B-1----:R-:W-:Y:S01]  /*45b0*/  FADD.FTZ R3, R177.reuse, R2 ;  /* 0x00000002b1037221 */ /* 0x042fe20000010000 */
[----:B------:R-:W-:Y:S02]  /*45c0*/  F2FP.F16.F32.PACK_AB R177, R177, R78 ;  /* 0x0000004eb1b1723e */ /* 0x000fe400000000ff */
[----:B------:R-:W0:Y:S01]  /*45d0*/  MUFU.EX2 R25, R36 ;  /* 0x0000002400197308 */ /* 0x000e220000000800 */
[----:B--2---:R-:W-:-:S04]  /*45e0*/  FADD.FTZ R2, R20, R3 ;  /* 0x0000000314027221 */ /* 0x004fc80000010000 */
[C---:B------:R-:W-:Y:S01]  /*45f0*/  FADD.FTZ R3, R179.reuse, R2 ;  /* 0x00000002b3037221 */ /* 0x040fe20000010000 */
[----:B------:R-:W-:Y:S02]  /*4600*/  F2FP.F16.F32.PACK_AB R179, R179, R20 ;  /* 0x00000014b3b3723e */ /* 0x000fe400000000ff */
[----:B------:R-:W1:Y:S01]  /*4610*/  MUFU.EX2 R0, R0 ;  /* 0x0000000000007308 */ /* 0x000e620000000800 */
[----:B---3--:R-:W-:Y:S01]  /*4620*/  FADD.FTZ R2, R12, R3 ;  /* 0x000000030c027221 */ /* 0x008fe20000010000 */
[----:B----4-:R-:W-:-:S03]  /*4630*/  FADD.FTZ R14, R38, R43 ;  /* 0x0000002b260e7221 */ /* 0x010fc60000010000 */
[C---:B------:R-:W-:Y:S01]  /*4640*/  FADD.FTZ R3, R173.reuse, R2 ;  /* 0x00000002ad037221 */ /* 0x040fe20000010000 */
[----:B------:R-:W-:Y:S02]  /*4650*/  F2FP.F16.F32.PACK_AB R173, R173, R12 ;  /* 0x0000000cadad723e */ /* 0x000fe400000000ff */
[----:B------:R-:W2:Y:S01]  /*4660*/  MUFU.EX2 R34, R34 ;  /* 0x0000002200227308 */ /* 0x000ea20000000800 */
[C---:B0-----:R-:W-:Y:S01]  /*4670*/  FADD.FTZ R11, R25.reuse, R14 ;  /* 0x0000000e190b7221 */ /* 0x041fe20000010000 */
[----:B------:R-:W-:-:S06]  /*4680*/  F2FP.F16.F32.PACK_AB R172, R25, R38 ;  /* 0x0000002619ac723e */ /* 0x000fcc00000000ff */
[----:B------:R-:W0:Y:S01]  /*4690*/  MUFU.EX2 R175, R80 ;  /* 0x0000005000af7308 */ /* 0x000e220000000800 */
[----:B-1----:R-:W-:-:S07]  /*46a0*/  FADD.FTZ R2, R0, R3 ;  /* 0x0000000300027221 */ /* 0x002fce0000010000 */
[----:B------:R-:W1:Y:S01]  /*46b0*/  MUFU.EX2 R33, R32 ;  /* 0x0000002000217308 */ /* 0x000e620000000800 */
[----:B--2---:R-:W-:-:S07]  /*46c0*/  FADD.FTZ R14, R34, R11 ;  /* 0x0000000b220e7221 */ /* 0x004fce0000010000 */
[----:B------:R-:W2:Y:S01]  /*46d0*/  MUFU.EX2 R82, R82 ;  /* 0x0000005200527308 */ /* 0x000ea20000000800 */
[C---:B0-----:R-:W-:Y:S01]  /*46e0*/  FADD.FTZ R3, R175.reuse, R2 ;  /* 0x00000002af037221 */ /* 0x041fe20000010000 */
[----:B------:R-:W-:Y:S01]  /*46f0*/  F2FP.F16.F32.PACK_AB R175, R175, R0 ;  /* 0x00000000afaf723e */ /* 0x000fe200000000ff */
[----:B------:R-:W-:-:S05]  /*4700*/  VIADD R0, R74, UR5 ;  /* 0x000000054a007c36 */ /* 0x000fca0008000000 */
[----:B------:R-:W0:Y:S01]  /*4710*/  MUFU.EX2 R30, R30 ;  /* 0x0000001e001e7308 */ /* 0x000e220000000800 */
[C---:B-1----:R-:W-:Y:S01]  /*4720*/  FADD.FTZ R11, R33.reuse, R14 ;  /* 0x0000000e210b7221 */ /* 0x042fe20000010000 */
[----:B------:R-:W-:-:S06]  /*4730*/  F2FP.F16.F32.PACK_AB R174, R33, R34 ;  /* 0x0000002221ae723e */ /* 0x000fcc00000000ff */
[----:B------:R-:W1:Y:S01]  /*4740*/  MUFU.EX2 R169, R84 ;  /* 0x0000005400a97308 */ /* 0x000e620000000800 */
[----:B--2---:R-:W-:-:S07]  /*4750*/  FADD.FTZ R2, R82, R3 ;  /* 0x0000000352027221 */ /* 0x004fce0000010000 */
[----:B------:R-:W2:Y:S01]  /*4760*/  MUFU.EX2 R86, R86 ;  /* 0x0000005600567308 */ /* 0x000ea20000000800 */
[----:B0-----:R-:W-:Y:S01]  /*4770*/  FADD.FTZ R14, R30, R11 ;  /* 0x0000000b1e0e7221 */ /* 0x001fe20000010000 */
[----:B------:R-:W-:-:S03]  /*4780*/  F2FP.F16.F32.PACK_AB R168, R41, R30 ;  /* 0x0000001e29a8723e */ /* 0x000fc600000000ff */
[----:B------:R-:W-:-:S03]  /*4790*/  FADD.FTZ R11, R41, R14 ;  /* 0x0000000e290b7221 */ /* 0x000fc60000010000 */
[----:B------:R-:W0:Y:S01]  /*47a0*/  MUFU.EX2 R24, R24 ;  /* 0x0000001800187308 */ /* 0x000e220000000800 */
[C---:B-1----:R-:W-:Y:S01]  /*47b0*/  FADD.FTZ R3, R169.reuse, R2 ;  /* 0x00000002a9037221 */ /* 0x042fe20000010000 */
[----:B------:R-:W-:-:S06]  /*47c0*/  F2FP.F16.F32.PACK_AB R169, R169, R82 ;  /* 0x00000052a9a9723e */ /* 0x000fcc00000000ff */
[----:B------:R-:W1:Y:S01]  /*47d0*/  MUFU.EX2 R171, R88 ;  /* 0x0000005800ab7308 */ /* 0x000e620000000800 */
[----:B--2---:R-:W-:Y:S01]  /*47e0*/  FADD.FTZ R2, R86, R3 ;  /* 0x0000000356027221 */ /* 0x004fe20000010000 */
[----:B0-----:R-:W-:Y:S01]  /*47f0*/  FADD.FTZ R14, R24, R11 ;  /* 0x0000000b180e7221 */ /* 0x001fe20000010000 */
[----:B------:R-:W-:-:S03]  /*4800*/  F2FP.F16.F32.PACK_AB R170, R29, R24 ;  /* 0x000000181daa723e */ /* 0x000fc600000000ff */
[----:B------:R-:W-:Y:S01]  /*4810*/  FADD.FTZ R11, R29, R14 ;  /* 0x0000000e1d0b7221 */ /* 0x000fe20000010000 */
[C---:B-1----:R-:W-:Y:S01]  /*4820*/  FADD.FTZ R3, R171.reuse, R2 ;  /* 0x00000002ab037221 */ /* 0x042fe20000010000 */
[----:B------:R-:W-:Y:S01]  /*4830*/  F2FP.F16.F32.PACK_AB R171, R171, R86 ;  /* 0x00000056abab723e */ /* 0x000fe200000000ff */
[----:B------:R-:W-:Y:S06]  /*4840*/  @!P5 BRA `(.L_x_1264) ;  /* 0x000000000048d947 */ /* 0x000fec0003800000 */
[C---:B------:R-:W-:Y:S01]  /*4850*/  ISETP.GT.AND P1, PT, R74.reuse, RZ, PT ;  /* 0x000000ff4a00720c */ /* 0x040fe20003f24270 */
[----:B------:R-:W-:-:S12]  /*4860*/  VIADD R13, R74, 0xffffffff ;  /* 0xffffffff4a0d7836 */ /* 0x000fd80000000000 */
[----:B------:R-:W-:Y:S05]  /*4870*/  @P1 BRA `(.L_x_1265) ;  /* 0x0000000000201947 */ /* 0x000fea0003800000 */
[----:B------:R-:W0:Y:S01]  /*4880*/  LDC R12, c[0x0][0x9e4] ;  /* 0x00027900ff0c7b82 */ /* 0x000e220000000800 */
[----:B------:R-:W-:Y:S02]  /*4890*/  IADD3 R13, -R74, RZ, RZ ;  /* 0x000000ff4a0d7210 */ /* 0x000fe40007ffe1ff */
[----:B0-----:R-:W-:-:S13]  /*48a0*/  ISETP.NE.AND P1, PT, R12, 0x1, PT ;  /* 0x000000010c00780c */ /* 0x001fda0003f25270 */
[----:B------:R-:W0:Y:S02]  /*48b0*/  @P1 LDC.64 R14, c[0x0][0x9e8] ;  /* 0x00027a00ff0e1b82 */ /* 0x000e240000000a00 */
[----:B0-----:R-:W-:-:S05]  /*48c0*/  @P1 IMAD.HI.U32 R2, R13, R14, RZ ;  /* 0x0000000e0d021227 */ /* 0x001fca00078e00ff */
[----:B------:R-:W-:-:S04]  /*48d0*/  @P1 SHF.R.U32.HI R13, RZ, R15, R2 ;  /* 0x0000000fff0d1219 */ /* 0x000fc80000011602 */
[----:B------:R-:W-:Y:S01]  /*48e0*/  LOP3.LUT R13, RZ, R13, RZ, 0x33, !PT ;  /* 0x0000000dff0d7212 */ /* 0x000fe200078e33ff */
[----:B------:R-:W-:Y:S06]  /*48f0*/  BRA `(.L_x_1266) ;  /* 0x0000000000147947 */ /* 0x000fec0003800000 */
.L_x_1265:
[----:B------:R-:W0:Y:S02]  /*4900*/  LDC R12, c[0x0][0x9e4] ;  /* 0x00027900ff0c7b82 */ /* 0x000e240000000800 */
[----:B0-----:R-:W-:-:S13]  /*4910*/  ISETP.NE.AND P1, PT, R12, 0x1, PT ;  /* 0x000000010c00780c */ /* 0x001fda0003f25270 */
[----:B------:R-:W0:Y:S02]  /*4920*/  @P1 LDC.64 R14, c[0x0][0x9e8] ;  /* 0x00027a00ff0e1b82 */ /* 0x000e240000000a00 */
[----:B0-----:R-:W-:-:S05]  /*4930*/  @P1 IMAD.HI.U32 R2, R13, R14, RZ ;  /* 0x0000000e0d021227 */ /* 0x001fca00078e00ff */
[----:B------:R-:W-:-:S07]  /*4940*/  @P1 SHF.R.U32.HI R13, RZ, R15, R2 ;  /* 0x0000000fff0d1219 */ /* 0x000fce0000011602 */
.L_x_1266:
[----:B------:R-:W-:-:S05]  /*4950*/  IMAD R13, R13, R12, R12 ;  /* 0x0000000c0d0d7224 */ /* 0x000fca00078e020c */
[----:B------:R-:W-:-:S07]  /*4960*/  VIMNMX R0, R0, R13, PT ;  /* 0x0000000d00007248 */ /* 0x000fce0003fe0100 */
.L_x_1264:
[----:B------:R-:W-:Y:S01]  /*4970*/  IMAD.HI R12, R0, 0x2aaaaaab, RZ ;  /* 0x2aaaaaab000c7827 */ /* 0x000fe200078e02ff */
[----:B------:R-:W-:Y:S02]  /*4980*/  CS2R R118, SRZ ;  /* 0x0000000000767805 */ /* 0x000fe4000001ff00 */
[----:B------:R-:W-:Y:S02]  /*4990*/  CS2R R116, SRZ ;  /* 0x0000000000747805 */ /* 0x000fe4000001ff00 */
[----:B------:R-:W-:Y:S01]  /*49a0*/  CS2R R114, SRZ ;  /* 0x0000000000727805 */ /* 0x000fe2000001ff00 */
[----:B------:R-:W-:Y:S01]  /*49b0*/  IMAD.MOV.U32 R2, RZ, RZ, 0x3f800000 ;  /* 0x3f800000ff027424 */ /* 0x000fe200078e00ff */
[----:B------:R-:W-:Y:S01]  /*49c0*/  SHF.R.U32.HI R13, RZ, 0x1f, R12 ;  /* 0x0000001fff0d7819 */ /* 0x000fe2000001160c */
[----:B------:R-:W-:Y:S01]  /*49d0*/  IMAD.MOV.U32 R0, RZ, RZ, 0x3f800000 ;  /* 0x3f800000ff007424 */ /* 0x000fe200078e00ff */
[----:B------:R-:W-:Y:S02]  /*49e0*/  CS2R R112, SRZ ;  /* 0x0000000000707805 */ /* 0x000fe4000001ff00 */
[----:B------:R-:W-:-:S02]  /*49f0*/  CS2R R110, SRZ ;  /* 0x00000000006e7805 */ /* 0x000fc4000001ff00 */
[----:B------:R-:W-:Y:S02]  /*4a00*/  LEA.HI.SX32 R13, R12, R13, 0x1c ;  /* 0x0000000d0c0d7211 */ /* 0x000fe400078fe2ff */
[----:B------:R-:W-:Y:S02]  /*4a10*/  CS2R R108, SRZ ;  /* 0x00000000006c7805 */ /* 0x000fe4000001ff00 */
[----:B------:R-:W-:Y:S02]  /*4a20*/  CS2R R106, SRZ ;  /* 0x00000000006a7805 */ /* 0x000fe4000001ff00 */
[----:B------:R-:W-:Y:S02]  /*4a30*/  CS2R R104, SRZ ;  /* 0x0000000000687805 */ /* 0x000fe4000001ff00 */
[----:B------:R-:W-:Y:S02]  /*4a40*/  VIMNMX R14, R194, R13, !PT ;  /* 0x0000000dc20e7248 */ /* 0x000fe40007fe0100 */
[----:B------:R-:W-:-:S02]  /*4a50*/  CS2R R102, SRZ ;  /* 0x0000000000667805 */ /* 0x000fc4000001ff00 */
[----:B------:R-:W-:Y:S02]  /*4a60*/  CS2R R100, SRZ ;  /* 0x0000000000647805 */ /* 0x000fe4000001ff00 */
[----:B------:R-:W-:Y:S02]  /*4a70*/  CS2R R98, SRZ ;  /* 0x0000000000627805 */ /* 0x000fe4000001ff00 */
[----:B------:R-:W-:Y:S02]  /*4a80*/  ISETP.GE.AND P1, PT, R21, R14, PT ;  /* 0x0000000e1500720c */ /* 0x000fe40003f26270 */
        /* <DEDUP_REMOVED lines=37> */
[----:B------:R-:W-:Y:S06]  /*4ce0*/  @!P1 BRA `(.L_x_1267) ;  /* 0x0000003400d89947 */ /* 0x000fec0003800000 */
[----:B------:R-:W-:Y:S01]  /*4cf0*/  IMAD.MOV.U32 R13, RZ, RZ, R8 ;  /* 0x000000ffff0d7224 */ /* 0x000fe200078e0008 */
[----:B------:R-:W-:Y:S01]  /*4d00*/  UMOV UR41, UR39 ;  /* 0x0000002700297c82 */ /* 0x000fe20008000000 */
[----:B------:R-:W-:Y:S01]  /*4d10*/  IMAD.MOV.U32 R12, RZ, RZ, R10 ;  /* 0x000000ffff0c7224 */ /* 0x000fe200078e000a */
[----:B------:R-:W-:Y:S01]  /*4d20*/  UMOV UR4, UR38 ;  /* 0x0000002600047c82 */ /* 0x000fe20008000000 */
[----:B------:R-:W-:Y:S01]  /*4d30*/  IMAD.MOV.U32 R15, RZ, RZ, R21 ;  /* 0x000000ffff0f7224 */ /* 0x000fe200078e0015 */
[----:B------:R-:W-:Y:S01]  /*4d40*/  ULDC UR43, c[0x0][0x9e4] ;  /* 0x00027900002b7ab9 */ /* 0x000fe20000000800 */
[----:B------:R-:W-:Y:S01]  /*4d50*/  IMAD.MOV.U32 R2, RZ, RZ, 0x3f800000 ;  /* 0x3f800000ff027424 */ /* 0x000fe200078e00ff */
[----:B------:R-:W-:Y:S01]  /*4d60*/  ULDC UR50, c[0x0][0x9dc] ;  /* 0x0002770000327ab9 */ /* 0x000fe20000000800 */
[----:B------:R-:W-:Y:S01]  /*4d70*/  IMAD.MOV.U32 R119, RZ, RZ, RZ ;  /* 0x000000ffff777224 */ /* 0x000fe200078e00ff */
[----:B------:R-:W-:Y:S01]  /*4d80*/  ULDC UR5, c[0x0][0x9d8] ;  /* 0x0002760000057ab9 */ /* 0x000fe20000000800 */
[----:B------:R-:W-:-:S05]  /*4d90*/  ULDC UR51, c[0x0][0x9e0] ;  /* 0x0002780000337ab9 */ /* 0x000fca0000000800 */
.L_x_1286:
[----:B------:R-:W-:-:S04]  /*4da0*/  UISETP.NE.AND UP0, UPT, UR4, 0x1, UPT ;  /* 0x000000010400788c */ /* 0x000fc8000bf05270 */
[----:B------:R-:W-:-:S04]  /*4db0*/  USEL UR39, URZ, 0x1, UP0 ;  /* 0x000000013f277887 */ /* 0x000fc80008000000 */
[----:B------:R-:W-:Y:S01]  /*4dc0*/  ULOP3.LUT UR39, UR41, UR39, URZ, 0x3c, !UPT ;  /* 0x0000002729277292 */ /* 0x000fe2000f8e3c3f */
[----:B------:R-:W-:Y:S11]  /*4dd0*/  @!P0 BRA `(.L_x_1268) ;  /* 0x0000000000048947 */ /* 0x000ff60003800000 */
[----:B------:R-:W-:Y:S01]  /*4de0*/  BPT.TRAP 0x1 ;  /* 0x000000040000795c */ /* 0x000fe20000300000 */
.L_x_1268:
        /* <DEDUP_REMOVED lines=9> */
.L_x_1269:
[----:B-1----:R-:W-:Y:S05]  /*4e80*/  @P1 BRA `(.L_x_1270) ;  /* 0x0000000000081947 */ /* 0x002fea0003800000 */
[----:B------:R-:W1:Y:S02]  /*4e90*/  SYNCS.PHASECHK.TRANS64.TRYWAIT P1, [UR7+0x30830], R8 ;  /* 0x03083008ff0075a7 */ /* 0x000e640008020147 */
[----:B-1----:R-:W-:Y:S05]  /*4ea0*/  @!P1 BRA `(.L_x_1271) ;  /* 0x0000012400e09947 */ /* 0x002fea0003800000 */
.L_x_1270:
        /* <DEDUP_REMOVED lines=169> */
.L_x_1272:
[----:B------:R-:W-:Y:S01]  /*5940*/  ULEA UR6, UR4, UR40, 0x3 ;  /* 0x0000002804067291 */ /* 0x000fe2000f8e183f */
[----:B------:R-:W-:-:S05]  /*5950*/  IMAD.U32 R0, RZ, RZ, UR41 ;  /* 0x00000029ff007e24 */ /* 0x000fca000f8e00ff */
[----:B------:R-:W-:-:S04]  /*5960*/  SHF.L.U32 R0, R0, 0x1f, RZ ;  /* 0x0000001f00007819 */ /* 0x000fc800000006ff */
[----:B------:R2:W3:Y:S01]  /*5970*/  SYNCS.PHASECHK.TRANS64.TRYWAIT P1, [UR6+0x30850], R0 ;  /* 0x03085000ff0075a7 */ /* 0x0004e20008020146 */
[----:B------:R-:W-:Y:S05]  /*5980*/  @!P0 BRA `(.L_x_1273) ;  /* 0x0000000000048947 */ /* 0x000fea0003800000 */
[----:B------:R-:W-:Y:S01]  /*5990*/  BPT.TRAP 0x1 ;  /* 0x000000040000795c */ /* 0x000fe20000300000 */
.L_x_1273:
[----:B---3--:R-:W-:Y:S05]  /*59a0*/  @P1 BRA `(.L_x_1274) ;  /* 0x0000000000081947 */ /* 0x008fea0003800000 */
[----:B------:R-:W3:Y:S02]  /*59b0*/  SYNCS.PHASECHK.TRANS64.TRYWAIT P1, [UR6+0x30850], R0 ;  /* 0x03085000ff0075a7 */ /* 0x000ee40008020146 */
[----:B---3--:R-:W-:Y:S05]  /*59c0*/  @!P1 BRA `(.L_x_1275) ;  /* 0x0000011c00309947 */ /* 0x008fea0003800000 */
.L_x_1274:
        /* <DEDUP_REMOVED lines=36> */
[----:B------:R-:W-:Y:S05]  /*5c10*/  @!P0 BRA `(.L_x_1276) ;  /* 0x0000000000048947 */ /* 0x000fea0003800000 */
[----:B------:R-:W-:Y:S01]  /*5c20*/  BPT.TRAP 0x1 ;  /* 0x000000040000795c */ /* 0x000fe20000300000 */
.L_x_1276:
[----:B------:R-:W-:Y:S01]  /*5c30*/  ISETP.NE.AND P2, PT, R203, 0x1, PT ;  /* 0x00000001cb00780c */ /* 0x000fe20003f45270 */
[----:B------:R-:W-:Y:S01]  /*5c40*/  FMUL.FTZ R10, R126, UR5 ;  /* 0x000000057e0a7c20 */ /* 0x000fe20008410000 */
[----:B------:R-:W-:Y:S01]  /*5c50*/  FMUL.FTZ R20, R127, UR5 ;  /* 0x000000057f147c20 */ /* 0x000fe20008410000 */
[----:B------:R-:W-:Y:S01]  /*5c60*/  FMUL.FTZ R216, R129, UR5 ;  /* 0x0000000581d87c20 */ /* 0x000fe20008410000 */
[----:B------:R-:W-:Y:S01]  /*5c70*/  FMUL.FTZ R129, R143, UR5 ;  /* 0x000000058f817c20 */ /* 0x000fe20008410000 */
[----:B------:R-:W-:Y:S01]  /*5c80*/  FMUL.FTZ R143, R153, UR5 ;  /* 0x00000005998f7c20 */ /* 0x000fe20008410000 */
[----:B------:R-:W-:Y:S02]  /*5c90*/  IMAD.IADD R153, R192, 0x1, R22 ;  /* 0x00000001c0997824 */ /* 0x000fe400078e0216 */
[----:B------:R-:W-:Y:S01]  /*5ca0*/  FMUL.FTZ R186, R121, UR5 ;  /* 0x0000000579ba7c20 */ /* 0x000fe20008410000 */
[----:B------:R-:W-:Y:S01]  /*5cb0*/  FMUL.FTZ R214, R128, UR5 ;  /* 0x0000000580d67c20 */ /* 0x000fe20008410000 */
[----:B------:R-:W-:Y:S01]  /*5cc0*/  FMUL.FTZ R121, R134, UR5 ;  /* 0x0000000586797c20 */ /* 0x000fe20008410000 */
[----:B------:R-:W-:Y:S01]  /*5cd0*/  FMUL.FTZ R128, R142, UR5 ;  /* 0x000000058e807c20 */ /* 0x000fe20008410000 */
[----:B------:R-:W-:Y:S01]  /*5ce0*/  FMUL.FTZ R142, R144, UR5 ;  /* 0x00000005908e7c20 */ /* 0x000fe20008410000 */
[----:B------:R-:W-:Y:S01]  /*5cf0*/  FMUL.FTZ R134, R150, UR5 ;  /* 0x0000000596867c20 */ /* 0x000fe20008410000 */
[----:B------:R-:W3:Y:S01]  /*5d00*/  @P2 LDC R126, c[0x0][0x44c] ;  /* 0x00011300ff7e2b82 */ /* 0x000ee20000000800 */
[----:B------:R-:W-:Y:S01]  /*5d10*/  FMUL.FTZ R144, R145, UR5 ;  /* 0x0000000591907c20 */ /* 0x000fe20008410000 */
[----:B------:R-:W-:Y:S01]  /*5d20*/  FMUL.FTZ R150, R152, UR5 ;  /* 0x0000000598967c20 */ /* 0x000fe20008410000 */
[----:B------:R-:W-:Y:S01]  /*5d30*/  FMUL.FTZ R145, R156, UR5 ;  /* 0x000000059c917c20 */ /* 0x000fe20008410000 */
[----:B01----:R-:W-:Y:S01]  /*5d40*/  FMUL.FTZ R8, R120, UR5 ;  /* 0x0000000578087c20 */ /* 0x003fe20008410000 */
[----:B------:R-:W-:Y:S01]  /*5d50*/  FMUL.FTZ R156, R161, UR5 ;  /* 0x00000005a19c7c20 */ /* 0x000fe20008410000 */
[----:B------:R-:W-:Y:S01]  /*5d60*/  FMUL.FTZ R120, R131, UR5 ;  /* 0x0000000583787c20 */ /* 0x000fe20008410000 */
[----:B------:R-:W-:Y:S01]  /*5d70*/  IMAD R161, R15, -0x60, RZ ;  /* 0xffffffa00fa17824 */ /* 0x000fe200078e02ff */
[----:B------:R-:W0:Y:S01]  /*5d80*/  @P2 LDC R127, c[0x0][0x450] ;  /* 0x00011400ff7f2b82 */ /* 0x000e220000000800 */
[----:B------:R-:W-:Y:S01]  /*5d90*/  FMUL.FTZ R131, R146, UR5 ;  /* 0x0000000592837c20 */ /* 0x000fe20008410000 */
[----:B--2---:R-:W-:Y:S01]  /*5da0*/  FMUL.FTZ R0, R122, UR5 ;  /* 0x000000057a007c20 */ /* 0x004fe20008410000 */
        /* <DEDUP_REMOVED lines=13> */
[----:B---3--:R-:W-:-:S04]  /*5e80*/  @P2 IMAD.HI.U32 R126, R153, R126, RZ ;  /* 0x0000007e997e2227 */ /* 0x008fc800078e00ff */
        /* <DEDUP_REMOVED lines=22> */
[----:B------:R-:W1:Y:S01]  /*5ff0*/  MUFU.TANH R8, R8 ;  /* 0x0000000800087308 */ /* 0x000e620000002400 */
[----:B------:R-:W-:Y:S02]  /*6000*/  UPRMT UR7, UR60, 0x654, UR7 ;  /* 0x000006543c077896 */ /* 0x000fe40008000007 */
[----:B------:R-:W-:Y:S01]  /*6010*/  ULOP3.LUT UR4, URZ, UR50, URZ, 0x33, !UPT ;  /* 0x000000323f047292 */ /* 0x000fe2000f8e333f */
[----:B------:R-:W-:Y:S01]  /*6020*/  IADD3 R127, -R18, R126, R17 ;  /* 0x0000007e127f7210 */ /* 0x000fe20007ffe111 */
[----:B------:R-:W-:-:S03]  /*6030*/  VIADD R151, R126, 0xffffffff ;  /* 0xffffffff7e977836 */ /* 0x000fc60000000000 */
[----:B------:R-:W2:Y:S01]  /*6040*/  MUFU.TANH R186, R186 ;  /* 0x000000ba00ba7308 */ /* 0x000ea20000002400 */
[C---:B------:R-:W-:Y:S01]  /*6050*/  VIADD R163, R127.reuse, UR51 ;  /* 0x000000337fa37c36 */ /* 0x040fe20008000000 */
[----:B------:R-:W-:Y:S01]  /*6060*/  SYNCS.ARRIVE.TRANS64.RED.A1T0 RZ, [UR7], RZ ;  /* 0x000000ffffff79a7 */ /* 0x000fe20008100407 */
[----:B------:R-:W-:Y:S02]  /*6070*/  VIADD R167, R127, UR4 ;  /* 0x000000047fa77c36 */ /* 0x000fe40008000000 */
[----:B0-----:R-:W-:-:S03]  /*6080*/  IMAD.IADD R155, R163, 0x1, R152 ;  /* 0x00000001a39b7824 */ /* 0x001fc600078e0298 */
        /* <DEDUP_REMOVED lines=48> */
[----:B------:R-:W-:Y:S01]  /*6390*/  IADD3 R152, -R18, R17, R152 ;  /* 0x0000001112987210 */ /* 0x000fe20007ffe198 */
        /* <DEDUP_REMOVED lines=11> */
.L_x_1279:
[----:B------:R-:W-:-:S05]  /*6450*/  IMAD.U32 R158, RZ, RZ, UR43 ;  /* 0x0000002bff9e7e24 */ /* 0x000fca000f8e00ff */
[----:B------:R-:W-:-:S13]  /*6460*/  ISETP.NE.AND P1, PT, R158, 0x1, PT ;  /* 0x000000019e00780c */ /* 0x000fda0003f25270 */
[----:B------:R-:W1:Y:S02]  /*6470*/  @P1 LDC.64 R126, c[0x0][0x9e8] ;  /* 0x00027a00ff7e1b82 */ /* 0x000e640000000a00 */
[----:B-1----:R-:W-:-:S05]  /*6480*/  @P1 IMAD.HI.U32 R126, R152, R126, RZ ;  /* 0x0000007e987e1227 */ /* 0x002fca00078e00ff */
[----:B------:R-:W-:-:S07]  /*6490*/  @P1 SHF.R.U32.HI R152, RZ, R127, R126 ;  /* 0x0000007fff981219 */ /* 0x000fce000001167e */
.L_x_1280:
[----:B------:R-:W-:Y:S05]  /*64a0*/  BSYNC B0 ;  /* 0x0000000000007941 */ /* 0x000fea0003800000 */
.L_x_1278:
[----:B------:R-:W-:-:S05]  /*64b0*/  IMAD R152, R152, R158, R151 ;  /* 0x0000009e98987224 */ /* 0x000fca00078e0297 */
[----:B------:R-:W-:Y:S02]  /*64c0*/  VIADDMNMX R155, R152, R158, R155, PT ;  /* 0x0000009e989b7246 */ /* 0x000fe4000380019b */
[----:B------:R-:W-:-:S07]  /*64d0*/  VIMNMX R157, R157, R152, !PT ;  /* 0x000000989d9d7248 */ /* 0x000fce0007fe0100 */
.L_x_1277:
[C---:B------:R-:W-:Y:S02]  /*64e0*/  ISETP.GE.AND P1, PT, R161.reuse, 0x2, PT ;  /* 0x00000002a100780c */ /* 0x040fe40003f26270 */
        /* <DEDUP_REMOVED lines=128> */
[----:B------:R-:W-:Y:S01]  /*6cf0*/  ISETP.GE.AND P6, PT, R161, 0x5a, PT ;  /* 0x0000005aa100780c */ /* 0x000fe20003fc6270 */
[----:B------:R-:W0:-:S12]  /*6d00*/  SHFL.IDX PT, R8, R153, 0x1, 0x1c1f ;  /* 0x003c1f0099087f89 */ /* 0x000e1800000e0000 */
[----:B------:R-:W-:Y:S02]  /*6d10*/  @P6 LOP3.LUT R16, R16, 0x1, RZ, 0xfc, !PT ;  /* 0x0000000110106812 */ /* 0x000fe400078efcff */
[----:B------:R-:W-:-:S04]  /*6d20*/  ISETP.GT.AND P6, PT, R157, 0x59, !P6 ;  /* 0x000000599d00780c */ /* 0x000fc800077c4270 */
[----:B------:R-:W-:-:S04]  /*6d30*/  ISETP.LT.OR P6, PT, R155, 0x5a, P6 ;  /* 0x0000005a9b00780c */ /* 0x000fc800037c1670 */
[----:B------:R-:W-:Y:S02]  /*6d40*/  FSEL R126, R165, -INF , !P6 ;  /* 0xff800000a57e7808 */ /* 0x000fe40007000000 */
[----:B------:R-:W-:Y:S01]  /*6d50*/  LOP3.LUT P6, RZ, R16, 0x80000, RZ, 0xc0, !PT ;  /* 0x0008000010ff7812 */ /* 0x000fe200078cc0ff */
[--C-:B0-----:R-:W-:Y:S02]  /*6d60*/  IMAD.IADD R141, R163, 0x1, R8.reuse ;  /* 0x00000001a38d7824 */ /* 0x101fe400078e0208 */
[----:B------:R-:W-:-:S10]  /*6d70*/  IMAD.IADD R143, R167, 0x1, R8 ;  /* 0x00000001a78f7824 */ /* 0x000fd400078e0208 */
[----:B------:R-:W-:Y:S05]  /*6d80*/  @!P6 BRA `(.L_x_1281) ;  /* 0x000000000054e947 */ /* 0x000fea0003800000 */
[----:B------:R-:W-:Y:S01]  /*6d90*/  IADD3 R145, -R18, R17, R8 ;  /* 0x0000001112917210 */ /* 0x000fe20007ffe108 */
        /* <DEDUP_REMOVED lines=11> */
.L_x_1283:
[----:B------:R-:W-:-:S05]  /*6e50*/  IMAD.U32 R168, RZ, RZ, UR43 ;  /* 0x0000002bffa87e24 */ /* 0x000fca000f8e00ff */
[----:B------:R-:W-:-:S13]  /*6e60*/  ISETP.NE.AND P6, PT, R168, 0x1, PT ;  /* 0x00000001a800780c */ /* 0x000fda0003fc5270 */
[----:B------:R-:W0:Y:S02]  /*6e70*/  @P6 LDC.64 R8, c[0x0][0x9e8] ;  /* 0x00027a00ff086b82 */ /* 0x000e240000000a00 */
[----:B0-----:R-:W-:-:S05]  /*6e80*/  @P6 IMAD.HI.U32 R8, R145, R8, RZ ;  /* 0x0000000891086227 */ /* 0x001fca00078e00ff */
[----:B------:R-:W-:-:S07]  /*6e90*/  @P6 SHF.R.U32.HI R145, RZ, R9, R8 ;  /* 0x00000009ff916219 */ /* 0x000fce0000011608 */
.L_x_1284:
[----:B------:R-:W-:Y:S05]  /*6ea0*/  BSYNC B0 ;  /* 0x0000000000007941 */ /* 0x000fea0003800000 */
.L_x_1282:
[----:B------:R-:W-:-:S05]  /*6eb0*/  IMAD R8, R145, R168, R151 ;  /* 0x000000a891087224 */ /* 0x000fca00078e0297 */
[----:B------:R-:W-:Y:S02]  /*6ec0*/  VIADDMNMX R141, R8, R168, R141, PT ;  /* 0x000000a8088d7246 */ /* 0x000fe4000380018d */
[----:B------:R-:W-:-:S07]  /*6ed0*/  VIMNMX R143, R143, R8, !PT ;  /* 0x000000088f8f7248 */ /* 0x000fce0007fe0100 */
.L_x_1281:
[C---:B------:R-:W-:Y:S02]  /*6ee0*/  ISETP.GT.AND P1, PT, R143.reuse, 0x1, !P1 ;  /* 0x000000018f00780c */ /* 0x040fe40004f24270 */
        /* <DEDUP_REMOVED lines=45> */
[----:B------:R-:W-:Y:S02]  /*71c0*/  LOP3.LUT P2, RZ, R16, 0x40, RZ, 0xc0, !PT ;  /* 0x0000004010ff7812 */ /* 0x000fe4000784c0ff */
[----:B------:R-:W-:-:S02]  /*71d0*/  ISETP.LT.OR P1, PT, R141, 0x22, P1 ;  /* 0x000000228d00780c */ /* 0x000fc40000f21670 */
[----:B------:R-:W-:Y:S02]  /*71e0*/  FMNMX.FTZ R9, R146, R9, !PT ;  /* 0x0000000992097209 */ /* 0x000fe40007810000 */
[----:B------:R-:W-:Y:S02]  /*71f0*/  FSEL R124, R124, -INF , !P1 ;  /* 0xff8000007c7c7808 */ /* 0x000fe40004800000 */
[----:B------:R-:W-:Y:S02]  /*7200*/  LOP3.LUT P1, RZ, R16, 0x4000, RZ, 0xc0, !PT ;  /* 0x0000400010ff7812 */ /* 0x000fe4000782c0ff */
[----:B------:R-:W-:Y:S02]  /*7210*/  FMNMX.FTZ R9, R148, R9, !PT ;  /* 0x0000000994097209 */ /* 0x000fe40007810000 */
[----:B------:R-:W-:Y:S02]  /*7220*/  ISETP.GT.AND P1, PT, R143, 0x28, !P1 ;  /* 0x000000288f00780c */ /* 0x000fe40004f24270 */
[----:B------:R-:W-:-:S02]  /*7230*/  LOP3.LUT P6, RZ, R16, 0x20, RZ, 0xc0, !PT ;  /* 0x0000002010ff7812 */ /* 0x000fc400078cc0ff */
        /* <DEDUP_REMOVED lines=15> */
[----:B------:R-:W-:Y:S02]  /*7330*/  FMNMX.FTZ R9, R154, R9, !PT ;  /* 0x000000099a097209 */ /* 0x000fe40007810000 */
[----:B------:R-:W-:Y:S02]  /*7340*/  FSEL R178, R131, -INF , !P1 ;  /* 0xff80000083b27808 */ /* 0x000fe40004800000 */
[----:B------:R-:W-:-:S02]  /*7350*/  LOP3.LUT P1, RZ, R16, 0x800, RZ, 0xc0, !PT ;  /* 0x0000080010ff7812 */ /* 0x000fc4000782c0ff */
[----:B------:R-:W-:Y:S02]  /*7360*/  FMNMX.FTZ R8, R126, R9, !PT ;  /* 0x000000097e087209 */ /* 0x000fe40007810000 */
[C---:B------:R-:W-:Y:S02]  /*7370*/  ISETP.GT.AND P1, PT, R143.reuse, 0x31, !P1 ;  /* 0x000000318f00780c */ /* 0x040fe40004f24270 */
[----:B------:R-:W-:Y:S01]  /*7380*/  ISETP.GT.AND P3, PT, R143, 0x50, !P3 ;  /* 0x000000508f00780c */ /* 0x000fe20005f64270 */
[----:B------:R-:W0:Y:S01]  /*7390*/  SHFL.BFLY PT, R9, R8, 0x2, 0x1f ;  /* 0x0c401f0008097f89 */ /* 0x000e2200000e0000 */
        /* <DEDUP_REMOVED lines=8> */
[----:B------:R-:W-:-:S02]  /*7420*/  ISETP.GT.AND P5, PT, R143, 0x58, !P5 ;  /* 0x000000588f00780c */ /* 0x000fc40006fa4270 */
[----:B------:R-:W-:Y:S02]  /*7430*/  FSEL R134, R134, -INF , !P1 ;  /* 0xff80000086867808 */ /* 0x000fe40004800000 */
[----:B------:R-:W-:Y:S02]  /*7440*/  LOP3.LUT P1, RZ, R16, 0x200, RZ, 0xc0, !PT ;  /* 0x0000020010ff7812 */ /* 0x000fe4000782c0ff */
[----:B------:R-:W-:Y:S02]  /*7450*/  ISETP.LT.OR P4, PT, R141, 0x52, P4 ;  /* 0x000000528d00780c */ /* 0x000fe40002781670 */
[----:B------:R-:W-:Y:S02]  /*7460*/  ISETP.GT.AND P1, PT, R143, 0x39, !P1 ;  /* 0x000000398f00780c */ /* 0x000fe40004f24270 */
[----:B0-----:R-:W-:Y:S02]  /*7470*/  FMNMX.FTZ R121, R8, R9, !PT ;  /* 0x0000000908797209 */ /* 0x001fe40007810000 */
[C---:B------:R-:W-:Y:S01]  /*7480*/  ISETP.LT.OR P1, PT, R141.reuse, 0x3a, P1 ;  /* 0x0000003a8d00780c */ /* 0x040fe20000f21670 */
[----:B------:R-:W0:Y:S01]  /*7490*/  LDC R9, c[0x0][0x988] ;  /* 0x00026200ff097b82 */ /* 0x000e220000000800 */
[----:B------:R-:W-:Y:S01]  /*74a0*/  ISETP.LT.OR P5, PT, R141, 0x59, P5 ;  /* 0x000000598d00780c */ /* 0x000fe20002fa1670 */
[----:B------:R-:W1:Y:S01]  /*74b0*/  SHFL.BFLY PT, R10, R121, 0x1, 0x1f ;  /* 0x0c201f00790a7f89 */ /* 0x000e6200000e0000 */
[----:B------:R-:W-:-:S02]  /*74c0*/  FSEL R180, R135, -INF , !P1 ;  /* 0xff80000087b47808 */ /* 0x000fc40004800000 */
[----:B------:R-:W-:-:S04]  /*74d0*/  LOP3.LUT P1, RZ, R16, 0x100, RZ, 0xc0, !PT ;  /* 0x0000010010ff7812 */ /* 0x000fc8000782c0ff */
[----:B------:R-:W-:-:S04]  /*74e0*/  ISETP.GT.AND P1, PT, R143, 0x40, !P1 ;  /* 0x000000408f00780c */ /* 0x000fc80004f24270 */
[----:B------:R-:W-:-:S04]  /*74f0*/  ISETP.LT.OR P1, PT, R141, 0x41, P1 ;  /* 0x000000418d00780c */ /* 0x000fc80000f21670 */
[----:B------:R-:W-:Y:S02]  /*7500*/  FSEL R136, R136, -INF , !P1 ;  /* 0xff80000088887808 */ /* 0x000fe40004800000 */
[----:B------:R-:W-:-:S04]  /*7510*/  LOP3.LUT P1, RZ, R16, 0x80, RZ, 0xc0, !PT ;  /* 0x0000008010ff7812 */ /* 0x000fc8000782c0ff */
[----:B------:R-:W-:Y:S02]  /*7520*/  ISETP.GT.AND P1, PT, R143, 0x41, !P1 ;  /* 0x000000418f00780c */ /* 0x000fe40004f24270 */
[----:B-1----:R-:W-:Y:S02]  /*7530*/  FMNMX.FTZ R10, R121, R10, !PT ;  /* 0x0000000a790a7209 */ /* 0x002fe40007810000 */
[----:B------:R-:W-:-:S03]  /*7540*/  ISETP.LT.OR P1, PT, R141, 0x42, P1 ;  /* 0x000000428d00780c */ /* 0x000fc60000f21670 */
[----:B0-----:R-:W-:Y:S01]  /*7550*/  FMUL.FTZ R145, R10, R9 ;  /* 0x000000090a917220 */ /* 0x001fe20000410000 */
        /* <DEDUP_REMOVED lines=18> */
[--C-:B------:R-:W-:Y:S01]  /*7680*/  FFMA.FTZ R129, R212, R9, -R145.reuse ;  /* 0x00000009d4817223 */ /* 0x100fe20000010891 */
[----:B------:R-:W-:Y:S01]  /*7690*/  FMNMX.FTZ R21, R168, R21, !PT ;  /* 0x00000015a8157209 */ /* 0x000fe20007810000 */
[-CC-:B------:R-:W-:Y:S01]  /*76a0*/  FFMA.FTZ R212, R216, R9.reuse, -R145.reuse ;  /* 0x00000009d8d47223 */ /* 0x180fe20000010891 */
[----:B------:R-:W-:Y:S01]  /*76b0*/  FSEL R216, R125, -INF , !P4 ;  /* 0xff8000007dd87808 */ /* 0x000fe20006000000 */
        /* <DEDUP_REMOVED lines=10> */
[----:B------:R-:W-:Y:S01]  /*7760*/  MUFU.EX2 R188, R188 ;  /* 0x000000bc00bc7308 */ /* 0x000fe20000000800 */
[----:B------:R-:W-:Y:S01]  /*7770*/  FSEL R143, R10, RZ, P1 ;  /* 0x000000ff0a8f7208 */ /* 0x000fe20000800000 */
        /* <DEDUP_REMOVED lines=23> */
[----:B------:R-:W-:-:S02]  /*78f0*/  FFMA.FTZ R141, R156, R9, -R145 ;  /* 0x000000099c8d7223 */ /* 0x000fc40000010891 */
        /* <DEDUP_REMOVED lines=22> */
[----:B0-----:R-:W-:Y:S01]  /*7a60*/  FMNMX.FTZ R0, R131, R0, !PT ;  /* 0x0000000083007209 */ /* 0x001fe20007810000 */
[----:B------:R-:W-:-:S06]  /*7a70*/  FFMA.FTZ R131, R166, R9, -R145 ;  /* 0x00000009a6837223 */ /* 0x000fcc0000010891 */
[----:B------:R-:W-:Y:S01]  /*7a80*/  MUFU.EX2 R144, R144 ;  /* 0x0000009000907308 */ /* 0x000fe20000000800 */
[----:B------:R-:W0:Y:S07]  /*7a90*/  SHFL.BFLY PT, R125, R0, 0x1, 0x1f ;  /* 0x0c201f00007d7f89 */ /* 0x000e2e00000e0000 */
[----:B------:R-:W-:Y:S08]  /*7aa0*/  MUFU.EX2 R135, R135 ;  /* 0x0000008700877308 */ /* 0x000ff00000000800 */
[----:B------:R-:W-:Y:S08]  /*7ab0*/  MUFU.EX2 R142, R142 ;  /* 0x0000008e008e7308 */ /* 0x000ff00000000800 */
[----:B------:R-:W-:Y:S01]  /*7ac0*/  MUFU.EX2 R133, R133 ;  /* 0x0000008500857308 */ /* 0x000fe20000000800 */
[----:B0-----:R-:W-:Y:S01]  /*7ad0*/  FMNMX.FTZ R8, R0, R125, !PT ;  /* 0x0000007d00087209 */ /* 0x001fe20007810000 */
[----:B------:R-:W-:Y:S01]  /*7ae0*/  FADD.FTZ R0, -R143, R12 ;  /* 0x0000000c8f007221 */ /* 0x000fe20000010100 */
[----:B------:R-:W-:-:S02]  /*7af0*/  FFMA.FTZ R12, R126, R9, -R145 ;  /* 0x000000097e0c7223 */ /* 0x000fc40000010891 */
[C---:B------:R-:W-:Y:S01]  /*7b00*/  FSETP.NEU.FTZ.AND P1, PT, R8.reuse, -INF , PT ;  /* 0xff8000000800780b */ /* 0x040fe20003f3d000 */
[-C--:B------:R-:W-:Y:S01]  /*7b10*/  FMUL.FTZ R143, R8, R9.reuse ;  /* 0x00000009088f7220 */ /* 0x080fe20000410000 */
[----:B------:R-:W-:Y:S01]  /*7b20*/  FMUL.FTZ R0, R0, R9 ;  /* 0x0000000900007220 */ /* 0x000fe20000410000 */
[----:B------:R-:W-:Y:S03]  /*7b30*/  MUFU.EX2 R125, R154 ;  /* 0x0000009a007d7308 */ /* 0x000fe60000000800 */
[----:B------:R-:W-:-:S05]  /*7b40*/  FSEL R143, R143, RZ, P1 ;  /* 0x000000ff8f8f7208 */ /* 0x000fca0000800000 */
[-CC-:B------:R-:W-:Y:S01]  /*7b50*/  FFMA.FTZ R126, R2, R9.reuse, -R143.reuse ;  /* 0x00000009027e7223 */ /* 0x180fe2000001088f */
[----:B------:R-:W-:Y:S01]  /*7b60*/  FSEL R2, R8, RZ, P1 ;  /* 0x000000ff08027208 */ /* 0x000fe20000800000 */
[-CC-:B------:R-:W-:Y:S01]  /*7b70*/  FFMA.FTZ R189, R226, R9.reuse, -R143.reuse ;  /* 0x00000009e2bd7223 */ /* 0x180fe2000001088f */
[----:B------:R-:W0:Y:S01]  /*7b80*/  MUFU.EX2 R0, R0 ;  /* 0x0000000000007308 */ /* 0x000e220000000800 */
[-CC-:B------:R-:W-:Y:S01]  /*7b90*/  FFMA.FTZ R191, R168, R9.reuse, -R143.reuse ;  /* 0x00000009a8bf7223 */ /* 0x180fe2000001088f */
[-C--:B------:R-:W-:Y:S01]  /*7ba0*/  FFMA.FTZ R20, R20, R9.reuse, -R143 ;  /* 0x0000000914147223 */ /* 0x080fe2000001088f */
[----:B------:R-:W-:Y:S01]  /*7bb0*/  FADD.FTZ R2, -R2, R13 ;  /* 0x0000000d02027221 */ /* 0x000fe20000010100 */
[-CC-:B------:R-:W-:Y:S01]  /*7bc0*/  FFMA.FTZ R185, R170, R9.reuse, -R143.reuse ;  /* 0x00000009aab97223 */ /* 0x180fe2000001088f */
[-CC-:B------:R-:W-:Y:S01]  /*7bd0*/  FFMA.FTZ R120, R120, R9.reuse, -R143.reuse ;  /* 0x0000000978787223 */ /* 0x180fe2000001088f */
[-CC-:B------:R-:W-:Y:S01]  /*7be0*/  FFMA.FTZ R187, R172, R9.reuse, -R143.reuse ;  /* 0x00000009acbb7223 */ /* 0x180fe2000001088f */
[-C--:B------:R-:W-:Y:S01]  /*7bf0*/  FMUL.FTZ R2, R2, R9.reuse ;  /* 0x0000000902027220 */ /* 0x080fe20000410000 */
[----:B------:R-:W-:Y:S01]  /*7c00*/  MUFU.EX2 R189, R189 ;  /* 0x000000bd00bd7308 */ /* 0x000fe20000000800 */
[-CC-:B------:R-:W-:Y:S01]  /*7c10*/  FFMA.FTZ R122, R122, R9.reuse, -R143.reuse ;  /* 0x000000097a7a7223 */ /* 0x180fe2000001088f */
[-CC-:B------:R-:W-:Y:S01]  /*7c20*/  FFMA.FTZ R181, R174, R9.reuse, -R143.reuse ;  /* 0x00000009aeb57223 */ /* 0x180fe2000001088f */
[-CC-:B------:R-:W-:Y:S01]  /*7c30*/  FFMA.FTZ R124, R124, R9.reuse, -R143.reuse ;  /* 0x000000097c7c7223 */ /* 0x180fe2000001088f */
[-CC-:B------:R-:W-:Y:S01]  /*7c40*/  FFMA.FTZ R183, R128, R9.reuse, -R143.reuse ;  /* 0x0000000980b77223 */ /* 0x180fe2000001088f */
[-CC-:B------:R-:W-:Y:S01]  /*7c50*/  FFMA.FTZ R128, R176, R9.reuse, -R143.reuse ;  /* 0x00000009b0807223 */ /* 0x180fe2000001088f */
[-CC-:B------:R-:W-:Y:S01]  /*7c60*/  FFMA.FTZ R177, R178, R9.reuse, -R143.reuse ;  /* 0x00000009b2b17223 */ /* 0x180fe2000001088f */
[----:B------:R-:W-:Y:S01]  /*7c70*/  FFMA.FTZ R132, R132, R9, -R143 ;  /* 0x0000000984847223 */ /* 0x000fe2000001088f */
[----:B------:R-:W1:Y:S01]  /*7c80*/  MUFU.EX2 R2, R2 ;  /* 0x0000000200027308 */ /* 0x000e620000000800 */
[----:B0-----:R-:W-:Y:S01]  /*7c90*/  FFMA.FTZ R11, R0, R11, R123 ;  /* 0x0000000b000b7223 */ /* 0x001fe2000001007b */
[-CC-:B------:R-:W-:Y:S01]  /*7ca0*/  FFMA.FTZ R179, R134, R9.reuse, -R143.reuse ;  /* 0x0000000986b37223 */ /* 0x180fe2000001088f */
[-CC-:B------:R-:W-:Y:S01]  /*7cb0*/  FFMA.FTZ R134, R180, R9.reuse, -R143.reuse ;  /* 0x00000009b4867223 */ /* 0x180fe2000001088f */
[-C--:B------:R-:W-:Y:S01]  /*7cc0*/  FFMA.FTZ R173, R136, R9.reuse, -R143 ;  /* 0x0000000988ad7223 */ /* 0x080fe2000001088f */
[----:B------:R-:W-:Y:S01]  /*7cd0*/  FADD.FTZ R11, R188, R11 ;  /* 0x0000000bbc0b7221 */ /* 0x000fe20000010000 */
[-CC-:B------:R-:W-:Y:S01]  /*7ce0*/  FFMA.FTZ R136, R182, R9.reuse, -R143.reuse ;  /* 0x00000009b6887223 */ /* 0x180fe2000001088f */
[-C--:B------:R-:W-:Y:S01]  /*7cf0*/  FFMA.FTZ R175, R138, R9.reuse, -R143 ;  /* 0x000000098aaf7223 */ /* 0x080fe2000001088f */
[----:B------:R-:W0:Y:S01]  /*7d00*/  MUFU.EX2 R126, R126 ;  /* 0x0000007e007e7308 */ /* 0x000e220000000800 */
[----:B------:R-:W-:Y:S01]  /*7d10*/  FADD.FTZ R154, R190, R11 ;  /* 0x0000000bbe9a7221 */ /* 0x000fe20000010000 */
[-CC-:B------:R-:W-:Y:S01]  /*7d20*/  FFMA.FTZ R169, R140, R9.reuse, -R143.reuse ;  /* 0x000000098ca97223 */ /* 0x180fe2000001088f */
[-CC-:B------:R-:W-:Y:S01]  /*7d30*/  FFMA.FTZ R138, R184, R9.reuse, -R143.reuse ;  /* 0x00000009b88a7223 */ /* 0x180fe2000001088f */
[-CC-:B------:R-:W-:Y:S01]  /*7d40*/  FFMA.FTZ R216, R216, R9.reuse, -R143.reuse ;  /* 0x00000009d8d87223 */ /* 0x180fe2000001088f */
[----:B------:R-:W-:Y:S01]  /*7d50*/  FADD.FTZ R154, R129, R154 ;  /* 0x0000009a819a7221 */ /* 0x000fe20000010000 */
[-CC-:B------:R-:W-:Y:S01]  /*7d60*/  FFMA.FTZ R218, R218, R9.reuse, -R143.reuse ;  /* 0x00000009dada7223 */ /* 0x180fe2000001088f */
[----:B------:R-:W-:Y:S01]  /*7d70*/  FFMA.FTZ R143, R160, R9, -R143 ;  /* 0x00000009a08f7223 */ /* 0x000fe2000001088f */
[----:B------:R-:W2:Y:S01]  /*7d80*/  MUFU.EX2 R191, R191 ;  /* 0x000000bf00bf7308 */ /* 0x000ea20000000800 */
[----:B-1----:R-:W-:-:S07]  /*7d90*/  FFMA.FTZ R3, R2, R3, R189 ;  /* 0x0000000302037223 */ /* 0x002fce00000100bd */
[----:B------:R-:W1:Y:S01]  /*7da0*/  MUFU.EX2 R20, R20 ;  /* 0x0000001400147308 */ /* 0x000e620000000800 */
[----:B0-----:R-:W-:-:S07]  /*7db0*/  FADD.FTZ R150, R126, R3 ;  /* 0x000000037e967221 */ /* 0x001fce0000010000 */
[----:B------:R-:W0:Y:S01]  /*7dc0*/  MUFU.EX2 R185, R185 ;  /* 0x000000b900b97308 */ /* 0x000e220000000800 */
[----:B--2---:R-:W-:-:S07]  /*7dd0*/  FADD.FTZ R3, R191, R150 ;  /* 0x00000096bf037221 */ /* 0x004fce0000010000 */
[----:B------:R-:W2:Y:S01]  /*7de0*/  MUFU.EX2 R120, R120 ;  /* 0x0000007800787308 */ /* 0x000ea20000000800 */
[----:B-1----:R-:W-:Y:S01]  /*7df0*/  FADD.FTZ R150, R20, R3 ;  /* 0x0000000314967221 */ /* 0x002fe20000010000 */
[----:B------:R-:W-:-:S04]  /*7e00*/  FADD.FTZ R3, R121, R154 ;  /* 0x0000009a79037221 */ /* 0x000fc80000010000 */
[----:B------:R-:W-:Y:S02]  /*7e10*/  FADD.FTZ R3, R212, R3 ;  /* 0x00000003d4037221 */ /* 0x000fe40000010000 */
[----:B------:R-:W1:Y:S01]  /*7e20*/  MUFU.EX2 R187, R187 ;  /* 0x000000bb00bb7308 */ /* 0x000e620000000800 */
[----:B0-----:R-:W-:Y:S01]  /*7e30*/  FADD.FTZ R11, R185, R150 ;  /* 0x00000096b90b7221 */ /* 0x001fe20000010000 */
[----:B------:R-:W-:-:S04]  /*7e40*/  FADD.FTZ R154, R186, R3 ;  /* 0x00000003ba9a7221 */ /* 0x000fc80000010000 */
[----:B------:R-:W-:Y:S02]  /*7e50*/  FADD.FTZ R154, R127, R154 ;  /* 0x0000009a7f9a7221 */ /* 0x000fe40000010000 */
[----:B------:R-:W0:Y:S01]  /*7e60*/  MUFU.EX2 R122, R122 ;  /* 0x0000007a007a7308 */ /* 0x000e220000000800 */
[----:B--2---:R-:W-:-:S07]  /*7e70*/  FADD.FTZ R150, R120, R11 ;  /* 0x0000000b78967221 */ /* 0x004fce0000010000 */
[----:B------:R-:W2:Y:S01]  /*7e80*/  MUFU.EX2 R181, R181 ;  /* 0x000000b500b57308 */ /* 0x000ea20000000800 */
[----:B-1----:R-:W-:-:S07]  /*7e90*/  FADD.FTZ R3, R187, R150 ;  /* 0x00000096bb037221 */ /* 0x002fce0000010000 */
[----:B------:R-:W1:Y:S01]  /*7ea0*/  MUFU.EX2 R124, R124 ;  /* 0x0000007c007c7308 */ /* 0x000e620000000800 */
[----:B0-----:R-:W-:Y:S01]  /*7eb0*/  FADD.FTZ R150, R122, R3 ;  /* 0x000000037a967221 */ /* 0x001fe20000010000 */
[----:B------:R-:W-:-:S06]  /*7ec0*/  FADD.FTZ R3, R21, R154 ;  /* 0x0000009a15037221 */ /* 0x000fcc0000010000 */
[----:B------:R-:W0:Y:S01]  /*7ed0*/  MUFU.EX2 R183, R183 ;  /* 0x000000b700b77308 */ /* 0x000e220000000800 */
[----:B--2---:R-:W-:Y:S01]  /*7ee0*/  FADD.FTZ R11, R181, R150 ;  /* 0x00000096b50b7221 */ /* 0x004fe20000010000 */
[----:B------:R-:W-:-:S04]  /*7ef0*/  FADD.FTZ R150, R214, R3 ;  /* 0x00000003d6967221 */ /* 0x000fc80000010000 */
[----:B------:R-:W-:Y:S02]  /*7f00*/  FADD.FTZ R3, R139, R150 ;  /* 0x000000968b037221 */ /* 0x000fe40000010000 */
        /* <DEDUP_REMOVED lines=9> */
[----:B--2---:R-:W-:Y:S01]  /*7fa0*/  FADD.FTZ R154, R128, R11 ;  /* 0x0000000b809a7221 */ /* 0x004fe20000010000 */
[----:B------:R-:W-:-:S04]  /*7fb0*/  FADD.FTZ R140, R142, R3 ;  /* 0x000000038e8c7221 */ /* 0x000fc80000010000 */
[----:B------:R-:W-:Y:S02]  /*7fc0*/  FADD.FTZ R3, R133, R140 ;  /* 0x0000008c85037221 */ /* 0x000fe40000010000 */
        /* <DEDUP_REMOVED lines=27> */
[----:B0-----:R-:W-:-:S04]  /*8180*/  FADD.FTZ R150, R141, R150 ;  /* 0x000000968d967221 */ /* 0x001fc80000010000 */
[----:B------:R-:W-:-:S03]  /*8190*/  FADD.FTZ R11, R125, R150 ;  /* 0x000000967d0b7221 */ /* 0x000fc60000010000 */
[----:B------:R-:W0:Y:S01]  /*81a0*/  MUFU.EX2 R12, R12 ;  /* 0x0000000c000c7308 */ /* 0x000e220000000800 */
[----:B--2---:R-:W-:-:S07]  /*81b0*/  FADD.FTZ R140, R216, R140 ;  /* 0x0000008cd88c7221 */ /* 0x004fce0000010000 */
[----:B------:R-:W2:Y:S01]  /*81c0*/  MUFU.EX2 R143, R143 ;  /* 0x0000008f008f7308 */ /* 0x000ea20000000800 */
[----:B-1----:R-:W-:Y:S01]  /*81d0*/  FADD.FTZ R140, R171, R140 ;  /* 0x0000008cab8c7221 */ /* 0x002fe20000010000 */
[----:B0-----:R-:W-:-:S03]  /*81e0*/  FADD.FTZ R11, R12, R11 ;  /* 0x0000000b0c0b7221 */ /* 0x001fc60000010000 */
[----:B--2---:R-:W-:Y:S01]  /*81f0*/  FADD.FTZ R3, R143, R140 ;  /* 0x0000008c8f037221 */ /* 0x004fe20000010000 */
[----:B------:R-:W-:Y:S06]  /*8200*/  @!P0 BRA `(.L_x_1285) ;  /* 0x0000000000048947 */ /* 0x000fec0003800000 */
[----:B------:R-:W-:Y:S01]  /*8210*/  BPT.TRAP 0x1 ;  /* 0x000000040000795c */ /* 0x000fe20000300000 */
.L_x_1285:
[----:B------:R-:W-:Y:S01]  /*8220*/  UIADD3 UR6, UR6, 0x30860, URZ ;  /* 0x0003086006067890 */ /* 0x000fe2000fffe03f */
[C---:B------:R-:W-:Y:S01]  /*8230*/  ISETP.GT.AND P1, PT, R15.reuse, R14, PT ;  /* 0x0000000e0f00720c */ /* 0x040fe20003f24270 */
        /* <DEDUP_REMOVED lines=32> */
[----:B------:R-:W-:-:S07]  /*8440*/  IMAD.MOV.U32 R21, RZ, RZ, R15 ;  /* 0x000000ffff157224 */ /* 0x000fce00078e000f */
.L_x_1267:
[----:B------:R-:W-:Y:S01]  /*8450*/  ISETP.NE.AND P2, PT, R203, 0x1, PT ;  /* 0x00000001cb00780c */ /* 0x000fe20003f45270 */
[----:B------:R-:W-:Y:S01]  /*8460*/  VIADD R12, R22, 0x7f ;  /* 0x0000007f160c7836 */ /* 0x000fe20000000000 */
[----:B------:R-:W-:Y:S02]  /*8470*/  LOP3.LUT P1, RZ, R16, 0x80000, RZ, 0xc0, !PT ;  /* 0x0008000010ff7812 */ /* 0x000fe4000782c0ff */
[----:B------:R-:W-:-:S09]  /*8480*/  IADD3 R15, R17, 0x1, -R18 ;  /* 0x00000001110f7810 */ /* 0x000fd20007ffe812 */
[----:B------:R-:W0:Y:S08]  /*8490*/  @P2 LDC R13, c[0x0][0x44c] ;  /* 0x00011300ff0d2b82 */ /* 0x000e300000000800 */
[----:B------:R-:W1:Y:S01]  /*84a0*/  @P2 LDC R14, c[0x0][0x450] ;  /* 0x00011400ff0e2b82 */ /* 0x000e620000000800 */
[----:B0-----:R-:W-:-:S05]  /*84b0*/  @P2 IMAD.HI.U32 R13, R12, R13, RZ ;  /* 0x0000000d0c0d2227 */ /* 0x001fca00078e00ff */
[----:B-1----:R-:W-:-:S05]  /*84c0*/  @P2 SHF.R.U32.HI R12, RZ, R14, R13 ;  /* 0x0000000eff0c2219 */ /* 0x002fca000001160d */
[----:B------:R-:W-:-:S04]  /*84d0*/  IMAD.IADD R12, R15, 0x1, R12 ;  /* 0x000000010f0c7824 */ /* 0x000fc800078e020c */
[----:B------:R-:W-:Y:S01]  /*84e0*/  VIADD R13, R12, -UR50 ;  /* 0x800000320c0d7c36 */ /* 0x000fe20008000000 */
[----:B------:R-:W-:Y:S06]  /*84f0*/  @!P1 BRA `(.L_x_1287) ;  /* 0x0000000000449947 */ /* 0x000fec0003800000 */
[----:B------:R-:W-:-:S13]  /*8500*/  ISETP.GT.AND P1, PT, R12, -0x1, PT ;  /* 0xffffffff0c00780c */ /* 0x000fda0003f24270 */
[----:B------:R-:W-:Y:S05]  /*8510*/  @P1 BRA `(.L_x_1288) ;  /* 0x0000000000201947 */ /* 0x000fea0003800000 */
[----:B------:R-:W0:Y:S01]  /*8520*/  LDC R121, c[0x0][0x9e4] ;  /* 0x00027900ff797b82 */ /* 0x000e220000000800 */
[----:B------:R-:W-:Y:S02]  /*8530*/  LOP3.LUT R15, RZ, R12, RZ, 0x33, !PT ;  /* 0x0000000cff0f7212 */ /* 0x000fe400078e33ff */
[----:B0-----:R-:W-:-:S13]  /*8540*/  ISETP.NE.AND P1, PT, R121, 0x1, PT ;  /* 0x000000017900780c */ /* 0x001fda0003f25270 */
[----:B------:R-:W0:Y:S02]  /*8550*/  @P1 LDC.64 R122, c[0x0][0x9e8] ;  /* 0x00027a00ff7a1b82 */ /* 0x000e240000000a00 */
[----:B0-----:R-:W-:-:S05]  /*8560*/  @P1 IMAD.HI.U32 R12, R15, R122, RZ ;  /* 0x0000007a0f0c1227 */ /* 0x001fca00078e00ff */
[----:B------:R-:W-:-:S04]  /*8570*/  @P1 SHF.R.U32.HI R15, RZ, R123, R12 ;  /* 0x0000007bff0f1219 */ /* 0x000fc8000001160c */
[----:B------:R-:W-:Y:S01]  /*8580*/  LOP3.LUT R12, RZ, R15, RZ, 0x33, !PT ;  /* 0x0000000fff0c7212 */ /* 0x000fe200078e33ff */
[----:B------:R-:W-:Y:S06]  /*8590*/  BRA `(.L_x_1289) ;  /* 0x0000000000147947 */ /* 0x000fec0003800000 */
.L_x_1288:
[----:B------:R-:W0:Y:S02]  /*85a0*/  LDC R121, c[0x0][0x9e4] ;  /* 0x00027900ff797b82 */ /* 0x000e240000000800 */
[----:B0-----:R-:W-:-:S13]  /*85b0*/  ISETP.NE.AND P1, PT, R121, 0x1, PT ;  /* 0x000000017900780c */ /* 0x001fda0003f25270 */
[----:B------:R-:W0:Y:S02]  /*85c0*/  @P1 LDC.64 R14, c[0x0][0x9e8] ;  /* 0x00027a00ff0e1b82 */ /* 0x000e240000000a00 */
[----:B0-----:R-:W-:-:S05]  /*85d0*/  @P1 IMAD.HI.U32 R14, R12, R14, RZ ;  /* 0x0000000e0c0e1227 */ /* 0x001fca00078e00ff */
[----:B------:R-:W-:-:S07]  /*85e0*/  @P1 SHF.R.U32.HI R12, RZ, R15, R14 ;  /* 0x0000000fff0c1219 */ /* 0x000fce000001160e */
.L_x_1289:
[----:B------:R-:W-:-:S05]  /*85f0*/  IMAD R12, R12, R121, RZ ;  /* 0x000000790c0c7224 */ /* 0x000fca00078e02ff */
[----:B------:R-:W-:-:S07]  /*8600*/  VIMNMX R13, R13, R12, !PT ;  /* 0x0000000c0d0d7248 */ /* 0x000fce0007fe0100 */
.L_x_1287:
[----:B------:R-:W-:-:S04]  /*8610*/  VIADD R13, R13, 0x5f ;  /* 0x0000005f0d0d7836 */ /* 0x000fc80000000000 */
[----:B------:R-:W-:-:S05]  /*8620*/  IMAD.HI R13, R13, 0x2aaaaaab, RZ ;  /* 0x2aaaaaab0d0d7827 */ /* 0x000fca00078e02ff */
[----:B------:R-:W-:-:S04]  /*8630*/  SHF.R.U32.HI R12, RZ, 0x1f, R13 ;  /* 0x0000001fff0c7819 */ /* 0x000fc8000001160d */
[----:B------:R-:W-:-:S04]  /*8640*/  LEA.HI.SX32 R13, R13, R12, 0x1c ;  /* 0x0000000c0d0d7211 */ /* 0x000fc800078fe2ff */
[----:B------:R-:W-:-:S04]  /*8650*/  VIMNMX R12, R194, R13, !PT ;  /* 0x0000000dc20c7248 */ /* 0x000fc80007fe0100 */
[----:B------:R-:W-:-:S13]  /*8660*/  ISETP.GE.AND P1, PT, R21, R12, PT ;  /* 0x0000000c1500720c */ /* 0x000fda0003f26270 */
[----:B------:R-:W-:Y:S05]  /*8670*/  @!P1 BRA `(.L_x_1290) ;  /* 0x0000002400189947 */ /* 0x000fea0003800000 */
[----:B------:R-:W-:Y:S01]  /*8680*/  IMAD.MOV.U32 R15, RZ, RZ, R8 ;  /* 0x000000ffff0f7224 */ /* 0x000fe200078e0008 */
[----:B------:R-:W-:Y:S01]  /*8690*/  UMOV UR41, UR39 ;  /* 0x0000002700297c82 */ /* 0x000fe20008000000 */
[----:B------:R-:W-:Y:S01]  /*86a0*/  IMAD.MOV.U32 R13, RZ, RZ, R10 ;  /* 0x000000ffff0d7224 */ /* 0x000fe200078e000a */
[----:B------:R-:W-:Y:S01]  /*86b0*/  UMOV UR4, UR38 ;  /* 0x0000002600047c82 */ /* 0x000fe20008000000 */
[----:B------:R-:W-:-:S05]  /*86c0*/  ULDC UR5, c[0x0][0x9d8] ;  /* 0x0002760000057ab9 */ /* 0x000fca0000000800 */
.L_x_1301:
[----:B------:R-:W-:-:S04]  /*86d0*/  UISETP.NE.AND UP0, UPT, UR4, 0x1, UPT ;  /* 0x000000010400788c */ /* 0x000fc8000bf05270 */
[----:B------:R-:W-:-:S04]  /*86e0*/  USEL UR39, URZ, 0x1, UP0 ;  /* 0x000000013f277887 */ /* 0x000fc80008000000 */
[----:B------:R-:W-:Y:S01]  /*86f0*/  ULOP3.LUT UR39, UR41, UR39, URZ, 0x3c, !UPT ;  /* 0x0000002729277292 */ /* 0x000fe2000f8e3c3f */
[----:B------:R-:W-:Y:S11]  /*8700*/  @!P0 BRA `(.L_x_1291) ;  /* 0x0000000000048947 */ /* 0x000ff60003800000 */
[----:B------:R-:W-:Y:S01]  /*8710*/  BPT.TRAP 0x1 ;  /* 0x000000040000795c */ /* 0x000fe20000300000 */
.L_x_1291:
        /* <DEDUP_REMOVED lines=9> */
.L_x_1292:
[----:B-1----:R-:W-:Y:S05]  /*87b0*/  @P1 BRA `(.L_x_1293) ;  /* 0x0000000000081947 */ /* 0x002fea0003800000 */
[----:B------:R-:W1:Y:S02]  /*87c0*/  SYNCS.PHASECHK.TRANS64.TRYWAIT P1, [UR7+0x30830], R8 ;  /* 0x03083008ff0075a7 */ /* 0x000e640008020147 */
[----:B-1----:R-:W-:Y:S05]  /*87d0*/  @!P1 BRA `(.L_x_1294) ;  /* 0x000000ec00c49947 */ /* 0x002fea0003800000 */
.L_x_1293:
        /* <DEDUP_REMOVED lines=169> */
.L_x_1295:
[----:B------:R-:W-:Y:S01]  /*9270*/  ULEA UR6, UR4, UR40, 0x3 ;  /* 0x0000002804067291 */ /* 0x000fe2000f8e183f */
[----:B------:R-:W-:-:S05]  /*9280*/  IMAD.U32 R0, RZ, RZ, UR41 ;  /* 0x00000029ff007e24 */ /* 0x000fca000f8e00ff */
[----:B------:R-:W-:-:S04]  /*9290*/  SHF.L.U32 R0, R0, 0x1f, RZ ;  /* 0x0000001f00007819 */ /* 0x000fc800000006ff */
[----:B------:R2:W3:Y:S01]  /*92a0*/  SYNCS.PHASECHK.TRANS64.TRYWAIT P1, [UR6+0x30850], R0 ;  /* 0x03085000ff0075a7 */ /* 0x0004e20008020146 */
[----:B------:R-:W-:Y:S05]  /*92b0*/  @!P0 BRA `(.L_x_1296) ;  /* 0x0000000000048947 */ /* 0x000fea0003800000 */
[----:B------:R-:W-:Y:S01]  /*92c0*/  BPT.TRAP 0x1 ;  /* 0x000000040000795c */ /* 0x000fe20000300000 */
.L_x_1296:
[----:B---3--:R-:W-:Y:S05]  /*92d0*/  @P1 BRA `(.L_x_1297) ;  /* 0x0000000000081947 */ /* 0x008fea0003800000 */
[----:B------:R-:W3:Y:S02]  /*92e0*/  SYNCS.PHASECHK.TRANS64.TRYWAIT P1, [UR6+0x30850], R0 ;  /* 0x03085000ff0075a7 */ /* 0x000ee40008020146 */
[----:B---3--:R-:W-:Y:S05]  /*92f0*/  @!P1 BRA `(.L_x_1298) ;  /* 0x000000e400149947 */ /* 0x008fea0003800000 */
.L_x_1297:
        /* <DEDUP_REMOVED lines=38> */
.L_x_1299:
        /* <DEDUP_REMOVED lines=38> */
[----:B------:R-:W3:Y:S01]  /*97c0*/  MUFU.TANH R122, R122 ;  /* 0x0000007a007a7308 */ /* 0x000ee20000002400 */
[----:B----4-:R-:W-:Y:S01]  /*97d0*/  FMNMX.FTZ R121, R120, R15, !PT ;  /* 0x0000000f78797209 */ /* 0x010fe20007810000 */
        /* <DEDUP_REMOVED lines=19> */
[----:B------:R-:W-:-:S03]  /*9910*/  UIADD3 UR7, UR7, 0x30840, URZ ;  /* 0x0003084007077890 */ /* 0x000fc6000fffe03f */
[----:B------:R-:W3:Y:S01]  /*9920*/  MUFU.TANH R172, R172 ;  /* 0x000000ac00ac7308 */ /* 0x000ee20000002400 */
[----:B----4-:R-:W-:Y:S01]  /*9930*/  FMNMX.FTZ R9, R170, R9, !PT ;  /* 0x00000009aa097209 */ /* 0x010fe20007810000 */
[----:B------:R-:W-:-:S06]  /*9940*/  UPRMT UR7, UR60, 0x654, UR7 ;  /* 0x000006543c077896 */ /* 0x000fcc0008000007 */
[----:B------:R-:W4:Y:S01]  /*9950*/  MUFU.TANH R126, R126 ;  /* 0x0000007e007e7308 */ /* 0x000f220000002400 */
[----:B-1----:R-:W-:Y:S02]  /*9960*/  FMNMX.FTZ R121, R124, R121, !PT ;  /* 0x000000797c797209 */ /* 0x002fe40007810000 */
[----:B------:R-:W-:Y:S05]  /*9970*/  SYNCS.ARRIVE.TRANS64.RED.A1T0 RZ, [UR7], RZ ;  /* 0x000000ffffff79a7 */ /* 0x000fea0008100407 */
[----:B------:R-:W1:Y:S01]  /*9980*/  MUFU.TANH R174, R174 ;  /* 0x000000ae00ae7308 */ /* 0x000e620000002400 */
[----:B---3--:R-:W-:-:S07]  /*9990*/  FMNMX.FTZ R9, R172, R9, !PT ;  /* 0x00000009ac097209 */ /* 0x008fce0007810000 */
[----:B------:R-:W3:Y:S01]  /*99a0*/  MUFU.TANH R128, R128 ;  /* 0x0000008000807308 */ /* 0x000ee20000002400 */
[----:B----4-:R-:W-:-:S07]  /*99b0*/  FMNMX.FTZ R121, R126, R121, !PT ;  /* 0x000000797e797209 */ /* 0x010fce0007810000 */
[----:B------:R-:W4:Y:S01]  /*99c0*/  MUFU.TANH R176, R176 ;  /* 0x000000b000b07308 */ /* 0x000f220000002400 */
[----:B-1----:R-:W-:-:S07]  /*99d0*/  FMNMX.FTZ R9, R174, R9, !PT ;  /* 0x00000009ae097209 */ /* 0x002fce0007810000 */
        /* <DEDUP_REMOVED lines=37> */
[----:B---3--:R-:W-:Y:S01]  /*9c30*/  FMNMX.FTZ R123, R146, R121, !PT ;  /* 0x00000079927b7209 */ /* 0x008fe20007810000 */
[----:B------:R-:W-:-:S06]  /*9c40*/  FMUL.FTZ R121, R165, UR5 ;  /* 0x00000005a5797c20 */ /* 0x000fcc0008410000 */
        /* <DEDUP_REMOVED lines=24> */
[----:B------:R-:W2:Y:S01]  /*9dd0*/  MUFU.TANH R228, R228 ;  /* 0x000000e400e47308 */ /* 0x000ea20000002400 */
[----:B----4-:R-:W-:-:S07]  /*9de0*/  FMNMX.FTZ R9, R226, R9, !PT ;  /* 0x00000009e2097209 */ /* 0x010fce0007810000 */
[----:B------:R-:W3:Y:S01]  /*9df0*/  MUFU.TANH R162, R162 ;  /* 0x000000a200a27308 */ /* 0x000ee20000002400 */
[----:B-1----:R-:W-:-:S07]  /*9e00*/  FMNMX.FTZ R123, R160, R123, !PT ;  /* 0x0000007ba07b7209 */ /* 0x002fce0007810000 */
[----:B------:R-:W1:Y:S01]  /*9e10*/  MUFU.TANH R121, R121 ;  /* 0x0000007900797308 */ /* 0x000e620000002400 */
[----:B--2---:R-:W-:-:S07]  /*9e20*/  FMNMX.FTZ R0, R228, R9, !PT ;  /* 0x00000009e4007209 */ /* 0x004fce0007810000 */
[----:B------:R-:W2:Y:S01]  /*9e30*/  MUFU.TANH R164, R164 ;  /* 0x000000a400a47308 */ /* 0x000ea20000002400 */
[----:B---3--:R-:W-:-:S07]  /*9e40*/  FMNMX.FTZ R123, R162, R123, !PT ;  /* 0x0000007ba27b7209 */ /* 0x008fce0007810000 */
[----:B------:R-:W3:Y:S01]  /*9e50*/  MUFU.TANH R166, R166 ;  /* 0x000000a600a67308 */ /* 0x000ee20000002400 */
[----:B-1----:R-:W-:-:S05]  /*9e60*/  FMNMX.FTZ R0, R121, R0, !PT ;  /* 0x0000000079007209 */ /* 0x002fca0007810000 */
[----:B------:R-:W1:Y:S01]  /*9e70*/  SHFL.BFLY PT, R9, R0, 0x2, 0x1f ;  /* 0x0c401f0000097f89 */ /* 0x000e6200000e0000 */
[----:B--2---:R-:W-:-:S04]  /*9e80*/  FMNMX.FTZ R123, R164, R123, !PT ;  /* 0x0000007ba47b7209 */ /* 0x004fc80007810000 */
[----:B---3--:R-:W-:-:S05]  /*9e90*/  FMNMX.FTZ R123, R166, R123, !PT ;  /* 0x0000007ba67b7209 */ /* 0x008fca0007810000 */
[----:B0-----:R-:W0:Y:S01]  /*9ea0*/  SHFL.BFLY PT, R8, R123, 0x2, 0x1f ;  /* 0x0c401f007b087f89 */ /* 0x001e2200000e0000 */
[----:B-1----:R-:W-:Y:S02]  /*9eb0*/  FMNMX.FTZ R2, R0, R9, !PT ;  /* 0x0000000900027209 */ /* 0x002fe40007810000 */
[----:B------:R-:W1:Y:S03]  /*9ec0*/  LDC R9, c[0x0][0x988] ;  /* 0x00026200ff097b82 */ /* 0x000e660000000800 */
[----:B------:R-:W2:Y:S01]  /*9ed0*/  SHFL.BFLY PT, R125, R2, 0x1, 0x1f ;  /* 0x0c201f00027d7f89 */ /* 0x000ea200000e0000 */
[----:B0-----:R-:W-:-:S05]  /*9ee0*/  FMNMX.FTZ R127, R123, R8, !PT ;  /* 0x000000087b7f7209 */ /* 0x001fca0007810000 */
[----:B------:R-:W0:Y:S01]  /*9ef0*/  SHFL.BFLY PT, R8, R127, 0x1, 0x1f ;  /* 0x0c201f007f087f89 */ /* 0x000e2200000e0000 */
[----:B--2---:R-:W-:-:S05]  /*9f00*/  FMNMX.FTZ R10, R2, R125, !PT ;  /* 0x0000007d020a7209 */ /* 0x004fca0007810000 */
[C---:B------:R-:W-:Y:S01]  /*9f10*/  FADD.FTZ R13, -R10.reuse, R13 ;  /* 0x0000000d0a0d7221 */ /* 0x040fe20000010100 */
[----:B-1----:R-:W-:-:S03]  /*9f20*/  FMUL.FTZ R141, R10, R9 ;  /* 0x000000090a8d7220 */ /* 0x002fc60000410000 */
[-C--:B------:R-:W-:Y:S01]  /*9f30*/  FMUL.FTZ R125, R13, R9.reuse ;  /* 0x000000090d7d7220 */ /* 0x080fe20000410000 */
[-CC-:B------:R-:W-:Y:S01]  /*9f40*/  FFMA.FTZ R133, R214, R9.reuse, -R141.reuse ;  /* 0x00000009d6857223 */ /* 0x180fe2000001088d */
[-CC-:B------:R-:W-:Y:S01]  /*9f50*/  FFMA.FTZ R214, R121, R9.reuse, -R141.reuse ;  /* 0x0000000979d67223 */ /* 0x180fe2000001088d */
[-CC-:B------:R-:W-:Y:S01]  /*9f60*/  FFMA.FTZ R123, R172, R9.reuse, -R141.reuse ;  /* 0x00000009ac7b7223 */ /* 0x180fe2000001088d */
[----:B------:R1:W-:Y:S01]  /*9f70*/  MUFU.EX2 R0, R125 ;  /* 0x0000007d00007308 */ /* 0x0003e20000000800 */
[-CC-:B------:R-:W-:Y:S01]  /*9f80*/  FFMA.FTZ R180, R180, R9.reuse, -R141.reuse ;  /* 0x00000009b4b47223 */ /* 0x180fe2000001088d */
[-CC-:B------:R-:W-:Y:S01]  /*9f90*/  FFMA.FTZ R131, R190, R9.reuse, -R141.reuse ;  /* 0x00000009be837223 */ /* 0x180fe2000001088d */
[----:B0-----:R-:W-:Y:S01]  /*9fa0*/  FMNMX.FTZ R8, R127, R8, !PT ;  /* 0x000000087f087209 */ /* 0x001fe20007810000 */
[-CC-:B------:R-:W-:Y:S01]  /*9fb0*/  FFMA.FTZ R127, R182, R9.reuse, -R141.reuse ;  /* 0x00000009b67f7223 */ /* 0x180fe2000001088d */
[-CC-:B------:R-:W-:Y:S01]  /*9fc0*/  FFMA.FTZ R182, R184, R9.reuse, -R141.reuse ;  /* 0x00000009b8b67223 */ /* 0x180fe2000001088d */
[-CC-:B------:R-:W-:Y:S01]  /*9fd0*/  FFMA.FTZ R172, R216, R9.reuse, -R141.reuse ;  /* 0x00000009d8ac7223 */ /* 0x180fe2000001088d */
[-C--:B------:R-:W-:Y:S01]  /*9fe0*/  FFMA.FTZ R135, R218, R9.reuse, -R141 ;  /* 0x00000009da877223 */ /* 0x080fe2000001088d */
[C---:B------:R-:W-:Y:S01]  /*9ff0*/  FADD.FTZ R13, -R8.reuse, R15 ;  /* 0x0000000f080d7221 */ /* 0x040fe20000010100 */
[-C--:B------:R-:W-:Y:S01]  /*a000*/  FMUL.FTZ R121, R8, R9.reuse ;  /* 0x0000000908797220 */ /* 0x080fe20000410000 */
[-CC-:B------:R-:W-:Y:S01]  /*a010*/  FFMA.FTZ R15, R168, R9.reuse, -R141.reuse ;  /* 0x00000009a80f7223 */ /* 0x180fe2000001088d */
[-CC-:B------:R-:W-:Y:S01]  /*a020*/  FFMA.FTZ R168, R174, R9.reuse, -R141.reuse ;  /* 0x00000009aea87223 */ /* 0x180fe2000001088d */
[-C--:B------:R-:W-:Y:S01]  /*a030*/  FMUL.FTZ R129, R13, R9.reuse ;  /* 0x000000090d817220 */ /* 0x080fe20000410000 */
[-C--:B------:R-:W-:Y:S01]  /*a040*/  FFMA.FTZ R13, R14, R9.reuse, -R141 ;  /* 0x000000090e0d7223 */ /* 0x080fe2000001088d */
[-C--:B------:R-:W-:Y:S01]  /*a050*/  FFMA.FTZ R189, R120, R9.reuse, -R121 ;  /* 0x0000000978bd7223 */ /* 0x080fe20000010879 */
[-C--:B------:R-:W-:Y:S01]  /*a060*/  FFMA.FTZ R14, R20, R9.reuse, -R141 ;  /* 0x00000009140e7223 */ /* 0x080fe2000001088d */
[-CC-:B------:R-:W-:Y:S01]  /*a070*/  FFMA.FTZ R120, R122, R9.reuse, -R121.reuse ;  /* 0x000000097a787223 */ /* 0x180fe20000010879 */
[----:B------:R0:W-:Y:S01]  /*a080*/  MUFU.EX2 R2, R129 ;  /* 0x0000008100027308 */ /* 0x0001e20000000800 */
[-C--:B------:R-:W-:Y:S01]  /*a090*/  FFMA.FTZ R191, R124, R9.reuse, -R121 ;  /* 0x000000097cbf7223 */ /* 0x080fe20000010879 */
[-C--:B------:R-:W-:Y:S01]  /*a0a0*/  FFMA.FTZ R20, R170, R9.reuse, -R141 ;  /* 0x00000009aa147223 */ /* 0x080fe2000001088d */
[-CC-:B------:R-:W-:Y:S01]  /*a0b0*/  FFMA.FTZ R122, R126, R9.reuse, -R121.reuse ;  /* 0x000000097e7a7223 */ /* 0x180fe20000010879 */
[-CC-:B------:R-:W-:Y:S01]  /*a0c0*/  FFMA.FTZ R185, R128, R9.reuse, -R121.reuse ;  /* 0x0000000980b97223 */ /* 0x180fe20000010879 */
[-C--:B------:R-:W-:Y:S01]  /*a0d0*/  FFMA.FTZ R124, R130, R9.reuse, -R121 ;  /* 0x00000009827c7223 */ /* 0x080fe20000010879 */
[-C--:B-1----:R-:W-:Y:S01]  /*a0e0*/  FFMA.FTZ R125, R176, R9.reuse, -R141 ;  /* 0x00000009b07d7223 */ /* 0x082fe2000001088d */
[-CC-:B------:R-:W-:Y:S01]  /*a0f0*/  FFMA.FTZ R187, R132, R9.reuse, -R121.reuse ;  /* 0x0000000984bb7223 */ /* 0x180fe20000010879 */
[----:B------:R-:W1:Y:S01]  /*a100*/  MUFU.EX2 R13, R13 ;  /* 0x0000000d000d7308 */ /* 0x000e620000000800 */
[-CC-:B------:R-:W-:Y:S01]  /*a110*/  FFMA.FTZ R181, R136, R9.reuse, -R121.reuse ;  /* 0x0000000988b57223 */ /* 0x180fe20000010879 */
[-C--:B------:R-:W-:Y:S01]  /*a120*/  FFMA.FTZ R128, R138, R9.reuse, -R121 ;  /* 0x000000098a807223 */ /* 0x080fe20000010879 */
[-C--:B------:R-:W-:Y:S01]  /*a130*/  FFMA.FTZ R170, R178, R9.reuse, -R141 ;  /* 0x00000009b2aa7223 */ /* 0x080fe2000001088d */
[-CC-:B------:R-:W-:Y:S01]  /*a140*/  FFMA.FTZ R126, R134, R9.reuse, -R121.reuse ;  /* 0x00000009867e7223 */ /* 0x180fe20000010879 */
[-C--:B------:R-:W-:Y:S01]  /*a150*/  FFMA.FTZ R183, R140, R9.reuse, -R121 ;  /* 0x000000098cb77223 */ /* 0x080fe20000010879 */
[-C--:B0-----:R-:W-:Y:S01]  /*a160*/  FFMA.FTZ R129, R186, R9.reuse, -R141 ;  /* 0x00000009ba817223 */ /* 0x081fe2000001088d */
[-C--:B------:R-:W-:Y:S01]  /*a170*/  FFMA.FTZ R130, R142, R9.reuse, -R121 ;  /* 0x000000098e827223 */ /* 0x080fe20000010879 */
[----:B------:R-:W0:Y:S01]  /*a180*/  MUFU.EX2 R189, R189 ;  /* 0x000000bd00bd7308 */ /* 0x000e220000000800 */
[-C--:B------:R-:W-:Y:S01]  /*a190*/  FFMA.FTZ R176, R188, R9.reuse, -R141 ;  /* 0x00000009bcb07223 */ /* 0x080fe2000001088d */
[-CC-:B------:R-:W-:Y:S01]  /*a1a0*/  FFMA.FTZ R177, R144, R9.reuse, -R121.reuse ;  /* 0x0000000990b17223 */ /* 0x180fe20000010879 */
[-C--:B------:R-:W-:Y:S01]  /*a1b0*/  FFMA.FTZ R132, R146, R9.reuse, -R121 ;  /* 0x0000000992847223 */ /* 0x080fe20000010879 */
[-C--:B------:R-:W-:Y:S01]  /*a1c0*/  FFMA.FTZ R178, R212, R9.reuse, -R141 ;  /* 0x00000009d4b27223 */ /* 0x080fe2000001088d */
[-CC-:B------:R-:W-:Y:S01]  /*a1d0*/  FFMA.FTZ R179, R148, R9.reuse, -R121.reuse ;  /* 0x0000000994b37223 */ /* 0x180fe20000010879 */
[-CC-:B------:R-:W-:Y:S01]  /*a1e0*/  FFMA.FTZ R134, R150, R9.reuse, -R121.reuse ;  /* 0x0000000996867223 */ /* 0x180fe20000010879 */
[----:B------:R-:W-:Y:S01]  /*a1f0*/  FFMA.FTZ R173, R152, R9, -R121 ;  /* 0x0000000998ad7223 */ /* 0x000fe20000010879 */
[----:B------:R-:W2:Y:S01]  /*a200*/  MUFU.EX2 R14, R14 ;  /* 0x0000000e000e7308 */ /* 0x000ea20000000800 */
[----:B-1----:R-:W-:Y:S01]  /*a210*/  FFMA.FTZ R11, R0, R11, R13 ;  /* 0x0000000b000b7223 */ /* 0x002fe2000001000d */
[-C--:B------:R-:W-:Y:S01]  /*a220*/  FFMA.FTZ R174, R220, R9.reuse, -R141 ;  /* 0x00000009dcae7223 */ /* 0x080fe2000001088d */
[-C--:B------:R-:W-:Y:S01]  /*a230*/  FFMA.FTZ R175, R156, R9.reuse, -R121 ;  /* 0x000000099caf7223 */ /* 0x080fe20000010879 */
[-CC-:B------:R-:W-:Y:S01]  /*a240*/  FFMA.FTZ R137, R222, R9.reuse, -R141.reuse ;  /* 0x00000009de897223 */ /* 0x180fe2000001088d */
[-C--:B------:R-:W-:Y:S01]  /*a250*/  FFMA.FTZ R139, R224, R9.reuse, -R141 ;  /* 0x00000009e08b7223 */ /* 0x080fe2000001088d */
[-C--:B------:R-:W-:Y:S01]  /*a260*/  FFMA.FTZ R169, R160, R9.reuse, -R121 ;  /* 0x00000009a0a97223 */ /* 0x080fe20000010879 */
[----:B------:R-:W-:Y:S01]  /*a270*/  FFMA.FTZ R212, R226, R9, -R141 ;  /* 0x00000009e2d47223 */ /* 0x000fe2000001088d */
[----:B------:R-:W1:Y:S01]  /*a280*/  MUFU.EX2 R120, R120 ;  /* 0x0000007800787308 */ /* 0x000e620000000800 */
[----:B0-----:R-:W-:Y:S01]  /*a290*/  FFMA.FTZ R3, R2, R3, R189 ;  /* 0x0000000302037223 */ /* 0x001fe200000100bd */
[-C--:B------:R-:W-:Y:S01]  /*a2a0*/  FFMA.FTZ R162, R162, R9.reuse, -R121 ;  /* 0x00000009a2a27223 */ /* 0x080fe20000010879 */
[-C--:B------:R-:W-:Y:S01]  /*a2b0*/  FFMA.FTZ R143, R228, R9.reuse, -R141 ;  /* 0x00000009e48f7223 */ /* 0x080fe2000001088d */
[----:B------:R-:W-:-:S04]  /*a2c0*/  FFMA.FTZ R164, R164, R9, -R121 ;  /* 0x00000009a4a47223 */ /* 0x000fc80000010879 */
        /* <DEDUP_REMOVED lines=33> */
[-CC-:B------:R-:W-:Y:S01]  /*a4e0*/  FFMA.FTZ R138, R158, R9.reuse, -R121.reuse ;  /* 0x000000099e8a7223 */ /* 0x180fe20000010879 */
[----:B------:R-:W-:-:S05]  /*a4f0*/  FFMA.FTZ R121, R166, R9, -R121 ;  /* 0x00000009a6797223 */ /* 0x000fca0000010879 */
        /* <DEDUP_REMOVED lines=60> */
.L_x_1300:
        /* <DEDUP_REMOVED lines=34> */
.L_x_1290:
[----:B------:R-:W-:-:S13]  /*aae0*/  ISETP.GE.AND P1, PT, R21, R194, PT ;  /* 0x000000c21500720c */ /* 0x000fda0003f26270 */
        /* <DEDUP_REMOVED lines=8> */
[----:B------:R-:W-:-:S05]  /*ab70*/  ULDC UR50, c[0x0][0x9e0] ;  /* 0x0002780000327ab9 */ /* 0x000fca0000000800 */
.L_x_1321:
[----:B------:R-:W-:-:S04]  /*ab80*/  UIADD3 UR38, UR4, 0x1, URZ ;  /* 0x0000000104267890 */ /* 0x000fc8000fffe03f */
[----:B------:R-:W-:-:S04]  /*ab90*/  UISETP.NE.AND UP0, UPT, UR38, 0x2, UPT ;  /* 0x000000022600788c */ /* 0x000fc8000bf05270 */
[----:B------:R-:W-:Y:S02]  /*aba0*/  USEL UR39, URZ, 0x1, UP0 ;  /* 0x000000013f277887 */ /* 0x000fe40008000000 */
[----:B------:R-:W-:Y:S02]  /*abb0*/  USEL UR38, UR38, URZ, UP0 ;  /* 0x0000003f26267287 */ /* 0x000fe40008000000 */
[----:B------:R-:W-:Y:S01]  /*abc0*/  ULOP3.LUT UR39, UR7, UR39, URZ, 0x3c, !UPT ;  /* 0x0000002707277292 */ /* 0x000fe2000f8e3c3f */
[----:B------:R-:W-:Y:S11]  /*abd0*/  @!P0 BRA `(.L_x_1303) ;  /* 0x0000000000048947 */ /* 0x000ff60003800000 */
[----:B------:R-:W-:Y:S01]  /*abe0*/  BPT.TRAP 0x1 ;  /* 0x000000040000795c */ /* 0x000fe20000300000 */
.L_x_1303:
[----:B------:R-:W-:Y:S01]  /*abf0*/  ULEA UR6, UR38, UR40, 0x3 ;  /* 0x0000002826067291 */ /* 0x000fe2000f8e183f */
[----:B------:R-:W-:-:S05]  /*ac00*/  IMAD.U32 R8, RZ, RZ, UR39 ;  /* 0x00000027ff087e24 */ /* 0x000fca000f8e00ff */
[----:B------:R-:W-:-:S04]  /*ac10*/  SHF.L.U32 R8, R8, 0x1f, RZ ;  /* 0x0000001f08087819 */ /* 0x000fc800000006ff */
[----:B------:R0:W1:Y:S01]  /*ac20*/  SYNCS.PHASECHK.TRANS64.TRYWAIT P1, [UR6+0x30830], R8 ;  /* 0x03083008ff0075a7 */ /* 0x0000620008020146 */
[----:B------:R-:W-:Y:S05]  /*ac30*/  @!P0 BRA `(.L_x_1304) ;  /* 0x0000000000048947 */ /* 0x000fea0003800000 */
[----:B------:R-:W-:Y:S01]  /*ac40*/  BPT.TRAP 0x1 ;  /* 0x000000040000795c */ /* 0x000fe20000300000 */
.L_x_1304:
[----:B-1----:R-:W-:Y:S05]  /*ac50*/  @P1 BRA `(.L_x_1305) ;  /* 0x0000000000081947 */ /* 0x002fea0003800000 */
[----:B------:R-:W1:Y:S02]  /*ac60*/  SYNCS.PHASECHK.TRANS64.TRYWAIT P1, [UR6+0x30830], R8 ;  /* 0x03083008ff0075a7 */ /* 0x000e640008020146 */
[----:B-1----:R-:W-:Y:S05]  /*ac70*/  @!P1 BRA `(.L_x_1306) ;  /* 0x000000c800cc9947 */ /* 0x002fea0003800000 */
.L_x_1305:
        /* <DEDUP_REMOVED lines=169> */
.L_x_1307:
[----:B------:R-:W-:Y:S01]  /*b710*/  ULEA UR6, UR4, UR40, 0x3 ;  /* 0x0000002804067291 */ /* 0x000fe2000f8e183f */
[----:B------:R-:W-:-:S05]  /*b720*/  IMAD.U32 R0, RZ, RZ, UR7 ;  /* 0x00000007ff007e24 */ /* 0x000fca000f8e00ff */
[----:B------:R-:W-:-:S04]  /*b730*/  SHF.L.U32 R0, R0, 0x1f, RZ ;  /* 0x0000001f00007819 */ /* 0x000fc800000006ff */
[----:B------:R2:W3:Y:S01]  /*b740*/  SYNCS.PHASECHK.TRANS64.TRYWAIT P1, [UR6+0x30850], R0 ;  /* 0x03085000ff0075a7 */ /* 0x0004e20008020146 */
[----:B------:R-:W-:Y:S05]  /*b750*/  @!P0 BRA `(.L_x_1308) ;  /* 0x0000000000048947 */ /* 0x000fea0003800000 */
[----:B------:R-:W-:Y:S01]  /*b760*/  BPT.TRAP 0x1 ;  /* 0x000000040000795c */ /* 0x000fe20000300000 */
.L_x_1308:
[----:B---3--:R-:W-:Y:S05]  /*b770*/  @P1 BRA `(.L_x_1309) ;  /* 0x0000000000081947 */ /* 0x008fea0003800000 */
[----:B------:R-:W3:Y:S02]  /*b780*/  SYNCS.PHASECHK.TRANS64.TRYWAIT P1, [UR6+0x30850], R0 ;  /* 0x03085000ff0075a7 */ /* 0x000ee40008020146 */
[----:B---3--:R-:W-:Y:S05]  /*b790*/  @!P1 BRA `(.L_x_1310) ;  /* 0x000000c0001c9947 */ /* 0x008fea0003800000 */
.L_x_1309:
        /* <DEDUP_REMOVED lines=38> */
.L_x_1311:
[----:B------:R-:W-:Y:S01]  /*ba00*/  ISETP.NE.AND P2, PT, R203, 0x1, PT ;  /* 0x00000001cb00780c */ /* 0x000fe20003f45270 */
[----:B------:R-:W-:Y:S01]  /*ba10*/  FMUL.FTZ R10, R126, UR5 ;  /* 0x000000057e0a7c20 */ /* 0x000fe20008410000 */
[----:B------:R-:W-:Y:S01]  /*ba20*/  FMUL.FTZ R14, R127, UR5 ;  /* 0x000000057f0e7c20 */ /* 0x000fe20008410000 */
[----:B-1----:R-:W-:Y:S01]  /*ba30*/  FMUL.FTZ R9, R140, UR5 ;  /* 0x000000058c097c20 */ /* 0x002fe20008410000 */
[----:B------:R-:W-:Y:S01]  /*ba40*/  FMUL.FTZ R140, R141, UR5 ;  /* 0x000000058d8c7c20 */ /* 0x000fe20008410000 */
[----:B------:R-:W-:Y:S01]  /*ba50*/  FMUL.FTZ R141, R144, UR5 ;  /* 0x00000005908d7c20 */ /* 0x000fe20008410000 */
[----:B------:R-:W-:Y:S01]  /*ba60*/  FMUL.FTZ R144, R149, UR5 ;  /* 0x0000000595907c20 */ /* 0x000fe20008410000 */
[----:B------:R-:W-:Y:S01]  /*ba70*/  FMUL.FTZ R149, R157, UR5 ;  /* 0x000000059d957c20 */ /* 0x000fe20008410000 */
[----:B------:R-:W-:Y:S01]  /*ba80*/  IMAD.IADD R157, R192, 0x1, R22 ;  /* 0x00000001c09d7824 */ /* 0x000fe200078e0216 */
[----:B------:R-:W-:Y:S01]  /*ba90*/  ULEA UR4, UR38, UR40, 0x3 ;  /* 0x0000002826047291 */ /* 0x000fe2000f8e183f */
[----:B------:R-:W-:Y:S01]  /*baa0*/  FMUL.FTZ R214, R128, UR5 ;  /* 0x0000000580d67c20 */ /* 0x000fe20008410000 */
[----:B------:R-:W-:Y:S01]  /*bab0*/  FMUL.FTZ R128, R143, UR5 ;  /* 0x000000058f807c20 */ /* 0x000fe20008410000 */
[----:B------:R-:W-:Y:S01]  /*bac0*/  FMUL.FTZ R143, R148, UR5 ;  /* 0x00000005948f7c20 */ /* 0x000fe20008410000 */
[----:B------:R-:W1:Y:S01]  /*bad0*/  @P2 LDC R126, c[0x0][0x44c] ;  /* 0x00011300ff7e2b82 */ /* 0x000e620000000800 */
[----:B------:R-:W-:Y:S01]  /*bae0*/  UIADD3 UR4, UR4, 0x30840, URZ ;  /* 0x0003084004047890 */ /* 0x000fe2000fffe03f */
[----:B------:R-:W-:-:S02]  /*baf0*/  IMAD R169, R21, -0x60, RZ ;  /* 0xffffffa015a97824 */ /* 0x000fc400078e02ff */
[----:B0-----:R-:W-:Y:S01]  /*bb00*/  FMUL.FTZ R8, R120, UR5 ;  /* 0x0000000578087c20 */ /* 0x001fe20008410000 */
[----:B------:R-:W-:Y:S01]  /*bb10*/  FMUL.FTZ R212, R125, UR5 ;  /* 0x000000057dd47c20 */ /* 0x000fe20008410000 */
[----:B------:R-:W-:Y:S01]  /*bb20*/  FMUL.FTZ R15, R130, UR5 ;  /* 0x00000005820f7c20 */ /* 0x000fe20008410000 */
[----:B------:R-:W-:Y:S01]  /*bb30*/  FMUL.FTZ R186, R121, UR5 ;  /* 0x0000000579ba7c20 */ /* 0x000fe20008410000 */
[----:B--2---:R-:W-:Y:S01]  /*bb40*/  FMUL.FTZ R0, R122, UR5 ;  /* 0x000000057a007c20 */ /* 0x004fe20008410000 */
[----:B------:R-:W0:Y:S01]  /*bb50*/  @P2 LDC R127, c[0x0][0x450] ;  /* 0x00011400ff7f2b82 */ /* 0x000e220000000800 */
        /* <DEDUP_REMOVED lines=37> */
[----:B------:R-:W-:Y:S01]  /*bdb0*/  FMUL.FTZ R164, R164, UR5 ;  /* 0x00000005a4a47c20 */ /* 0x000fe20008410000 */
[----:B------:R-:W-:Y:S01]  /*bdc0*/  LOP3.LUT P1, RZ, R16, 0x80000, RZ, 0xc0, !PT ;  /* 0x0008000010ff7812 */ /* 0x000fe2000782c0ff */
[----:B------:R-:W-:Y:S01]  /*bdd0*/  IMAD R126, R23, -0x2, R126 ;  /* 0xfffffffe177e7824 */ /* 0x000fe200078e027e */
[----:B------:R-:W1:Y:S01]  /*bde0*/  MUFU.TANH R8, R8 ;  /* 0x0000000800087308 */ /* 0x000e620000002400 */
[----:B------:R-:W-:Y:S01]  /*bdf0*/  SYNCS.ARRIVE.TRANS64.RED.A1T0 RZ, [UR4], RZ ;  /* 0x000000ffffff79a7 */ /* 0x000fe20008100404 */
[----:B------:R-:W-:Y:S01]  /*be00*/  ULOP3.LUT UR4, URZ, UR43, URZ, 0x33, !UPT ;  /* 0x0000002b3f047292 */ /* 0x000fe2000f8e333f */
[----:B------:R-:W-:Y:S01]  /*be10*/  VIADD R155, R126, 0xffffffff ;  /* 0xffffffff7e9b7836 */ /* 0x000fe20000000000 */
[----:B------:R-:W-:-:S04]  /*be20*/  IADD3 R127, -R18, R126, R17 ;  /* 0x0000007e127f7210 */ /* 0x000fc80007ffe111 */
[----:B------:R-:W2:Y:S01]  /*be30*/  MUFU.TANH R186, R186 ;  /* 0x000000ba00ba7308 */ /* 0x000ea20000002400 */
[C---:B------:R-:W-:Y:S02]  /*be40*/  VIADD R166, R127.reuse, UR50 ;  /* 0x000000327fa67c36 */ /* 0x040fe40008000000 */
[----:B------:R-:W-:Y:S02]  /*be50*/  VIADD R167, R127, UR4 ;  /* 0x000000047fa77c36 */ /* 0x000fe40008000000 */
[--C-:B0-----:R-:W-:Y:S02]  /*be60*/  IMAD.IADD R159, R166, 0x1, R148.reuse ;  /* 0x00000001a69f7824 */ /* 0x101fe400078e0294 */
[----:B------:R-:W-:Y:S01]  /*be70*/  IMAD.IADD R161, R167, 0x1, R148 ;  /* 0x00000001a7a17824 */ /* 0x000fe200078e0294 */
[----:B------:R-:W0:Y:S08]  /*be80*/  MUFU.TANH R0, R0 ;  /* 0x0000000000007308 */ /* 0x000e300000002400 */
        /* <DEDUP_REMOVED lines=58> */
.L_x_1314:
[----:B------:R-:W-:-:S05]  /*c230*/  IMAD.U32 R150, RZ, RZ, UR41 ;  /* 0x00000029ff967e24 */ /* 0x000fca000f8e00ff */
[----:B------:R-:W-:-:S13]  /*c240*/  ISETP.NE.AND P1, PT, R150, 0x1, PT ;  /* 0x000000019600780c */ /* 0x000fda0003f25270 */
[----:B------:R-:W1:Y:S02]  /*c250*/  @P1 LDC.64 R126, c[0x0][0x9e8] ;  /* 0x00027a00ff7e1b82 */ /* 0x000e640000000a00 */
[----:B-1----:R-:W-:-:S05]  /*c260*/  @P1 IMAD.HI.U32 R126, R148, R126, RZ ;  /* 0x0000007e947e1227 */ /* 0x002fca00078e00ff */
[----:B------:R-:W-:-:S07]  /*c270*/  @P1 SHF.R.U32.HI R148, RZ, R127, R126 ;  /* 0x0000007fff941219 */ /* 0x000fce000001167e */
.L_x_1315:
[----:B------:R-:W-:Y:S05]  /*c280*/  BSYNC B0 ;  /* 0x0000000000007941 */ /* 0x000fea0003800000 */
.L_x_1313:
[----:B------:R-:W-:-:S05]  /*c290*/  IMAD R148, R148, R150, R155 ;  /* 0x0000009694947224 */ /* 0x000fca00078e029b */
[----:B------:R-:W-:Y:S02]  /*c2a0*/  VIADDMNMX R159, R148, R150, R159, PT ;  /* 0x00000096949f7246 */ /* 0x000fe4000380019f */
[----:B------:R-:W-:-:S07]  /*c2b0*/  VIMNMX R161, R161, R148, !PT ;  /* 0x00000094a1a17248 */ /* 0x000fce0007fe0100 */
.L_x_1312:
        /* <DEDUP_REMOVED lines=94> */
[----:B------:R-:W-:Y:S01]  /*c8a0*/  ISETP.GT.AND P3, PT, R161, 0x41, !P4 ;  /* 0x00000041a100780c */ /* 0x000fe20006764270 */
[----:B------:R-:W0:Y:S03]  /*c8b0*/  SHFL.IDX PT, R145, R157, 0x1, 0x1c1f ;  /* 0x003c1f009d917f89 */ /* 0x000e2600000e0000 */
        /* <DEDUP_REMOVED lines=8> */
[----:B------:R-:W-:Y:S01]  /*c940*/  ISETP.GE.AND P4, PT, R169, 0x4a, PT ;  /* 0x0000004aa900780c */ /* 0x000fe20003f86270 */
[--C-:B0-----:R-:W-:Y:S01]  /*c950*/  IMAD.IADD R141, R166, 0x1, R145.reuse ;  /* 0x00000001a68d7824 */ /* 0x101fe200078e0291 */
[----:B------:R-:W-:Y:S01]  /*c960*/  FSEL R146, R147, -INF , !P3 ;  /* 0xff80000093927808 */ /* 0x000fe20005800000 */
[----:B------:R-:W-:Y:S01]  /*c970*/  IMAD.IADD R143, R167, 0x1, R145 ;  /* 0x00000001a78f7824 */ /* 0x000fe200078e0291 */
        /* <DEDUP_REMOVED lines=26> */
[----:B------:R-:W-:-:S04]  /*cb20*/  ISETP.GT.AND P6, PT, R161, 0x59, !P6 ;  /* 0x00000059a100780c */ /* 0x000fc800077c4270 */
        /* <DEDUP_REMOVED lines=16> */
.L_x_1318:
[----:B------:R-:W-:-:S05]  /*cc30*/  IMAD.U32 R166, RZ, RZ, UR41 ;  /* 0x00000029ffa67e24 */ /* 0x000fca000f8e00ff */
[----:B------:R-:W-:-:S13]  /*cc40*/  ISETP.NE.AND P6, PT, R166, 0x1, PT ;  /* 0x00000001a600780c */ /* 0x000fda0003fc5270 */
[----:B------:R-:W0:Y:S02]  /*cc50*/  @P6 LDC.64 R8, c[0x0][0x9e8] ;  /* 0x00027a00ff086b82 */ /* 0x000e240000000a00 */
[----:B0-----:R-:W-:-:S05]  /*cc60*/  @P6 IMAD.HI.U32 R8, R145, R8, RZ ;  /* 0x0000000891086227 */ /* 0x001fca00078e00ff */
[----:B------:R-:W-:-:S07]  /*cc70*/  @P6 SHF.R.U32.HI R145, RZ, R9, R8 ;  /* 0x00000009ff916219 */ /* 0x000fce0000011608 */
.L_x_1319:
[----:B------:R-:W-:Y:S05]  /*cc80*/  BSYNC B0 ;  /* 0x0000000000007941 */ /* 0x000fea0003800000 */
.L_x_1317:
[----:B------:R-:W-:-:S05]  /*cc90*/  IMAD R8, R145, R166, R155 ;  /* 0x000000a691087224 */ /* 0x000fca00078e029b */
[----:B------:R-:W-:Y:S02]  /*cca0*/  VIADDMNMX R141, R8, R166, R141, PT ;  /* 0x000000a6088d7246 */ /* 0x000fe4000380018d */
[----:B------:R-:W-:-:S07]  /*ccb0*/  VIMNMX R143, R143, R8, !PT ;  /* 0x000000088f8f7248 */ /* 0x000fce0007fe0100 */
.L_x_1316:
        /* <DEDUP_REMOVED lines=43> */
[C---:B------:R-:W-:Y:S02]  /*cf70*/  LOP3.LUT P1, RZ, R16.reuse, 0x8000, RZ, 0xc0, !PT ;  /* 0x0000800010ff7812 */ /* 0x040fe4000782c0ff */
[----:B------:R-:W-:Y:S02]  /*cf80*/  LOP3.LUT P2, RZ, R16, 0x40, RZ, 0xc0, !PT ;  /* 0x0000004010ff7812 */ /* 0x000fe4000784c0ff */
        /* <DEDUP_REMOVED lines=87> */
[--C-:B------:R-:W-:Y:S01]  /*d500*/  FFMA.FTZ R188, R186, R9, -R131.reuse ;  /* 0x00000009babc7223 */ /* 0x100fe20000010883 */
[----:B------:R-:W-:Y:S01]  /*d510*/  FSEL R164, R132, -INF , !P2 ;  /* 0xff80000084a47808 */ /* 0x000fe20005000000 */
[----:B------:R-:W-:Y:S01]  /*d520*/  MUFU.EX2 R123, R123 ;  /* 0x0000007b007b7308 */ /* 0x000fe20000000800 */
[----:B------:R-:W-:Y:S01]  /*d530*/  FMNMX.FTZ R15, R20, R15, !PT ;  /* 0x0000000f140f7209 */ /* 0x000fe20007810000 */
[-CC-:B------:R-:W-:Y:S01]  /*d540*/  FFMA.FTZ R190, R190, R9.reuse, -R131.reuse ;  /* 0x00000009bebe7223 */ /* 0x180fe20000010883 */
[----:B------:R-:W-:Y:S01]  /*d550*/  FSEL R145, R10, RZ, P1 ;  /* 0x000000ff0a917208 */ /* 0x000fe20000800000 */
[--C-:B------:R-:W-:Y:S01]  /*d560*/  FFMA.FTZ R186, R218, R9, -R131.reuse ;  /* 0x00000009daba7223 */ /* 0x100fe20000010883 */
[----:B------:R-:W-:Y:S01]  /*d570*/  FMNMX.FTZ R15, R120, R15, !PT ;  /* 0x0000000f780f7209 */ /* 0x000fe20007810000 */
[-CC-:B------:R-:W-:Y:S01]  /*d580*/  FFMA.FTZ R125, R220, R9.reuse, -R131.reuse ;  /* 0x00000009dc7d7223 */ /* 0x180fe20000010883 */
[--C-:B------:R-:W-:Y:S01]  /*d590*/  FFMA.FTZ R222, R222, R9, -R131.reuse ;  /* 0x00000009dede7223 */ /* 0x100fe20000010883 */
[----:B------:R-:W-:Y:S01]  /*d5a0*/  MUFU.EX2 R188, R188 ;  /* 0x000000bc00bc7308 */ /* 0x000fe20000000800 */
[----:B------:R-:W-:Y:S01]  /*d5b0*/  FMNMX.FTZ R15, R170, R15, !PT ;  /* 0x0000000faa0f7209 */ /* 0x000fe20007810000 */
[-CC-:B------:R-:W-:Y:S01]  /*d5c0*/  FFMA.FTZ R224, R224, R9.reuse, -R131.reuse ;  /* 0x00000009e0e07223 */ /* 0x180fe20000010883 */
[-CC-:B------:R-:W-:Y:S01]  /*d5d0*/  FFMA.FTZ R135, R148, R9.reuse, -R131.reuse ;  /* 0x0000000994877223 */ /* 0x180fe20000010883 */
        /* <DEDUP_REMOVED lines=14> */
[----:B------:R-:W-:-:S03]  /*d6c0*/  FFMA.FTZ R140, R140, R9, -R131 ;  /* 0x000000098c8c7223 */ /* 0x000fc60000010883 */
[----:B------:R-:W-:-:S03]  /*d6d0*/  FMNMX.FTZ R15, R130, R15, !PT ;  /* 0x0000000f820f7209 */ /* 0x000fc60007810000 */
[----:B------:R-:W-:Y:S01]  /*d6e0*/  MUFU.EX2 R121, R121 ;  /* 0x0000007900797308 */ /* 0x000fe20000000800 */
[----:B------:R-:W-:-:S04]  /*d6f0*/  FMNMX.FTZ R15, R176, R15, !PT ;  /* 0x0000000fb00f7209 */ /* 0x000fc80007810000 */
        /* <DEDUP_REMOVED lines=14> */
[----:B------:R-:W-:Y:S01]  /*d7e0*/  FMNMX.FTZ R0, R164, R133, !PT ;  /* 0x00000085a4007209 */ /* 0x000fe20007810000 */
[----:B------:R-:W-:-:S04]  /*d7f0*/  FFMA.FTZ R133, R152, R9, -R131 ;  /* 0x0000000998857223 */ /* 0x000fc80000010883 */
[----:B------:R-:W0:Y:S02]  /*d800*/  SHFL.BFLY PT, R137, R0, 0x2, 0x1f ;  /* 0x0c401f0000897f89 */ /* 0x000e2400000e0000 */
[----:B------:R-:W-:Y:S08]  /*d810*/  MUFU.EX2 R129, R129 ;  /* 0x0000008100817308 */ /* 0x000ff00000000800 */
[----:B------:R-:W-:Y:S08]  /*d820*/  MUFU.EX2 R158, R158 ;  /* 0x0000009e009e7308 */ /* 0x000ff00000000800 */
[----:B------:R-:W-:Y:S01]  /*d830*/  MUFU.EX2 R135, R135 ;  /* 0x0000008700877308 */ /* 0x000fe20000000800 */
[----:B0-----:R-:W-:Y:S01]  /*d840*/  FMNMX.FTZ R8, R0, R137, !PT ;  /* 0x0000008900087209 */ /* 0x001fe20007810000 */
[----:B------:R-:W-:Y:S01]  /*d850*/  FADD.FTZ R0, -R145, R12 ;  /* 0x0000000c91007221 */ /* 0x000fe20000010100 */
[-CC-:B------:R-:W-:Y:S01]  /*d860*/  FFMA.FTZ R137, R144, R9.reuse, -R131.reuse ;  /* 0x0000000990897223 */ /* 0x180fe20000010883 */
[----:B------:R-:W-:-:S04]  /*d870*/  FFMA.FTZ R131, R126, R9, -R131 ;  /* 0x000000097e837223 */ /* 0x000fc80000010883 */
[----:B------:R-:W-:Y:S01]  /*d880*/  MUFU.EX2 R150, R150 ;  /* 0x0000009600967308 */ /* 0x000fe20000000800 */
[----:B------:R-:W0:Y:S01]  /*d890*/  SHFL.BFLY PT, R143, R8, 0x1, 0x1f ;  /* 0x0c201f00088f7f89 */ /* 0x000e2200000e0000 */
[----:B------:R-:W-:-:S06]  /*d8a0*/  FMUL.FTZ R0, R0, R9 ;  /* 0x0000000900007220 */ /* 0x000fcc0000410000 */
[----:B------:R-:W1:Y:S08]  /*d8b0*/  MUFU.EX2 R0, R0 ;  /* 0x0000000000007308 */ /* 0x000e700000000800 */
[----:B------:R-:W-:Y:S08]  /*d8c0*/  MUFU.EX2 R133, R133 ;  /* 0x0000008500857308 */ /* 0x000ff00000000800 */
[----:B------:R-:W-:Y:S01]  /*d8d0*/  MUFU.EX2 R148, R148 ;  /* 0x0000009400947308 */ /* 0x000fe20000000800 */
[----:B0-----:R-:W-:Y:S01]  /*d8e0*/  FMNMX.FTZ R8, R8, R143, !PT ;  /* 0x0000008f08087209 */ /* 0x001fe20007810000 */
[----:B-1----:R-:W-:-:S03]  /*d8f0*/  FFMA.FTZ R11, R0, R11, R123 ;  /* 0x0000000b000b7223 */ /* 0x002fc6000001007b */
[C---:B------:R-:W-:Y:S01]  /*d900*/  FSETP.NEU.FTZ.AND P1, PT, R8.reuse, -INF , PT ;  /* 0xff8000000800780b */ /* 0x040fe20003f3d000 */
[----:B------:R-:W-:Y:S01]  /*d910*/  FMUL.FTZ R143, R8, R9 ;  /* 0x00000009088f7220 */ /* 0x000fe20000410000 */
[----:B------:R-:W-:Y:S01]  /*d920*/  FADD.FTZ R11, R188, R11 ;  /* 0x0000000bbc0b7221 */ /* 0x000fe20000010000 */
[----:B------:R-:W-:Y:S03]  /*d930*/  MUFU.EX2 R132, R132 ;  /* 0x0000008400847308 */ /* 0x000fe60000000800 */
[----:B------:R-:W-:-:S05]  /*d940*/  FSEL R143, R143, RZ, P1 ;  /* 0x000000ff8f8f7208 */ /* 0x000fca0000800000 */
[-CC-:B------:R-:W-:Y:S01]  /*d950*/  FFMA.FTZ R12, R2, R9.reuse, -R143.reuse ;  /* 0x00000009020c7223 */ /* 0x180fe2000001088f */
[----:B------:R-:W-:Y:S01]  /*d960*/  FSEL R2, R8, RZ, P1 ;  /* 0x000000ff08027208 */ /* 0x000fe20000800000 */
[-CC-:B------:R-:W-:Y:S01]  /*d970*/  FFMA.FTZ R189, R226, R9.reuse, -R143.reuse ;  /* 0x00000009e2bd7223 */ /* 0x180fe2000001088f */
[-CC-:B------:R-:W-:Y:S01]  /*d980*/  FFMA.FTZ R191, R166, R9.reuse, -R143.reuse ;  /* 0x00000009a6bf7223 */ /* 0x180fe2000001088f */
[-CC-:B------:R-:W-:Y:S01]  /*d990*/  FFMA.FTZ R14, R14, R9.reuse, -R143.reuse ;  /* 0x000000090e0e7223 */ /* 0x180fe2000001088f */
[-C--:B------:R-:W-:Y:S01]  /*d9a0*/  FFMA.FTZ R185, R168, R9.reuse, -R143 ;  /* 0x00000009a8b97223 */ /* 0x080fe2000001088f */
[----:B------:R-:W-:Y:S01]  /*d9b0*/  FADD.FTZ R2, -R2, R13 ;  /* 0x0000000d02027221 */ /* 0x000fe20000010100 */
[----:B------:R-:W-:Y:S01]  /*d9c0*/  MUFU.EX2 R12, R12 ;  /* 0x0000000c000c7308 */ /* 0x000fe20000000800 */
[-CC-:B------:R-:W-:Y:S01]  /*d9d0*/  FFMA.FTZ R20, R20, R9.reuse, -R143.reuse ;  /* 0x0000000914147223 */ /* 0x180fe2000001088f */
[-CC-:B------:R-:W-:Y:S01]  /*d9e0*/  FFMA.FTZ R187, R120, R9.reuse, -R143.reuse ;  /* 0x0000000978bb7223 */ /* 0x180fe2000001088f */
[-C--:B------:R-:W-:Y:S01]  /*d9f0*/  FMUL.FTZ R2, R2, R9.reuse ;  /* 0x0000000902027220 */ /* 0x080fe20000410000 */
[-CC-:B------:R-:W-:Y:S01]  /*da00*/  FFMA.FTZ R120, R170, R9.reuse, -R143.reuse ;  /* 0x00000009aa787223 */ /* 0x180fe2000001088f */
[-CC-:B------:R-:W-:Y:S01]  /*da10*/  FFMA.FTZ R177, R130, R9.reuse, -R143.reuse ;  /* 0x0000000982b17223 */ /* 0x180fe2000001088f */
[-C--:B------:R-:W-:Y:S01]  /*da20*/  FFMA.FTZ R130, R134, R9.reuse, -R143 ;  /* 0x0000000986827223 */ /* 0x080fe2000001088f */
[----:B------:R-:W-:Y:S01]  /*da30*/  FADD.FTZ R134, R190, R11 ;  /* 0x0000000bbe867221 */ /* 0x000fe20000010000 */
[----:B------:R-:W-:Y:S01]  /*da40*/  MUFU.EX2 R189, R189 ;  /* 0x000000bd00bd7308 */ /* 0x000fe20000000800 */
[-CC-:B------:R-:W-:Y:S01]  /*da50*/  FFMA.FTZ R181, R122, R9.reuse, -R143.reuse ;  /* 0x000000097ab57223 */ /* 0x180fe2000001088f */
[-CC-:B------:R-:W-:Y:S01]  /*da60*/  FFMA.FTZ R122, R172, R9.reuse, -R143.reuse ;  /* 0x00000009ac7a7223 */ /* 0x180fe2000001088f */
[----:B------:R-:W-:Y:S01]  /*da70*/  FADD.FTZ R134, R127, R134 ;  /* 0x000000867f867221 */ /* 0x000fe20000010000 */
[-CC-:B------:R-:W-:Y:S01]  /*da80*/  FFMA.FTZ R183, R174, R9.reuse, -R143.reuse ;  /* 0x00000009aeb77223 */ /* 0x180fe2000001088f */
[-CC-:B------:R-:W-:Y:S01]  /*da90*/  FFMA.FTZ R126, R128, R9.reuse, -R143.reuse ;  /* 0x00000009807e7223 */ /* 0x180fe2000001088f */
[-CC-:B------:R-:W-:Y:S01]  /*daa0*/  FFMA.FTZ R128, R176, R9.reuse, -R143.reuse ;  /* 0x00000009b0807223 */ /* 0x180fe2000001088f */
[-CC-:B------:R-:W-:Y:S01]  /*dab0*/  FFMA.FTZ R179, R178, R9.reuse, -R143.reuse ;  /* 0x00000009b2b37223 */ /* 0x180fe2000001088f */
[----:B------:R-:W0:Y:S01]  /*dac0*/  MUFU.EX2 R2, R2 ;  /* 0x0000000200027308 */ /* 0x000e220000000800 */
[-CC-:B------:R-:W-:Y:S01]  /*dad0*/  FFMA.FTZ R173, R180, R9.reuse, -R143.reuse ;  /* 0x00000009b4ad7223 */ /* 0x180fe2000001088f */
[-CC-:B------:R-:W-:Y:S01]  /*dae0*/  FFMA.FTZ R175, R182, R9.reuse, -R143.reuse ;  /* 0x00000009b6af7223 */ /* 0x180fe2000001088f */
[-CC-:B------:R-:W-:Y:S01]  /*daf0*/  FFMA.FTZ R169, R184, R9.reuse, -R143.reuse ;  /* 0x00000009b8a97223 */ /* 0x180fe2000001088f */
[-CC-:B------:R-:W-:Y:S01]  /*db00*/  FFMA.FTZ R214, R214, R9.reuse, -R143.reuse ;  /* 0x00000009d6d67223 */ /* 0x180fe2000001088f */
[----:B------:R-:W-:-:S03]  /*db10*/  FFMA.FTZ R216, R216, R9, -R143 ;  /* 0x00000009d8d87223 */ /* 0x000fc6000001088f */
[----:B------:R-:W1:Y:S08]  /*db20*/  MUFU.EX2 R191, R191 ;  /* 0x000000bf00bf7308 */ /* 0x000e700000000800 */
[----:B------:R-:W2:Y:S01]  /*db30*/  MUFU.EX2 R14, R14 ;  /* 0x0000000e000e7308 */ /* 0x000ea20000000800 */
[----:B0-----:R-:W-:-:S04]  /*db40*/  FFMA.FTZ R3, R2, R3, R189 ;  /* 0x0000000302037223 */ /* 0x001fc800000100bd */
[----:B------:R-:W-:-:S03]  /*db50*/  FADD.FTZ R144, R12, R3 ;  /* 0x000000030c907221 */ /* 0x000fc60000010000 */
[----:B------:R-:W0:Y:S01]  /*db60*/  MUFU.EX2 R185, R185 ;  /* 0x000000b900b97308 */ /* 0x000e220000000800 */
[----:B-1----:R-:W-:-:S07]  /*db70*/  FADD.FTZ R3, R191, R144 ;  /* 0x00000090bf037221 */ /* 0x002fce0000010000 */
[----:B------:R-:W1:Y:S01]  /*db80*/  MUFU.EX2 R20, R20 ;  /* 0x0000001400147308 */ /* 0x000e620000000800 */
[----:B--2---:R-:W-:Y:S01]  /*db90*/  FADD.FTZ R144, R14, R3 ;  /* 0x000000030e907221 */ /* 0x004fe20000010000 */
[----:B------:R-:W-:Y:S01]  /*dba0*/  FADD.FTZ R3, R121, R134 ;  /* 0x0000008679037221 */ /* 0x000fe20000010000 */
[----:B------:R-:W-:-:S03]  /*dbb0*/  FFMA.FTZ R134, R136, R9, -R143 ;  /* 0x0000000988867223 */ /* 0x000fc6000001088f */
[----:B------:R-:W-:Y:S02]  /*dbc0*/  FADD.FTZ R3, R212, R3 ;  /* 0x00000003d4037221 */ /* 0x000fe40000010000 */
[----:B------:R-:W2:Y:S01]  /*dbd0*/  MUFU.EX2 R187, R187 ;  /* 0x000000bb00bb7308 */ /* 0x000ea20000000800 */
[----:B0-----:R-:W-:Y:S01]  /*dbe0*/  FADD.FTZ R11, R185, R144 ;  /* 0x00000090b90b7221 */ /* 0x001fe20000010000 */
[----:B------:R-:W-:-:S04]  /*dbf0*/  FADD.FTZ R136, R186, R3 ;  /* 0x00000003ba887221 */ /* 0x000fc80000010000 */
[----:B------:R-:W-:Y:S02]  /*dc00*/  FADD.FTZ R136, R125, R136 ;  /* 0x000000887d887221 */ /* 0x000fe40000010000 */
[----:B------:R-:W0:Y:S01]  /*dc10*/  MUFU.EX2 R120, R120 ;  /* 0x0000007800787308 */ /* 0x000e220000000800 */
[----:B-1----:R-:W-:-:S07]  /*dc20*/  FADD.FTZ R144, R20, R11 ;  /* 0x0000000b14907221 */ /* 0x002fce0000010000 */
[----:B------:R-:W1:Y:S01]  /*dc30*/  MUFU.EX2 R181, R181 ;  /* 0x000000b500b57308 */ /* 0x000e620000000800 */
[----:B--2---:R-:W-:-:S07]  /*dc40*/  FADD.FTZ R3, R187, R144 ;  /* 0x00000090bb037221 */ /* 0x004fce0000010000 */
[----:B------:R-:W2:Y:S01]  /*dc50*/  MUFU.EX2 R122, R122 ;  /* 0x0000007a007a7308 */ /* 0x000ea20000000800 */
[----:B0-----:R-:W-:Y:S01]  /*dc60*/  FADD.FTZ R144, R120, R3 ;  /* 0x0000000378907221 */ /* 0x001fe20000010000 */
[----:B------:R-:W-:Y:S01]  /*dc70*/  FADD.FTZ R3, R15, R136 ;  /* 0x000000880f037221 */ /* 0x000fe20000010000 */
[-CC-:B------:R-:W-:Y:S01]  /*dc80*/  FFMA.FTZ R136, R138, R9.reuse, -R143.reuse ;  /* 0x000000098a887223 */ /* 0x180fe2000001088f */
[----:B------:R-:W-:-:S04]  /*dc90*/  FFMA.FTZ R143, R164, R9, -R143 ;  /* 0x00000009a48f7223 */ /* 0x000fc8000001088f */
        /* <DEDUP_REMOVED lines=9> */
[----:B0-----:R-:W-:Y:S01]  /*dd30*/  FADD.FTZ R11, R183, R152 ;  /* 0x00000098b70b7221 */ /* 0x001fe20000010000 */
[----:B------:R-:W-:-:S04]  /*dd40*/  FADD.FTZ R138, R150, R3 ;  /* 0x00000003968a7221 */ /* 0x000fc80000010000 */
[----:B------:R-:W-:Y:S02]  /*dd50*/  FADD.FTZ R3, R133, R138 ;  /* 0x0000008a85037221 */ /* 0x000fe40000010000 */
[----:B------:R-:W0:Y:S01]  /*dd60*/  MUFU.EX2 R128, R128 ;  /* 0x0000008000807308 */ /* 0x000e220000000800 */
[----:B-1----:R-:W-:Y:S01]  /*dd70*/  FADD.FTZ R144, R126, R11 ;  /* 0x0000000b7e907221 */ /* 0x002fe20000010000 */
[----:B------:R-:W-:-:S06]  /*dd80*/  FADD.FTZ R3, R148, R3 ;  /* 0x0000000394037221 */ /* 0x000fcc0000010000 */
[----:B------:R-:W1:Y:S01]  /*dd90*/  MUFU.EX2 R179, R179 ;  /* 0x000000b300b37308 */ /* 0x000e620000000800 */
[----:B--2---:R-:W-:-:S07]  /*dda0*/  FADD.FTZ R11, R177, R144 ;  /* 0x00000090b10b7221 */ /* 0x004fce0000010000 */
[----:B------:R-:W2:Y:S01]  /*ddb0*/  MUFU.EX2 R130, R130 ;  /* 0x0000008200827308 */ /* 0x000ea20000000800 */
[----:B0-----:R-:W-:-:S07]  /*ddc0*/  FADD.FTZ R144, R128, R11 ;  /* 0x0000000b80907221 */ /* 0x001fce0000010000 */
        /* <DEDUP_REMOVED lines=35> */
.L_x_1320:
        /* <DEDUP_REMOVED lines=34> */
.L_x_1302:
        /* <DEDUP_REMOVED lines=99> */
.L_x_1322:
[----:B------:R-:W-:Y:S01]  /*e850*/  ULEA UR5, UR38, UR40, 0x3 ;  /* 0x0000002826057291 */ /* 0x000fe2000f8e183f */
[----:B------:R-:W-:-:S05]  /*e860*/  IMAD.U32 R0, RZ, RZ, UR39 ;  /* 0x00000027ff007e24 */ /* 0x000fca000f8e00ff */
[----:B------:R-:W-:-:S04]  /*e870*/  SHF.L.U32 R0, R0, 0x1f, RZ ;  /* 0x0000001f00007819 */ /* 0x000fc800000006ff */
[----:B------:R0:W1:Y:S01]  /*e880*/  SYNCS.PHASECHK.TRANS64.TRYWAIT P1, [UR5+0x30850], R0 ;  /* 0x03085000ff0075a7 */ /* 0x0000620008020145 */
[----:B------:R-:W-:Y:S05]  /*e890*/  @!P0 BRA `(.L_x_1323) ;  /* 0x0000000000048947 */ /* 0x000fea0003800000 */
[----:B------:R-:W-:Y:S01]  /*e8a0*/  BPT.TRAP 0x1 ;  /* 0x000000040000795c */ /* 0x000fe20000300000 */
.L_x_1323:
[----:B-1----:R-:W-:Y:S05]  /*e8b0*/  @P1 BRA `(.L_x_1324) ;  /* 0x0000000000081947 */ /* 0x002fea0003800000 */
[----:B------:R-:W1:Y:S02]  /*e8c0*/  SYNCS.PHASECHK.TRANS64.TRYWAIT P1, [UR5+0x30850], R0 ;  /* 0x03085000ff0075a7 */ /* 0x000e640008020145 */
[----:B-1----:R-:W-:Y:S05]  /*e8d0*/  @!P1 BRA `(.L_x_1325) ;  /* 0x0000008c00e49947 */ /* 0x002fea0003800000 */
.L_x_1324:
[----:B------:R-:W-:Y:S01]  /*e8e0*/  UIADD3 UR40, UR40, 0x400, URZ ;  /* 0x0000040028287890 */ /* 0x000fe2000fffe03f */
[----:B------:R-:W-:Y:S01]  /*e8f0*/  WARPGROUP.ARRIVE ;  /* 0x00000000000079c5 */ /* 0x000fe20000000000 */
[----:B------:R-:W-:Y:S01]  /*e900*/  UMOV UR7, 0x40000040 ;  /* 0x4000004000077882 */ /* 0x000fe20000000000 */
[----:B01----:R-:W0:Y:S01]  /*e910*/  SHFL.BFLY PT, R0, R11, 0x2, 0x1f ;  /* 0x0c401f000b007f89 */ /* 0x003e2200000e0000 */
[----:B------:R-:W-:Y:S01]  /*e920*/  USHF.R.U32.HI UR40, URZ, 0x4, UR40 ;  /* 0x000000043f287899 */ /* 0x000fe20008011628 */
[----:B------:R-:W-:Y:S02]  /*e930*/  IMAD.MOV.U32 R17, RZ, RZ, RZ ;  /* 0x000000ffff117224 */ /* 0x000fe400078e00ff */
[----:B------:R-:W1:Y:S01]  /*e940*/  SHFL.BFLY PT, R2, R3, 0x2, 0x1f ;  /* 0x0c401f0003027f89 */ /* 0x000e6200000e0000 */
[----:B------:R-:W-:-:S04]  /*e950*/  ULOP3.LUT UR40, UR40, 0x3fff, URZ, 0xc0, !UPT ;  /* 0x00003fff28287892 */ /* 0x000fc8000f8ec03f */
[----:B------:R-:W-:-:S04]  /*e960*/  ULOP3.LUT UR4, UR40, 0x3000000, URZ, 0xfc, !UPT ;  /* 0x0300000028047892 */ /* 0x000fc8000f8efc3f */
[----:B------:R-:W-:-:S07]  /*e970*/  UIMAD UR4, UR38, 0x900, UR4 ;  /* 0x00000900260478a4 */ /* 0x000fce000f8e0204 */
[----:B------:R-:W-:Y:S02]  /*e980*/  UMOV UR6, UR4 ;  /* 0x0000000400067c82 */ /* 0x000fe40008000000 */
[----:B------:R-:W-:Y:S01]  /*e990*/  HGMMA.64x192x16.F32 R24, R188, gdesc[UR4].tnspB, R24, gsb0 ;  /* 0x42e00004bc187df0 */ /* 0x000fe20008000818 */
[----:B------:R-:W-:Y:S01]  /*e9a0*/  UIADD3 UR6, UR4, 0x80, URZ ;  /* 0x0000008004067890 */ /* 0x000fe2000fffe03f */
[----:B0-----:R-:W-:Y:S01]  /*e9b0*/  FADD.FTZ R0, R0, R11 ;  /* 0x0000000b00007221 */ /* 0x001fe20000010000 */
[----:B------:R-:W-:Y:S01]  /*e9c0*/  UMOV UR7, 0x40000040 ;  /* 0x4000004000077882 */ /* 0x000fe20000000000 */
[----:B-1----:R-:W-:-:S03]  /*e9d0*/  FADD.FTZ R2, R2, R3 ;  /* 0x0000000302027221 */ /* 0x002fc60000010000 */
[----:B------:R-:W0:Y:S04]  /*e9e0*/  SHFL.BFLY PT, R5, R0, 0x1, 0x1f ;  /* 0x0c201f0000057f89 */ /* 0x000e2800000e0000 */
[----:B------:R-:W1:Y:S01]  /*e9f0*/  SHFL.BFLY PT, R7, R2, 0x1, 0x1f ;  /* 0x0c201f0002077f89 */ /* 0x000e6200000e0000 */
[----:B0-----:R-:W-:Y:S01]  /*ea00*/  FADD.FTZ R12, R0, R5 ;  /* 0x00000005000c7221 */ /* 0x001fe20000010000 */
[----:B------:R-:W-:Y:S02]  /*ea10*/  IMAD.MOV.U32 R5, RZ, RZ, RZ ;  /* 0x000000ffff057224 */ /* 0x000fe400078e00ff */
[----:B------:R-:W-:Y:S02]  /*ea20*/  IMAD.MOV.U32 R0, RZ, RZ, -0x800000 ;  /* 0xff800000ff007424 */ /* 0x000fe400078e00ff */
[----:B-1----:R-:W-:Y:S01]  /*ea30*/  FADD.FTZ R13, R2, R7 ;  /* 0x00000007020d7221 */ /* 0x002fe20000010000 */
[----:B------:R-:W-:Y:S01]  /*ea40*/  FSETP.NE.FTZ.AND P1, PT, R12, RZ, PT ;  /* 0x000000ff0c00720b */ /* 0x000fe20003f35000 */
[----:B------:R-:W-:-:S03]  /*ea50*/  IMAD.MOV.U32 R2, RZ, RZ, -0x800000 ;  /* 0xff800000ff027424 */ /* 0x000fc600078e00ff */
[----:B------:R-:W-:-:S09]  /*ea60*/  FSETP.NE.FTZ.AND P2, PT, R13, RZ, PT ;  /* 0x000000ff0d00720b */ /* 0x000fd20003f55000 */
[----:B------:R-:W0:Y:S01]  /*ea70*/  @P1 MUFU.LG2 R4, R12 ;  /* 0x0000000c00041308 */ /* 0x000e220000000c00 */
[----:B------:R-:W-:-:S03]  /*ea80*/  @P1 FMUL.FTZ R3, R9, 0.69314718246459960938 ;  /* 0x3f31721809031820 */ /* 0x000fc60000410000 */
[----:B------:R-:W-:-:S04]  /*ea90*/  @P2 FMUL.FTZ R14, R9, 0.69314718246459960938 ;  /* 0x3f317218090e2820 */ /* 0x000fc80000410000 */
        /* <DEDUP_REMOVED lines=34> */
.L_x_1326:
[----:B------:R-:W-:Y:S01]  /*ecc0*/  UIADD3 UR4, UR5, 0x30860, URZ ;  /* 0x0003086005047890 */ /* 0x000fe2000fffe03f */
[-C--:B------:R-:W-:Y:S01]  /*ecd0*/  FMUL.FTZ R4, R24, R5.reuse ;  /* 0x0000000518047220 */ /* 0x080fe20000410000 */
[----:B------:R-:W-:Y:S01]  /*ece0*/  UIADD3 UR38, UR38, 0x1, URZ ;  /* 0x0000000126267890 */ /* 0x000fe2000fffe03f */
[----:B------:R-:W-:Y:S01]  /*ecf0*/  FMUL.FTZ R3, R32, R5 ;  /* 0x0000000520037220 */ /* 0x000fe20000410000 */
[----:B------:R-:W-:Y:S01]  /*ed00*/  UPRMT UR4, UR60, 0x654, UR4 ;  /* 0x000006543c047896 */ /* 0x000fe20008000004 */
[----:B------:R-:W-:Y:S01]  /*ed10*/  FMUL.FTZ R130, R63, R17 ;  /* 0x000000113f827220 */ /* 0x000fe20000410000 */
[----:B------:R-:W-:Y:S01]  /*ed20*/  UISETP.NE.AND UP0, UPT, UR38, 0x2, UPT ;  /* 0x000000022600788c */ /* 0x000fe2000bf05270 */
[-C--:B------:R-:W-:Y:S01]  /*ed30*/  FMUL.FTZ R25, R25, R5.reuse ;  /* 0x0000000519197220 */ /* 0x080fe20000410000 */
[-C--:B------:R-:W-:Y:S01]  /*ed40*/  FMUL.FTZ R6, R28, R5.reuse ;  /* 0x000000051c067220 */ /* 0x080fe20000410000 */
[-C--:B------:R-:W-:Y:S01]  /*ed50*/  FMUL.FTZ R7, R29, R5.reuse ;  /* 0x000000051d077220 */ /* 0x080fe20000410000 */
[-C--:B------:R-:W-:Y:S01]  /*ed60*/  FMUL.FTZ R120, R33, R5.reuse ;  /* 0x0000000521787220 */ /* 0x080fe20000410000 */
[-C--:B------:R-:W-:Y:S01]  /*ed70*/  FMUL.FTZ R36, R36, R5.reuse ;  /* 0x0000000524247220 */ /* 0x080fe20000410000 */
[-C--:B------:R-:W-:Y:S01]  /*ed80*/  FMUL.FTZ R37, R37, R5.reuse ;  /* 0x0000000525257220 */ /* 0x080fe20000410000 */
[----:B------:R-:W-:Y:S01]  /*ed90*/  SYNCS.ARRIVE.TRANS64.RED.A1T0 RZ, [UR4], RZ ;  /* 0x000000ffffff79a7 */ /* 0x000fe20008100404 */
        /* <DEDUP_REMOVED lines=87> */
[-C--:B------:R-:W-:Y:S01]  /*f310*/  FMUL.FTZ R118, R118, R17.reuse ;  /* 0x0000001176767220 */ /* 0x080fe20000410000 */
[----:B------:R-:W-:Y:S01]  /*f320*/  FMUL.FTZ R119, R119, R17 ;  /* 0x0000001177777220 */ /* 0x000fe20000410000 */
[----:B------:R-:W-:Y:S01]  /*f330*/  VIADD R201, R201, 0x1 ;  /* 0x00000001c9c97836 */ /* 0x000fe20000000000 */
[----:B------:R-:W-:-:S02]  /*f340*/  USEL UR38, UR38, URZ, UP0 ;  /* 0x0000003f26267287 */ /* 0x000fc40008000000 */
[----:B------:R-:W-:-:S12]  /*f350*/  ULOP3.LUT UR39, UR39, UR4, URZ, 0x3c, !UPT ;  /* 0x0000000427277292 */ /* 0x000fd8000f8e3c3f */
.L_x_1248:
[----:B------:R-:W0:Y:S01]  /*f360*/  S2R R18, SR_CgaCtaId ;  /* 0x0000000000127919 */ /* 0x000e220000008800 */
[----:B------:R-:W-:Y:S01]  /*f370*/  MOV R17, 0x400 ;  /* 0x0000040000117802 */ /* 0x000fe20000000f00 */
[----:B------:R-:W-:Y:S01]  /*f380*/  BSSY B0, `(.L_x_1327) ;  /* 0x0000256000007945 */ /* 0x000fe20003800000 */
[----:B------:R-:W-:Y:S02]  /*f390*/  BAR.SYNC.DEFER_BLOCKING 0x5, 0x180 ;  /* 0x0146000000007b1d */ /* 0x000fe40000010000 */
[----:B0-----:R-:W-:-:S05]  /*f3a0*/  LEA R17, R18, R17, 0x18 ;  /* 0x0000001112117211 */ /* 0x001fca00078ec0ff */
[----:B------:R0:W1:Y:S01]  /*f3b0*/  LDS.128 R40, [R17+0x308d0] ;  /* 0x0308d00011287984 */ /* 0x0000620000000c00 */
[----:B------:R-:W-:Y:S06]  /*f3c0*/  BAR.ARV 0x4, 0x180 ;  /* 0x0106000000007b1d */ /* 0x000fec0000002000 */
[----:B------:R-:W-:Y:S05]  /*f3d0*/  @P0 BRA `(.L_x_1328) ;  /* 0x0000001800500947 */ /* 0x000fea0003800000 */
[----:B------:R-:W2:Y:S01]  /*f3e0*/  S2R R18, SR_SWINHI ;  /* 0x0000000000127919 */ /* 0x000ea20000002f00 */
[----:B------:R-:W-:Y:S02]  /*f3f0*/  F2FP.F16.F32.PACK_AB R4, R25, R4 ;  /* 0x000000041904723e */ /* 0x000fe400000000ff */
[----:B------:R-:W-:Y:S01]  /*f400*/  F2FP.F16.F32.PACK_AB R6, R7, R6 ;  /* 0x000000060706723e */ /* 0x000fe200000000ff */
[----:B------:R-:W-:Y:S01]  /*f410*/  BAR.SYNC.DEFER_BLOCKING 0x1, 0x100 ;  /* 0x0044000000007b1d */ /* 0x000fe20000010000 */
        /* <DEDUP_REMOVED lines=14> */
[----:B------:R-:W-:Y:S02]  /*f500*/  MOV R20, R17 ;  /* 0x0000001100147202 */ /* 0x000fe40000000f00 */
[----:B--2---:R-:W-:-:S02]  /*f510*/  MOV R21, R18 ;  /* 0x0000001200157202 */ /* 0x004fc40000000f00 */
[----:B------:R-:W-:Y:S02]  /*f520*/  F2FP.F16.F32.PACK_AB R97, R63, R98 ;  /* 0x000000623f61723e */ /* 0x000fe400000000ff */
[----:B------:R-:W-:Y:S01]  /*f530*/  F2FP.F16.F32.PACK_AB R104, R105, R104 ;  /* 0x000000686968723e */ /* 0x000fe200000000ff */
[----:B------:R-:W-:Y:S01]  /*f540*/  IMAD.WIDE R58, R206, 0x2, R20 ;  /* 0x00000002ce3a7825 */ /* 0x000fe200078e0214 */
[----:B------:R-:W-:Y:S02]  /*f550*/  F2FP.F16.F32.PACK_AB R98, R101, R100 ;  /* 0x000000646562723e */ /* 0x000fe400000000ff */
[----:B------:R-:W-:Y:S02]  /*f560*/  F2FP.F16.F32.PACK_AB R99, R56, R99 ;  /* 0x000000633863723e */ /* 0x000fe400000000ff */
[C---:B------:R-:W-:Y:S02]  /*f570*/  IADD3 R75, P2, R58.reuse, 0x20, RZ ;  /* 0x000000203a4b7810 */ /* 0x040fe40007f5e0ff */
[----:B------:R-:W-:-:S02]  /*f580*/  IADD3 R145, P4, R58, 0x4040, RZ ;  /* 0x000040403a917810 */ /* 0x000fc40007f9e0ff */
[----:B------:R-:W-:Y:S01]  /*f590*/  LOP3.LUT R18, R75, 0x380, RZ, 0xc0, !PT ;  /* 0x000003804b127812 */ /* 0x000fe200078ec0ff */
[--C-:B------:R-:W-:Y:S01]  /*f5a0*/  IMAD.X R27, RZ, RZ, R59.reuse, P2 ;  /* 0x000000ffff1b7224 */ /* 0x100fe200010e063b */
[----:B------:R-:W-:Y:S01]  /*f5b0*/  IADD3 R143, P0, R58, 0x4020, RZ ;  /* 0x000040203a8f7810 */ /* 0x000fe20007f1e0ff */
[--C-:B------:R-:W-:Y:S01]  /*f5c0*/  IMAD.X R47, RZ, RZ, R59.reuse, P4 ;  /* 0x000000ffff2f7224 */ /* 0x100fe200020e063b */
[----:B------:R-:W-:Y:S02]  /*f5d0*/  SHF.R.U64 R18, R18, 0x3, RZ ;  /* 0x0000000312127819 */ /* 0x000fe400000012ff */
[C---:B------:R-:W-:Y:S01]  /*f5e0*/  IADD3 R141, P5, R58.reuse, 0x4000, RZ ;  /* 0x000040003a8d7810 */ /* 0x040fe20007fbe0ff */
[--C-:B------:R-:W-:Y:S01]  /*f5f0*/  IMAD.X R45, RZ, RZ, R59.reuse, P0 ;  /* 0x000000ffff2d7224 */ /* 0x100fe200000e063b */
[C---:B------:R-:W-:Y:S02]  /*f600*/  LOP3.LUT R29, R58.reuse, 0x380, RZ, 0xc0, !PT ;  /* 0x000003803a1d7812 */ /* 0x040fe400078ec0ff */
[C---:B------:R-:W-:Y:S01]  /*f610*/  IADD3 R103, P1, R58.reuse, 0x40, RZ ;  /* 0x000000403a677810 */ /* 0x040fe20007f3e0ff */
[----:B------:R-:W-:Y:S01]  /*f620*/  IMAD.X R39, RZ, RZ, R59, P5 ;  /* 0x000000ffff277224 */ /* 0x000fe200028e063b */
[----:B------:R-:W-:-:S02]  /*f630*/  IADD3 R139, P6, R58, 0x60, RZ ;  /* 0x000000603a8b7810 */ /* 0x000fc40007fde0ff */
[----:B-1----:R-:W-:Y:S01]  /*f640*/  LOP3.LUT R40, R145, 0x380, RZ, 0xc0, !PT ;  /* 0x0000038091287812 */ /* 0x002fe200078ec0ff */
[--C-:B------:R-:W-:Y:S01]  /*f650*/  IMAD.X R31, RZ, RZ, R59.reuse, P1 ;  /* 0x000000ffff1f7224 */ /* 0x100fe200008e063b */
[----:B------:R-:W-:Y:S01]  /*f660*/  LOP3.LUT R26, R18, R75, RZ, 0x3c, !PT ;  /* 0x0000004b121a7212 */ /* 0x000fe200078e3cff */
[----:B------:R-:W-:Y:S01]  /*f670*/  IMAD.X R35, RZ, RZ, R59, P6 ;  /* 0x000000ffff237224 */ /* 0x000fe200030e063b */
[----:B------:R-:W-:Y:S02]  /*f680*/  LOP3.LUT R18, R143, 0x380, RZ, 0xc0, !PT ;  /* 0x000003808f127812 */ /* 0x000fe400078ec0ff */
[----:B------:R-:W-:Y:S02]  /*f690*/  SHF.R.U64 R29, R29, 0x3, RZ ;  /* 0x000000031d1d7819 */ /* 0x000fe400000012ff */
[----:B------:R-:W-:Y:S02]  /*f6a0*/  SHF.R.U64 R40, R40, 0x3, RZ ;  /* 0x0000000328287819 */ /* 0x000fe400000012ff */
[----:B------:R-:W-:-:S02]  /*f6b0*/  IADD3 R153, P5, R58, 0x8060, RZ ;  /* 0x000080603a997810 */ /* 0x000fc40007fbe0ff */
[C---:B------:R-:W-:Y:S02]  /*f6c0*/  IADD3 R147, P3, R58.reuse, 0x4060, RZ ;  /* 0x000040603a937810 */ /* 0x040fe40007f7e0ff */
[C---:B------:R-:W-:Y:S02]  /*f6d0*/  IADD3 R149, P2, R58.reuse, 0x8000, RZ ;  /* 0x000080003a957810 */ /* 0x040fe40007f5e0ff */
[C---:B------:R-:W-:Y:S01]  /*f6e0*/  IADD3 R151, P1, R58.reuse, 0x8020, RZ ;  /* 0x000080203a977810 */ /* 0x040fe20007f3e0ff */
[--C-:B------:R-:W-:Y:S01]  /*f6f0*/  IMAD.X R49, RZ, RZ, R59.reuse, P3 ;  /* 0x000000ffff317224 */ /* 0x100fe200018e063b */
[----:B------:R-:W-:Y:S01]  /*f700*/  IADD3 R54, P6, R58, 0x8040, RZ ;  /* 0x000080403a367810 */ /* 0x000fe20007fde0ff */
[--C-:B------:R-:W-:Y:S01]  /*f710*/  IMAD.X R51, RZ, RZ, R59.reuse, P2 ;  /* 0x000000ffff337224 */ /* 0x100fe200010e063b */
[----:B------:R-:W-:Y:S01]  /*f720*/  SHF.R.U64 R18, R18, 0x3, RZ ;  /* 0x0000000312127819 */ /* 0x000fe200000012ff */
[--C-:B------:R-:W-:Y:S01]  /*f730*/  IMAD.X R53, RZ, RZ, R59.reuse, P1 ;  /* 0x000000ffff357224 */ /* 0x100fe200008e063b */
[----:B------:R-:W-:Y:S01]  /*f740*/  LOP3.LUT R30, R103, 0x380, RZ, 0xc0, !PT ;  /* 0x00000380671e7812 */ /* 0x000fe200078ec0ff */
[----:B------:R-:W-:Y:S01]  /*f750*/  IMAD.X R55, RZ, RZ, R59, P6 ;  /* 0x000000ffff377224 */ /* 0x000fe200030e063b */
[----:B------:R-:W-:-:S02]  /*f760*/  LOP3.LUT R58, R29, R58, RZ, 0x3c, !PT ;  /* 0x0000003a1d3a7212 */ /* 0x000fc400078e3cff */
[----:B------:R-:W-:Y:S02]  /*f770*/  LOP3.LUT R34, R139, 0x380, RZ, 0xc0, !PT ;  /* 0x000003808b227812 */ /* 0x000fe400078ec0ff */
[----:B------:R-:W-:Y:S02]  /*f780*/  LOP3.LUT R46, R40, R145, RZ, 0x3c, !PT ;  /* 0x00000091282e7212 */ /* 0x000fe400078e3cff */
[----:B------:R-:W-:Y:S02]  /*f790*/  LOP3.LUT R38, R141, 0x380, RZ, 0xc0, !PT ;  /* 0x000003808d267812 */ /* 0x000fe400078ec0ff */
[----:B------:R-:W-:Y:S02]  /*f7a0*/  LOP3.LUT R40, R153, 0x380, RZ, 0xc0, !PT ;  /* 0x0000038099287812 */ /* 0x000fe400078ec0ff */
[----:B------:R-:W-:Y:S02]  /*f7b0*/  LOP3.LUT R44, R18, R143, RZ, 0x3c, !PT ;  /* 0x0000008f122c7212 */ /* 0x000fe400078e3cff */
[----:B------:R-:W-:-:S02]  /*f7c0*/  IADD3.X R29, RZ, R59, RZ, P5, !PT ;  /* 0x0000003bff1d7210 */ /* 0x000fc40002ffe4ff */
[----:B------:R-:W-:Y:S02]  /*f7d0*/  SHF.R.U64 R30, R30, 0x3, RZ ;  /* 0x000000031e1e7819 */ /* 0x000fe400000012ff */
[----:B------:R-:W-:Y:S02]  /*f7e0*/  LOP3.LUT R18, R151, 0x380, RZ, 0xc0, !PT ;  /* 0x0000038097127812 */ /* 0x000fe400078ec0ff */
[----:B------:R-:W-:Y:S02]  /*f7f0*/  SHF.R.U64 R34, R34, 0x3, RZ ;  /* 0x0000000322227819 */ /* 0x000fe400000012ff */
[----:B------:R-:W-:Y:S02]  /*f800*/  LOP3.LUT R48, R147, 0x380, RZ, 0xc0, !PT ;  /* 0x0000038093307812 */ /* 0x000fe400078ec0ff */
[----:B------:R-:W-:Y:S02]  /*f810*/  MOV R59, R58 ;  /* 0x0000003a003b7202 */ /* 0x000fe40000000f00 */
[----:B------:R-:W-:-:S02]  /*f820*/  LOP3.LUT R25, R54, 0x380, RZ, 0xc0, !PT ;  /* 0x0000038036197812 */ /* 0x000fc400078ec0ff */
[----:B------:R-:W-:Y:S01]  /*f830*/  SHF.R.U64 R38, R38, 0x3, RZ ;  /* 0x0000000326267819 */ /* 0x000fe200000012ff */
[----:B------:R1:W-:Y:S01]  /*f840*/  STSM.16.M88.4 [R59], R4 ;  /* 0x000000043b007844 */ /* 0x0003e20000000200 */
[----:B------:R-:W-:Y:S02]  /*f850*/  SHF.R.U64 R40, R40, 0x3, RZ ;  /* 0x0000000328287819 */ /* 0x000fe400000012ff */
[----:B------:R-:W-:Y:S02]  /*f860*/  LOP3.LUT R30, R30, R103, RZ, 0x3c, !PT ;  /* 0x000000671e1e7212 */ /* 0x000fe400078e3cff */
[----:B------:R-:W-:Y:S02]  /*f870*/  SHF.R.U64 R18, R18, 0x3, RZ ;  /* 0x0000000312127819 */ /* 0x000fe400000012ff */
[----:B------:R-:W-:Y:S02]  /*f880*/  LOP3.LUT R34, R34, R139, RZ, 0x3c, !PT ;  /* 0x0000008b22227212 */ /* 0x000fe400078e3cff */
[----:B------:R-:W-:-:S02]  /*f890*/  SHF.R.U64 R48, R48, 0x3, RZ ;  /* 0x0000000330307819 */ /* 0x000fc400000012ff */
[----:B------:R-:W-:Y:S02]  /*f8a0*/  SHF.R.U64 R25, R25, 0x3, RZ ;  /* 0x0000000319197819 */ /* 0x000fe400000012ff */
[----:B------:R-:W-:Y:S02]  /*f8b0*/  LOP3.LUT R38, R38, R141, RZ, 0x3c, !PT ;  /* 0x0000008d26267212 */ /* 0x000fe400078e3cff */
[----:B------:R-:W-:Y:S02]  /*f8c0*/  LOP3.LUT R28, R40, R153, RZ, 0x3c, !PT ;  /* 0x00000099281c7212 */ /* 0x000fe400078e3cff */
[----:B------:R-:W-:Y:S02]  /*f8d0*/  MOV R58, R26 ;  /* 0x0000001a003a7202 */ /* 0x000fe40000000f00 */
[----:B-1----:R-:W-:Y:S02]  /*f8e0*/  F2FP.F16.F32.PACK_AB R4, R120, R3 ;  /* 0x000000037804723e */ /* 0x002fe400000000ff */
[----:B------:R-:W-:-:S02]  /*f8f0*/  F2FP.F16.F32.PACK_AB R5, R135, R128 ;  /* 0x000000808705723e */ /* 0x000fc400000000ff */
[----:B------:R-:W-:Y:S02]  /*f900*/  F2FP.F16.F32.PACK_AB R6, R37, R36 ;  /* 0x000000242506723e */ /* 0x000fe400000000ff */
[----:B------:R-:W-:Y:S01]  /*f910*/  F2FP.F16.F32.PACK_AB R7, R132, R127 ;  /* 0x0000007f8407723e */ /* 0x000fe200000000ff */
[----:B------:R-:W1:Y:S01]  /*f920*/  LDC.64 R36, c[0x0][0xc00] ;  /* 0x00030000ff247b82 */ /* 0x000e620000000a00 */
[----:B------:R-:W-:Y:S02]  /*f930*/  LOP3.LUT R52, R18, R151, RZ, 0x3c, !PT ;  /* 0x0000009712347212 */ /* 0x000fe400078e3cff */
[----:B------:R-:W-:Y:S01]  /*f940*/  MOV R40, R30 ;  /* 0x0000001e00287202 */ /* 0x000fe20000000f00 */
[----:B------:R-:W-:Y:S01]  /*f950*/  STSM.16.M88.4 [R58], R4 ;  /* 0x000000043a007844 */ /* 0x000fe20000000200 */
[----:B------:R-:W-:Y:S02]  /*f960*/  LOP3.LUT R48, R48, R147, RZ, 0x3c, !PT ;  /* 0x0000009330307212 */ /* 0x000fe400078e3cff */
[----:B------:R-:W-:Y:S01]  /*f970*/  LOP3.LUT R54, R25, R54, RZ, 0x3c, !PT ;  /* 0x0000003619367212 */ /* 0x000fe200078e3cff */
[----:B------:R-:W-:Y:S01]  /*f980*/  STSM.16.M88.4 [R40], R8 ;  /* 0x0000000828007844 */ /* 0x000fe20000000200 */
[----:B------:R-:W-:-:S02]  /*f990*/  MOV R18, R34 ;  /* 0x0000002200127202 */ /* 0x000fc40000000f00 */
[----:B------:R-:W-:Y:S02]  /*f9a0*/  MOV R38, R38 ;  /* 0x0000002600267202 */ /* 0x000fe40000000f00 */
[----:B------:R-:W-:Y:S01]  /*f9b0*/  F2FP.F16.F32.PACK_AB R25, R129, R122 ;  /* 0x0000007a8119723e */ /* 0x000fe200000000ff */
[----:B------:R2:W-:Y:S01]  /*f9c0*/  STSM.16.M88.4 [R18], R12 ;  /* 0x0000000c12007844 */ /* 0x0005e20000000200 */
[----:B------:R-:W-:Y:S02]  /*f9d0*/  F2FP.F16.F32.PACK_AB R26, R61, R60 ;  /* 0x0000003c3d1a723e */ /* 0x000fe400000000ff */
[----:B------:R-:W-:Y:S02]  /*f9e0*/  F2FP.F16.F32.PACK_AB R27, R130, R121 ;  /* 0x00000079821b723e */ /* 0x000fe400000000ff */
[----:B------:R-:W-:Y:S02]  /*f9f0*/  MOV R3, R28 ;  /* 0x0000001c00037202 */ /* 0x000fe40000000f00 */
[----:B------:R-:W-:Y:S01]  /*fa00*/  MOV R44, R44 ;  /* 0x0000002c002c7202 */ /* 0x000fe20000000f00 */
[----:B------:R-:W-:Y:S01]  /*fa10*/  STSM.16.M88.4 [R38], R24 ;  /* 0x0000001826007844 */ /* 0x000fe20000000200 */
[----:B------:R-:W-:-:S02]  /*fa20*/  F2FP.F16.F32.PACK_AB R28, R65, R64 ;  /* 0x00000040411c723e */ /* 0x000fc400000000ff */
[----:B------:R-:W-:Y:S01]  /*fa30*/  F2FP.F16.F32.PACK_AB R112, R113, R112 ;  /* 0x000000707170723e */ /* 0x000fe200000000ff */
[----:B------:R-:W-:Y:S01]  /*fa40*/  ULDC UR4, c[0x0][0xa88] ;  /* 0x0002a20000047ab9 */ /* 0x000fe20000000800 */
[----:B------:R-:W-:Y:S01]  /*fa50*/  F2FP.F16.F32.PACK_AB R29, R67, R66 ;  /* 0x00000042431d723e */ /* 0x000fe200000000ff */
[----:B------:R-:W-:Y:S01]  /*fa60*/  IMAD.MOV.U32 R64, RZ, RZ, RZ ;  /* 0x000000ffff407224 */ /* 0x000fe200078e00ff */
[----:B------:R-:W-:Y:S01]  /*fa70*/  F2FP.F16.F32.PACK_AB R30, R69, R68 ;  /* 0x00000044451e723e */ /* 0x000fe200000000ff */
[----:B--2---:R-:W2:Y:S01]  /*fa80*/  LDC.64 R12, c[0x0][0xc00] ;  /* 0x00030000ff0c7b82 */ /* 0x004ea20000000a00 */
[----:B------:R-:W-:Y:S02]  /*fa90*/  F2FP.F16.F32.PACK_AB R31, R71, R70 ;  /* 0x00000046471f723e */ /* 0x000fe400000000ff */
[----:B------:R-:W-:Y:S02]  /*faa0*/  MOV R46, R46 ;  /* 0x0000002e002e7202 */ /* 0x000fe40000000f00 */
[----:B------:R-:W-:Y:S01]  /*fab0*/  F2FP.F16.F32.PACK_AB R34, R77, R76 ;  /* 0x0000004c4d22723e */ /* 0x000fe200000000ff */
[----:B------:R-:W-:Y:S01]  /*fac0*/  STSM.16.M88.4 [R44], R28 ;  /* 0x0000001c2c007844 */ /* 0x000fe20000000200 */
[----:B------:R-:W-:Y:S01]  /*fad0*/  F2FP.F16.F32.PACK_AB R35, R79, R78 ;  /* 0x0000004e4f23723e */ /* 0x000fe200000000ff */
[----:B------:R-:W3:Y:S01]  /*fae0*/  LDC R40, c[0x0][0xbe8] ;  /* 0x0002fa00ff287b82 */ /* 0x000ee20000000800 */
[----:B------:R-:W-:-:S02]  /*faf0*/  MOV R48, R48 ;  /* 0x0000003000307202 */ /* 0x000fc40000000f00 */
[----:B------:R-:W-:Y:S01]  /*fb00*/  F2FP.F16.F32.PACK_AB R4, R81, R80 ;  /* 0x000000505104723e */ /* 0x000fe200000000ff */
[----:B------:R-:W-:Y:S01]  /*fb10*/  STSM.16.M88.4 [R46], R32 ;  /* 0x000000202e007844 */ /* 0x000fe20000000200 */
[----:B------:R-:W-:Y:S02]  /*fb20*/  F2FP.F16.F32.PACK_AB R5, R83, R82 ;  /* 0x000000525305723e */ /* 0x000fe400000000ff */
[----:B------:R-:W-:Y:S02]  /*fb30*/  F2FP.F16.F32.PACK_AB R6, R85, R84 ;  /* 0x000000545506723e */ /* 0x000fe400000000ff */
[----:B------:R-:W-:Y:S02]  /*fb40*/  F2FP.F16.F32.PACK_AB R7, R87, R86 ;  /* 0x000000565707723e */ /* 0x000fe400000000ff */
[----:B------:R-:W-:Y:S02]  /*fb50*/  LOP3.LUT R50, R149, 0x380, RZ, 0xc0, !PT ;  /* 0x0000038095327812 */ /* 0x000fe400078ec0ff */
[----:B------:R-:W-:Y:S01]  /*fb60*/  F2FP.F16.F32.PACK_AB R8, R89, R88 ;  /* 0x000000585908723e */ /* 0x000fe200000000ff */
[----:B------:R4:W-:Y:S01]  /*fb70*/  STSM.16.M88.4 [R48], R4 ;  /* 0x0000000430007844 */ /* 0x0009e20000000200 */
[----:B------:R-:W-:Y:S01]  /*fb80*/  SHF.R.U64 R50, R50, 0x3, RZ ;  /* 0x0000000332327819 */ /* 0x000fe200000012ff */
[----:B--2---:R-:W-:Y:S01]  /*fb90*/  IMAD.WIDE R12, R199, 0x4, R12 ;  /* 0x00000004c70c7825 */ /* 0x004fe200078e020c */
[----:B------:R-:W-:-:S02]  /*fba0*/  F2FP.F16.F32.PACK_AB R9, R91, R90 ;  /* 0x0000005a5b09723e */ /* 0x000fc400000000ff */
[----:B------:R-:W-:Y:S02]  /*fbb0*/  LOP3.LUT R50, R50, R149, RZ, 0x3c, !PT ;  /* 0x0000009532327212 */ /* 0x000fe400078e3cff */
[----:B------:R-:W-:Y:S02]  /*fbc0*/  F2FP.F16.F32.PACK_AB R10, R93, R92 ;  /* 0x0000005c5d0a723e */ /* 0x000fe400000000ff */
[----:B------:R-:W-:Y:S02]  /*fbd0*/  MOV R50, R50 ;  /* 0x0000003200327202 */ /* 0x000fe40000000f00 */
[----:B------:R-:W-:Y:S02]  /*fbe0*/  F2FP.F16.F32.PACK_AB R11, R95, R94 ;  /* 0x0000005e5f0b723e */ /* 0x000fe400000000ff */
[----:B------:R-:W-:Y:S02]  /*fbf0*/  MOV R52, R52 ;  /* 0x0000003400347202 */ /* 0x000fe40000000f00 */
[----:B------:R-:W-:Y:S01]  /*fc00*/  F2FP.F16.F32.PACK_AB R105, R107, R106 ;  /* 0x0000006a6b69723e */ /* 0x000fe200000000ff */
[----:B----4-:R-:W2:Y:S01]  /*fc10*/  LDC.64 R4, c[0x0][0xc08] ;  /* 0x00030200ff047b82 */ /* 0x010ea20000000a00 */
[----:B------:R-:W-:Y:S01]  /*fc20*/  MOV R54, R54 ;  /* 0x0000003600367202 */ /* 0x000fe20000000f00 */
[----:B------:R-:W-:Y:S01]  /*fc30*/  STSM.16.M88.4 [R50], R8 ;  /* 0x0000000832007844 */ /* 0x000fe20000000200 */
[----:B------:R-:W-:-:S02]  /*fc40*/  F2FP.F16.F32.PACK_AB R106, R109, R108 ;  /* 0x0000006c6d6a723e */ /* 0x000fc400000000ff */
[----:B------:R-:W-:Y:S01]  /*fc50*/  F2FP.F16.F32.PACK_AB R107, R111, R110 ;  /* 0x0000006e6f6b723e */ /* 0x000fe200000000ff */
[----:B------:R-:W-:Y:S01]  /*fc60*/  STSM.16.M88.4 [R52], R96 ;  /* 0x0000006034007844 */ /* 0x000fe20000000200 */
[----:B------:R-:W-:Y:S02]  /*fc70*/  F2FP.F16.F32.PACK_AB R113, R115, R114 ;  /* 0x000000727371723e */ /* 0x000fe400000000ff */
[----:B------:R-:W-:Y:S01]  /*fc80*/  F2FP.F16.F32.PACK_AB R114, R117, R116 ;  /* 0x000000747572723e */ /* 0x000fe200000000ff */
[----:B------:R-:W-:Y:S01]  /*fc90*/  STSM.16.M88.4 [R54], R104 ;  /* 0x0000006836007844 */ /* 0x000fe20000000200 */
[----:B------:R-:W-:Y:S02]  /*fca0*/  F2FP.F16.F32.PACK_AB R115, R119, R118 ;  /* 0x000000767773723e */ /* 0x000fe400000000ff */
[----:B-1----:R-:W-:-:S03]  /*fcb0*/  ISETP.NE.U32.AND P0, PT, R36, RZ, PT ;  /* 0x000000ff2400720c */ /* 0x002fc60003f05070 */
[----:B------:R1:W-:Y:S01]  /*fcc0*/  STSM.16.M88.4 [R3], R112 ;  /* 0x0000007003007844 */ /* 0x0003e20000000200 */
[----:B------:R-:W-:Y:S01]  /*fcd0*/  BAR.SYNC.DEFER_BLOCKING 0x1, 0x100 ;  /* 0x0044000000007b1d */ /* 0x000fe20000010000 */
[----:B------:R-:W-:Y:S02]  /*fce0*/  ISETP.NE.AND.EX P0, PT, R37, RZ, PT, P0 ;  /* 0x000000ff2500720c */ /* 0x000fe40003f05300 */
[----:B--2---:R-:W-:-:S04]  /*fcf0*/  ISETP.NE.U32.AND P2, PT, R4, RZ, PT ;  /* 0x000000ff0400720c */ /* 0x004fc80003f45070 */
[----:B------:R-:W-:-:S13]  /*fd00*/  ISETP.NE.AND.EX P2, PT, R5, RZ, PT, P2 ;  /* 0x000000ff0500720c */ /* 0x000fda0003f45320 */
[----:B------:R-:W2:Y:S01]  /*fd10*/  @P2 LDC.64 R4, c[0x0][0xc08] ;  /* 0x00030200ff042b82 */ /* 0x000ea20000000a00 */
[----:B-1----:R-:W-:Y:S01]  /*fd20*/  IMAD.U32 R3, RZ, RZ, UR4 ;  /* 0x00000004ff037e24 */ /* 0x002fe2000f8e00ff */
[----:B------:R1:W5:Y:S01]  /*fd30*/  @P0 LDG.E R64, desc[UR36][R12.64] ;  /* 0x000000240c400981 */ /* 0x000362000c1e1900 */
[----:B---3--:R-:W-:-:S13]  /*fd40*/  ISETP.NE.AND P1, PT, R40, 0x1, PT ;  /* 0x000000012800780c */ /* 0x008fda0003f25270 */
[----:B------:R-:W3:Y:S01]  /*fd50*/  @P1 LDC R6, c[0x0][0xbec] ;  /* 0x0002fb00ff061b82 */ /* 0x000ee20000000800 */
[----:B--2---:R-:W-:-:S07]  /*fd60*/  @P2 IMAD.WIDE R4, R199, 0x4, R4 ;  /* 0x00000004c7042825 */ /* 0x004fce00078e0204 */
[----:B------:R-:W2:Y:S01]  /*fd70*/  @P1 LDC R9, c[0x0][0xbf0] ;  /* 0x0002fc00ff091b82 */ /* 0x000ea20000000800 */
[----:B------:R1:W5:Y:S01]  /*fd80*/  @P2 LDG.E R3, desc[UR36][R4.64] ;  /* 0x0000002404032981 */ /* 0x000362000c1e1900 */
[----:B------:R-:W-:Y:S05]  /*fd90*/  @P2 BRA `(.L_x_1329) ;  /* 0x0000000000102947 */ /* 0x000fea0003800000 */
[----:B------:R-:W-:Y:S05]  /*fda0*/  @!P0 BRA `(.L_x_1329) ;  /* 0x00000000000c8947 */ /* 0x000fea0003800000 */
[----:B-1----:R-:W4:Y:S04]  /*fdb0*/  LDG.E R4, desc[UR36][R12.64] ;  /* 0x000000240c047981 */ /* 0x002f28000c1e1900 */
[----:B-----5:R-:W4:Y:S02]  /*fdc0*/  LDG.E R3, desc[UR36][R12.64+0x4] ;  /* 0x000004240c037981 */ /* 0x020f24000c1e1900 */
[----:B----4-:R-:W-:-:S07]  /*fdd0*/  IMAD.IADD R3, R3, 0x1, -R4 ;  /* 0x0000000103037824 */ /* 0x010fce00078e0a04 */
.L_x_1329:
[----:B------:R-:W-:Y:S01]  /*fde0*/  SHF.R.S32.HI R18, RZ, 0x1f, R198 ;  /* 0x0000001fff127819 */ /* 0x000fe200000114c6 */
[----:B-1----:R-:W-:Y:S01]  /*fdf0*/  IMAD.IADD R13, R192, 0x1, R22 ;  /* 0x00000001c00d7824 */ /* 0x002fe200078e0216 */
[----:B------:R-:W-:Y:S01]  /*fe00*/  ULDC.64 UR4, c[0x0][0xb90] ;  /* 0x0002e40000047ab9 */ /* 0x000fe20000000a00 */
[----:B-----5:R-:W-:Y:S01]  /*fe10*/  SHF.R.S32.HI R65, RZ, 0x1f, R64 ;  /* 0x0000001fff417819 */ /* 0x020fe20000011440 */
[----:B------:R-:W-:Y:S01]  /*fe20*/  IMAD.IADD R14, R205, 0x1, R22 ;  /* 0x00000001cd0e7824 */ /* 0x000fe200078e0216 */
[----:B------:R-:W-:Y:S01]  /*fe30*/  SHF.R.S32.HI R8, RZ, 0x1f, R199 ;  /* 0x0000001fff087819 */ /* 0x000fe200000114c7 */
[----:B------:R-:W-:Y:S01]  /*fe40*/  IMAD R5, R18, UR4, RZ ;  /* 0x0000000412057c24 */ /* 0x000fe2000f8e02ff */
[----:B------:R-:W-:Y:S01]  /*fe50*/  SEL R67, R199, RZ, !P0 ;  /* 0x000000ffc7437207 */ /* 0x000fe20004000000 */
[----:B---3--:R-:W-:Y:S01]  /*fe60*/  @P1 IMAD.HI.U32 R6, R13, R6, RZ ;  /* 0x000000060d061227 */ /* 0x008fe200078e00ff */
[----:B------:R-:W-:Y:S01]  /*fe70*/  SEL R66, R8, RZ, !P0 ;  /* 0x000000ff08427207 */ /* 0x000fe20004000000 */
[----:B------:R-:W1:Y:S02]  /*fe80*/  @P1 LDC R71, c[0x0][0xbec] ;  /* 0x0002fb00ff471b82 */ /* 0x000e640000000800 */
[----:B------:R-:W-:Y:S01]  /*fe90*/  IMAD.MOV.U32 R7, RZ, RZ, R13 ;  /* 0x000000ffff077224 */ /* 0x000fe200078e000d */
[----:B--2---:R-:W-:Y:S01]  /*fea0*/  @P1 SHF.R.U32.HI R7, RZ, R9, R6 ;  /* 0x00000009ff071219 */ /* 0x004fe20000011606 */
[----:B------:R-:W-:-:S02]  /*feb0*/  IMAD R11, R198, UR5, R5 ;  /* 0x00000005c60b7c24 */ /* 0x000fc4000f8e0205 */
[----:B------:R-:W-:Y:S01]  /*fec0*/  IMAD.WIDE.U32 R4, R198, UR4, R64 ;  /* 0x00000004c6047c25 */ /* 0x000fe2000f8e0040 */
[----:B------:R-:W-:Y:S01]  /*fed0*/  ULDC.64 UR4, c[0x0][0xb98] ;  /* 0x0002e60000047ab9 */ /* 0x000fe20000000a00 */
[----:B------:R-:W2:Y:S02]  /*fee0*/  @P1 LDC R73, c[0x0][0xbf0] ;  /* 0x0002fc00ff491b82 */ /* 0x000ea40000000800 */
[----:B------:R-:W-:Y:S02]  /*fef0*/  IMAD R9, R200, 0x40, R193 ;  /* 0x00000040c8097824 */ /* 0x000fe400078e02c1 */
[----:B------:R-:W-:Y:S02]  /*ff00*/  IMAD.IADD R5, R5, 0x1, R11 ;  /* 0x0000000105057824 */ /* 0x000fe400078e020b */
[----:B------:R-:W-:Y:S02]  /*ff10*/  IMAD.MOV R11, RZ, RZ, -R7 ;  /* 0x000000ffff0b7224 */ /* 0x000fe400078e0a07 */
[----:B------:R-:W-:-:S04]  /*ff20*/  IMAD.WIDE R20, R9, 0x2, R20 ;  /* 0x0000000209147825 */ /* 0x000fc800078e0214 */
[----:B------:R-:W-:Y:S01]  /*ff30*/  IMAD R6, R66, UR4, RZ ;  /* 0x0000000442067c24 */ /* 0x000fe2000f8e02ff */
[C---:B------:R-:W-:Y:S01]  /*ff40*/  IADD3 R29, P3, R20.reuse, 0x6000, RZ ;  /* 0x00006000141d7810 */ /* 0x040fe20007f7e0ff */
[C---:B------:R-:W-:Y:S01]  /*ff50*/  IMAD.WIDE.U32 R4, R67.reuse, UR4, R4 ;  /* 0x0000000443047c25 */ /* 0x040fe2000f8e0004 */
[C---:B------:R-:W-:Y:S02]  /*ff60*/  IADD3 R25, P5, R20.reuse, 0x3000, RZ ;  /* 0x0000300014197810 */ /* 0x040fe40007fbe0ff */
[----:B------:R-:W-:Y:S01]  /*ff70*/  IADD3 R49, P4, R20, 0x4000, RZ ;  /* 0x0000400014317810 */ /* 0x000fe20007f9e0ff */
[----:B------:R-:W-:Y:S01]  /*ff80*/  IMAD R9, R40, R11, R13 ;  /* 0x0000000b28097224 */ /* 0x000fe200078e020d */
[----:B------:R-:W-:Y:S01]  /*ff90*/  SHF.R.S32.HI R11, RZ, 0x1f, R7 ;  /* 0x0000001fff0b7819 */ /* 0x000fe20000011407 */
[----:B------:R-:W-:Y:S01]  /*ffa0*/  IMAD R8, R67, UR5, R6 ;  /* 0x0000000543087c24 */ /* 0x000fe2000f8e0206 */
[----:B------:R-:W-:Y:S01]  /*ffb0*/  IADD3 R4, P0, R7, R4, RZ ;  /* 0x0000000407047210 */ /* 0x000fe20007f1e0ff */
[----:B------:R-:W-:Y:S01]  /*ffc0*/  ULDC.64 UR4, c[0x0][0xb88] ;  /* 0x0002e20000047ab9 */ /* 0x000fe20000000a00 */
[----:B------:R-:W-:Y:S01]  /*ffd0*/  SHF.R.S32.HI R6, RZ, 0x1f, R9 ;  /* 0x0000001fff067819 */ /* 0x000fe20000011409 */
[----:B------:R-:W-:Y:S01]  /*ffe0*/  IMAD R69, R3, R40, RZ ;  /* 0x0000002803457224 */ /* 0x000fe200078e02ff */
[----:B------:R-:W-:-:S02]  /*fff0*/  IADD3.X R5, R11, R5, R8, P0, !PT ;  /* 0x000000050b057210 */ /* 0x000fc400007fe408 */
[----:B------:R-:W-:Y:S01]  /*10000*/  IADD3 R7, P2, R20, 0x1000, RZ ;  /* 0x0000100014077810 */ /* 0x000fe20007f5e0ff */
[----:B------:R-:W-:Y:S01]  /*10010*/  IMAD R6, R6, UR4, RZ ;  /* 0x0000000406067c24 */ /* 0x000fe2000f8e02ff */
[----:B------:R-:W-:Y:S01]  /*10020*/  IADD3 R13, P6, R20, 0x2000, RZ ;  /* 0x00002000140d7810 */ /* 0x000fe20007fde0ff */
[----:B------:R-:W-:Y:S01]  /*10030*/  IMAD.WIDE.U32 R4, R9, UR4, R4 ;  /* 0x0000000409047c25 */ /* 0x000fe2000f8e0004 */
[----:B------:R-:W-:Y:S02]  /*10040*/  LOP3.LUT R8, R7, 0x380, RZ, 0xc0, !PT ;  /* 0x0000038007087812 */ /* 0x000fe400078ec0ff */
[----:B------:R-:W-:Y:S01]  /*10050*/  LOP3.LUT R28, R29, 0x380, RZ, 0xc0, !PT ;  /* 0x000003801d1c7812 */ /* 0x000fe200078ec0ff */
[----:B------:R-:W-:Y:S01]  /*10060*/  IMAD R11, R9, UR5, R6 ;  /* 0x00000005090b7c24 */ /* 0x000fe2000f8e0206 */
[----:B------:R-:W-:Y:S01]  /*10070*/  ULDC.64 UR4, c[0x0][0xb50] ;  /* 0x0002d40000047ab9 */ /* 0x000fe20000000a00 */
[----:B------:R-:W-:Y:S01]  /*10080*/  SHF.R.U64 R8, R8, 0x3, RZ ;  /* 0x0000000308087819 */ /* 0x000fe200000012ff */
[----:B------:R-:W-:Y:S01]  /*10090*/  IMAD.X R9, RZ, RZ, R21, P2 ;  /* 0x000000ffff097224 */ /* 0x000fe200010e0615 */
[----:B------:R-:W-:Y:S01]  /*100a0*/  LEA R10, P0, R4, UR4, 0x2 ;  /* 0x00000004040a7c11 */ /* 0x000fe2000f8010ff */
[----:B------:R-:W-:Y:S01]  /*100b0*/  IMAD.IADD R5, R5, 0x1, R11 ;  /* 0x0000000105057824 */ /* 0x000fe200078e020b */
[----:B------:R-:W-:-:S02]  /*100c0*/  LOP3.LUT R8, R8, R7, RZ, 0x3c, !PT ;  /* 0x0000000708087212 */ /* 0x000fc400078e3cff */
[----:B------:R-:W-:Y:S01]  /*100d0*/  IADD3 R33, P2, R20, 0x7000, RZ ;  /* 0x0000700014217810 */ /* 0x000fe20007f5e0ff */
[----:B------:R-:W-:Y:S01]  /*100e0*/  SHFL.IDX PT, R46, R10, RZ, 0x1c1f ;  /* 0x001c1fff0a2e7589 */ /* 0x000fe200000e0000 */
[----:B------:R-:W-:Y:S01]  /*100f0*/  LEA.HI.X R7, R4, UR5, R5, 0x2, P0 ;  /* 0x0000000504077c11 */ /* 0x000fe200080f1405 */
[----:B------:R-:W-:Y:S01]  /*10100*/  VIADD R4, R14, 0x8 ;  /* 0x000000080e047836 */ /* 0x000fe20000000000 */
[----:B------:R-:W-:Y:S01]  /*10110*/  IADD3 R37, P0, R20, 0x5000, RZ ;  /* 0x0000500014257810 */ /* 0x000fe20007f1e0ff */
[----:B------:R-:W-:Y:S01]  /*10120*/  SHFL.IDX PT, R54, R10, 0x1, 0x1c1f ;  /* 0x003c1f000a367f89 */ /* 0x000fe200000e0000 */
[----:B------:R-:W-:Y:S01]  /*10130*/  LOP3.LUT R32, R33, 0x380, RZ, 0xc0, !PT ;  /* 0x0000038021207812 */ /* 0x000fe200078ec0ff */
[----:B------:R-:W-:Y:S01]  /*10140*/  ULDC.64 UR4, c[0x0][0xaa0] ;  /* 0x0002a80000047ab9 */ /* 0x000fe20000000a00 */
[----:B------:R-:W-:Y:S01]  /*10150*/  LOP3.LUT R36, R37, 0x380, RZ, 0xc0, !PT ;  /* 0x0000038025247812 */ /* 0x000fe200078ec0ff */
[----:B------:R-:W3:Y:S01]  /*10160*/  SHFL.IDX PT, R47, R7, RZ, 0x1c1f ;  /* 0x001c1fff072f7589 */ /* 0x000ee200000e0000 */
[----:B------:R-:W-:-:S02]  /*10170*/  LOP3.LUT R12, R13, 0x380, RZ, 0xc0, !PT ;  /* 0x000003800d0c7812 */ /* 0x000fc400078ec0ff */
[----:B------:R-:W-:Y:S01]  /*10180*/  SHF.R.U64 R36, R36, 0x3, RZ ;  /* 0x0000000324247819 */ /* 0x000fe200000012ff */
[----:B------:R-:W4:Y:S01]  /*10190*/  SHFL.IDX PT, R55, R7, 0x1, 0x1c1f ;  /* 0x003c1f0007377f89 */ /* 0x000f2200000e0000 */
[----:B------:R-:W-:Y:S02]  /*101a0*/  LOP3.LUT R24, R25, 0x380, RZ, 0xc0, !PT ;  /* 0x0000038019187812 */ /* 0x000fe400078ec0ff */
[----:B------:R-:W-:Y:S02]  /*101b0*/  LOP3.LUT R48, R49, 0x380, RZ, 0xc0, !PT ;  /* 0x0000038031307812 */ /* 0x000fe400078ec0ff */
[----:B------:R-:W-:Y:S02]  /*101c0*/  SHF.R.U64 R28, R28, 0x3, RZ ;  /* 0x000000031c1c7819 */ /* 0x000fe400000012ff */
[----:B------:R-:W-:Y:S01]  /*101d0*/  LOP3.LUT R36, R36, R37, RZ, 0x3c, !PT ;  /* 0x0000002524247212 */ /* 0x000fe200078e3cff */
[----:B------:R-:W-:Y:S01]  /*101e0*/  IMAD.X R37, RZ, RZ, R21, P0 ;  /* 0x000000ffff257224 */ /* 0x000fe200000e0615 */
[----:B------:R-:W-:-:S02]  /*101f0*/  SHF.R.U64 R32, R32, 0x3, RZ ;  /* 0x0000000320207819 */ /* 0x000fc400000012ff */
[----:B------:R-:W-:Y:S02]  /*10200*/  SHF.R.U64 R12, R12, 0x3, RZ ;  /* 0x000000030c0c7819 */ /* 0x000fe400000012ff */
[----:B------:R-:W-:Y:S02]  /*10210*/  SHF.R.U64 R24, R24, 0x3, RZ ;  /* 0x0000000318187819 */ /* 0x000fe400000012ff */
[----:B------:R-:W-:Y:S02]  /*10220*/  SHF.R.U64 R48, R48, 0x3, RZ ;  /* 0x0000000330307819 */ /* 0x000fe400000012ff */
[----:B------:R-:W-:Y:S02]  /*10230*/  LOP3.LUT P0, RZ, R202, 0x3, RZ, 0xc0, !PT ;  /* 0x00000003caff7812 */ /* 0x000fe4000780c0ff */
[----:B------:R-:W-:Y:S01]  /*10240*/  LOP3.LUT R28, R28, R29, RZ, 0x3c, !PT ;  /* 0x0000001d1c1c7212 */ /* 0x000fe200078e3cff */
[--C-:B------:R-:W-:Y:S01]  /*10250*/  IMAD.X R29, RZ, RZ, R21.reuse, P3 ;  /* 0x000000ffff1d7224 */ /* 0x100fe200018e0615 */
[----:B------:R-:W-:Y:S01]  /*10260*/  LOP3.LUT R32, R32, R33, RZ, 0x3c, !PT ;  /* 0x0000002120207212 */ /* 0x000fe200078e3cff */
[----:B------:R-:W-:Y:S01]  /*10270*/  IMAD.X R33, RZ, RZ, R21, P2 ;  /* 0x000000ffff217224 */ /* 0x000fe200010e0615 */
[----:B------:R-:W-:-:S02]  /*10280*/  IADD3 R6, P3, R20, 0xb000, RZ ;  /* 0x0000b00014067810 */ /* 0x000fc40007f7e0ff */
[----:B------:R-:W-:Y:S01]  /*10290*/  LOP3.LUT R12, R12, R13, RZ, 0x3c, !PT ;  /* 0x0000000d0c0c7212 */ /* 0x000fe200078e3cff */
[--C-:B------:R-:W-:Y:S01]  /*102a0*/  IMAD.X R13, RZ, RZ, R21.reuse, P6 ;  /* 0x000000ffff0d7224 */ /* 0x100fe200030e0615 */
[----:B------:R-:W-:Y:S01]  /*102b0*/  LOP3.LUT R24, R24, R25, RZ, 0x3c, !PT ;  /* 0x0000001918187212 */ /* 0x000fe200078e3cff */
[--C-:B------:R-:W-:Y:S01]  /*102c0*/  IMAD.X R25, RZ, RZ, R21.reuse, P5 ;  /* 0x000000ffff197224 */ /* 0x100fe200028e0615 */
[----:B------:R-:W-:Y:S01]  /*102d0*/  LOP3.LUT R48, R48, R49, RZ, 0x3c, !PT ;  /* 0x0000003130307212 */ /* 0x000fe200078e3cff */
[--C-:B------:R-:W-:Y:S01]  /*102e0*/  IMAD.X R49, RZ, RZ, R21.reuse, P4 ;  /* 0x000000ffff317224 */ /* 0x100fe200020e0615 */
[-C--:B------:R-:W-:Y:S01]  /*102f0*/  ISETP.GE.OR P2, PT, R14, R69.reuse, P0 ;  /* 0x000000450e00720c */ /* 0x080fe20000746670 */
[----:B------:R-:W-:Y:S01]  /*10300*/  IMAD.X R45, RZ, RZ, R21, P3 ;  /* 0x000000ffff2d7224 */ /* 0x000fe200018e0615 */
[----:B------:R-:W-:Y:S02]  /*10310*/  ISETP.GE.OR P0, PT, R4, R69, P0 ;  /* 0x000000450400720c */ /* 0x000fe40000706670 */
[----:B------:R-:W-:-:S02]  /*10320*/  IADD3 R61, P6, R20, 0x8000, RZ ;  /* 0x00008000143d7810 */ /* 0x000fc40007fde0ff */
[C---:B------:R-:W-:Y:S02]  /*10330*/  IADD3 R57, P5, R20.reuse, 0x9000, RZ ;  /* 0x0000900014397810 */ /* 0x040fe40007fbe0ff */
[C---:B------:R-:W-:Y:S02]  /*10340*/  IADD3 R53, P4, R20.reuse, 0xa000, RZ ;  /* 0x0000a00014357810 */ /* 0x040fe40007f9e0ff */
[----:B------:R-:W-:Y:S02]  /*10350*/  LOP3.LUT R5, R20, 0x380, RZ, 0xc0, !PT ;  /* 0x0000038014057812 */ /* 0x000fe400078ec0ff */
[----:B------:R-:W-:Y:S01]  /*10360*/  LOP3.LUT R3, R6, 0x380, RZ, 0xc0, !PT ;  /* 0x0000038006037812 */ /* 0x000fe200078ec0ff */
[----:B---3--:R-:W-:Y:S01]  /*10370*/  @!P2 ST.E desc[UR36][R46.64], R0 ;  /* 0x000000002e00a985 */ /* 0x008fe2000c101924 */
[----:B------:R-:W-:Y:S02]  /*10380*/  LOP3.LUT R60, R61, 0x380, RZ, 0xc0, !PT ;  /* 0x000003803d3c7812 */ /* 0x000fe400078ec0ff */
[----:B------:R-:W-:Y:S01]  /*10390*/  LOP3.LUT R56, R57, 0x380, RZ, 0xc0, !PT ;  /* 0x0000038039387812 */ /* 0x000fe200078ec0ff */
[----:B----4-:R3:W-:Y:S01]  /*103a0*/  @!P0 ST.E desc[UR36][R54.64], R2 ;  /* 0x0000000236008985 */ /* 0x0107e2000c101924 */
[----:B------:R-:W-:-:S02]  /*103b0*/  LOP3.LUT R52, R53, 0x380, RZ, 0xc0, !PT ;  /* 0x0000038035347812 */ /* 0x000fc400078ec0ff */
[----:B------:R-:W-:Y:S01]  /*103c0*/  SHF.R.U64 R5, R5, 0x3, RZ ;  /* 0x0000000305057819 */ /* 0x000fe200000012ff */
[----:B------:R-:W5:Y:S01]  /*103d0*/  LD.E.128 R8, desc[UR36][R8.64] ;  /* 0x0000002408087980 */ /* 0x000f62000c101d00 */
[----:B------:R-:W-:Y:S02]  /*103e0*/  SHF.R.U64 R3, R3, 0x3, RZ ;  /* 0x0000000303037819 */ /* 0x000fe400000012ff */
[----:B------:R-:W-:Y:S01]  /*103f0*/  SHF.R.U64 R60, R60, 0x3, RZ ;  /* 0x000000033c3c7819 */ /* 0x000fe200000012ff */
[----:B------:R-:W5:Y:S01]  /*10400*/  LD.E.128 R12, desc[UR36][R12.64] ;  /* 0x000000240c0c7980 */ /* 0x000f62000c101d00 */
[----:B------:R-:W-:Y:S02]  /*10410*/  SHF.R.U64 R56, R56, 0x3, RZ ;  /* 0x0000000338387819 */ /* 0x000fe400000012ff */
[----:B------:R-:W-:Y:S01]  /*10420*/  SHF.R.U64 R52, R52, 0x3, RZ ;  /* 0x0000000334347819 */ /* 0x000fe200000012ff */
[----:B------:R-:W5:Y:S01]  /*10430*/  LD.E.128 R24, desc[UR36][R24.64] ;  /* 0x0000002418187980 */ /* 0x000f62000c101d00 */
[----:B------:R-:W-:-:S02]  /*10440*/  LOP3.LUT R20, R5, R20, RZ, 0x3c, !PT ;  /* 0x0000001405147212 */ /* 0x000fc400078e3cff */
[----:B------:R-:W-:Y:S01]  /*10450*/  LOP3.LUT R44, R3, R6, RZ, 0x3c, !PT ;  /* 0x00000006032c7212 */ /* 0x000fe200078e3cff */
[----:B------:R-:W-:Y:S01]  /*10460*/  IMAD R3, R65, UR4, RZ ;  /* 0x0000000441037c24 */ /* 0x000fe2000f8e02ff */
[----:B------:R-:W-:Y:S01]  /*10470*/  LOP3.LUT R60, R60, R61, RZ, 0x3c, !PT ;  /* 0x0000003d3c3c7212 */ /* 0x000fe200078e3cff */
[--C-:B------:R-:W-:Y:S01]  /*10480*/  IMAD.X R61, RZ, RZ, R21.reuse, P6 ;  /* 0x000000ffff3d7224 */ /* 0x100fe200030e0615 */
[----:B------:R-:W-:Y:S01]  /*10490*/  LOP3.LUT R56, R56, R57, RZ, 0x3c, !PT ;  /* 0x0000003938387212 */ /* 0x000fe200078e3cff */
[--C-:B------:R-:W-:Y:S01]  /*104a0*/  IMAD.X R57, RZ, RZ, R21.reuse, P5 ;  /* 0x000000ffff397224 */ /* 0x100fe200028e0615 */
[----:B------:R-:W-:Y:S01]  /*104b0*/  LOP3.LUT R52, R52, R53, RZ, 0x3c, !PT ;  /* 0x0000003534347212 */ /* 0x000fe200078e3cff */
[----:B------:R-:W-:Y:S01]  /*104c0*/  IMAD.X R53, RZ, RZ, R21, P4 ;  /* 0x000000ffff357224 */ /* 0x000fe200020e0615 */
[----:B------:R4:W5:Y:S04]  /*104d0*/  LD.E.128 R4, desc[UR36][R20.64] ;  /* 0x0000002414047980 */ /* 0x000968000c101d00 */
[----:B------:R-:W5:Y:S04]  /*104e0*/  LD.E.128 R48, desc[UR36][R48.64] ;  /* 0x0000002430307980 */ /* 0x000f68000c101d00 */
[----:B------:R-:W5:Y:S01]  /*104f0*/  LD.E.128 R36, desc[UR36][R36.64] ;  /* 0x0000002424247980 */ /* 0x000f62000c101d00 */
[----:B----4-:R-:W-:-:S02]  /*10500*/  IMAD R21, R64, UR5, R3 ;  /* 0x0000000540157c24 */ /* 0x010fc4000f8e0203 */
[----:B---3--:R-:W-:Y:S01]  /*10510*/  IMAD.WIDE.U32 R2, R64, UR4, RZ ;  /* 0x0000000440027c25 */ /* 0x008fe2000f8e00ff */
[----:B------:R-:W-:Y:S01]  /*10520*/  ULDC.64 UR4, c[0x0][0xae8] ;  /* 0x0002ba0000047ab9 */ /* 0x000fe20000000a00 */
[----:B------:R-:W5:Y:S02]  /*10530*/  LD.E.128 R28, desc[UR36][R28.64] ;  /* 0x000000241c1c7980 */ /* 0x000f64000c101d00 */
[----:B------:R-:W-:Y:S02]  /*10540*/  IMAD.IADD R3, R3, 0x1, R21 ;  /* 0x0000000103037824 */ /* 0x000fe400078e0215 */
[----:B------:R-:W-:Y:S01]  /*10550*/  IMAD R21, R197, 0x20, R200 ;  /* 0x00000020c5157824 */ /* 0x000fe200078e02c8 */
[----:B------:R-:W5:Y:S01]  /*10560*/  LD.E.128 R32, desc[UR36][R32.64] ;  /* 0x0000002420207980 */ /* 0x000f62000c101d00 */
[----:B------:R-:W-:Y:S02]  /*10570*/  IMAD R65, R18, UR4, RZ ;  /* 0x0000000412417c24 */ /* 0x000fe4000f8e02ff */
[----:B------:R-:W-:Y:S01]  /*10580*/  IMAD.IADD R20, R22, 0x1, R21 ;  /* 0x0000000116147824 */ /* 0x000fe200078e0215 */
[----:B------:R-:W5:Y:S01]  /*10590*/  LD.E.128 R60, desc[UR36][R60.64] ;  /* 0x000000243c3c7980 */ /* 0x000f62000c101d00 */
[----:B------:R-:W-:-:S02]  /*105a0*/  IMAD R65, R198, UR5, R65 ;  /* 0x00000005c6417c24 */ /* 0x000fc4000f8e0241 */
[----:B-1----:R-:W-:Y:S01]  /*105b0*/  @P1 IMAD.HI.U32 R0, R20, R71, RZ ;  /* 0x0000004714001227 */ /* 0x002fe200078e00ff */
[----:B------:R-:W5:Y:S03]  /*105c0*/  LD.E.128 R56, desc[UR36][R56.64] ;  /* 0x0000002438387980 */ /* 0x000f66000c101d00 */
[----:B------:R-:W-:Y:S01]  /*105d0*/  IMAD.WIDE.U32 R2, R198, UR4, R2 ;  /* 0x00000004c6027c25 */ /* 0x000fe2000f8e0002 */
[----:B------:R-:W-:Y:S01]  /*105e0*/  ULDC.64 UR4, c[0x0][0xaf0] ;  /* 0x0002bc0000047ab9 */ /* 0x000fe20000000a00 */
[----:B------:R-:W5:Y:S02]  /*105f0*/  LD.E.128 R52, desc[UR36][R52.64] ;  /* 0x0000002434347980 */ /* 0x000f64000c101d00 */
[----:B------:R-:W-:Y:S01]  /*10600*/  IMAD.MOV.U32 R21, RZ, RZ, R20 ;  /* 0x000000ffff157224 */ /* 0x000fe200078e0014 */
[----:B--2---:R-:W-:Y:S01]  /*10610*/  @P1 SHF.R.U32.HI R21, RZ, R73, R0 ;  /* 0x00000049ff151219 */ /* 0x004fe20000011600 */
[----:B------:R-:W-:Y:S01]  /*10620*/  IMAD.IADD R3, R3, 0x1, R65 ;  /* 0x0000000103037824 */ /* 0x000fe200078e0241 */
[----:B------:R-:W5:Y:S01]  /*10630*/  LD.E.128 R44, desc[UR36][R44.64] ;  /* 0x000000242c2c7980 */ /* 0x000f62000c101d00 */
[----:B------:R-:W-:Y:S01]  /*10640*/  IMAD R18, R66, UR4, RZ ;  /* 0x0000000442127c24 */ /* 0x000fe2000f8e02ff */
[----:B------:R-:W-:Y:S01]  /*10650*/  SHF.R.S32.HI R0, RZ, 0x1f, R21 ;  /* 0x0000001fff007819 */ /* 0x000fe20000011415 */
[C---:B------:R-:W-:Y:S01]  /*10660*/  IMAD.WIDE.U32 R2, R67.reuse, UR4, R2 ;  /* 0x0000000443027c25 */ /* 0x040fe2000f8e0002 */
[----:B------:R-:W-:Y:S01]  /*10670*/  @!PT LDS RZ, [RZ] ;  /* 0x00000000fffff984 */ /* 0x000fe20000000800 */
[----:B------:R-:W-:Y:S01]  /*10680*/  @!PT LDS RZ, [RZ] ;  /* 0x00000000fffff984 */ /* 0x000fe20000000800 */
[----:B------:R-:W-:Y:S01]  /*10690*/  @!PT LDS RZ, [RZ] ;  /* 0x00000000fffff984 */ /* 0x000fe20000000800 */
[----:B------:R-:W-:Y:S01]  /*106a0*/  @!PT LDS RZ, [RZ] ;  /* 0x00000000fffff984 */ /* 0x000fe20000000800 */
[----:B------:R1:W-:Y:S06]  /*106b0*/  MEMBAR.ALL.CTA ;  /* 0x0000000000007992 */ /* 0x0003ec0000008000 */
[----:B-1----:R-:W1:Y:S01]  /*106c0*/  FENCE.VIEW.ASYNC.S ;  /* 0x00000000000073c6 */ /* 0x002e620000000000 */
[----:B------:R-:W-:Y:S01]  /*106d0*/  IMAD R65, R67, UR5, R18 ;  /* 0x0000000543417c24 */ /* 0x000fe2000f8e0212 */
[----:B------:R-:W-:Y:S01]  /*106e0*/  ULDC.64 UR4, c[0x0][0xae0] ;  /* 0x0002b80000047ab9 */ /* 0x000fe20000000a00 */
[----:B------:R-:W-:-:S02]  /*106f0*/  IMAD.MOV R67, RZ, RZ, -R21 ;  /* 0x000000ffff437224 */ /* 0x000fc400078e0a15 */
[----:B------:R-:W-:Y:S02]  /*10700*/  IMAD.IADD R3, R3, 0x1, R65 ;  /* 0x0000000103037824 */ /* 0x000fe400078e0241 */
[----:B------:R-:W-:Y:S02]  /*10710*/  IMAD R0, R0, UR4, RZ ;  /* 0x0000000400007c24 */ /* 0x000fe4000f8e02ff */
[----:B------:R-:W-:Y:S02]  /*10720*/  IMAD R65, R40, R67, R20 ;  /* 0x0000004328417224 */ /* 0x000fe400078e0214 */
[C---:B------:R-:W-:Y:S02]  /*10730*/  IMAD R67, R21.reuse, UR5, R0 ;  /* 0x0000000515437c24 */ /* 0x040fe4000f8e0200 */
[----:B------:R-:W-:Y:S01]  /*10740*/  IMAD.WIDE.U32 R2, R21, UR4, R2 ;  /* 0x0000000415027c25 */ /* 0x000fe2000f8e0002 */
[----:B------:R-:W-:Y:S01]  /*10750*/  SHF.R.S32.HI R0, RZ, 0x1f, R65 ;  /* 0x0000001fff007819 */ /* 0x000fe20000011441 */
[----:B------:R-:W-:-:S02]  /*10760*/  ULDC.64 UR4, c[0x0][0xad8] ;  /* 0x0002b60000047ab9 */ /* 0x000fc40000000a00 */
[----:B------:R-:W-:Y:S02]  /*10770*/  IMAD.IADD R3, R3, 0x1, R67 ;  /* 0x0000000103037824 */ /* 0x000fe400078e0243 */
[----:B------:R-:W-:Y:S02]  /*10780*/  IMAD R18, R0, UR4, RZ ;  /* 0x0000000400127c24 */ /* 0x000fe4000f8e02ff */
[----:B------:R-:W-:Y:S02]  /*10790*/  IMAD.IADD R40, R200, 0x1, R22 ;  /* 0x00000001c8287824 */ /* 0x000fe400078e0216 */
[C---:B------:R-:W-:Y:S02]  /*107a0*/  IMAD R21, R65.reuse, UR5, R18 ;  /* 0x0000000541157c24 */ /* 0x040fe4000f8e0212 */
[----:B------:R-:W-:Y:S01]  /*107b0*/  IMAD.WIDE.U32 R2, R65, UR4, R2 ;  /* 0x0000000441027c25 */ /* 0x000fe2000f8e0002 */
[----:B------:R-:W-:Y:S01]  /*107c0*/  ISETP.GE.AND P2, PT, R40, R69, PT ;  /* 0x000000452800720c */ /* 0x000fe20003f46270 */
[----:B------:R-:W-:-:S02]  /*107d0*/  ULDC.64 UR4, c[0x0][0xa80] ;  /* 0x0002a00000047ab9 */ /* 0x000fc40000000a00 */
[----:B------:R-:W-:Y:S01]  /*107e0*/  VIADD R0, R40, 0x20 ;  /* 0x0000002028007836 */ /* 0x000fe20000000000 */
[----:B------:R-:W-:Y:S01]  /*107f0*/  LEA R18, P3, R2, UR4, 0x1 ;  /* 0x0000000402127c11 */ /* 0x000fe2000f8608ff */
[----:B------:R-:W-:Y:S02]  /*10800*/  IMAD.IADD R3, R3, 0x1, R21 ;  /* 0x0000000103037824 */ /* 0x000fe400078e0215 */
[----:B0-----:R-:W-:Y:S01]  /*10810*/  VIADD R17, R17, 0x30820 ;  /* 0x0003082011117836 */ /* 0x001fe20000000000 */
[-C--:B------:R-:W-:Y:S01]  /*10820*/  ISETP.GE.AND P1, PT, R0, R69.reuse, PT ;  /* 0x000000450000720c */ /* 0x080fe20003f26270 */
[----:B------:R-:W-:Y:S01]  /*10830*/  VIADD R0, R40, 0x40 ;  /* 0x0000004028007836 */ /* 0x000fe20000000000 */
[----:B------:R-:W-:Y:S02]  /*10840*/  LEA.HI.X R22, R2, UR5, R3, 0x1, P3 ;  /* 0x0000000502167c11 */ /* 0x000fe400098f0c03 */
[----:B------:R-:W-:Y:S01]  /*10850*/  PRMT R17, RZ, 0x654, R17 ;  /* 0x00000654ff117816 */ /* 0x000fe20000000011 */
[----:B-1----:R0:W1:Y:S01]  /*10860*/  SHFL.IDX PT, R64, R18, RZ, 0x181f ;  /* 0x00181fff12407589 */ /* 0x00206200000e0000 */
        /* <DEDUP_REMOVED lines=12> */
[C---:B------:R-:W-:Y:S02]  /*10930*/  @!P2 LEA R64, P6, R196.reuse, R64, 0x1 ;  /* 0x00000040c440a211 */ /* 0x040fe400078c08ff */
[-C--:B------:R-:W-:Y:S01]  /*10940*/  @!P3 LEA.HI.X R21, R195, R0.reuse, R208, 0x1, P5 ;  /* 0x00000000c315b211 */ /* 0x080fe200028f0cd0 */
[----:B-----5:R3:W-:Y:S01]  /*10950*/  @!P4 ST.E.128 desc[UR36][R2.64], R4 ;  /* 0x000000040200c985 */ /* 0x0207e2000c101d24 */
[----:B------:R-:W-:-:S03]  /*10960*/  @!P2 LEA.HI.X R65, R196, R0, R207, 0x1, P6 ;  /* 0x00000000c441a211 */ /* 0x000fc600030f0ccf */
[----:B------:R3:W-:Y:S04]  /*10970*/  @!P3 ST.E.128 desc[UR36][R20.64], R48 ;  /* 0x000000301400b985 */ /* 0x0007e8000c101d24 */
[----:B------:R3:W-:Y:S02]  /*10980*/  @!P2 ST.E.128 desc[UR36][R64.64], R60 ;  /* 0x0000003c4000a985 */ /* 0x0007e4000c101d24 */
.L_x_1331:
[----:B------:R-:W-:Y:S05]  /*10990*/  BSYNC B1 ;  /* 0x0000000000017941 */ /* 0x000fea0003800000 */
.L_x_1330:
        /* <DEDUP_REMOVED lines=10> */
[C---:B------:R-:W-:Y:S02]  /*10a40*/  @!P6 LEA R6, P3, R196.reuse, R6, 0x1 ;  /* 0x00000006c406e211 */ /* 0x040fe400078608ff */
[-C--:B----4-:R-:W-:Y:S02]  /*10a50*/  @!P4 LEA.HI.X R3, R193, R0.reuse, R209, 0x1, P1 ;  /* 0x00000000c103c211 */ /* 0x090fe400008f0cd1 */
[-C--:B------:R-:W-:Y:S02]  /*10a60*/  @!P5 LEA.HI.X R5, R195, R0.reuse, R208, 0x1, P2 ;  /* 0x00000000c305d211 */ /* 0x080fe400010f0cd0 */
[----:B------:R-:W-:Y:S01]  /*10a70*/  @!P6 LEA.HI.X R7, R196, R0, R207, 0x1, P3 ;  /* 0x00000000c407e211 */ /* 0x000fe200018f0ccf */
[----:B------:R3:W-:Y:S04]  /*10a80*/  @!P4 ST.E.128 desc[UR36][R2.64], R8 ;  /* 0x000000080200c985 */ /* 0x0007e8000c101d24 */
[----:B------:R3:W-:Y:S04]  /*10a90*/  @!P5 ST.E.128 desc[UR36][R4.64], R36 ;  /* 0x000000240400d985 */ /* 0x0007e8000c101d24 */
[----:B------:R3:W-:Y:S02]  /*10aa0*/  @!P6 ST.E.128 desc[UR36][R6.64], R56 ;  /* 0x000000380600e985 */ /* 0x0007e4000c101d24 */
.L_x_1333:
[----:B------:R-:W-:Y:S05]  /*10ab0*/  BSYNC B1 ;  /* 0x0000000000017941 */ /* 0x000fea0003800000 */
.L_x_1332:
        /* <DEDUP_REMOVED lines=11> */
[-C--:B0-----:R-:W-:Y:S02]  /*10b70*/  @!P3 LEA.HI.X R3, R193, R0.reuse, R209, 0x1, P0 ;  /* 0x00000000c103b211 */ /* 0x081fe400000f0cd1 */
[-C--:B------:R-:W-:Y:S02]  /*10b80*/  @!P4 LEA.HI.X R5, R195, R0.reuse, R208, 0x1, P1 ;  /* 0x00000000c305c211 */ /* 0x080fe400008f0cd0 */
[----:B------:R-:W-:Y:S01]  /*10b90*/  @!P5 LEA.HI.X R7, R196, R0, R207, 0x1, P2 ;  /* 0x00000000c407d211 */ /* 0x000fe200010f0ccf */
[----:B------:R0:W-:Y:S04]  /*10ba0*/  @!P3 ST.E.128 desc[UR36][R2.64], R12 ;  /* 0x0000000c0200b985 */ /* 0x0001e8000c101d24 */
[----:B------:R0:W-:Y:S04]  /*10bb0*/  @!P4 ST.E.128 desc[UR36][R4.64], R28 ;  /* 0x0000001c0400c985 */ /* 0x0001e8000c101d24 */
[----:B------:R0:W-:Y:S02]  /*10bc0*/  @!P5 ST.E.128 desc[UR36][R6.64], R52 ;  /* 0x000000340600d985 */ /* 0x0001e4000c101d24 */
.L_x_1335:
[----:B------:R-:W-:Y:S05]  /*10bd0*/  BSYNC B1 ;  /* 0x0000000000017941 */ /* 0x000fea0003800000 */
.L_x_1334:
[----:B0-----:R-:W-:Y:S01]  /*10be0*/  VIADD R0, R40, 0x60 ;  /* 0x0000006028007836 */ /* 0x001fe20000000000 */
[----:B--2-4-:R-:W0:Y:S04]  /*10bf0*/  SHFL.IDX PT, R22, R22, 0x3, 0x181f ;  /* 0x00781f0016167f89 */ /* 0x014e2800000e0000 */
[----:B------:R-:W-:Y:S01]  /*10c00*/  ISETP.GE.AND P0, PT, R0, R69, PT ;  /* 0x000000450000720c */ /* 0x000fe20003f06270 */
[----:B------:R-:W2:-:S12]  /*10c10*/  SHFL.IDX PT, R18, R18, 0x3, 0x181f ;  /* 0x00781f0012127f89 */ /* 0x000e9800000e0000 */
        /* <DEDUP_REMOVED lines=16> */
.L_x_1328:
[----:B------:R-:W2:Y:S08]  /*10d20*/  LDC.64 R4, c[0x0][0xc00] ;  /* 0x00030000ff047b82 */ /* 0x000eb00000000a00 */
[----:B------:R-:W3:Y:S01]  /*10d30*/  LDC.64 R2, c[0x0][0xc00] ;  /* 0x00030000ff027b82 */ /* 0x000ee20000000a00 */
[----:B------:R-:W-:Y:S01]  /*10d40*/  ULDC UR4, c[0x0][0xa88] ;  /* 0x0002a20000047ab9 */ /* 0x000fe20000000800 */
[----:B------:R-:W-:-:S06]  /*10d50*/  IMAD.MOV.U32 R6, RZ, RZ, RZ ;  /* 0x000000ffff067224 */ /* 0x000fcc00078e00ff */
[----:B------:R-:W4:Y:S01]  /*10d60*/  LDC R21, c[0x0][0xbe8] ;  /* 0x0002fa00ff157b82 */ /* 0x000f220000000800 */
[----:B--2---:R-:W-:-:S04]  /*10d70*/  ISETP.NE.U32.AND P0, PT, R4, RZ, PT ;  /* 0x000000ff0400720c */ /* 0x004fc80003f05070 */
[----:B------:R-:W-:-:S03]  /*10d80*/  ISETP.NE.AND.EX P0, PT, R5, RZ, PT, P0 ;  /* 0x000000ff0500720c */ /* 0x000fc60003f05300 */
[----:B------:R-:W2:Y:S01]  /*10d90*/  LDC.64 R4, c[0x0][0xc08] ;  /* 0x00030200ff047b82 */ /* 0x000ea20000000a00 */
[----:B---3--:R-:W-:-:S04]  /*10da0*/  IMAD.WIDE R2, R199, 0x4, R2 ;  /* 0x00000004c7027825 */ /* 0x008fc800078e0202 */
[----:B------:R-:W-:-:S05]  /*10db0*/  IMAD.U32 R0, RZ, RZ, UR4 ;  /* 0x00000004ff007e24 */ /* 0x000fca000f8e00ff */
[----:B------:R3:W5:Y:S01]  /*10dc0*/  @P0 LDG.E R6, desc[UR36][R2.64] ;  /* 0x0000002402060981 */ /* 0x000762000c1e1900 */
[----:B--2---:R-:W-:-:S04]  /*10dd0*/  ISETP.NE.U32.AND P1, PT, R4, RZ, PT ;  /* 0x000000ff0400720c */ /* 0x004fc80003f25070 */
[----:B------:R-:W-:-:S13]  /*10de0*/  ISETP.NE.AND.EX P1, PT, R5, RZ, PT, P1 ;  /* 0x000000ff0500720c */ /* 0x000fda0003f25310 */
[----:B------:R-:W2:Y:S02]  /*10df0*/  @P1 LDC.64 R4, c[0x0][0xc08] ;  /* 0x00030200ff041b82 */ /* 0x000ea40000000a00 */
[----:B--2---:R-:W-:-:S05]  /*10e00*/  @P1 IMAD.WIDE R4, R199, 0x4, R4 ;  /* 0x00000004c7041825 */ /* 0x004fca00078e0204 */
[----:B------:R3:W5:Y:S01]  /*10e10*/  @P1 LDG.E R0, desc[UR36][R4.64] ;  /* 0x0000002404001981 */ /* 0x000762000c1e1900 */
[----:B----4-:R-:W-:Y:S02]  /*10e20*/  ISETP.NE.AND P2, PT, R21, 0x1, PT ;  /* 0x000000011500780c */ /* 0x010fe40003f45270 */
[----:B------:R-:W-:Y:S02]  /*10e30*/  ISETP.GE.AND P3, PT, R210, 0x80, PT ;  /* 0x00000080d200780c */ /* 0x000fe40003f66270 */
[----:B------:R-:W-:-:S09]  /*10e40*/  SHF.R.S32.HI R7, RZ, 0x1f, R199 ;  /* 0x0000001fff077819 */ /* 0x000fd200000114c7 */
[----:B------:R-:W2:Y:S08]  /*10e50*/  @P2 LDC R14, c[0x0][0xbec] ;  /* 0x0002fb00ff0e2b82 */ /* 0x000eb00000000800 */
[----:B------:R-:W4:Y:S01]  /*10e60*/  @P2 LDC R25, c[0x0][0xbf0] ;  /* 0x0002fc00ff192b82 */ /* 0x000f220000000800 */
[----:B---3--:R-:W-:Y:S05]  /*10e70*/  @P1 BRA `(.L_x_1337) ;  /* 0x0000000000101947 */ /* 0x008fea0003800000 */
[----:B------:R-:W-:Y:S05]  /*10e80*/  @!P0 BRA `(.L_x_1337) ;  /* 0x00000000000c8947 */ /* 0x000fea0003800000 */
[----:B------:R-:W3:Y:S04]  /*10e90*/  LDG.E R5, desc[UR36][R2.64] ;  /* 0x0000002402057981 */ /* 0x000ee8000c1e1900 */
[----:B-----5:R-:W3:Y:S02]  /*10ea0*/  LDG.E R0, desc[UR36][R2.64+0x4] ;  /* 0x0000042402007981 */ /* 0x020ee4000c1e1900 */
[----:B---3--:R-:W-:-:S07]  /*10eb0*/  IMAD.IADD R0, R0, 0x1, -R5 ;  /* 0x0000000100007824 */ /* 0x008fce00078e0a05 */
.L_x_1337:
[----:B------:R-:W-:Y:S01]  /*10ec0*/  BSSY B1, `(.L_x_1338) ;  /* 0x000002d000017945 */ /* 0x000fe20003800000 */
[----:B------:R-:W-:Y:S02]  /*10ed0*/  SHF.R.S32.HI R10, RZ, 0x1f, R198 ;  /* 0x0000001fff0a7819 */ /* 0x000fe400000114c6 */
[----:B------:R-:W-:Y:S02]  /*10ee0*/  SEL R13, R199, RZ, !P0 ;  /* 0x000000ffc70d7207 */ /* 0x000fe40004000000 */
[----:B------:R-:W-:Y:S02]  /*10ef0*/  SEL R12, R7, RZ, !P0 ;  /* 0x000000ff070c7207 */ /* 0x000fe40004000000 */
[----:B-----5:R-:W-:Y:S01]  /*10f00*/  SHF.R.S32.HI R11, RZ, 0x1f, R6 ;  /* 0x0000001fff0b7819 */ /* 0x020fe20000011406 */
[----:B------:R-:W-:Y:S06]  /*10f10*/  @P3 BRA `(.L_x_1339) ;  /* 0x00000000009c3947 */ /* 0x000fec0003800000 */
[----:B------:R-:W3:Y:S01]  /*10f20*/  S2R R3, SR_TID.X ;  /* 0x0000000000037919 */ /* 0x000ee20000002100 */
[----:B------:R-:W5:Y:S02]  /*10f30*/  LDC R9, c[0x0][0xbe8] ;  /* 0x0002fa00ff097b82 */ /* 0x000f640000000800 */
[----:B-----5:R-:W-:Y:S01]  /*10f40*/  IMAD R2, R0, R9, RZ ;  /* 0x0000000900027224 */ /* 0x020fe200078e02ff */
[----:B---3--:R-:W-:-:S04]  /*10f50*/  IADD3 R8, R22, -0x80, R3 ;  /* 0xffffff8016087810 */ /* 0x008fc80007ffe003 */
[----:B------:R-:W-:-:S13]  /*10f60*/  ISETP.GE.AND P0, PT, R8, R2, PT ;  /* 0x000000020800720c */ /* 0x000fda0003f06270 */
[----:B------:R-:W-:Y:S05]  /*10f70*/  @P0 BRA `(.L_x_1339) ;  /* 0x0000000000840947 */ /* 0x000fea0003800000 */
[----:B------:R-:W-:Y:S01]  /*10f80*/  ISETP.NE.AND P0, PT, R9, 0x1, PT ;  /* 0x000000010900780c */ /* 0x000fe20003f05270 */
[----:B------:R-:W-:Y:S01]  /*10f90*/  ULDC.64 UR4, c[0x0][0xb90] ;  /* 0x0002e40000047ab9 */ /* 0x000fe20000000a00 */
[----:B------:R-:W-:Y:S02]  /*10fa0*/  IMAD.MOV.U32 R2, RZ, RZ, R6 ;  /* 0x000000ffff027224 */ /* 0x000fe400078e0006 */
[----:B------:R-:W-:Y:S02]  /*10fb0*/  IMAD R7, R10, UR4, RZ ;  /* 0x000000040a077c24 */ /* 0x000fe4000f8e02ff */
[----:B------:R-:W-:Y:S02]  /*10fc0*/  IMAD.MOV.U32 R3, RZ, RZ, R11 ;  /* 0x000000ffff037224 */ /* 0x000fe400078e000b */
[----:B------:R-:W-:Y:S02]  /*10fd0*/  IMAD.MOV.U32 R5, RZ, RZ, R8 ;  /* 0x000000ffff057224 */ /* 0x000fe400078e0008 */
[----:B------:R-:W-:-:S03]  /*10fe0*/  IMAD.WIDE.U32 R2, R198, UR4, R2 ;  /* 0x00000004c6027c25 */ /* 0x000fc6000f8e0002 */
[----:B------:R-:W3:Y:S01]  /*10ff0*/  @P0 LDC R15, c[0x0][0xbec] ;  /* 0x0002fb00ff0f0b82 */ /* 0x000ee20000000800 */
[----:B------:R-:W-:Y:S01]  /*11000*/  IMAD R7, R198, UR5, R7 ;  /* 0x00000005c6077c24 */ /* 0x000fe2000f8e0207 */
[----:B------:R-:W-:-:S03]  /*11010*/  ULDC.64 UR4, c[0x0][0xb98] ;  /* 0x0002e60000047ab9 */ /* 0x000fc60000000a00 */
[----:B------:R-:W-:-:S03]  /*11020*/  IMAD.IADD R3, R3, 0x1, R7 ;  /* 0x0000000103037824 */ /* 0x000fc600078e0207 */
[----:B0-----:R-:W0:Y:S01]  /*11030*/  @P0 LDC R17, c[0x0][0xbf0] ;  /* 0x0002fc00ff110b82 */ /* 0x001e220000000800 */
[----:B------:R-:W-:-:S04]  /*11040*/  IMAD.WIDE.U32 R2, R13, UR4, R2 ;  /* 0x000000040d027c25 */ /* 0x000fc8000f8e0002 */
[----:B---3--:R-:W-:-:S05]  /*11050*/  @P0 IMAD.HI.U32 R4, R8, R15, RZ ;  /* 0x0000000f08040227 */ /* 0x008fca00078e00ff */
[----:B0-----:R-:W-:Y:S01]  /*11060*/  @P0 SHF.R.U32.HI R5, RZ, R17, R4 ;  /* 0x00000011ff050219 */ /* 0x001fe20000011604 */
[----:B------:R-:W-:-:S03]  /*11070*/  IMAD R4, R12, UR4, RZ ;  /* 0x000000040c047c24 */ /* 0x000fc6000f8e02ff */
[----:B------:R-:W-:Y:S01]  /*11080*/  IADD3 R2, P0, R5, R2, RZ ;  /* 0x0000000205027210 */ /* 0x000fe20007f1e0ff */
[----:B------:R-:W-:-:S04]  /*11090*/  IMAD.MOV R7, RZ, RZ, -R5 ;  /* 0x000000ffff077224 */ /* 0x000fc800078e0a05 */
[----:B------:R-:W-:Y:S01]  /*110a0*/  IMAD R7, R9, R7, R8 ;  /* 0x0000000709077224 */ /* 0x000fe200078e0208 */
[----:B------:R-:W-:Y:S01]  /*110b0*/  SHF.R.S32.HI R9, RZ, 0x1f, R5 ;  /* 0x0000001fff097819 */ /* 0x000fe20000011405 */
[----:B------:R-:W-:Y:S01]  /*110c0*/  IMAD R8, R13, UR5, R4 ;  /* 0x000000050d087c24 */ /* 0x000fe2000f8e0204 */
[----:B------:R-:W-:Y:S02]  /*110d0*/  ULDC.64 UR4, c[0x0][0xb88] ;  /* 0x0002e20000047ab9 */ /* 0x000fe40000000a00 */
[----:B------:R-:W-:Y:S02]  /*110e0*/  SHF.R.S32.HI R4, RZ, 0x1f, R7 ;  /* 0x0000001fff047819 */ /* 0x000fe40000011407 */
[----:B------:R-:W-:-:S03]  /*110f0*/  IADD3.X R3, R9, R3, R8, P0, !PT ;  /* 0x0000000309037210 */ /* 0x000fc600007fe408 */
[----:B------:R-:W-:Y:S02]  /*11100*/  IMAD R4, R4, UR4, RZ ;  /* 0x0000000404047c24 */ /* 0x000fe4000f8e02ff */
[----:B------:R-:W-:-:S04]  /*11110*/  IMAD.WIDE.U32 R2, R7, UR4, R2 ;  /* 0x0000000407027c25 */ /* 0x000fc8000f8e0002 */
[----:B------:R-:W-:Y:S01]  /*11120*/  IMAD R5, R7, UR5, R4 ;  /* 0x0000000507057c24 */ /* 0x000fe2000f8e0204 */
[----:B------:R-:W-:Y:S02]  /*11130*/  ULDC.64 UR4, c[0x0][0xb50] ;  /* 0x0002d40000047ab9 */ /* 0x000fe40000000a00 */
[----:B------:R-:W-:Y:S01]  /*11140*/  LEA R4, P0, R2, UR4, 0x2 ;  /* 0x0000000402047c11 */ /* 0x000fe2000f8010ff */
[----:B------:R-:W-:-:S05]  /*11150*/  IMAD.IADD R3, R3, 0x1, R5 ;  /* 0x0000000103037824 */ /* 0x000fca00078e0205 */
[----:B------:R-:W-:Y:S01]  /*11160*/  LEA.HI.X R5, R2, UR5, R3, 0x2, P0 ;  /* 0x0000000502057c11 */ /* 0x000fe200080f1403 */
[----:B------:R-:W-:-:S05]  /*11170*/  IMAD.MOV.U32 R3, RZ, RZ, -0x800000 ;  /* 0xff800000ff037424 */ /* 0x000fca00078e00ff */
[----:B------:R3:W-:Y:S02]  /*11180*/  STG.E desc[UR36][R4.64], R3 ;  /* 0x0000000304007986 */ /* 0x0007e4000c101924 */
.L_x_1339:
[----:B------:R-:W-:Y:S05]  /*11190*/  BSYNC B1 ;  /* 0x0000000000017941 */ /* 0x000fea0003800000 */
.L_x_1338:
[----:B------:R-:W-:Y:S01]  /*111a0*/  ULDC.64 UR4, c[0x0][0xaa0] ;  /* 0x0002a80000047ab9 */ /* 0x000fe20000000a00 */
[----:B------:R-:W-:Y:S01]  /*111b0*/  IMAD R7, R197, 0x20, R200 ;  /* 0x00000020c5077824 */ /* 0x000fe200078e02c8 */
[----:B------:R-:W-:Y:S01]  /*111c0*/  BSSY B1, `(.L_x_1340) ;  /* 0x000003b000017945 */ /* 0x000fe20003800000 */
[----:B---3--:R-:W-:Y:S02]  /*111d0*/  IMAD R3, R11, UR4, RZ ;  /* 0x000000040b037c24 */ /* 0x008fe4000f8e02ff */
[----:B------:R-:W-:Y:S02]  /*111e0*/  IMAD.IADD R9, R22, 0x1, R7 ;  /* 0x0000000116097824 */ /* 0x000fe400078e0207 */
[C---:B------:R-:W-:Y:S02]  /*111f0*/  IMAD R5, R6.reuse, UR5, R3 ;  /* 0x0000000506057c24 */ /* 0x040fe4000f8e0203 */
[----:B------:R-:W-:Y:S01]  /*11200*/  IMAD.WIDE.U32 R2, R6, UR4, RZ ;  /* 0x0000000406027c25 */ /* 0x000fe2000f8e00ff */
[----:B------:R-:W-:-:S03]  /*11210*/  ULDC.64 UR4, c[0x0][0xae8] ;  /* 0x0002ba0000047ab9 */ /* 0x000fc60000000a00 */
[----:B------:R-:W-:Y:S02]  /*11220*/  IMAD.IADD R3, R3, 0x1, R5 ;  /* 0x0000000103037824 */ /* 0x000fe400078e0205 */
[----:B------:R-:W-:Y:S02]  /*11230*/  IMAD R7, R10, UR4, RZ ;  /* 0x000000040a077c24 */ /* 0x000fe4000f8e02ff */
[----:B--2---:R-:W-:-:S04]  /*11240*/  @P2 IMAD.HI.U32 R4, R9, R14, RZ ;  /* 0x0000000e09042227 */ /* 0x004fc800078e00ff */
[C---:B------:R-:W-:Y:S02]  /*11250*/  IMAD R7, R198.reuse, UR5, R7 ;  /* 0x00000005c6077c24 */ /* 0x040fe4000f8e0207 */
[----:B------:R-:W-:Y:S01]  /*11260*/  IMAD.WIDE.U32 R2, R198, UR4, R2 ;  /* 0x00000004c6027c25 */ /* 0x000fe2000f8e0002 */
[----:B------:R-:W-:-:S03]  /*11270*/  ULDC.64 UR4, c[0x0][0xaf0] ;  /* 0x0002bc0000047ab9 */ /* 0x000fc60000000a00 */
[----:B------:R-:W-:Y:S01]  /*11280*/  IMAD.MOV.U32 R5, RZ, RZ, R9 ;  /* 0x000000ffff057224 */ /* 0x000fe200078e0009 */
[----:B----4-:R-:W-:Y:S01]  /*11290*/  @P2 SHF.R.U32.HI R5, RZ, R25, R4 ;  /* 0x00000019ff052219 */ /* 0x010fe20000011604 */
[----:B------:R-:W-:Y:S02]  /*112a0*/  IMAD R6, R12, UR4, RZ ;  /* 0x000000040c067c24 */ /* 0x000fe4000f8e02ff */
[----:B------:R-:W-:Y:S01]  /*112b0*/  IMAD.IADD R3, R3, 0x1, R7 ;  /* 0x0000000103037824 */ /* 0x000fe200078e0207 */
[----:B------:R-:W-:Y:S01]  /*112c0*/  SHF.R.S32.HI R4, RZ, 0x1f, R5 ;  /* 0x0000001fff047819 */ /* 0x000fe20000011405 */
[C---:B------:R-:W-:Y:S02]  /*112d0*/  IMAD R7, R13.reuse, UR5, R6 ;  /* 0x000000050d077c24 */ /* 0x040fe4000f8e0206 */
[----:B------:R-:W-:Y:S01]  /*112e0*/  IMAD.WIDE.U32 R2, R13, UR4, R2 ;  /* 0x000000040d027c25 */ /* 0x000fe2000f8e0002 */
[----:B------:R-:W-:-:S03]  /*112f0*/  ULDC.64 UR4, c[0x0][0xae0] ;  /* 0x0002b80000047ab9 */ /* 0x000fc60000000a00 */
[----:B------:R-:W-:Y:S02]  /*11300*/  IMAD.MOV R6, RZ, RZ, -R5 ;  /* 0x000000ffff067224 */ /* 0x000fe400078e0a05 */
        /* <DEDUP_REMOVED lines=10> */
[----:B------:R-:W-:Y:S02]  /*113b0*/  IMAD R21, R0, R21, RZ ;  /* 0x0000001500157224 */ /* 0x000fe400078e02ff */
[C---:B------:R-:W-:Y:S02]  /*113c0*/  IMAD R5, R7.reuse, UR5, R4 ;  /* 0x0000000507057c24 */ /* 0x040fe4000f8e0204 */
[----:B------:R-:W-:Y:S01]  /*113d0*/  IMAD.WIDE.U32 R2, R7, UR4, R2 ;  /* 0x0000000407027c25 */ /* 0x000fe2000f8e0002 */
[----:B------:R-:W-:Y:S01]  /*113e0*/  ISETP.GE.AND P2, PT, R22, R21, PT ;  /* 0x000000151600720c */ /* 0x000fe20003f46270 */
[----:B------:R-:W-:-:S02]  /*113f0*/  ULDC.64 UR4, c[0x0][0xa80] ;  /* 0x0002a00000047ab9 */ /* 0x000fc40000000a00 */
[----:B------:R-:W-:Y:S01]  /*11400*/  VIADD R0, R22, 0x20 ;  /* 0x0000002016007836 */ /* 0x000fe20000000000 */
[----:B------:R-:W-:Y:S01]  /*11410*/  LEA R4, P3, R2, UR4, 0x1 ;  /* 0x0000000402047c11 */ /* 0x000fe2000f8608ff */
[----:B------:R-:W-:-:S03]  /*11420*/  IMAD.IADD R3, R3, 0x1, R5 ;  /* 0x0000000103037824 */ /* 0x000fc600078e0205 */
[-C--:B------:R-:W-:Y:S01]  /*11430*/  ISETP.GE.AND P1, PT, R0, R21.reuse, PT ;  /* 0x000000150000720c */ /* 0x080fe20003f26270 */
[----:B------:R-:W-:Y:S01]  /*11440*/  VIADD R0, R22, 0x40 ;  /* 0x0000004016007836 */ /* 0x000fe20000000000 */
[----:B------:R-:W-:Y:S02]  /*11450*/  LEA.HI.X R5, R2, UR5, R3, 0x1, P3 ;  /* 0x0000000502057c11 */ /* 0x000fe400098f0c03 */
[----:B------:R2:W3:Y:S02]  /*11460*/  SHFL.IDX PT, R2, R4, RZ, 0x181f ;  /* 0x00181fff04027589 */ /* 0x0004e400000e0000 */
[----:B------:R-:W-:Y:S02]  /*11470*/  ISETP.GE.AND P0, PT, R0, R21, PT ;  /* 0x000000150000720c */ /* 0x000fe40003f06270 */
[----:B------:R2:W4:Y:S01]  /*11480*/  SHFL.IDX PT, R0, R5, RZ, 0x181f ;  /* 0x00181fff05007589 */ /* 0x00052200000e0000 */
[----:B------:R-:W-:Y:S10]  /*11490*/  @P2 BRA `(.L_x_1341) ;  /* 0x0000000000342947 */ /* 0x000ff40003800000 */
[----:B------:R-:W-:Y:S02]  /*114a0*/  ULDC UR4, c[0x0][0xac8] ;  /* 0x0002b20000047ab9 */ /* 0x000fe40000000800 */
[----:B------:R-:W-:Y:S02]  /*114b0*/  ISETP.GE.AND P4, PT, R193, UR4, PT ;  /* 0x00000004c1007c0c */ /* 0x000fe4000bf86270 */
[----:B------:R-:W-:Y:S02]  /*114c0*/  ISETP.GE.AND P3, PT, R195, UR4, PT ;  /* 0x00000004c3007c0c */ /* 0x000fe4000bf66270 */
[----:B------:R-:W-:-:S09]  /*114d0*/  ISETP.GE.AND P2, PT, R196, UR4, PT ;  /* 0x00000004c4007c0c */ /* 0x000fd2000bf46270 */
[-C--:B---3--:R-:W-:Y:S02]  /*114e0*/  @!P4 LEA R6, P6, R193, R2.reuse, 0x1 ;  /* 0x00000002c106c211 */ /* 0x088fe400078c08ff */
[----:B------:R-:W-:Y:S02]  /*114f0*/  @!P3 LEA R8, P5, R195, R2, 0x1 ;  /* 0x00000002c308b211 */ /* 0x000fe400078a08ff */
[----:B----4-:R-:W-:Y:S02]  /*11500*/  @!P4 LEA.HI.X R7, R193, R0, R209, 0x1, P6 ;  /* 0x00000000c107c211 */ /* 0x010fe400030f0cd1 */
[C---:B------:R-:W-:Y:S02]  /*11510*/  @!P2 LEA R2, P6, R196.reuse, R2, 0x1 ;  /* 0x00000002c402a211 */ /* 0x040fe400078c08ff */
[-C--:B------:R-:W-:Y:S01]  /*11520*/  @!P3 LEA.HI.X R9, R195, R0.reuse, R208, 0x1, P5 ;  /* 0x00000000c309b211 */ /* 0x080fe200028f0cd0 */
[----:B------:R3:W-:Y:S01]  /*11530*/  @!P4 ST.E.128 desc[UR36][R6.64], RZ ;  /* 0x000000ff0600c985 */ /* 0x0007e2000c101d24 */
[----:B------:R-:W-:-:S03]  /*11540*/  @!P2 LEA.HI.X R3, R196, R0, R207, 0x1, P6 ;  /* 0x00000000c403a211 */ /* 0x000fc600030f0ccf */
[----:B------:R3:W-:Y:S04]  /*11550*/  @!P3 ST.E.128 desc[UR36][R8.64], RZ ;  /* 0x000000ff0800b985 */ /* 0x0007e8000c101d24 */
[----:B------:R3:W-:Y:S02]  /*11560*/  @!P2 ST.E.128 desc[UR36][R2.64], RZ ;  /* 0x000000ff0200a985 */ /* 0x0007e4000c101d24 */
.L_x_1341:
[----:B------:R-:W-:Y:S05]  /*11570*/  BSYNC B1 ;  /* 0x0000000000017941 */ /* 0x000fea0003800000 */
.L_x_1340:
        /* <DEDUP_REMOVED lines=14> */
[----:B------:R0:W-:Y:S04]  /*11660*/  @!P4 ST.E.128 desc[UR36][R6.64], RZ ;  /* 0x000000ff0600c985 */ /* 0x0001e8000c101d24 */
[----:B------:R0:W-:Y:S04]  /*11670*/  @!P5 ST.E.128 desc[UR36][R8.64], RZ ;  /* 0x000000ff0800d985 */ /* 0x0001e8000c101d24 */
[----:B------:R0:W-:Y:S02]  /*11680*/  @!P6 ST.E.128 desc[UR36][R2.64], RZ ;  /* 0x000000ff0200e985 */ /* 0x0001e4000c101d24 */
.L_x_1343:
[----:B------:R-:W-:Y:S05]  /*11690*/  BSYNC B1 ;  /* 0x0000000000017941 */ /* 0x000fea0003800000 */
.L_x_1342:
        /* <DEDUP_REMOVED lines=10> */
[C---:B------:R-:W-:Y:S02]  /*11740*/  @!P5 LEA R2, P2, R196.reuse, R2, 0x1 ;  /* 0x00000002c402d211 */ /* 0x040fe400078408ff */
[-C--:B------:R-:W-:Y:S02]  /*11750*/  @!P3 LEA.HI.X R7, R193, R0.reuse, R209, 0x1, P0 ;  /* 0x00000000c107b211 */ /* 0x080fe400000f0cd1 */
[-C--:B------:R-:W-:Y:S02]  /*11760*/  @!P4 LEA.HI.X R9, R195, R0.reuse, R208, 0x1, P1 ;  /* 0x00000000c309c211 */ /* 0x080fe400008f0cd0 */
[----:B------:R-:W-:Y:S01]  /*11770*/  @!P5 LEA.HI.X R3, R196, R0, R207, 0x1, P2 ;  /* 0x00000000c403d211 */ /* 0x000fe200010f0ccf */
[----:B------:R0:W-:Y:S04]  /*11780*/  @!P3 ST.E.128 desc[UR36][R6.64], RZ ;  /* 0x000000ff0600b985 */ /* 0x0001e8000c101d24 */
[----:B------:R0:W-:Y:S04]  /*11790*/  @!P4 ST.E.128 desc[UR36][R8.64], RZ ;  /* 0x000000ff0800c985 */ /* 0x0001e8000c101d24 */
[----:B------:R0:W-:Y:S02]  /*117a0*/  @!P5 ST.E.128 desc[UR36][R2.64], RZ ;  /* 0x000000ff0200d985 */ /* 0x0001e4000c101d24 */
.L_x_1345:
[----:B------:R-:W-:Y:S05]  /*117b0*/  BSYNC B1 ;  /* 0x0000000000017941 */ /* 0x000fea0003800000 */
.L_x_1344:
        /* <DEDUP_REMOVED lines=9> */
[-C--:B0-234-:R-:W-:Y:S02]  /*11850*/  @!P3 LEA R4, P0, R193, R2.reuse, 0x1 ;  /* 0x00000002c104b211 */ /* 0x09dfe400078008ff */
        /* <DEDUP_REMOVED lines=8> */
.L_x_1336:
[----:B------:R-:W-:Y:S05]  /*118e0*/  BSYNC B0 ;  /* 0x0000000000007941 */ /* 0x000fea0003800000 */
.L_x_1327:
[----:B------:R-:W-:Y:S02]  /*118f0*/  ULDC UR4, c[0x0][0xc3c] ;  /* 0x00030f0000047ab9 */ /* 0x000fe40000000800 */
[----:B-1----:R-:W-:-:S13]  /*11900*/  ISETP.GE.AND P0, PT, R43, UR4, PT ;  /* 0x000000042b007c0c */ /* 0x002fda000bf06270 */
[----:B------:R-:W-:Y:S05]  /*11910*/  @!P0 BRA `(.L_x_1346) ;  /* 0xfffffef000f48947 */ /* 0x000fea000383ffff */
[----:B------:R-:W-:Y:S05]  /*11920*/  EXIT ;  /* 0x000000000000794d */ /* 0x000fea0003800000 */
.L_x_1237:
[----:B------:R-:W-:-:S08]  /*11930*/  NOP ;  /* 0x0000000000007918 */ /* 0x000fd00000000000 */
[----:B------:R-:W0:-:S00]  /*11940*/  USETMAXREG.DEALLOC.CTAPOOL 0x28 ;  /* 0x00000028000079c8 */ /* 0x000e0000080e0500 */
[----:B0-----:R-:W-:Y:S01]  /*11950*/  LOP3.LUT R2, R2, 0x3, RZ, 0xc0, !PT ;  /* 0x0000000302027812 */ /* 0x001fe200078ec0ff */
[----:B------:R-:W-:Y:S01]  /*11960*/  IMAD.MOV.U32 R4, RZ, RZ, RZ ;  /* 0x000000ffff047224 */ /* 0x000fe200078e00ff */
[----:B------:R-:W-:-:S04]  /*11970*/  LOP3.LUT R16, R16, 0xfffffeff, RZ, 0xc0, !PT ;  /* 0xfffffeff10107812 */ /* 0x000fc800078ec0ff */
[----:B------:R-:W0:Y:S02]  /*11980*/  SHFL.IDX PT, R2, R2, RZ, 0x1f ;  /* 0x00001fff02027589 */ /* 0x000e2400000e0000 */
[----:B0-----:R-:W-:-:S13]  /*11990*/  ISETP.NE.AND P0, PT, R2, RZ, PT ;  /* 0x000000ff0200720c */ /* 0x001fda0003f05270 */
[----:B------:R-:W-:Y:S01]  /*119a0*/  @P0 LOP3.LUT R16, R16, 0x100, RZ, 0xfc, !PT ;  /* 0x0000010010100812 */ /* 0x000fe200078efcff */
[----:B------:R-:W-:Y:S06]  /*119b0*/  @!P0 BRA `(.L_x_1347) ;  /* 0x00000000001c8947 */ /* 0x000fec0003800000 */
[----:B------:R-:W0:Y:S08]  /*119c0*/  S2UR UR5, SR_CgaCtaId ;  /* 0x00000000000579c3 */ /* 0x000e300000008800 */
[----:B------:R-:W-:Y:S06]  /*119d0*/  BAR.SYNC.DEFER_BLOCKING 0x5, 0x180 ;  /* 0x0146000000007b1d */ /* 0x000fec0000010000 */
[----:B------:R-:W-:-:S02]  /*119e0*/  UMOV UR4, 0x400 ;  /* 0x0000040000047882 */ /* 0x000fc40000000000 */
[----:B0-----:R-:W-:-:S09]  /*119f0*/  ULEA UR4, UR5, UR4, 0x18 ;  /* 0x0000000405047291 */ /* 0x001fd2000f8ec03f */
[----:B------:R-:W0:Y:S01]  /*11a00*/  LDS.128 R24, [UR4+0x308d0] ;  /* 0x0308d004ff187984 */ /* 0x000e220008000c00 */
[----:B------:R-:W-:Y:S06]  /*11a10*/  BAR.ARV 0x4, 0x180 ;  /* 0x0106000000007b1d */ /* 0x000fec0000002000 */
[----:B------:R-:W-:Y:S05]  /*11a20*/  BRA `(.L_x_1348) ;  /* 0x0000000800887947 */ /* 0x000fea0003800000 */
.L_x_1347:
[----:B------:R-:W-:Y:S01]  /*11a30*/  LOP3.LUT R5, R0, 0x1f, RZ, 0xc0, !PT ;  /* 0x0000001f00057812 */ /* 0x000fe200078ec0ff */
[----:B------:R-:W-:Y:S01]  /*11a40*/  ULDC UR4, c[0x0][0xc3c] ;  /* 0x00030f0000047ab9 */ /* 0x000fe20000000800 */
[----:B------:R-:W0:Y:S01]  /*11a50*/  S2UR UR6, SR_CTAID.X ;  /* 0x00000000000679c3 */ /* 0x000e220000002500 */
[----:B------:R-:W-:Y:S01]  /*11a60*/  ULDC UR5, c[0x0][0xc38] ;  /* 0x00030e0000057ab9 */ /* 0x000fe20000000800 */
[----:B------:R-:W-:-:S04]  /*11a70*/  ISETP.NE.AND P0, PT, R5, 0x1f, PT ;  /* 0x0000001f0500780c */ /* 0x000fc80003f05270 */
[----:B------:R-:W-:-:S13]  /*11a80*/  ISETP.GE.OR P1, PT, R5, UR4, !P0 ;  /* 0x0000000405007c0c */ /* 0x000fda000c726670 */
[----:B------:R-:W1:Y:S02]  /*11a90*/  @!P1 LDC.64 R2, c[0x0][0xc80] ;  /* 0x00032000ff029b82 */ /* 0x000e640000000a00 */
[----:B-1----:R-:W-:-:S05]  /*11aa0*/  @!P1 IMAD.WIDE.U32 R2, R5, 0x4, R2 ;  /* 0x0000000405029825 */ /* 0x002fca00078e0002 */
        /* <DEDUP_REMOVED lines=8> */
[----:B--2---:R-:W1:Y:S02]  /*11b30*/  SHFL.UP PT, R6, R4, 0x1, RZ ;  /* 0x0420000004067989 */ /* 0x004e6400000e00ff */
[----:B-1----:R-:W-:-:S05]  /*11b40*/  SEL R7, R6, RZ, P1 ;  /* 0x000000ff06077207 */ /* 0x002fca0000800000 */
[----:B------:R-:W-:-:S05]  /*11b50*/  IMAD.IADD R7, R4, 0x1, R7 ;  /* 0x0000000104077824 */ /* 0x000fca00078e0207 */
[----:B------:R-:W1:Y:S02]  /*11b60*/  SHFL.UP PT, R6, R7, 0x2, RZ ;  /* 0x0440000007067989 */ /* 0x000e6400000e00ff */
        /* <DEDUP_REMOVED lines=11> */
[----:B------:R-:W1:Y:S02]  /*11c20*/  SHFL.IDX PT, R6, R8, 0x1f, 0x1f ;  /* 0x03e01f0008067f89 */ /* 0x000e6400000e0000 */
[----:B-1----:R-:W-:-:S04]  /*11c30*/  IMAD R6, R6, UR5, RZ ;  /* 0x0000000506067c24 */ /* 0x002fc8000f8e02ff */
[----:B------:R-:W-:Y:S01]  /*11c40*/  IMAD.MOV.U32 R3, RZ, RZ, R6 ;  /* 0x000000ffff037224 */ /* 0x000fe200078e0006 */
[----:B0-----:R-:W-:-:S13]  /*11c50*/  ISETP.GT.AND P6, PT, R6, UR6, PT ;  /* 0x0000000606007c0c */ /* 0x001fda000bfc4270 */
[----:B------:R-:W-:Y:S05]  /*11c60*/  @P6 BRA `(.L_x_1349) ;  /* 0x0000000000906947 */ /* 0x000fea0003800000 */
[----:B------:R-:W-:Y:S01]  /*11c70*/  IMAD.MOV.U32 R6, RZ, RZ, R3 ;  /* 0x000000ffff067224 */ /* 0x000fe200078e0003 */
[----:B------:R-:W-:Y:S01]  /*11c80*/  UMOV UR4, URZ ;  /* 0x0000003f00047c82 */ /* 0x000fe20008000000 */
[----:B------:R-:W-:-:S05]  /*11c90*/  ULDC UR5, c[0x0][0xc38] ;  /* 0x00030e0000057ab9 */ /* 0x000fca0000000800 */
.L_x_1353:
        /* <DEDUP_REMOVED lines=12> */
.L_x_1352:
[----:B------:R-:W-:Y:S05]  /*11d60*/  BSYNC B0 ;  /* 0x0000000000007941 */ /* 0x000fea0003800000 */
.L_x_1351:
[----:B0----5:R-:W0:Y:S02]  /*11d70*/  SHFL.UP PT, R2, R4, 0x1, RZ ;  /* 0x0420000004027989 */ /* 0x021e2400000e00ff */
[----:B0-----:R-:W-:-:S05]  /*11d80*/  SEL R3, R2, RZ, P1 ;  /* 0x000000ff02037207 */ /* 0x001fca0000800000 */
[----:B------:R-:W-:-:S05]  /*11d90*/  IMAD.IADD R3, R4, 0x1, R3 ;  /* 0x0000000104037824 */ /* 0x000fca00078e0203 */
[----:B------:R-:W0:Y:S02]  /*11da0*/  SHFL.UP PT, R2, R3, 0x2, RZ ;  /* 0x0440000003027989 */ /* 0x000e2400000e00ff */
        /* <DEDUP_REMOVED lines=16> */
.L_x_1349:
[----:B------:R-:W-:-:S04]  /*11eb0*/  IMAD.IADD R13, R6, 0x1, -R3 ;  /* 0x00000001060d7824 */ /* 0x000fc800078e0a03 */
[----:B------:R-:W-:-:S05]  /*11ec0*/  IMAD R2, R8, UR5, R13 ;  /* 0x0000000508027c24 */ /* 0x000fca000f8e020d */
[----:B------:R-:W-:Y:S02]  /*11ed0*/  ISETP.GT.AND P0, PT, R2, UR6, PT ;  /* 0x0000000602007c0c */ /* 0x000fe4000bf04270 */
[----:B------:R-:W0:Y:S11]  /*11ee0*/  LDC.64 R2, c[0x0][0xc90] ;  /* 0x00032400ff027b82 */ /* 0x000e360000000a00 */
[----:B------:R-:W-:-:S04]  /*11ef0*/  VOTE.ANY R9, PT, !P0 ;  /* 0x0000000000097806 */ /* 0x000fc800040e0100 */
[----:B------:R-:W1:Y:S02]  /*11f00*/  POPC R15, R9 ;  /* 0x00000009000f7309 */ /* 0x000e640000000000 */
[----:B-1----:R-:W-:-:S04]  /*11f10*/  VIADD R27, R15, UR4 ;  /* 0x000000040f1b7c36 */ /* 0x002fc80008000000 */
[----:B0-----:R-:W-:-:S05]  /*11f20*/  IMAD.WIDE R2, R27, 0x4, R2 ;  /* 0x000000041b027825 */ /* 0x001fca00078e0202 */
[----:B------:R-:W2:Y:S01]  /*11f30*/  LDG.E R7, desc[UR36][R2.64] ;  /* 0x0000002402077981 */ /* 0x000ea2000c1e1900 */
[----:B------:R-:W-:-:S03]  /*11f40*/  ISETP.NE.AND P0, PT, R9, RZ, PT ;  /* 0x000000ff0900720c */ /* 0x000fc60003f05270 */
[----:B------:R-:W2:Y:S02]  /*11f50*/  SHFL.IDX PT, R4, R4, R15, 0x1f ;  /* 0x00001f0f04047589 */ /* 0x000ea400000e0000 */
[----:B--2---:R-:W-:-:S05]  /*11f60*/  IMAD R6, R4, R7, RZ ;  /* 0x0000000704067224 */ /* 0x004fca00078e02ff */
[----:B------:R-:W-:-:S04]  /*11f70*/  IABS R12, R6 ;  /* 0x00000006000c7213 */ /* 0x000fc80000000000 */
[----:B------:R-:W0:Y:S08]  /*11f80*/  I2F.RP R10, R12 ;  /* 0x0000000c000a7306 */ /* 0x000e300000209400 */
[----:B0-----:R-:W0:Y:S02]  /*11f90*/  MUFU.RCP R10, R10 ;  /* 0x0000000a000a7308 */ /* 0x001e240000001000 */
[----:B0-----:R-:W-:-:S06]  /*11fa0*/  VIADD R11, R10, 0xffffffe ;  /* 0x0ffffffe0a0b7836 */ /* 0x001fcc0000000000 */
[----:B------:R0:W1:Y:S01]  /*11fb0*/  F2I.FTZ.U32.TRUNC.NTZ R3, R11 ;  /* 0x0000000b00037305 */ /* 0x000062000021f000 */
[----:B------:R-:W-:Y:S05]  /*11fc0*/  @!P0 BRA `(.L_x_1354) ;  /* 0x0000000000088947 */ /* 0x000fea0003800000 */
[----:B------:R-:W-:-:S05]  /*11fd0*/  VIADD R9, R15, 0xffffffff ;  /* 0xffffffff0f097836 */ /* 0x000fca0000000000 */
[----:B------:R2:W3:Y:S02]  /*11fe0*/  SHFL.IDX PT, R24, R8, R9, 0x1f ;  /* 0x00001f0908187589 */ /* 0x0004e400000e0000 */
.L_x_1354:
[----:B---3--:R-:W-:Y:S01]  /*11ff0*/  IMAD R24, R24, UR5, R13 ;  /* 0x0000000518187c24 */ /* 0x008fe2000f8e020d */
[----:B------:R-:W-:Y:S01]  /*12000*/  IABS R2, R6 ;  /* 0x0000000600027213 */ /* 0x000fe20000000000 */
[----:B01----:R-:W-:-:S03]  /*12010*/  IMAD.MOV R11, RZ, RZ, -R3 ;  /* 0x000000ffff0b7224 */ /* 0x003fc600078e0a03 */
[----:B--2---:R-:W-:Y:S01]  /*12020*/  IADD3 R9, -R24, UR6, RZ ;  /* 0x0000000618097c10 */ /* 0x004fe2000fffe1ff */
[----:B------:R-:W-:Y:S02]  /*12030*/  IMAD.MOV R10, RZ, RZ, -R2 ;  /* 0x000000ffff0a7224 */ /* 0x000fe400078e0a02 */
[----:B------:R-:W-:Y:S01]  /*12040*/  IMAD R11, R11, R12, RZ ;  /* 0x0000000c0b0b7224 */ /* 0x000fe200078e02ff */
[----:B------:R-:W-:Y:S01]  /*12050*/  IABS R8, R9 ;  /* 0x0000000900087213 */ /* 0x000fe20000000000 */
[----:B------:R-:W-:-:S04]  /*12060*/  IMAD.MOV.U32 R2, RZ, RZ, RZ ;  /* 0x000000ffff027224 */ /* 0x000fc800078e00ff */
        /* <DEDUP_REMOVED lines=12> */
[----:B------:R-:W-:-:S06]  /*12130*/  @P0 VIADD R2, R2, 0x1 ;  /* 0x0000000102020836 */ /* 0x000fcc0000000000 */
[----:B------:R-:W-:Y:S01]  /*12140*/  @!P2 IMAD.MOV R2, RZ, RZ, -R2 ;  /* 0x000000ffff02a224 */ /* 0x000fe200078e0a02 */
[----:B------:R-:W-:-:S05]  /*12150*/  @!P1 LOP3.LUT R2, RZ, R6, RZ, 0x33, !PT ;  /* 0x00000006ff029212 */ /* 0x000fca00078e33ff */
[----:B------:R-:W-:Y:S02]  /*12160*/  IMAD R13, R7, R2, RZ ;  /* 0x00000002070d7224 */ /* 0x000fe400078e02ff */
[----:B------:R-:W-:Y:S02]  /*12170*/  IMAD.MOV R2, RZ, RZ, -R2 ;  /* 0x000000ffff027224 */ /* 0x000fe400078e0a02 */
[----:B------:R-:W-:Y:S02]  /*12180*/  IMAD.MOV R8, RZ, RZ, -R13 ;  /* 0x000000ffff087224 */ /* 0x000fe400078e0a0d */
[----:B------:R-:W-:Y:S02]  /*12190*/  IMAD R6, R6, R2, R9 ;  /* 0x0000000206067224 */ /* 0x000fe400078e0209 */
[----:B------:R-:W-:Y:S01]  /*121a0*/  IMAD.MOV.U32 R2, RZ, RZ, RZ ;  /* 0x000000ffff027224 */ /* 0x000fe200078e00ff */
[----:B------:R-:W-:Y:S02]  /*121b0*/  VIADDMNMX R15, R8, UR5, R7, PT ;  /* 0x00000005080f7c46 */ /* 0x000fe4000b800107 */
[----:B------:R-:W-:-:S02]  /*121c0*/  IABS R11, R6 ;  /* 0x00000006000b7213 */ /* 0x000fc40000000000 */
[----:B------:R-:W-:Y:S01]  /*121d0*/  IABS R8, R15 ;  /* 0x0000000f00087213 */ /* 0x000fe20000000000 */
[----:B------:R-:W-:-:S03]  /*121e0*/  IMAD.MOV R26, RZ, RZ, -R15 ;  /* 0x000000ffff1a7224 */ /* 0x000fc600078e0a0f */
[----:B------:R-:W0:Y:S08]  /*121f0*/  I2F.RP R7, R8 ;  /* 0x0000000800077306 */ /* 0x000e300000209400 */
[----:B0-----:R-:W0:Y:S02]  /*12200*/  MUFU.RCP R7, R7 ;  /* 0x0000000700077308 */ /* 0x001e240000001000 */
[----:B0-----:R-:W-:-:S06]  /*12210*/  VIADD R3, R7, 0xffffffe ;  /* 0x0ffffffe07037836 */ /* 0x001fcc0000000000 */
[----:B------:R-:W0:Y:S02]  /*12220*/  F2I.FTZ.U32.TRUNC.NTZ R3, R3 ;  /* 0x0000000300037305 */ /* 0x000e24000021f000 */
[----:B0-----:R-:W-:-:S04]  /*12230*/  IMAD.MOV R10, RZ, RZ, -R3 ;  /* 0x000000ffff0a7224 */ /* 0x001fc800078e0a03 */
[----:B------:R-:W-:Y:S01]  /*12240*/  IMAD.MOV.U32 R9, RZ, RZ, R10 ;  /* 0x000000ffff097224 */ /* 0x000fe200078e000a */
[----:B------:R-:W-:-:S03]  /*12250*/  IABS R10, R15 ;  /* 0x0000000f000a7213 */ /* 0x000fc60000000000 */
[----:B------:R-:W-:-:S04]  /*12260*/  IMAD R9, R9, R8, RZ ;  /* 0x0000000809097224 */ /* 0x000fc800078e02ff */
[----:B------:R-:W-:-:S04]  /*12270*/  IMAD.HI.U32 R2, R3, R9, R2 ;  /* 0x0000000903027227 */ /* 0x000fc800078e0002 */
[----:B------:R-:W-:Y:S02]  /*12280*/  IMAD.MOV R3, RZ, RZ, -R10 ;  /* 0x000000ffff037224 */ /* 0x000fe400078e0a0a */
        /* <DEDUP_REMOVED lines=8> */
[----:B------:R-:W-:Y:S01]  /*12310*/  ISETP.GE.AND P2, PT, R3, RZ, PT ;  /* 0x000000ff0300720c */ /* 0x000fe20003f46270 */
[----:B------:R-:W-:-:S06]  /*12320*/  IMAD.IADD R3, R6, 0x1, R13 ;  /* 0x0000000106037824 */ /* 0x000fcc00078e020d */
[----:B------:R-:W-:-:S06]  /*12330*/  @P0 VIADD R2, R2, 0x1 ;  /* 0x0000000102020836 */ /* 0x000fcc0000000000 */
[----:B------:R-:W-:Y:S01]  /*12340*/  @!P2 IMAD.MOV R2, RZ, RZ, -R2 ;  /* 0x000000ffff02a224 */ /* 0x000fe200078e0a02 */
[----:B------:R-:W-:-:S04]  /*12350*/  @!P1 LOP3.LUT R2, RZ, R15, RZ, 0x33, !PT ;  /* 0x0000000fff029212 */ /* 0x000fc800078e33ff */
[----:B------:R-:W-:Y:S01]  /*12360*/  LOP3.LUT R25, RZ, R2, RZ, 0x33, !PT ;  /* 0x00000002ff197212 */ /* 0x000fe200078e33ff */
[----:B------:R-:W-:-:S04]  /*12370*/  IMAD R26, R2, R26, R3 ;  /* 0x0000001a021a7224 */ /* 0x000fc800078e0203 */
[----:B------:R-:W-:Y:S01]  /*12380*/  IMAD.IADD R25, R4, 0x1, R25 ;  /* 0x0000000104197824 */ /* 0x000fe200078e0219 */
[----:B------:R-:W-:Y:S06]  /*12390*/  BRA `(.L_x_1355) ;  /* 0x0000000000147947 */ /* 0x000fec0003800000 */
.L_x_1350:
[----:B------:R-:W-:Y:S01]  /*123a0*/  ULDC UR4, c[0x0][0xc3c] ;  /* 0x00030f0000047ab9 */ /* 0x000fe20000000800 */
[----:B------:R-:W-:Y:S02]  /*123b0*/  IMAD.MOV.U32 R25, RZ, RZ, RZ ;  /* 0x000000ffff197224 */ /* 0x000fe400078e00ff */
[----:B------:R-:W-:Y:S02]  /*123c0*/  IMAD.U32 R24, RZ, RZ, UR6 ;  /* 0x00000006ff187e24 */ /* 0x000fe4000f8e00ff */
[----:B------:R-:W-:Y:S02]  /*123d0*/  IMAD.MOV.U32 R26, RZ, RZ, RZ ;  /* 0x000000ffff1a7224 */ /* 0x000fe400078e00ff */
[----:B------:R-:W-:-:S07]  /*123e0*/  IMAD.U32 R27, RZ, RZ, UR4 ;  /* 0x00000004ff1b7e24 */ /* 0x000fce000f8e00ff */
.L_x_1355:
[----:B------:R-:W-:-:S13]  /*123f0*/  ISETP.NE.AND P0, PT, R5, RZ, PT ;  /* 0x000000ff0500720c */ /* 0x000fda0003f05270 */
[----:B------:R-:W0:Y:S01]  /*12400*/  @!P0 S2R R3, SR_CgaCtaId ;  /* 0x0000000000038919 */ /* 0x000e220000008800 */
[----:B------:R-:W-:-:S04]  /*12410*/  @!P0 MOV R2, 0x400 ;  /* 0x0000040000028802 */ /* 0x000fc80000000f00 */
[----:B0-----:R-:W-:-:S05]  /*12420*/  @!P0 LEA R2, R3, R2, 0x18 ;  /* 0x0000000203028211 */ /* 0x001fca00078ec0ff */
[----:B------:R1:W-:Y:S01]  /*12430*/  @!P0 STS.128 [R2+0x308d0], R24 ;  /* 0x0308d01802008388 */ /* 0x0003e20000000c00 */
[----:B------:R-:W-:Y:S06]  /*12440*/  BAR.ARV 0x5, 0x180 ;  /* 0x0146000000007b1d */ /* 0x000fec0000002000 */
.L_x_1348:
[----:B------:R2:W-:Y:S01]  /*12450*/  STL [R1+0x24], RZ ;  /* 0x000024ff01007387 */ /* 0x0005e20000100800 */
[----:B------:R-:W-:Y:S01]  /*12460*/  ULDC UR4, c[0x0][0xc3c] ;  /* 0x00030f0000047ab9 */ /* 0x000fe20000000800 */
[----:B------:R-:W-:Y:S01]  /*12470*/  IMAD.MOV.U32 R28, RZ, RZ, 0x1 ;  /* 0x00000001ff1c7424 */ /* 0x000fe200078e00ff */
[----:B0-----:R-:W-:Y:S01]  /*12480*/  ISETP.GE.AND P0, PT, R27, UR4, PT ;  /* 0x000000041b007c0c */ /* 0x001fe2000bf06270 */
[----:B------:R-:W-:-:S12]  /*12490*/  IMAD.MOV.U32 R23, RZ, RZ, RZ ;  /* 0x000000ffff177224 */ /* 0x000fd800078e00ff */
[----:B--2---:R-:W-:Y:S05]  /*124a0*/  @P0 BRA `(.L_x_1356) ;  /* 0x0000004c004c0947 */ /* 0x004fea0003800000 */
[----:B------:R-:W2:Y:S01]  /*124b0*/  LDL R4, [R1+0x10] ;  /* 0x0000100001047983 */ /* 0x000ea20000100800 */
[----:B------:R-:W0:Y:S01]  /*124c0*/  S2UR UR5, SR_CgaCtaId ;  /* 0x00000000000579c3 */ /* 0x000e220000008800 */
[C---:B------:R-:W-:Y:S01]  /*124d0*/  IMAD.SHL.U32 R32, R0.reuse, 0x8, RZ ;  /* 0x0000000800207824 */ /* 0x040fe200078e00ff */
[----:B------:R-:W-:Y:S01]  /*124e0*/  UMOV UR4, 0x400 ;  /* 0x0000040000047882 */ /* 0x000fe20000000000 */
[----:B-1----:R-:W-:Y:S01]  /*124f0*/  LOP3.LUT R2, R0, 0x7f, RZ, 0xc0, !PT ;  /* 0x0000007f00027812 */ /* 0x002fe200078ec0ff */
[----:B------:R-:W-:Y:S01]  /*12500*/  BSSY B8, `(.L_x_1356) ;  /* 0x00004cd000087945 */ /* 0x000fe20003800000 */
[----:B------:R-:W-:Y:S01]  /*12510*/  IMAD.MOV.U32 R28, RZ, RZ, 0x1 ;  /* 0x00000001ff1c7424 */ /* 0x000fe200078e00ff */
[----:B------:R-:W-:Y:S01]  /*12520*/  LOP3.LUT R3, R32, 0x1f8, RZ, 0xc0, !PT ;  /* 0x000001f820037812 */ /* 0x000fe200078ec0ff */
[----:B------:R-:W-:Y:S01]  /*12530*/  IMAD.MOV.U32 R23, RZ, RZ, RZ ;  /* 0x000000ffff177224 */ /* 0x000fe200078e00ff */
[----:B------:R-:W-:Y:S01]  /*12540*/  SHF.R.U32.HI R2, RZ, 0x3, R2 ;  /* 0x00000003ff027819 */ /* 0x000fe20000011602 */
[----:B------:R-:W-:Y:S01]  /*12550*/  ULDC UR38, c[0x0][0xc] ;  /* 0x0000030000267ab9 */ /* 0x000fe20000000800 */
[----:B------:R-:W-:Y:S01]  /*12560*/  LOP3.LUT R3, R3, 0x38, R0, 0x78, !PT ;  /* 0x0000003803037812 */ /* 0x000fe200078e7800 */
[----:B------:R-:W-:-:S03]  /*12570*/  IMAD.SHL.U32 R0, R0, 0x10, RZ ;  /* 0x0000001000007824 */ /* 0x000fc600078e00ff */
[----:B------:R-:W-:Y:S02]  /*12580*/  LOP3.LUT R36, R3, 0x200, R32, 0xf8, !PT ;  /* 0x0000020003247812 */ /* 0x000fe400078ef820 */
[----:B------:R-:W-:Y:S02]  /*12590*/  LOP3.LUT R32, R32, 0x38, RZ, 0xc0, !PT ;  /* 0x0000003820207812 */ /* 0x000fe400078ec0ff */
[----:B------:R-:W-:Y:S02]  /*125a0*/  LOP3.LUT R0, R2, 0x70, R0, 0xf8, !PT ;  /* 0x0000007002007812 */ /* 0x000fe400078ef800 */
[C---:B------:R-:W-:Y:S02]  /*125b0*/  LOP3.LUT R34, R32.reuse, 0x40, RZ, 0xfc, !PT ;  /* 0x0000004020227812 */ /* 0x040fe400078efcff */
[----:B------:R-:W-:Y:S01]  /*125c0*/  LOP3.LUT R33, R32, 0x80, RZ, 0xfc, !PT ;  /* 0x0000008020217812 */ /* 0x000fe200078efcff */
[----:B0-----:R-:W-:-:S06]  /*125d0*/  ULEA UR4, UR5, UR4, 0x18 ;  /* 0x0000000405047291 */ /* 0x001fcc000f8ec03f */
[----:B------:R-:W-:-:S04]  /*125e0*/  IMAD.U32 R17, RZ, RZ, UR4 ;  /* 0x00000004ff117e24 */ /* 0x000fc8000f8e00ff */
[----:B------:R-:W-:Y:S01]  /*125f0*/  IMAD R37, R36, 0x2, R17 ;  /* 0x0000000224257824 */ /* 0x000fe200078e0211 */
[----:B--2---:R-:W-:-:S05]  /*12600*/  LOP3.LUT R4, R4, 0x2, RZ, 0xfc, !PT ;  /* 0x0000000204047812 */ /* 0x004fca00078efcff */
[----:B------:R0:W-:Y:S04]  /*12610*/  STL [R1+0x28], R4 ;  /* 0x0000280401007387 */ /* 0x0001e80000100800 */
[----:B------:R0:W-:Y:S02]  /*12620*/  STL [R1+0x24], RZ ;  /* 0x000024ff01007387 */ /* 0x0001e40000100800 */
.L_x_1427:
[----:B------:R-:W-:Y:S05]  /*12630*/  YIELD ;  /* 0x0000000000007946 */ /* 0x000fea0003800000 */
[----:B------:R-:W-:Y:S01]  /*12640*/  ULDC.64 UR4, c[0x0][0xa28] ;  /* 0x00028a0000047ab9 */ /* 0x000fe20000000a00 */
[----:B------:R-:W-:Y:S01]  /*12650*/  IMAD.MOV.U32 R19, RZ, RZ, RZ ;  /* 0x000000ffff137224 */ /* 0x000fe200078e00ff */
[----:B------:R-:W-:-:S04]  /*12660*/  ISETP.NE.U32.AND P0, PT, RZ, UR4, PT ;  /* 0x00000004ff007c0c */ /* 0x000fc8000bf05070 */
[----:B------:R-:W-:Y:S01]  /*12670*/  ISETP.NE.AND.EX P0, PT, RZ, UR5, PT, P0 ;  /* 0x00000005ff007c0c */ /* 0x000fe2000bf05300 */
[----:B------:R-:W-:-:S12]  /*12680*/  ULDC.64 UR4, c[0x0][0xa18] ;  /* 0x0002860000047ab9 */ /* 0x000fd80000000a00 */
[----:B-1----:R-:W1:Y:S02]  /*12690*/  @P0 LDC.64 R2, c[0x0][0xa28] ;  /* 0x00028a00ff020b82 */ /* 0x002e640000000a00 */
[----:B-1----:R-:W-:-:S05]  /*126a0*/  @P0 IMAD.WIDE R2, R27, 0x4, R2 ;  /* 0x000000041b020825 */ /* 0x002fca00078e0202 */
[----:B--2---:R1:W2:Y:S01]  /*126b0*/  @P0 LDG.E R19, desc[UR36][R2.64] ;  /* 0x0000002402130981 */ /* 0x0042a2000c1e1900 */
[----:B------:R-:W-:Y:S01]  /*126c0*/  ISETP.NE.U32.AND P0, PT, RZ, UR4, PT ;  /* 0x00000004ff007c0c */ /* 0x000fe2000bf05070 */
[----:B------:R-:W-:Y:S01]  /*126d0*/  IMAD.MOV.U32 R35, RZ, RZ, RZ ;  /* 0x000000ffff237224 */ /* 0x000fe200078e00ff */
[----:B------:R-:W-:Y:S02]  /*126e0*/  LOP3.LUT R16, R16, 0xffffff7f, RZ, 0xc0, !PT ;  /* 0xffffff7f10107812 */ /* 0x000fe400078ec0ff */
[----:B------:R-:W-:Y:S01]  /*126f0*/  ISETP.NE.AND.EX P1, PT, RZ, UR5, PT, P0 ;  /* 0x00000005ff007c0c */ /* 0x000fe2000bf25300 */
[----:B------:R-:W-:Y:S02]  /*12700*/  ULDC.64 UR4, c[0x0][0xa00] ;  /* 0x0002800000047ab9 */ /* 0x000fe40000000a00 */
[----:B------:R-:W-:Y:S01]  /*12710*/  ISETP.NE.U32.AND P0, PT, RZ, UR4, PT ;  /* 0x00000004ff007c0c */ /* 0x000fe2000bf05070 */
[----:B-1----:R-:W1:Y:S03]  /*12720*/  LDC.64 R2, c[0x0][0xa00] ;  /* 0x00028000ff027b82 */ /* 0x002e660000000a00 */
[----:B------:R-:W-:Y:S01]  /*12730*/  ISETP.NE.AND.EX P2, PT, RZ, UR5, PT, P0 ;  /* 0x00000005ff007c0c */ /* 0x000fe2000bf45300 */
[----:B------:R-:W-:-:S05]  /*12740*/  ULDC.64 UR4, c[0x0][0x418] ;  /* 0x0001060000047ab9 */ /* 0x000fca0000000a00 */
[----:B0-----:R-:W0:Y:S07]  /*12750*/  @P1 LDC.64 R4, c[0x0][0xa18] ;  /* 0x00028600ff041b82 */ /* 0x001e2e0000000a00 */
[----:B------:R-:W-:Y:S01]  /*12760*/  @P2 LOP3.LUT R16, R16, 0x80, RZ, 0xfc, !PT ;  /* 0x0000008010102812 */ /* 0x000fe200078efcff */
[----:B-1----:R-:W-:-:S05]  /*12770*/  IMAD.WIDE R2, R27, 0x4, R2 ;  /* 0x000000041b027825 */ /* 0x002fca00078e0202 */
[----:B------:R1:W5:Y:S01]  /*12780*/  @P2 LDG.E R35, desc[UR36][R2.64] ;  /* 0x0000002402232981 */ /* 0x000362000c1e1900 */
[----:B0-----:R-:W-:-:S05]  /*12790*/  @P1 IMAD.WIDE R4, R27, 0x4, R4 ;  /* 0x000000041b041825 */ /* 0x001fca00078e0204 */
[----:B------:R1:W5:Y:S01]  /*127a0*/  @P1 LDG.E R29, desc[UR36][R4.64] ;  /* 0x00000024041d1981 */ /* 0x000362000c1e1900 */
[----:B------:R-:W-:-:S03]  /*127b0*/  UISETP.NE.U32.AND UP0, UPT, UR4, URZ, UPT ;  /* 0x0000003f0400728c */ /* 0x000fc6000bf05070 */
[----:B------:R-:W-:Y:S01]  /*127c0*/  ULDC UR4, c[0x0][0x424] ;  /* 0x0001090000047ab9 */ /* 0x000fe20000000800 */
[----:B------:R-:W-:-:S03]  /*127d0*/  UISETP.NE.AND.EX UP0, UPT, UR5, URZ, UPT, UP0 ;  /* 0x0000003f0500728c */ /* 0x000fc6000bf05300 */
[----:B------:R-:W-:Y:S01]  /*127e0*/  ULDC UR5, c[0x0][0x2f0] ;  /* 0x0000bc0000057ab9 */ /* 0x000fe20000000800 */
[----:B------:R-:W-:-:S04]  /*127f0*/  USEL UR4, UR4, 0x1, UP0 ;  /* 0x0000000104047887 */ /* 0x000fc80008000000 */
[----:B------:R-:W-:-:S06]  /*12800*/  UIMAD UR4, UR4, UR5, URZ ;  /* 0x00000005040472a4 */ /* 0x000fcc000f8e023f */
[----:B------:R-:W-:Y:S01]  /*12810*/  IMAD.U32 R0, RZ, RZ, UR4 ;  /* 0x00000004ff007e24 */ /* 0x000fe2000f8e00ff */
[----:B--2---:R1:W-:Y:S01]  /*12820*/  STL [R1+0x4], R19 ;  /* 0x0000041301007387 */ /* 0x0043e20000100800 */
[----:B---3--:R-:W-:Y:S05]  /*12830*/  @P1 BRA `(.L_x_1357) ;  /* 0x0000000000181947 */ /* 0x008fea0003800000 */
[----:B------:R-:W-:Y:S02]  /*12840*/  ULDC UR4, c[0x0][0x288] ;  /* 0x0000a20000047ab9 */ /* 0x000fe40000000800 */
[----:B-----5:R-:W-:Y:S01]  /*12850*/  IMAD.U32 R29, RZ, RZ, UR4 ;  /* 0x00000004ff1d7e24 */ /* 0x020fe2000f8e00ff */
[----:B------:R-:W-:Y:S06]  /*12860*/  @!P2 BRA `(.L_x_1357) ;  /* 0x00000000000ca947 */ /* 0x000fec0003800000 */
[----:B-1----:R-:W2:Y:S04]  /*12870*/  LDG.E R4, desc[UR36][R2.64] ;  /* 0x0000002402047981 */ /* 0x002ea8000c1e1900 */
[----:B------:R-:W2:Y:S02]  /*12880*/  LDG.E R29, desc[UR36][R2.64+0x4] ;  /* 0x00000424021d7981 */ /* 0x000ea4000c1e1900 */
[----:B--2---:R-:W-:-:S07]  /*12890*/  IMAD.IADD R29, R29, 0x1, -R4 ;  /* 0x000000011d1d7824 */ /* 0x004fce00078e0a04 */
.L_x_1357:
[----:B------:R-:W-:Y:S02]  /*128a0*/  ULDC.64 UR4, c[0x0][0xa20] ;  /* 0x0002880000047ab9 */ /* 0x000fe40000000a00 */
[----:B------:R-:W-:-:S04]  /*128b0*/  ISETP.NE.U32.AND P0, PT, RZ, UR4, PT ;  /* 0x00000004ff007c0c */ /* 0x000fc8000bf05070 */
[----:B------:R-:W-:-:S13]  /*128c0*/  ISETP.NE.AND.EX P0, PT, RZ, UR5, PT, P0 ;  /* 0x00000005ff007c0c */ /* 0x000fda000bf05300 */
[----:B------:R-:W-:Y:S05]  /*128d0*/  @!P0 BRA `(.L_x_1358) ;  /* 0x0000000000108947 */ /* 0x000fea0003800000 */
[----:B-1----:R-:W0:Y:S02]  /*128e0*/  LDC.64 R2, c[0x0][0xa20] ;  /* 0x00028800ff027b82 */ /* 0x002e240000000a00 */
[----:B0-----:R-:W-:-:S05]  /*128f0*/  IMAD.WIDE R2, R27, 0x4, R2 ;  /* 0x000000041b027825 */ /* 0x001fca00078e0202 */
[----:B------:R0:W5:Y:S01]  /*12900*/  LDG.E R0, desc[UR36][R2.64] ;  /* 0x0000002402007981 */ /* 0x000162000c1e1900 */
[----:B------:R-:W-:Y:S05]  /*12910*/  BRA `(.L_x_1359) ;  /* 0x0000000000247947 */ /* 0x000fea0003800000 */
.L_x_1358:
[----:B------:R-:W-:Y:S02]  /*12920*/  ULDC.64 UR4, c[0x0][0xa08] ;  /* 0x0002820000047ab9 */ /* 0x000fe40000000a00 */
[----:B------:R-:W-:-:S04]  /*12930*/  ISETP.NE.U32.AND P0, PT, RZ, UR4, PT ;  /* 0x00000004ff007c0c */ /* 0x000fc8000bf05070 */
[----:B------:R-:W-:-:S13]  /*12940*/  ISETP.NE.AND.EX P0, PT, RZ, UR5, PT, P0 ;  /* 0x00000005ff007c0c */ /* 0x000fda000bf05300 */
[----:B------:R-:W-:Y:S05]  /*12950*/  @!P0 BRA `(.L_x_1359) ;  /* 0x0000000000148947 */ /* 0x000fea0003800000 */
[----:B-1----:R-:W0:Y:S02]  /*12960*/  LDC.64 R2, c[0x0][0xa08] ;  /* 0x00028200ff027b82 */ /* 0x002e240000000a00 */
[----:B0-----:R-:W-:-:S05]  /*12970*/  IMAD.WIDE R2, R27, 0x4, R2 ;  /* 0x000000041b027825 */ /* 0x001fca00078e0202 */
[----:B------:R-:W2:Y:S04]  /*12980*/  LDG.E R0, desc[UR36][R2.64] ;  /* 0x0000002402007981 */ /* 0x000ea8000c1e1900 */
[----:B------:R-:W2:Y:S02]  /*12990*/  LDG.E R5, desc[UR36][R2.64+0x4] ;  /* 0x0000042402057981 */ /* 0x000ea4000c1e1900 */
[----:B--2---:R-:W-:-:S07]  /*129a0*/  IMAD.IADD R0, R5, 0x1, -R0 ;  /* 0x0000000105007824 */ /* 0x004fce00078e0a00 */
.L_x_1359:
[----:B01----:R-:W0:Y:S01]  /*129b0*/  LDC R2, c[0x0][0x448] ;  /* 0x00011200ff027b82 */ /* 0x003e220000000800 */
[----:B-----5:R-:W-:Y:S01]  /*129c0*/  IMAD.IADD R30, R0, 0x1, -R19 ;  /* 0x00000001001e7824 */ /* 0x020fe200078e0a13 */
[----:B------:R-:W-:Y:S01]  /*129d0*/  LOP3.LUT R16, R16, 0xffffffbf, RZ, 0xc0, !PT ;  /* 0xffffffbf10107812 */ /* 0x000fe200078ec0ff */
[----:B------:R-:W-:-:S03]  /*129e0*/  IMAD.SHL.U32 R25, R25, 0x80, RZ ;  /* 0x0000008019197824 */ /* 0x000fc600078e00ff */
[----:B------:R1:W-:Y:S01]  /*129f0*/  STL [R1], R30 ;  /* 0x0000001e01007387 */ /* 0x0003e20000100800 */
[----:B------:R-:W-:Y:S01]  /*12a00*/  VIADD R4, R25, 0x7f ;  /* 0x0000007f19047836 */ /* 0x000fe20000000000 */
[----:B0-----:R-:W-:Y:S02]  /*12a10*/  ISETP.NE.AND P2, PT, R2, 0x1, PT ;  /* 0x000000010200780c */ /* 0x001fe40003f45270 */
[----:B------:R-:W0:Y:S11]  /*12a20*/  LDC.64 R2, c[0x0][0x9e0] ;  /* 0x00027800ff027b82 */ /* 0x000e360000000a00 */
[----:B------:R-:W2:Y:S01]  /*12a30*/  @P2 LDC R5, c[0x0][0x44c] ;  /* 0x00011300ff052b82 */ /* 0x000ea20000000800 */
[----:B------:R-:W-:-:S07]  /*12a40*/  @P2 LOP3.LUT R16, R16, 0x40, RZ, 0xfc, !PT ;  /* 0x0000004010102812 */ /* 0x000fce00078efcff */
[----:B------:R-:W3:Y:S01]  /*12a50*/  @P2 LDC R6, c[0x0][0x450] ;  /* 0x00011400ff062b82 */ /* 0x000ee20000000800 */
[----:B0-----:R-:W-:Y:S01]  /*12a60*/  ISETP.GE.AND P1, PT, R3, 0x1, PT ;  /* 0x000000010300780c */ /* 0x001fe20003f26270 */
[----:B--2---:R-:W-:-:S05]  /*12a70*/  @P2 IMAD.HI.U32 R5, R4, R5, RZ ;  /* 0x0000000504052227 */ /* 0x004fca00078e00ff */
[----:B---3--:R-:W-:Y:S02]  /*12a80*/  @P2 SHF.R.U32.HI R4, RZ, R6, R5 ;  /* 0x00000006ff042219 */ /* 0x008fe40000011605 */
[----:B------:R-:W-:-:S05]  /*12a90*/  IADD3 R5, R30, 0x1, -R29 ;  /* 0x000000011e057810 */ /* 0x000fca0007ffe81d */
[----:B------:R-:W-:-:S04]  /*12aa0*/  IMAD.IADD R7, R5, 0x1, R4 ;  /* 0x0000000105077824 */ /* 0x000fc800078e0204 */
[----:B------:R-:W-:Y:S01]  /*12ab0*/  IMAD.IADD R2, R7, 0x1, R2 ;  /* 0x0000000107027824 */ /* 0x000fe200078e0202 */
[----:B-1----:R-:W-:Y:S06]  /*12ac0*/  @!P1 BRA `(.L_x_1360) ;  /* 0x0000000000489947 */ /* 0x002fec0003800000 */
[C---:B------:R-:W-:Y:S01]  /*12ad0*/  ISETP.GT.AND P0, PT, R7.reuse, RZ, PT ;  /* 0x000000ff0700720c */ /* 0x040fe20003f04270 */
[----:B------:R-:W-:Y:S01]  /*12ae0*/  BSSY B0, `(.L_x_1361) ;  /* 0x000000e000007945 */ /* 0x000fe20003800000 */
[----:B------:R-:W-:-:S11]  /*12af0*/  VIADD R0, R7, 0xffffffff ;  /* 0xffffffff07007836 */ /* 0x000fd60000000000 */
        /* <DEDUP_REMOVED lines=8> */
.L_x_1362:
[----:B------:R-:W-:-:S13]  /*12b80*/  ISETP.NE.AND P0, PT, R3, 0x1, PT ;  /* 0x000000010300780c */ /* 0x000fda0003f05270 */
[----:B------:R-:W0:Y:S02]  /*12b90*/  @P0 LDC.64 R4, c[0x0][0x9e8] ;  /* 0x00027a00ff040b82 */ /* 0x000e240000000a00 */
[----:B0-----:R-:W-:-:S05]  /*12ba0*/  @P0 IMAD.HI.U32 R4, R0, R4, RZ ;  /* 0x0000000400040227 */ /* 0x001fca00078e00ff */
[----:B------:R-:W-:-:S07]  /*12bb0*/  @P0 SHF.R.U32.HI R0, RZ, R5, R4 ;  /* 0x00000005ff000219 */ /* 0x000fce0000011604 */
.L_x_1363:
[----:B------:R-:W-:Y:S05]  /*12bc0*/  BSYNC B0 ;  /* 0x0000000000007941 */ /* 0x000fea0003800000 */
.L_x_1361:
[----:B------:R-:W-:-:S05]  /*12bd0*/  IMAD R5, R0, R3, R3 ;  /* 0x0000000300057224 */ /* 0x000fca00078e0203 */
[----:B------:R-:W-:-:S07]  /*12be0*/  VIMNMX R2, R2, R5, PT ;  /* 0x0000000502027248 */ /* 0x000fce0003fe0100 */
.L_x_1360:
[----:B------:R-:W0:Y:S01]  /*12bf0*/  @P2 LDC R4, c[0x0][0x44c] ;  /* 0x00011300ff042b82 */ /* 0x000e220000000800 */
[----:B------:R-:W-:Y:S01]  /*12c00*/  VIADD R2, R2, 0x5f ;  /* 0x0000005f02027836 */ /* 0x000fe20000000000 */
[----:B------:R-:W-:Y:S01]  /*12c10*/  ULDC UR4, c[0x0][0x9dc] ;  /* 0x0002770000047ab9 */ /* 0x000fe20000000800 */
[----:B------:R-:W-:-:S05]  /*12c20*/  IMAD.MOV.U32 R0, RZ, RZ, R25 ;  /* 0x000000ffff007224 */ /* 0x000fca00078e0019 */
[----:B------:R-:W1:Y:S01]  /*12c30*/  @P2 LDC R5, c[0x0][0x450] ;  /* 0x00011400ff052b82 */ /* 0x000e620000000800 */
[----:B0-----:R-:W-:-:S05]  /*12c40*/  @P2 IMAD.HI.U32 R4, R25, R4, RZ ;  /* 0x0000000419042227 */ /* 0x001fca00078e00ff */
[----:B-1----:R-:W-:Y:S01]  /*12c50*/  @P2 SHF.R.U32.HI R0, RZ, R5, R4 ;  /* 0x00000005ff002219 */ /* 0x002fe20000011604 */
[----:B------:R-:W-:-:S04]  /*12c60*/  IMAD.HI R4, R2, 0x2aaaaaab, RZ ;  /* 0x2aaaaaab02047827 */ /* 0x000fc800078e02ff */
[----:B------:R-:W-:Y:S01]  /*12c70*/  VIADD R2, R30, 0x5f ;  /* 0x0000005f1e027836 */ /* 0x000fe20000000000 */
[----:B------:R-:W-:-:S03]  /*12c80*/  SHF.R.U32.HI R5, RZ, 0x1f, R4 ;  /* 0x0000001fff057819 */ /* 0x000fc60000011604 */
[----:B------:R-:W-:Y:S01]  /*12c90*/  IMAD.HI R2, R2, 0x2aaaaaab, RZ ;  /* 0x2aaaaaab02027827 */ /* 0x000fe200078e02ff */
[----:B------:R-:W-:-:S04]  /*12ca0*/  LEA.HI.SX32 R4, R4, R5, 0x1c ;  /* 0x0000000504047211 */ /* 0x000fc800078fe2ff */
[----:B------:R-:W-:-:S04]  /*12cb0*/  SHF.R.U32.HI R5, RZ, 0x1f, R2 ;  /* 0x0000001fff057819 */ /* 0x000fc80000011602 */
[----:B------:R-:W-:Y:S02]  /*12cc0*/  LEA.HI.SX32 R5, R2, R5, 0x1c ;  /* 0x0000000502057211 */ /* 0x000fe400078fe2ff */
[----:B------:R-:W-:Y:S02]  /*12cd0*/  IADD3 R2, R0, R30, -R29 ;  /* 0x0000001e00027210 */ /* 0x000fe40007ffe81d */
[----:B------:R-:W-:-:S03]  /*12ce0*/  VIMNMX R22, R5, R4, PT ;  /* 0x0000000405167248 */ /* 0x000fc60003fe0100 */
[----:B------:R-:W-:Y:S02]  /*12cf0*/  VIADD R0, R2, -UR4 ;  /* 0x8000000402007c36 */ /* 0x000fe40008000000 */
[----:B------:R0:W-:Y:S01]  /*12d00*/  STL [R1+0x20], R22 ;  /* 0x0000201601007387 */ /* 0x0001e20000100800 */
[----:B------:R-:W-:Y:S05]  /*12d10*/  @!P1 BRA `(.L_x_1364) ;  /* 0x0000000000449947 */ /* 0x000fea0003800000 */
[----:B------:R-:W-:Y:S01]  /*12d20*/  ISETP.GT.AND P0, PT, R2, -0x1, PT ;  /* 0xffffffff0200780c */ /* 0x000fe20003f04270 */
[----:B------:R-:W-:-:S12]  /*12d30*/  BSSY B0, `(.L_x_1365) ;  /* 0x000000d000007945 */ /* 0x000fd80003800000 */
[----:B------:R-:W-:Y:S05]  /*12d40*/  @P0 BRA `(.L_x_1366) ;  /* 0x00000000001c0947 */ /* 0x000fea0003800000 */
[----:B------:R-:W-:Y:S02]  /*12d50*/  ISETP.NE.AND P0, PT, R3, 0x1, PT ;  /* 0x000000010300780c */ /* 0x000fe40003f05270 */
[----:B------:R-:W-:-:S11]  /*12d60*/  LOP3.LUT R7, RZ, R2, RZ, 0x33, !PT ;  /* 0x00000002ff077212 */ /* 0x000fd600078e33ff */
[----:B------:R-:W1:Y:S02]  /*12d70*/  @P0 LDC.64 R4, c[0x0][0x9e8] ;  /* 0x00027a00ff040b82 */ /* 0x000e640000000a00 */
[----:B-1----:R-:W-:-:S05]  /*12d80*/  @P0 IMAD.HI.U32 R4, R7, R4, RZ ;  /* 0x0000000407040227 */ /* 0x002fca00078e00ff */
[----:B------:R-:W-:-:S04]  /*12d90*/  @P0 SHF.R.U32.HI R7, RZ, R5, R4 ;  /* 0x00000005ff070219 */ /* 0x000fc80000011604 */
[----:B------:R-:W-:Y:S01]  /*12da0*/  LOP3.LUT R2, RZ, R7, RZ, 0x33, !PT ;  /* 0x00000007ff027212 */ /* 0x000fe200078e33ff */
[----:B------:R-:W-:Y:S06]  /*12db0*/  BRA `(.L_x_1367) ;  /* 0x0000000000107947 */ /* 0x000fec0003800000 */
.L_x_1366:
[----:B------:R-:W-:-:S13]  /*12dc0*/  ISETP.NE.AND P0, PT, R3, 0x1, PT ;  /* 0x000000010300780c */ /* 0x000fda0003f05270 */
[----:B------:R-:W1:Y:S02]  /*12dd0*/  @P0 LDC.64 R4, c[0x0][0x9e8] ;  /* 0x00027a00ff040b82 */ /* 0x000e640000000a00 */
[----:B-1----:R-:W-:-:S05]  /*12de0*/  @P0 IMAD.HI.U32 R4, R2, R4, RZ ;  /* 0x0000000402040227 */ /* 0x002fca00078e00ff */
[----:B------:R-:W-:-:S07]  /*12df0*/  @P0 SHF.R.U32.HI R2, RZ, R5, R4 ;  /* 0x00000005ff020219 */ /* 0x000fce0000011604 */
.L_x_1367:
[----:B------:R-:W-:Y:S05]  /*12e00*/  BSYNC B0 ;  /* 0x0000000000007941 */ /* 0x000fea0003800000 */
.L_x_1365:
[----:B------:R-:W-:-:S05]  /*12e10*/  IMAD R3, R2, R3, RZ ;  /* 0x0000000302037224 */ /* 0x000fca00078e02ff */
[----:B------:R-:W-:-:S07]  /*12e20*/  VIMNMX R0, R0, R3, !PT ;  /* 0x0000000300007248 */ /* 0x000fce0007fe0100 */
.L_x_1364:
[----:B------:R-:W-:Y:S01]  /*12e30*/  IMAD.HI R0, R0, 0x2aaaaaab, RZ ;  /* 0x2aaaaaab00007827 */ /* 0x000fe200078e02ff */
[----:B------:R-:W-:Y:S04]  /*12e40*/  BSSY B7, `(.L_x_1368) ;  /* 0x0000377000077945 */ /* 0x000fe80003800000 */
[----:B------:R-:W-:-:S04]  /*12e50*/  SHF.R.U32.HI R3, RZ, 0x1f, R0 ;  /* 0x0000001fff037819 */ /* 0x000fc80000011600 */
[----:B------:R-:W-:-:S04]  /*12e60*/  LEA.HI.SX32 R3, R0, R3, 0x1c ;  /* 0x0000000300037211 */ /* 0x000fc800078fe2ff */
[----:B------:R-:W-:-:S04]  /*12e70*/  VIMNMX R2, RZ, R3, !PT ;  /* 0x00000003ff027248 */ /* 0x000fc80007fe0100 */
[----:B------:R-:W-:Y:S01]  /*12e80*/  ISETP.GT.AND P0, PT, R22, R2, PT ;  /* 0x000000021600720c */ /* 0x000fe20003f04270 */
[----:B------:R1:W-:-:S12]  /*12e90*/  STL [R1+0x8], R2 ;  /* 0x0000080201007387 */ /* 0x0003d80000100800 */
[----:B-1----:R-:W-:Y:S05]  /*12ea0*/  @P0 BRA `(.L_x_1369) ;  /* 0x0000000000440947 */ /* 0x002fea0003800000 */
[----:B------:R-:W1:Y:S02]  /*12eb0*/  S2R R2, SR_TID.X ;  /* 0x0000000000027919 */ /* 0x000e640000002100 */
[----:B-1----:R-:W-:-:S04]  /*12ec0*/  LOP3.LUT R2, R2, 0x7f, RZ, 0xc0, !PT ;  /* 0x0000007f02027812 */ /* 0x002fc800078ec0ff */
[----:B------:R-:W-:-:S13]  /*12ed0*/  ISETP.NE.AND P0, PT, R2, RZ, PT ;  /* 0x000000ff0200720c */ /* 0x000fda0003f05270 */
[----:B------:R-:W-:Y:S05]  /*12ee0*/  @P0 BRA `(.L_x_1370) ;  /* 0x0000003400b00947 */ /* 0x000fea0003800000 */
[----:B------:R-:W1:Y:S01]  /*12ef0*/  S2R R5, SR_LANEID ;  /* 0x0000000000057919 */ /* 0x000e620000000000 */
[----:B------:R-:W-:Y:S01]  /*12f00*/  VOTEU.ANY UR4, UPT, PT ;  /* 0x0000000000047886 */ /* 0x000fe200038e0100 */
[----:B------:R-:W2:Y:S01]  /*12f10*/  LDC.64 R2, c[0x0][0xc60] ;  /* 0x00031800ff027b82 */ /* 0x000ea20000000a00 */
[----:B------:R-:W1:Y:S02]  /*12f20*/  FLO.U32 R0, UR4 ;  /* 0x0000000400007d00 */ /* 0x000e6400080e0000 */
[----:B-1----:R-:W-:-:S06]  /*12f30*/  ISETP.EQ.U32.AND P0, PT, R0, R5, PT ;  /* 0x000000050000720c */ /* 0x002fcc0003f02070 */
[----:B------:R-:W2:Y:S07]  /*12f40*/  POPC R5, UR4 ;  /* 0x0000000400057d09 */ /* 0x000eae0008000000 */
[----:B--2---:R-:W2:Y:S01]  /*12f50*/  @P0 ATOMG.E.ADD.STRONG.GPU PT, R3, desc[UR36][R2.64], R5 ;  /* 0x00000005020309a8 */ /* 0x004ea200081ee1e4 */
[----:B------:R-:W1:Y:S02]  /*12f60*/  S2R R4, SR_LTMASK ;  /* 0x0000000000047919 */ /* 0x000e640000003900 */
[----:B-1----:R-:W-:-:S04]  /*12f70*/  LOP3.LUT R4, R4, UR4, RZ, 0xc0, !PT ;  /* 0x0000000404047c12 */ /* 0x002fc8000f8ec0ff */
[----:B------:R-:W1:Y:S01]  /*12f80*/  POPC R7, R4 ;  /* 0x0000000400077309 */ /* 0x000e620000000000 */
[----:B--2---:R-:W1:Y:S02]  /*12f90*/  SHFL.IDX PT, R0, R3, R0, 0x1f ;  /* 0x00001f0003007589 */ /* 0x004e6400000e0000 */
[----:B-1----:R-:W-:Y:S01]  /*12fa0*/  IADD3 R24, R0, UR38, R7 ;  /* 0x0000002600187c10 */ /* 0x002fe2000fffe007 */
[----:B------:R-:W-:Y:S06]  /*12fb0*/  BRA `(.L_x_1370) ;  /* 0x00000034007c7947 */ /* 0x000fec0003800000 */
.L_x_1369:
        /* <DEDUP_REMOVED lines=8> */
[----:B------:R-:W-:Y:S02]  /*13040*/  IMAD.U32 R4, RZ, RZ, UR6 ;  /* 0x00000006ff047e24 */ /* 0x000fe4000f8e00ff */
[----:B------:R-:W1:Y:S01]  /*13050*/  LDC.64 R2, c[0x4][R2] ;  /* 0x0100000002027b82 */ /* 0x000e620000000a00 */
        /* <DEDUP_REMOVED lines=9> */
[----:B01----:R-:W-:Y:S05]  /*130f0*/  CALL.ABS.NOINC R2 ;  /* 0x0000000002007343 */ /* 0x003fea0003c00000 */
.L_x_1372:
[----:B------:R-:W-:Y:S05]  /*13100*/  BSYNC B6 ;  /* 0x0000000000067941 */ /* 0x000fea0003800000 */
.L_x_1371:
        /* <DEDUP_REMOVED lines=10> */
[----:B------:R-:W-:Y:S01]  /*131b0*/  MOV R10, UR4 ;  /* 0x00000004000a7c02 */ /* 0x000fe20008000f00 */
[----:B------:R-:W-:Y:S02]  /*131c0*/  IMAD.U32 R5, RZ, RZ, UR7 ;  /* 0x00000007ff057e24 */ /* 0x000fe4000f8e00ff */
[----:B------:R-:W-:Y:S02]  /*131d0*/  IMAD.U32 R6, RZ, RZ, UR8 ;  /* 0x00000008ff067e24 */ /* 0x000fe4000f8e00ff */
[----:B------:R-:W-:-:S02]  /*131e0*/  IMAD.U32 R7, RZ, RZ, UR9 ;  /* 0x00000009ff077e24 */ /* 0x000fc4000f8e00ff */
[----:B------:R-:W-:Y:S02]  /*131f0*/  IMAD.U32 R11, RZ, RZ, UR5 ;  /* 0x00000005ff0b7e24 */ /* 0x000fe4000f8e00ff */
[----:B------:R-:W-:Y:S02]  /*13200*/  IMAD.MOV.U32 R8, RZ, RZ, 0x70 ;  /* 0x00000070ff087424 */ /* 0x000fe400078e00ff */
[----:B------:R-:W-:Y:S02]  /*13210*/  IMAD.MOV.U32 R12, RZ, RZ, 0x1 ;  /* 0x00000001ff0c7424 */ /* 0x000fe400078e00ff */
[----:B-1----:R-:W-:-:S07]  /*13220*/  IMAD.MOV.U32 R13, RZ, RZ, RZ ;  /* 0x000000ffff0d7224 */ /* 0x002fce00078e00ff */
[----:B------:R-:W-:-:S07]  /*13230*/  LEPC R20, `(.L_x_1375) ;  /* 0x000000001014794e */ /* 0x000fce0000000000 */
[----:B0-2---:R-:W-:Y:S05]  /*13240*/  CALL.ABS.NOINC R2 ;  /* 0x0000000002007343 */ /* 0x005fea0003c00000 */
.L_x_1375:
[----:B------:R0:W1:Y:S01]  /*13250*/  LDC.64 R2, c[0x4][R18] ;  /* 0x0100000012027b82 */ /* 0x0000620000000a00 */
[----:B------:R-:W-:Y:S01]  /*13260*/  ULDC.64 UR6, c[0x4][0x88] ;  /* 0x0100220000067ab9 */ /* 0x000fe20000000a00 */
[----:B------:R-:W-:Y:S01]  /*13270*/  ULDC.64 UR8, c[0x4][0x90] ;  /* 0x0100240000087ab9 */ /* 0x000fe20000000a00 */
[----:B------:R-:W-:Y:S01]  /*13280*/  ULDC.64 UR4, c[0x4][0x18] ;  /* 0x0100060000047ab9 */ /* 0x000fe20000000a00 */
[----:B------:R-:W-:Y:S02]  /*13290*/  IMAD.U32 R4, RZ, RZ, UR6 ;  /* 0x00000006ff047e24 */ /* 0x000fe4000f8e00ff */
[----:B------:R-:W-:Y:S02]  /*132a0*/  IMAD.U32 R5, RZ, RZ, UR7 ;  /* 0x00000007ff057e24 */ /* 0x000fe4000f8e00ff */
[----:B------:R-:W-:Y:S02]  /*132b0*/  IMAD.U32 R6, RZ, RZ, UR8 ;  /* 0x00000008ff067e24 */ /* 0x000fe4000f8e00ff */
[----:B------:R-:W-:-:S02]  /*132c0*/  IMAD.U32 R7, RZ, RZ, UR9 ;  /* 0x00000009ff077e24 */ /* 0x000fc4000f8e00ff */
[----:B------:R-:W-:Y:S02]  /*132d0*/  IMAD.U32 R10, RZ, RZ, UR4 ;  /* 0x00000004ff0a7e24 */ /* 0x000fe4000f8e00ff */
[----:B------:R-:W-:Y:S02]  /*132e0*/  IMAD.U32 R11, RZ, RZ, UR5 ;  /* 0x00000005ff0b7e24 */ /* 0x000fe4000f8e00ff */
[----:B------:R-:W-:Y:S02]  /*132f0*/  IMAD.MOV.U32 R8, RZ, RZ, 0x70 ;  /* 0x00000070ff087424 */ /* 0x000fe400078e00ff */
[----:B------:R-:W-:Y:S02]  /*13300*/  IMAD.MOV.U32 R12, RZ, RZ, 0x1 ;  /* 0x00000001ff0c7424 */ /* 0x000fe400078e00ff */
[----:B0-----:R-:W-:-:S07]  /*13310*/  IMAD.MOV.U32 R13, RZ, RZ, RZ ;  /* 0x000000ffff0d7224 */ /* 0x001fce00078e00ff */
[----:B------:R-:W-:-:S07]  /*13320*/  LEPC R20, `(.L_x_1374) ;  /* 0x000000001014794e */ /* 0x000fce0000000000 */
[----:B-1----:R-:W-:Y:S05]  /*13330*/  CALL.ABS.NOINC R2 ;  /* 0x0000000002007343 */ /* 0x002fea0003c00000 */
.L_x_1374:
[----:B------:R-:W-:Y:S05]  /*13340*/  BSYNC B6 ;  /* 0x0000000000067941 */ /* 0x000fea0003800000 */
.L_x_1373:
[----:B------:R-:W-:Y:S01]  /*13350*/  ULDC.64 UR4, c[0x0][0x9f8] ;  /* 0x00027e0000047ab9 */ /* 0x000fe20000000a00 */
[----:B------:R-:W-:Y:S01]  /*13360*/  IMAD.MOV.U32 R31, RZ, RZ, R27 ;  /* 0x000000ffff1f7224 */ /* 0x000fe200078e001b */
[----:B------:R-:W-:Y:S01]  /*13370*/  ISETP.NE.U32.AND P0, PT, RZ, UR4, PT ;  /* 0x00000004ff007c0c */ /* 0x000fe2000bf05070 */
[----:B------:R-:W1:Y:S01]  /*13380*/  S2R R18, SR_TID.X ;  /* 0x0000000000127919 */ /* 0x000e620000002100 */
[----:B------:R-:W2:Y:S01]  /*13390*/  LDC R6, c[0x0][0x430] ;  /* 0x00010c00ff067b82 */ /* 0x000ea20000000800 */
[----:B0-----:R-:W-:Y:S01]  /*133a0*/  VIADD R22, R22, 0xffffffff ;  /* 0xffffffff16167836 */ /* 0x001fe20000000000 */
[----:B------:R-:W-:Y:S01]  /*133b0*/  ISETP.NE.AND.EX P0, PT, RZ, UR5, PT, P0 ;  /* 0x00000005ff007c0c */ /* 0x000fe2000bf05300 */
[----:B------:R-:W-:-:S12]  /*133c0*/  ULDC UR4, c[0x0][0x2f4] ;  /* 0x0000bd0000047ab9 */ /* 0x000fd80000000800 */
[----:B------:R-:W0:Y:S01]  /*133d0*/  @P0 LDC.64 R2, c[0x0][0x9f8] ;  /* 0x00027e00ff020b82 */ /* 0x000e220000000a00 */
[----:B-1----:R-:W-:-:S04]  /*133e0*/  LOP3.LUT R18, R18, 0x7f, RZ, 0xc0, !PT ;  /* 0x0000007f12127812 */ /* 0x002fc800078ec0ff */
[----:B------:R-:W-:Y:S01]  /*133f0*/  SHF.R.U32.HI R20, RZ, 0x3, R18 ;  /* 0x00000003ff147819 */ /* 0x000fe20000011612 */
[----:B0-----:R-:W-:-:S05]  /*13400*/  @P0 IMAD.WIDE R2, R27, 0x4, R2 ;  /* 0x000000041b020825 */ /* 0x001fca00078e0202 */
[----:B------:R0:W3:Y:S01]  /*13410*/  @P0 LDG.E R31, desc[UR36][R2.64] ;  /* 0x00000024021f0981 */ /* 0x0000e2000c1e1900 */
[----:B--2---:R-:W-:Y:S02]  /*13420*/  ISETP.NE.AND P1, PT, R6, 0x1, PT ;  /* 0x000000010600780c */ /* 0x004fe40003f25270 */
[----:B------:R-:W-:Y:S01]  /*13430*/  LOP3.LUT R16, R16, 0xffffffdf, RZ, 0xc0, !PT ;  /* 0xffffffdf10107812 */ /* 0x000fe200078ec0ff */
[----:B------:R-:W1:Y:S10]  /*13440*/  S2R R18, SR_TID.X ;  /* 0x0000000000127919 */ /* 0x000e740000002100 */
[----:B------:R-:W2:Y:S01]  /*13450*/  @P1 LDC R4, c[0x0][0x434] ;  /* 0x00010d00ff041b82 */ /* 0x000ea20000000800 */
[----:B------:R-:W-:-:S02]  /*13460*/  ISETP.GE.AND P2, PT, R32, UR4, PT ;  /* 0x0000000420007c0c */ /* 0x000fc4000bf46270 */
[----:B------:R-:W-:-:S05]  /*13470*/  @P1 LOP3.LUT R16, R16, 0x20, RZ, 0xfc, !PT ;  /* 0x0000002010101812 */ /* 0x000fca00078efcff */
[----:B------:R-:W4:Y:S01]  /*13480*/  @P1 LDC R0, c[0x0][0x438] ;  /* 0x00010e00ff001b82 */ /* 0x000f220000000800 */
[----:B-1----:R-:W-:-:S05]  /*13490*/  IMAD.SHL.U32 R18, R18, 0x10, RZ ;  /* 0x0000001012127824 */ /* 0x002fca00078e00ff */
[----:B------:R-:W-:-:S05]  /*134a0*/  LOP3.LUT R18, R20, 0x70, R18, 0xf8, !PT ;  /* 0x0000007014127812 */ /* 0x000fca00078ef812 */
[----:B------:R-:W-:-:S05]  /*134b0*/  IMAD R5, R22, 0x60, R18 ;  /* 0x0000006016057824 */ /* 0x000fca00078e0212 */
[C---:B------:R-:W-:Y:S01]  /*134c0*/  ISETP.GE.AND P0, PT, R5.reuse, R30, PT ;  /* 0x0000001e0500720c */ /* 0x040fe20003f06270 */
[----:B------:R-:W-:-:S03]  /*134d0*/  IMAD.IADD R5, R5, 0x1, R19 ;  /* 0x0000000105057824 */ /* 0x000fc600078e0213 */
[----:B------:R-:W-:Y:S01]  /*134e0*/  ISETP.GT.U32.OR P0, PT, R18, 0x5f, P0 ;  /* 0x0000005f1200780c */ /* 0x000fe20000704470 */
[----:B--2---:R-:W-:-:S04]  /*134f0*/  @P1 IMAD.HI.U32 R7, R5, R4, RZ ;  /* 0x0000000405071227 */ /* 0x004fc800078e00ff */
[----:B------:R-:W-:Y:S01]  /*13500*/  IMAD.MOV.U32 R4, RZ, RZ, R5 ;  /* 0x000000ffff047224 */ /* 0x000fe200078e0005 */
[----:B----4-:R-:W-:-:S05]  /*13510*/  @P1 SHF.R.U32.HI R4, RZ, R0, R7 ;  /* 0x00000000ff041219 */ /* 0x010fca0000011607 */
[--C-:B------:R-:W-:Y:S02]  /*13520*/  IMAD.MOV R0, RZ, RZ, -R4.reuse ;  /* 0x000000ffff007224 */ /* 0x100fe400078e0a04 */
[----:B0-----:R-:W0:Y:S02]  /*13530*/  @!P0 LDC.64 R2, c[0x0][0x428] ;  /* 0x00010a00ff028b82 */ /* 0x001e240000000a00 */
[----:B------:R-:W-:Y:S01]  /*13540*/  IMAD R0, R6, R0, R5 ;  /* 0x0000000006007224 */ /* 0x000fe200078e0205 */
[----:B------:R-:W-:Y:S02]  /*13550*/  @!P0 SHF.R.S32.HI R5, RZ, 0x1f, R4 ;  /* 0x0000001fff058819 */ /* 0x000fe40000011404 */
[----:B------:R-:W-:-:S04]  /*13560*/  LOP3.LUT R16, R16, 0xfffffffb, RZ, 0xc0, !PT ;  /* 0xfffffffb10107812 */ /* 0x000fc800078ec0ff */
[----:B------:R-:W-:-:S04]  /*13570*/  @P2 LOP3.LUT R16, R16, 0x4, RZ, 0xfc, !PT ;  /* 0x0000000410102812 */ /* 0x000fc800078efcff */
[----:B------:R-:W-:Y:S01]  /*13580*/  LOP3.LUT R16, R16, 0xfffffffe, RZ, 0xc0, !PT ;  /* 0xfffffffe10107812 */ /* 0x000fe200078ec0ff */
[----:B------:R-:W-:-:S03]  /*13590*/  UMOV UR5, 0xffffffff ;  /* 0xffffffff00057882 */ /* 0x000fc60000000000 */
[----:B------:R-:W-:Y:S02]  /*135a0*/  LOP3.LUT R16, R16, 0xfffffffd, RZ, 0xc0, !PT ;  /* 0xfffffffd10107812 */ /* 0x000fe400078ec0ff */
[----:B---3--:R-:W-:Y:S01]  /*135b0*/  SHF.R.S32.HI R6, RZ, 0x1f, R31 ;  /* 0x0000001fff067819 */ /* 0x008fe2000001141f */
[----:B0-----:R-:W-:-:S04]  /*135c0*/  @!P0 IMAD.WIDE.U32 R4, R31, R2, R4 ;  /* 0x000000021f048225 */ /* 0x001fc800078e0004 */
[----:B------:R0:W-:Y:S02]  /*135d0*/  STL [R1+0xc], R6 ;  /* 0x00000c0601007387 */ /* 0x0001e40000100800 */
[----:B0-----:R-:W-:-:S04]  /*135e0*/  @!P0 IMAD R6, R6, R2, RZ ;  /* 0x0000000206068224 */ /* 0x001fc800078e02ff */
[----:B------:R-:W-:Y:S02]  /*135f0*/  @!P0 IMAD R6, R31, R3, R6 ;  /* 0x000000031f068224 */ /* 0x000fe400078e0206 */
[----:B------:R-:W0:Y:S02]  /*13600*/  @!P0 LDC.64 R2, c[0x0][0x418] ;  /* 0x00010600ff028b82 */ /* 0x000e240000000a00 */
[----:B------:R-:W-:Y:S01]  /*13610*/  @!P0 IMAD.IADD R6, R5, 0x1, R6 ;  /* 0x0000000105068824 */ /* 0x000fe200078e0206 */
[----:B0-----:R-:W-:-:S04]  /*13620*/  @!P0 LEA R2, P1, R4, R2, 0x2 ;  /* 0x0000000204028211 */ /* 0x001fc800078210ff */
[----:B------:R-:W-:Y:S01]  /*13630*/  @!P0 LEA.HI.X R3, R4, R3, R6, 0x2, P1 ;  /* 0x0000000304038211 */ /* 0x000fe200008f1406 */
[----:B------:R-:W-:Y:S01]  /*13640*/  IMAD.MOV.U32 R4, RZ, RZ, RZ ;  /* 0x000000ffff047224 */ /* 0x000fe200078e00ff */
[----:B------:R-:W-:-:S05]  /*13650*/  ISETP.GE.AND P1, PT, R34, UR4, PT ;  /* 0x0000000422007c0c */ /* 0x000fca000bf26270 */
[----:B------:R0:W5:Y:S01]  /*13660*/  @!P0 LDG.E R4, desc[UR36][R2.64] ;  /* 0x0000002402048981 */ /* 0x000162000c1e1900 */
[----:B------:R-:W-:-:S07]  /*13670*/  ISETP.GE.AND P0, PT, R33, UR4, PT ;  /* 0x0000000421007c0c */ /* 0x000fce000bf06270 */
[----:B------:R-:W-:-:S06]  /*13680*/  @P1 LOP3.LUT R16, R16, 0x2, RZ, 0xfc, !PT ;  /* 0x0000000210101812 */ /* 0x000fcc00078efcff */
[----:B------:R-:W-:Y:S01]  /*13690*/  @P0 LOP3.LUT R16, R16, 0x1, RZ, 0xfc, !PT ;  /* 0x0000000110100812 */ /* 0x000fe200078efcff */
[----:B0-----:R-:W-:Y:S06]  /*136a0*/  BRA.DIV UR5, `(.L_x_1376) ;  /* 0x0000004205887947 */ /* 0x001fec000b800000 */
.L_x_1444:
[----:B------:R-:W2:Y:S01]  /*136b0*/  LDL R2, [R1+0x28] ;  /* 0x0000280001027983 */ /* 0x000ea20000100800 */
[----:B------:R-:W-:Y:S02]  /*136c0*/  ISETP.GT.U32.AND P1, PT, R18, 0x5f, PT ;  /* 0x0000005f1200780c */ /* 0x000fe40003f24070 */
[----:B------:R-:W-:Y:S02]  /*136d0*/  LOP3.LUT R16, R16, 0xffffffef, RZ, 0xc0, !PT ;  /* 0xffffffef10107812 */ /* 0x000fe400078ec0ff */
[----:B------:R-:W-:Y:S02]  /*136e0*/  SHF.R.S32.HI R30, RZ, 0x1f, R26 ;  /* 0x0000001fff1e7819 */ /* 0x000fe4000001141a */
[----:B------:R-:W-:-:S07]  /*136f0*/  LOP3.LUT R16, R16, 0xfffffff7, RZ, 0xc0, !PT ;  /* 0xfffffff710107812 */ /* 0x000fce00078ec0ff */
[----:B------:R-:W-:Y:S02]  /*13700*/  @P1 LOP3.LUT R16, R16, 0x8, RZ, 0xfc, !PT ;  /* 0x0000000810101812 */ /* 0x000fe400078efcff */
[----:B--2---:R-:W-:-:S13]  /*13710*/  ISETP.NE.AND P0, PT, R2, 0x3, PT ;  /* 0x000000030200780c */ /* 0x004fda0003f05270 */
[----:B------:R-:W-:Y:S01]  /*13720*/  @P0 LOP3.LUT R16, R16, 0x10, RZ, 0xfc, !PT ;  /* 0x0000001010100812 */ /* 0x000fe200078efcff */
[----:B------:R-:W-:Y:S06]  /*13730*/  @!P0 BRA `(.L_x_1377) ;  /* 0x0000000000048947 */ /* 0x000fec0003800000 */
[----:B------:R-:W-:Y:S01]  /*13740*/  BPT.TRAP 0x1 ;  /* 0x000000040000795c */ /* 0x000fe20000300000 */
.L_x_1377:
        /* <DEDUP_REMOVED lines=25> */
.L_x_1445:
[----:B------:R-:W-:Y:S05]  /*138e0*/  BSYNC B0 ;  /* 0x0000000000007941 */ /* 0x000fea0003800000 */
.L_x_1378:
[----:B------:R-:W2:Y:S01]  /*138f0*/  LDL R9, [R1] ;  /* 0x0000000001097983 */ /* 0x000ea20000100800 */
[----:B------:R-:W-:Y:S01]  /*13900*/  ULDC.64 UR4, c[0x0][0x300] ;  /* 0x0000c00000047ab9 */ /* 0x000fe20000000a00 */
[----:B------:R-:W-:Y:S01]  /*13910*/  LOP3.LUT P4, RZ, R16, 0x4, RZ, 0xc0, !PT ;  /* 0x0000000410ff7812 */ /* 0x000fe2000788c0ff */
[----:B------:R-:W-:Y:S01]  /*13920*/  IMAD R5, R5, UR4, RZ ;  /* 0x0000000405057c24 */ /* 0x000fe2000f8e02ff */
[----:B------:R-:W1:Y:S01]  /*13930*/  S2R R8, SR_TID.X ;  /* 0x0000000000087919 */ /* 0x000e620000002100 */
[----:B0-----:R-:W-:Y:S01]  /*13940*/  IMAD.WIDE.U32 R2, R0, UR4, RZ ;  /* 0x0000000400027c25 */ /* 0x001fe2000f8e00ff */
        /* <DEDUP_REMOVED lines=16> */
[----:B------:R-:W-:Y:S01]  /*13a50*/  IMAD.IADD R0, R3, 0x1, R0 ;  /* 0x0000000103007824 */ /* 0x000fe200078e0200 */
[----:B------:R-:W-:Y:S01]  /*13a60*/  UMOV UR4, 0xffffffff ;  /* 0xffffffff00047882 */ /* 0x000fe20000000000 */
[----:B-1----:R-:W-:-:S03]  /*13a70*/  LOP3.LUT R8, R8, 0x7f, RZ, 0xc0, !PT ;  /* 0x0000007f08087812 */ /* 0x002fc600078ec0ff */
        /* <DEDUP_REMOVED lines=20> */
[----:B------:R-:W-:-:S03]  /*13bc0*/  @P1 IMAD R8, R5, 0x2, R17 ;  /* 0x0000000205081824 */ /* 0x000fc600078e0211 */
        /* <DEDUP_REMOVED lines=47> */
.L_x_1459:
        /* <DEDUP_REMOVED lines=12> */
.L_x_1381:
        /* <DEDUP_REMOVED lines=11> */
.L_x_1382:
[----:B------:R2:W-:Y:S02]  /*14030*/  SYNCS.ARRIVE.TRANS64.A1T0 RZ, [R7+URZ+0x30830], RZ ;  /* 0x030830ff07ff79a7 */ /* 0x0005e4000810003f */
[----:B------:R-:W-:Y:S05]  /*14040*/  WARPSYNC.ALL ;  /* 0x0000000000007948 */ /* 0x000fea0003800000 */
[----:B------:R-:W-:Y:S01]  /*14050*/  ULDC.64 UR4, c[0x0][0x298] ;  /* 0x0000a60000047ab9 */ /* 0x000fe20000000a00 */
[----:B-1----:R-:W-:Y:S01]  /*14060*/  VIADD R2, R17, 0x12400 ;  /* 0x0001240011027836 */ /* 0x002fe20000000000 */
[----:B------:R-:W-:Y:S01]  /*14070*/  SHF.R.S32.HI R0, RZ, 0x1f, R35 ;  /* 0x0000001fff007819 */ /* 0x000fe20000011423 */
[----:B0-----:R-:W-:Y:S01]  /*14080*/  IMAD.WIDE.U32 R4, R35, UR4, RZ ;  /* 0x0000000423047c25 */ /* 0x001fe2000f8e00ff */
[----:B------:R-:W-:Y:S01]  /*14090*/  BSSY B6, `(.L_x_1383) ;  /* 0x0000018000067945 */ /* 0x000fe20003800000 */
[----:B------:R-:W-:Y:S01]  /*140a0*/  BAR.SYNC.DEFER_BLOCKING 0x8, 0x180 ;  /* 0x0206000000007b1d */ /* 0x000fe20000010000 */
[----:B------:R-:W-:Y:S01]  /*140b0*/  LOP3.LUT P0, RZ, R2, 0x3ff, RZ, 0xc0, !PT ;  /* 0x000003ff02ff7812 */ /* 0x000fe2000780c0ff */
[----:B------:R-:W-:-:S04]  /*140c0*/  IMAD R0, R0, UR4, RZ ;  /* 0x0000000400007c24 */ /* 0x000fc8000f8e02ff */
[----:B------:R-:W-:Y:S01]  /*140d0*/  IMAD R0, R35, UR5, R0 ;  /* 0x0000000523007c24 */ /* 0x000fe2000f8e0200 */
[----:B------:R0:W-:Y:S03]  /*140e0*/  STL.64 [R1+0x18], R4 ;  /* 0x0000180401007387 */ /* 0x0001e60000100a00 */
[----:B------:R-:W-:-:S04]  /*140f0*/  IMAD.IADD R35, R5, 0x1, R0 ;  /* 0x0000000105237824 */ /* 0x000fc800078e0200 */
[----:B------:R-:W-:Y:S05]  /*14100*/  @!P0 BRA `(.L_x_1384) ;  /* 0x0000000000408947 */ /* 0x000fea0003800000 */
[----:B------:R-:W-:Y:S01]  /*14110*/  MOV R2, 0x0 ;  /* 0x0000000000027802 */ /* 0x000fe20000000f00 */
[----:B------:R-:W-:Y:S01]  /*14120*/  ULDC.64 UR6, c[0x4][0x88] ;  /* 0x0100220000067ab9 */ /* 0x000fe20000000a00 */
[----:B------:R-:W-:Y:S01]  /*14130*/  ULDC.64 UR8, c[0x4][0x90] ;  /* 0x0100240000087ab9 */ /* 0x000fe20000000a00 */
[----:B------:R-:W-:Y:S01]  /*14140*/  ULDC.64 UR4, c[0x4][0x20] ;  /* 0x0100080000047ab9 */ /* 0x000fe20000000a00 */
[----:B0-----:R-:W-:Y:S02]  /*14150*/  IMAD.U32 R4, RZ, RZ, UR6 ;  /* 0x00000006ff047e24 */ /* 0x001fe4000f8e00ff */
[----:B------:R-:W0:Y:S01]  /*14160*/  LDC.64 R2, c[0x4][R2] ;  /* 0x0100000002027b82 */ /* 0x000e220000000a00 */
[----:B------:R-:W-:Y:S02]  /*14170*/  IMAD.U32 R5, RZ, RZ, UR7 ;  /* 0x00000007ff057e24 */ /* 0x000fe4000f8e00ff */
[----:B------:R-:W-:Y:S02]  /*14180*/  IMAD.U32 R6, RZ, RZ, UR8 ;  /* 0x00000008ff067e24 */ /* 0x000fe4000f8e00ff */
[----:B--2---:R-:W-:-:S02]  /*14190*/  IMAD.U32 R7, RZ, RZ, UR9 ;  /* 0x00000009ff077e24 */ /* 0x004fc4000f8e00ff */
[----:B------:R-:W-:Y:S02]  /*141a0*/  IMAD.U32 R10, RZ, RZ, UR4 ;  /* 0x00000004ff0a7e24 */ /* 0x000fe4000f8e00ff */
[----:B------:R-:W-:Y:S02]  /*141b0*/  IMAD.U32 R11, RZ, RZ, UR5 ;  /* 0x00000005ff0b7e24 */ /* 0x000fe4000f8e00ff */
[----:B------:R-:W-:Y:S02]  /*141c0*/  IMAD.MOV.U32 R8, RZ, RZ, 0x70 ;  /* 0x00000070ff087424 */ /* 0x000fe400078e00ff */
[----:B------:R-:W-:Y:S02]  /*141d0*/  IMAD.MOV.U32 R12, RZ, RZ, 0x1 ;  /* 0x00000001ff0c7424 */ /* 0x000fe400078e00ff */
[----:B------:R-:W-:-:S07]  /*141e0*/  IMAD.MOV.U32 R13, RZ, RZ, RZ ;  /* 0x000000ffff0d7224 */ /* 0x000fce00078e00ff */
[----:B------:R-:W-:-:S07]  /*141f0*/  LEPC R20, `(.L_x_1384) ;  /* 0x000000001014794e */ /* 0x000fce0000000000 */
[----:B0-----:R-:W-:Y:S05]  /*14200*/  CALL.ABS.NOINC R2 ;  /* 0x0000000002007343 */ /* 0x001fea0003c00000 */
.L_x_1384:
[----:B------:R-:W-:Y:S05]  /*14210*/  BSYNC B6 ;  /* 0x0000000000067941 */ /* 0x000fea0003800000 */
.L_x_1383:
[----:B------:R-:W3:Y:S01]  /*14220*/  LDL.LU.64 R20, [R1+0x18] ;  /* 0x0000180001147983 */ /* 0x000ee20000300a00 */
[----:B------:R-:W-:Y:S01]  /*14230*/  ULDC.64 UR4, c[0x0][0x2d8] ;  /* 0x0000b60000047ab9 */ /* 0x000fe20000000a00 */
[----:B------:R-:W-:Y:S01]  /*14240*/  LOP3.LUT P6, RZ, R16, 0x80, RZ, 0xc0, !PT ;  /* 0x0000008010ff7812 */ /* 0x000fe200078cc0ff */
[----:B------:R-:W-:Y:S01]  /*14250*/  IMAD R0, R30, UR4, RZ ;  /* 0x000000041e007c24 */ /* 0x000fe2000f8e02ff */
[----:B0-----:R-:W-:Y:S01]  /*14260*/  SHF.R.S32.HI R4, RZ, 0x1f, R27 ;  /* 0x0000001fff047819 */ /* 0x001fe2000001141b */
[----:B------:R-:W-:Y:S02]  /*14270*/  IMAD.MOV.U32 R3, RZ, RZ, R35 ;  /* 0x000000ffff037224 */ /* 0x000fe400078e0023 */
[----:B------:R-:W-:Y:S01]  /*14280*/  IMAD R5, R26, UR5, R0 ;  /* 0x000000051a057c24 */ /* 0x000fe2000f8e0200 */
[----:B------:R-:W-:Y:S02]  /*14290*/  SEL R4, R4, RZ, !P6 ;  /* 0x000000ff04047207 */ /* 0x000fe40007000000 */
[----:B------:R-:W-:Y:S01]  /*142a0*/  SEL R0, R27, RZ, !P6 ;  /* 0x000000ff1b007207 */ /* 0x000fe20007000000 */
[----:B---3--:R-:W-:Y:S01]  /*142b0*/  IMAD.MOV.U32 R2, RZ, RZ, R20 ;  /* 0x000000ffff027224 */ /* 0x008fe200078e0014 */
[----:B------:R-:W0:Y:S01]  /*142c0*/  LDC R21, c[0x0][0x448] ;  /* 0x00011200ff157b82 */ /* 0x000e220000000800 */
[----:B------:R-:W1:Y:S02]  /*142d0*/  S2R R20, SR_TID.X ;  /* 0x0000000000147919 */ /* 0x000e640000002100 */
[----:B------:R-:W-:Y:S01]  /*142e0*/  IMAD.WIDE.U32 R2, R26, UR4, R2 ;  /* 0x000000041a027c25 */ /* 0x000fe2000f8e0002 */
[----:B------:R-:W-:-:S03]  /*142f0*/  ULDC.64 UR4, c[0x0][0x2e0] ;  /* 0x0000b80000047ab9 */ /* 0x000fc60000000a00 */
[----:B------:R-:W-:Y:S02]  /*14300*/  IMAD R4, R4, UR4, RZ ;  /* 0x0000000404047c24 */ /* 0x000fe4000f8e02ff */
[----:B------:R-:W-:Y:S02]  /*14310*/  IMAD.IADD R3, R3, 0x1, R5 ;  /* 0x0000000103037824 */ /* 0x000fe400078e0205 */
[C---:B------:R-:W-:Y:S02]  /*14320*/  IMAD R5, R0.reuse, UR5, R4 ;  /* 0x0000000500057c24 */ /* 0x040fe4000f8e0204 */
[----:B------:R-:W-:Y:S01]  /*14330*/  IMAD.WIDE.U32 R2, R0, UR4, R2 ;  /* 0x0000000400027c25 */ /* 0x000fe2000f8e0002 */
[----:B------:R-:W-:-:S03]  /*14340*/  ULDC.64 UR4, c[0x0][0x2d0] ;  /* 0x0000b40000047ab9 */ /* 0x000fc60000000a00 */
[----:B------:R-:W-:Y:S01]  /*14350*/  IMAD.IADD R3, R3, 0x1, R5 ;  /* 0x0000000103037824 */ /* 0x000fe200078e0205 */
[----:B0-----:R-:W-:Y:S02]  /*14360*/  ISETP.NE.AND P6, PT, R21, 0x1, PT ;  /* 0x000000011500780c */ /* 0x001fe40003fc5270 */
[----:B-1----:R-:W-:-:S04]  /*14370*/  LOP3.LUT R20, R20, 0x7f, RZ, 0xc0, !PT ;  /* 0x0000007f14147812 */ /* 0x002fc800078ec0ff */
[----:B------:R-:W-:-:S07]  /*14380*/  SHF.R.U32.HI R21, RZ, 0x3, R20 ;  /* 0x00000003ff157819 */ /* 0x000fce0000011614 */
[----:B------:R-:W0:Y:S01]  /*14390*/  @P6 LDC R6, c[0x0][0x44c] ;  /* 0x00011300ff066b82 */ /* 0x000e220000000800 */
[----:B------:R-:W1:Y:S07]  /*143a0*/  S2R R20, SR_TID.X ;  /* 0x0000000000147919 */ /* 0x000e6e0000002100 */
[----:B------:R-:W3:Y:S01]  /*143b0*/  @P6 LDC R5, c[0x0][0x450] ;  /* 0x00011400ff056b82 */ /* 0x000ee20000000800 */
[----:B-1----:R-:W-:-:S05]  /*143c0*/  IMAD.SHL.U32 R20, R20, 0x10, RZ ;  /* 0x0000001014147824 */ /* 0x002fca00078e00ff */
[----:B------:R-:W-:-:S05]  /*143d0*/  LOP3.LUT R20, R21, 0x70, R20, 0xf8, !PT ;  /* 0x0000007015147812 */ /* 0x000fca00078ef814 */
[----:B------:R-:W-:Y:S02]  /*143e0*/  IMAD.IADD R0, R20, 0x1, R25 ;  /* 0x0000000114007824 */ /* 0x000fe400078e0219 */
[----:B------:R-:W1:Y:S02]  /*143f0*/  S2R R20, SR_TID.X ;  /* 0x0000000000147919 */ /* 0x000e640000002100 */
[----:B0-----:R-:W-:-:S04]  /*14400*/  @P6 IMAD.HI.U32 R6, R0, R6, RZ ;  /* 0x0000000600066227 */ /* 0x001fc800078e00ff */
[----:B------:R-:W-:Y:S01]  /*14410*/  IMAD.MOV.U32 R4, RZ, RZ, R0 ;  /* 0x000000ffff047224 */ /* 0x000fe200078e0000 */
[----:B---3--:R-:W-:Y:S02]  /*14420*/  @P6 SHF.R.U32.HI R4, RZ, R5, R6 ;  /* 0x00000005ff046219 */ /* 0x008fe40000011606 */
[----:B------:R-:W0:Y:S03]  /*14430*/  LDC R6, c[0x0][0x448] ;  /* 0x00011200ff067b82 */ /* 0x000e260000000800 */
[----:B------:R-:W-:Y:S02]  /*14440*/  IMAD.MOV R5, RZ, RZ, -R4 ;  /* 0x000000ffff057224 */ /* 0x000fe400078e0a04 */
[----:B------:R-:W-:Y:S01]  /*14450*/  IMAD.WIDE.U32 R2, R4, UR4, R2 ;  /* 0x0000000404027c25 */ /* 0x000fe2000f8e0002 */
[----:B-1----:R-:W-:-:S03]  /*14460*/  LOP3.LUT R20, R20, 0x7f, RZ, 0xc0, !PT ;  /* 0x0000007f14147812 */ /* 0x002fc600078ec0ff */
[----:B0-----:R-:W-:Y:S01]  /*14470*/  IMAD R0, R6, R5, R0 ;  /* 0x0000000506007224 */ /* 0x001fe200078e0200 */
[----:B------:R-:W-:Y:S02]  /*14480*/  SHF.R.S32.HI R5, RZ, 0x1f, R4 ;  /* 0x0000001fff057819 */ /* 0x000fe40000011404 */
[----:B--2---:R-:W-:-:S03]  /*14490*/  SHF.R.U32.HI R7, RZ, 0x3, R20 ;  /* 0x00000003ff077819 */ /* 0x004fc60000011614 */
        /* <DEDUP_REMOVED lines=11> */
[----:B------:R-:W-:Y:S02]  /*14550*/  ULDC UR4, c[0x0][0x2b8] ;  /* 0x0000ae0000047ab9 */ /* 0x000fe40000000800 */
[----:B------:R-:W-:Y:S02]  /*14560*/  ISETP.GE.AND P3, PT, R32, UR4, PT ;  /* 0x0000000420007c0c */ /* 0x000fe4000bf66270 */
[----:B------:R-:W-:Y:S01]  /*14570*/  LEA.HI.X R4, R2, UR5, R4, 0x1, P0 ;  /* 0x0000000502047c11 */ /* 0x000fe200080f0c04 */
[----:B------:R-:W-:Y:S01]  /*14580*/  UMOV UR5, 0xffffffff ;  /* 0xffffffff00057882 */ /* 0x000fe20000000000 */
[----:B------:R-:W-:-:S02]  /*14590*/  ISETP.GE.AND P2, PT, R34, UR4, PT ;  /* 0x0000000422007c0c */ /* 0x000fc4000bf46270 */
[----:B------:R-:W-:Y:S01]  /*145a0*/  ISETP.GE.AND P0, PT, R33, UR4, PT ;  /* 0x0000000421007c0c */ /* 0x000fe2000bf06270 */
[----:B------:R-:W-:-:S12]  /*145b0*/  BRA.DIV UR5, `(.L_x_1385) ;  /* 0x0000003e05347947 */ /* 0x000fd8000b800000 */
[----:B------:R-:W0:Y:S01]  /*145c0*/  SHFL.IDX PT, R3, R0, RZ, 0x181f ;  /* 0x00181fff00037589 */ /* 0x000e2200000e0000 */
[----:B------:R-:W-:Y:S02]  /*145d0*/  IMAD R29, R29, R6, RZ ;  /* 0x000000061d1d7224 */ /* 0x000fe400078e02ff */
[----:B------:R-:W-:Y:S01]  /*145e0*/  IMAD.IADD R25, R7, 0x1, R25 ;  /* 0x0000000107197824 */ /* 0x000fe200078e0219 */
[----:B------:R-:W1:Y:S04]  /*145f0*/  SHFL.IDX PT, R2, R4, RZ, 0x181f ;  /* 0x00181fff04027589 */ /* 0x000e6800000e0000 */
[----:B------:R-:W-:Y:S01]  /*14600*/  ISETP.GE.AND P1, PT, R25, R29, PT ;  /* 0x0000001d1900720c */ /* 0x000fe20003f26270 */
[----:B------:R-:W-:-:S12]  /*14610*/  SHFL.IDX PT, R14, R0, 0x7, 0x181f ;  /* 0x00f81f00000e7f89 */ /* 0x000fd800000e0000 */
[----:B0-----:R-:W-:-:S05]  /*14620*/  @!P1 LEA R5, P4, R32, R3, 0x1 ;  /* 0x0000000320059211 */ /* 0x001fca00078808ff */
[----:B-1----:R-:W-:Y:S02]  /*14630*/  @!P1 IMAD.X R3, RZ, RZ, R2, P4 ;  /* 0x000000ffff039224 */ /* 0x002fe400020e0602 */
[----:B------:R-:W-:Y:S02]  /*14640*/  @!P1 IMAD.MOV.U32 R2, RZ, RZ, R5 ;  /* 0x000000ffff029224 */ /* 0x000fe400078e0005 */
[----:B------:R-:W-:-:S03]  /*14650*/  VIADD R5, R25, 0x10 ;  /* 0x0000001019057836 */ /* 0x000fc60000000000 */
[----:B------:R-:W-:Y:S04]  /*14660*/  @!P1 LDGSTS.E.BYPASS.LTC128B.128 [R37+0x12400], desc[UR36][R2.64], !P3 ;  /* 0x1240000002259fae */ /* 0x000fe8000d901d64 */
[----:B------:R-:W-:Y:S04]  /*14670*/  @!P1 LDGSTS.E.BYPASS.LTC128B.128 [R37+0x16400], desc[UR36][R2.64+0x80], !P2 ;  /* 0x1640008002259fae */ /* 0x000fe8000d101d64 */
[----:B------:R0:W-:Y:S01]  /*14680*/  @!P1 LDGSTS.E.BYPASS.LTC128B.128 [R37+0x1a400], desc[UR36][R2.64+0x100], !P0 ;  /* 0x1a40010002259fae */ /* 0x0001e2000c101d64 */
[----:B------:R-:W-:-:S03]  /*14690*/  ISETP.GE.AND P1, PT, R5, R29, PT ;  /* 0x0000001d0500720c */ /* 0x000fc60003f26270 */
[----:B0-----:R-:W0:Y:S04]  /*146a0*/  SHFL.IDX PT, R3, R0, 0x1, 0x181f ;  /* 0x00381f0000037f89 */ /* 0x001e2800000e0000 */
[----:B------:R-:W1:Y:S06]  /*146b0*/  SHFL.IDX PT, R2, R4, 0x1, 0x181f ;  /* 0x00381f0004027f89 */ /* 0x000e6c00000e0000 */
[----:B0-----:R-:W-:-:S05]  /*146c0*/  @!P1 LEA R5, P4, R32, R3, 0x1 ;  /* 0x0000000320059211 */ /* 0x001fca00078808ff */
[----:B-1----:R-:W-:Y:S02]  /*146d0*/  @!P1 IMAD.X R6, RZ, RZ, R2, P4 ;  /* 0x000000ffff069224 */ /* 0x002fe400020e0602 */
[----:B------:R-:W-:Y:S02]  /*146e0*/  @!P1 IMAD.MOV.U32 R2, RZ, RZ, R5 ;  /* 0x000000ffff029224 */ /* 0x000fe400078e0005 */
        /* <DEDUP_REMOVED lines=10> */
[----:B------:R-:W-:Y:S01]  /*14790*/  @!P1 IMAD.MOV.U32 R2, RZ, RZ, R5 ;  /* 0x000000ffff029224 */ /* 0x000fe200078e0005 */
[----:B------:R-:W-:Y:S01]  /*147a0*/  IADD3 R5, R25, 0x30, RZ ;  /* 0x0000003019057810 */ /* 0x000fe20007ffe0ff */
[----:B------:R-:W-:-:S05]  /*147b0*/  @!P1 IMAD.MOV.U32 R3, RZ, RZ, R6 ;  /* 0x000000ffff039224 */ /* 0x000fca00078e0006 */
        /* <DEDUP_REMOVED lines=38> */
[----:B------:R-:W1:Y:S04]  /*14a20*/  SHFL.IDX PT, R2, R4, 0x6, 0x181f ;  /* 0x00d81f0004027f89 */ /* 0x000e6800000e0000 */
[----:B------:R-:W2:Y:S02]  /*14a30*/  SHFL.IDX PT, R4, R4, 0x7, 0x181f ;  /* 0x00f81f0004047f89 */ /* 0x000ea400000e0000 */
[----:B0-----:R-:W-:-:S05]  /*14a40*/  @!P1 LEA R5, P4, R32, R3, 0x1 ;  /* 0x0000000320059211 */ /* 0x001fca00078808ff */
[----:B-1----:R-:W-:Y:S02]  /*14a50*/  @!P1 IMAD.X R6, RZ, RZ, R2, P4 ;  /* 0x000000ffff069224 */ /* 0x002fe400020e0602 */
[----:B------:R-:W-:Y:S02]  /*14a60*/  @!P1 IMAD.MOV.U32 R2, RZ, RZ, R5 ;  /* 0x000000ffff029224 */ /* 0x000fe400078e0005 */
[----:B------:R-:W-:-:S05]  /*14a70*/  @!P1 IMAD.MOV.U32 R3, RZ, RZ, R6 ;  /* 0x000000ffff039224 */ /* 0x000fca00078e0006 */
[----:B------:R0:W-:Y:S04]  /*14a80*/  @!P1 LDGSTS.E.BYPASS.LTC128B.128 [R37+0x15400], desc[UR36][R2.64], !P3 ;  /* 0x1540000002259fae */ /* 0x0001e8000d901d64 */
[----:B------:R0:W-:Y:S04]  /*14a90*/  @!P1 LDGSTS.E.BYPASS.LTC128B.128 [R37+0x19400], desc[UR36][R2.64+0x80], !P2 ;  /* 0x1940008002259fae */ /* 0x0001e8000d101d64 */
[----:B--2---:R0:W-:Y:S02]  /*14aa0*/  @!P1 LDGSTS.E.BYPASS.LTC128B.128 [R37+0x1d400], desc[UR36][R2.64+0x100], !P0 ;  /* 0x1d40010002259fae */ /* 0x0041e4000c101d64 */
.L_x_1476:
[----:B------:R-:W-:Y:S01]  /*14ab0*/  VIADD R0, R25, 0x70 ;  /* 0x0000007019007836 */ /* 0x000fe20000000000 */
[----:B------:R-:W-:Y:S04]  /*14ac0*/  BSSY B0, `(.L_x_1386) ;  /* 0x000000b000007945 */ /* 0x000fe80003800000 */
[----:B------:R-:W-:-:S13]  /*14ad0*/  ISETP.GE.AND P1, PT, R0, R29, PT ;  /* 0x0000001d0000720c */ /* 0x000fda0003f26270 */
[----:B------:R-:W-:Y:S05]  /*14ae0*/  @P1 BRA `(.L_x_1387) ;  /* 0x0000000000201947 */ /* 0x000fea0003800000 */
[----:B0-----:R-:W-:-:S05]  /*14af0*/  LEA R2, P1, R32, R14, 0x1 ;  /* 0x0000000e20027211 */ /* 0x001fca00078208ff */
[----:B------:R-:W-:-:S05]  /*14b00*/  IMAD.X R3, RZ, RZ, R4, P1 ;  /* 0x000000ffff037224 */ /* 0x000fca00008e0604 */
[----:B------:R-:W-:Y:S01]  /*14b10*/  @!PT LDS RZ, [RZ] ;  /* 0x00000000fffff984 */ /* 0x000fe20000000800 */
[----:B------:R-:W-:Y:S01]  /*14b20*/  @!PT LDS RZ, [RZ] ;  /* 0x00000000fffff984 */ /* 0x000fe20000000800 */
[----:B------:R-:W-:Y:S01]  /*14b30*/  @!PT LDS RZ, [RZ] ;  /* 0x00000000fffff984 */ /* 0x000fe20000000800 */
[----:B------:R1:W-:Y:S04]  /*14b40*/  LDGSTS.E.BYPASS.LTC128B.128 [R37+0x15c00], desc[UR36][R2.64], !P3 ;  /* 0x15c0000002257fae */ /* 0x0003e8000d901d64 */
[----:B------:R1:W-:Y:S04]  /*14b50*/  LDGSTS.E.BYPASS.LTC128B.128 [R37+0x19c00], desc[UR36][R2.64+0x80], !P2 ;  /* 0x19c0008002257fae */ /* 0x0003e8000d101d64 */
[----:B------:R1:W-:Y:S02]  /*14b60*/  LDGSTS.E.BYPASS.LTC128B.128 [R37+0x1dc00], desc[UR36][R2.64+0x100], !P0 ;  /* 0x1dc0010002257fae */ /* 0x0003e4000c101d64 */
.L_x_1387:
[----:B------:R-:W-:Y:S05]  /*14b70*/  BSYNC B0 ;  /* 0x0000000000007941 */ /* 0x000fea0003800000 */
.L_x_1386:
[----:B------:R-:W-:Y:S01]  /*14b80*/  NOP ;  /* 0x0000000000007918 */ /* 0x000fe20000000000 */
[----:B------:R-:W-:-:S13]  /*14b90*/  PLOP3.LUT P0, PT, PT, PT, PT, 0x80, 0x0 ;  /* 0x000000000000781c */ /* 0x000fda0003f0f070 */
.L_x_1388:
[----:B------:R-:W-:Y:S02]  /*14ba0*/  PLOP3.LUT P1, PT, P1, P0, PT, 0xa2, 0x0 ;  /* 0x000000000000781c */ /* 0x000fe40000f21472 */
[----:B------:R-:W-:-:S08]  /*14bb0*/  @P0 R2UR P1, UR4, R17 ;  /* 0x00000000110402ca */ /* 0x000fd00000020000 */
[----:B------:R-:W-:-:S05]  /*14bc0*/  @P0 PLOP3.LUT P0, PT, P1, PT, PT, 0x80, 0x0 ;  /* 0x000000000000081c */ /* 0x000fca0000f0f070 */
[----:B------:R-:W-:Y:S01]  /*14bd0*/  @!P1 SYNCS.ARRIVE.TRANS64.RED.A0T1 RZ, [UR4+0x30800], RZ ;  /* 0x030800ffffff99a7 */ /* 0x000fe20008200404 */
[----:B------:R-:W-:Y:S07]  /*14be0*/  @!P1 ARRIVES.LDGSTSBAR.64.TRANSCNT [UR4+0x30800] ;  /* 0x03080000ff0099b0 */ /* 0x000fee0008000a84 */
[----:B------:R-:W-:Y:S05]  /*14bf0*/  @P0 BRA.U.ANY `(.L_x_1388) ;  /* 0xfffffffd00e80947 */ /* 0x000fea000393ffff */
[----:B01----:R-:W2:Y:S04]  /*14c00*/  LDL.LU R3, [R1+0x24] ;  /* 0x0000240001037983 */ /* 0x003ea80000300800 */
[----:B------:R-:W3:Y:S01]  /*14c10*/  LDL.LU R2, [R1+0x20] ;  /* 0x0000200001027983 */ /* 0x000ee20000300800 */
[----:B--2---:R-:W-:Y:S02]  /*14c20*/  VIADD R3, R3, 0x1 ;  /* 0x0000000103037836 */ /* 0x004fe40000000000 */
[----:B---3--:R-:W-:-:S03]  /*14c30*/  VIADD R6, R2, 0xfffffffe ;  /* 0xfffffffe02067836 */ /* 0x008fc60000000000 */
[----:B------:R0:W-:Y:S01]  /*14c40*/  STL [R1+0x24], R3 ;  /* 0x0000240301007387 */ /* 0x0001e20000100800 */
        /* <DEDUP_REMOVED lines=9> */
.L_x_1477:
[----:B------:R-:W-:Y:S05]  /*14ce0*/  BSYNC B0 ;  /* 0x0000000000007941 */ /* 0x000fea0003800000 */
.L_x_1389:
[----:B------:R-:W2:Y:S01]  /*14cf0*/  LDL R2, [R1+0x8] ;  /* 0x0000080001027983 */ /* 0x000ea20000100800 */
[----:B------:R-:W-:Y:S01]  /*14d00*/  BSSY B0, `(.L_x_1391) ;  /* 0x000010d000007945 */ /* 0x000fe20003800000 */
[----:B--2---:R-:W-:-:S13]  /*14d10*/  ISETP.GE.AND P0, PT, R6, R2, PT ;  /* 0x000000020600720c */ /* 0x004fda0003f06270 */
[----:B------:R-:W-:Y:S05]  /*14d20*/  @!P0 BRA `(.L_x_1392) ;  /* 0x0000001000288947 */ /* 0x000fea0003800000 */
[----:B------:R-:W-:Y:S01]  /*14d30*/  ULDC UR4, c[0x0][0x2f4] ;  /* 0x0000bd0000047ab9 */ /* 0x000fe20000000800 */
[----:B------:R-:W-:Y:S01]  /*14d40*/  IMAD.MOV.U32 R10, RZ, RZ, R23 ;  /* 0x000000ffff0a7224 */ /* 0x000fe200078e0017 */
[----:B------:R-:W-:Y:S01]  /*14d50*/  ISETP.GE.AND P3, PT, R32, UR4, PT ;  /* 0x0000000420007c0c */ /* 0x000fe2000bf66270 */
[----:B------:R-:W-:Y:S01]  /*14d60*/  IMAD.MOV.U32 R20, RZ, RZ, R28 ;  /* 0x000000ffff147224 */ /* 0x000fe200078e001c */
[----:B------:R-:W-:Y:S01]  /*14d70*/  ISETP.GE.AND P2, PT, R34, UR4, PT ;  /* 0x0000000422007c0c */ /* 0x000fe2000bf46270 */
[----:B------:R-:W-:Y:S01]  /*14d80*/  IMAD.MOV.U32 R29, RZ, RZ, R22 ;  /* 0x000000ffff1d7224 */ /* 0x000fe200078e0016 */
[----:B------:R-:W-:-:S13]  /*14d90*/  ISETP.GE.AND P1, PT, R33, UR4, PT ;  /* 0x0000000421007c0c */ /* 0x000fda000bf26270 */
.L_x_1405:
[----:B------:R-:W2:Y:S01]  /*14da0*/  LDL R4, [R1+0x4] ;  /* 0x0000040001047983 */ /* 0x000ea20000100800 */
[----:B0-----:R-:W0:Y:S03]  /*14db0*/  LDC R0, c[0x0][0x430] ;  /* 0x00010c00ff007b82 */ /* 0x001e260000000800 */
[----:B------:R-:W3:Y:S01]  /*14dc0*/  LDL R7, [R1+0xc] ;  /* 0x00000c0001077983 */ /* 0x000ee20000100800 */
[----:B------:R-:W1:Y:S03]  /*14dd0*/  S2R R2, SR_TID.X ;  /* 0x0000000000027919 */ /* 0x000e660000002100 */
[----:B------:R-:W4:Y:S01]  /*14de0*/  LDL R8, [R1+0x28] ;  /* 0x0000280001087983 */ /* 0x000f220000100800 */
[----:B0-----:R-:W-:Y:S02]  /*14df0*/  ISETP.NE.AND P0, PT, R0, 0x1, PT ;  /* 0x000000010000780c */ /* 0x001fe40003f05270 */
[----:B------:R-:W0:Y:S11]  /*14e00*/  S2R R0, SR_TID.X ;  /* 0x0000000000007919 */ /* 0x000e360000002100 */
[----:B------:R-:W2:Y:S01]  /*14e10*/  @P0 LDC R3, c[0x0][0x438] ;  /* 0x00010e00ff030b82 */ /* 0x000ea20000000800 */
[----:B-1----:R-:W-:-:S04]  /*14e20*/  LOP3.LUT R2, R2, 0x7f, RZ, 0xc0, !PT ;  /* 0x0000007f02027812 */ /* 0x002fc800078ec0ff */
[----:B------:R-:W-:Y:S01]  /*14e30*/  SHF.R.U32.HI R2, RZ, 0x3, R2 ;  /* 0x00000003ff027819 */ /* 0x000fe20000011602 */
[----:B0-----:R-:W-:-:S05]  /*14e40*/  IMAD.SHL.U32 R0, R0, 0x10, RZ ;  /* 0x0000001000007824 */ /* 0x001fca00078e00ff */
[----:B------:R-:W-:Y:S02]  /*14e50*/  LOP3.LUT R0, R2, 0x70, R0, 0xf8, !PT ;  /* 0x0000007002007812 */ /* 0x000fe400078ef800 */
[----:B------:R-:W0:Y:S02]  /*14e60*/  @P0 LDC R2, c[0x0][0x434] ;  /* 0x00010d00ff020b82 */ /* 0x000e240000000800 */
[----:B------:R-:W-:Y:S01]  /*14e70*/  ISETP.GT.U32.AND P5, PT, R0, 0x5f, PT ;  /* 0x0000005f0000780c */ /* 0x000fe20003fa4070 */
[----:B------:R-:W-:Y:S05]  /*14e80*/  YIELD ;  /* 0x0000000000007946 */ /* 0x000fea0003800000 */
[----:B------:R-:W-:Y:S01]  /*14e90*/  ULDC UR4, c[0x0][0x430] ;  /* 0x00010c0000047ab9 */ /* 0x000fe20000000800 */
[----:B--2---:R-:W-:-:S06]  /*14ea0*/  IMAD R9, R6, 0x60, R4 ;  /* 0x0000006006097824 */ /* 0x004fcc00078e0204 */
[----:B------:R-:W1:Y:S01]  /*14eb0*/  @!P5 LDC.64 R4, c[0x0][0x428] ;  /* 0x00010a00ff04db82 */ /* 0x000e620000000a00 */
[----:B------:R-:W-:-:S04]  /*14ec0*/  IMAD.IADD R9, R0, 0x1, R9 ;  /* 0x0000000100097824 */ /* 0x000fc800078e0209 */
[----:B0-----:R-:W-:-:S04]  /*14ed0*/  @P0 IMAD.HI.U32 R2, R9, R2, RZ ;  /* 0x0000000209020227 */ /* 0x001fc800078e00ff */
[----:B------:R-:W-:Y:S01]  /*14ee0*/  IMAD.MOV.U32 R0, RZ, RZ, R9 ;  /* 0x000000ffff007224 */ /* 0x000fe200078e0009 */
[----:B------:R-:W-:-:S04]  /*14ef0*/  @P0 SHF.R.U32.HI R0, RZ, R3, R2 ;  /* 0x00000003ff000219 */ /* 0x000fc80000011602 */
[--C-:B------:R-:W-:Y:S01]  /*14f00*/  @!P5 SHF.R.S32.HI R3, RZ, 0x1f, R0.reuse ;  /* 0x0000001fff03d819 */ /* 0x100fe20000011400 */
[----:B------:R-:W-:-:S04]  /*14f10*/  @!P5 IMAD.MOV.U32 R2, RZ, RZ, R0 ;  /* 0x000000ffff02d224 */ /* 0x000fc800078e0000 */
[----:B-1----:R-:W-:-:S04]  /*14f20*/  @!P5 IMAD.WIDE.U32 R2, R31, R4, R2 ;  /* 0x000000041f02d225 */ /* 0x002fc800078e0002 */
[----:B---3--:R-:W-:-:S04]  /*14f30*/  @!P5 IMAD R4, R7, R4, RZ ;  /* 0x000000040704d224 */ /* 0x008fc800078e02ff */
[----:B------:R-:W-:Y:S02]  /*14f40*/  @!P5 IMAD R7, R31, R5, R4 ;  /* 0x000000051f07d224 */ /* 0x000fe400078e0204 */
[----:B------:R-:W0:Y:S01]  /*14f50*/  @!P5 LDC.64 R4, c[0x0][0x418] ;  /* 0x00010600ff04db82 */ /* 0x000e220000000a00 */
[----:B------:R-:W-:Y:S02]  /*14f60*/  IMAD.MOV R0, RZ, RZ, -R0 ;  /* 0x000000ffff007224 */ /* 0x000fe400078e0a00 */
[----:B------:R-:W-:Y:S02]  /*14f70*/  @!P5 IMAD.IADD R3, R7, 0x1, R3 ;  /* 0x000000010703d824 */ /* 0x000fe400078e0203 */
[----:B------:R-:W-:Y:S02]  /*14f80*/  IMAD R9, R0, UR4, R9 ;  /* 0x0000000400097c24 */ /* 0x000fe4000f8e0209 */
[----:B------:R-:W-:Y:S01]  /*14f90*/  IMAD.MOV.U32 R0, RZ, RZ, RZ ;  /* 0x000000ffff007224 */ /* 0x000fe200078e00ff */
[----:B0-----:R-:W-:-:S04]  /*14fa0*/  @!P5 LEA R4, P0, R2, R4, 0x2 ;  /* 0x000000040204d211 */ /* 0x001fc800078010ff */
[----:B------:R-:W-:-:S05]  /*14fb0*/  @!P5 LEA.HI.X R5, R2, R5, R3, 0x2, P0 ;  /* 0x000000050205d211 */ /* 0x000fca00000f1403 */
[----:B------:R0:W5:Y:S01]  /*14fc0*/  @!P5 LDG.E R0, desc[UR36][R4.64] ;  /* 0x000000240400d981 */ /* 0x000162000c1e1900 */
[----:B----4-:R-:W-:Y:S01]  /*14fd0*/  ISETP.NE.AND P4, PT, R8, 0x3, PT ;  /* 0x000000030800780c */ /* 0x010fe20003f85270 */
[----:B------:R-:W-:-:S05]  /*14fe0*/  VIADD R23, R10, 0x1 ;  /* 0x000000010a177836 */ /* 0x000fca0000000000 */
[----:B------:R-:W-:-:S04]  /*14ff0*/  ISETP.NE.AND P0, PT, R23, 0x2, PT ;  /* 0x000000021700780c */ /* 0x000fc80003f05270 */
[----:B------:R-:W-:Y:S01]  /*15000*/  SEL R28, RZ, 0x1, P0 ;  /* 0x00000001ff1c7807 */ /* 0x000fe20000000000 */
[----:B------:R-:W-:Y:S01]  /*15010*/  IMAD.MOV.U32 R22, RZ, RZ, R6 ;  /* 0x000000ffff167224 */ /* 0x000fe200078e0006 */
[----:B------:R-:W-:Y:S02]  /*15020*/  SEL R23, R23, RZ, P0 ;  /* 0x000000ff17177207 */ /* 0x000fe40000000000 */
[----:B------:R-:W-:Y:S01]  /*15030*/  LOP3.LUT R28, R20, R28, RZ, 0x3c, !PT ;  /* 0x0000001c141c7212 */ /* 0x000fe200078e3cff */
[----:B0-----:R-:W-:Y:S06]  /*15040*/  @!P4 BRA `(.L_x_1393) ;  /* 0x000000000004c947 */ /* 0x001fec0003800000 */
[----:B------:R-:W-:Y:S01]  /*15050*/  BPT.TRAP 0x1 ;  /* 0x000000040000795c */ /* 0x000fe20000300000 */
.L_x_1393:
[----:B------:R-:W-:Y:S01]  /*15060*/  IMAD R7, R23, 0x8, R17 ;  /* 0x0000000817077824 */ /* 0x000fe200078e0211 */
[----:B------:R-:W-:Y:S01]  /*15070*/  SHF.L.U32 R2, R28, 0x1f, RZ ;  /* 0x0000001f1c027819 */ /* 0x000fe200000006ff */
[----:B------:R-:W-:Y:S03]  /*15080*/  BSSY B1, `(.L_x_1394) ;  /* 0x0000003000017945 */ /* 0x000fe60003800000 */
[----:B------:R-:W0:Y:S02]  /*15090*/  SYNCS.PHASECHK.TRANS64.TRYWAIT P0, [R7+URZ+0x30840], R2 ;  /* 0x03084002070075a7 */ /* 0x000e24000800017f */
[----:B0-----:R-:W-:Y:S05]  /*150a0*/  @!P0 BRA `(.L_x_1395) ;  /* 0x0000003c00448947 */ /* 0x001fea0003800000 */
.L_x_1478:
[----:B------:R-:W-:Y:S05]  /*150b0*/  BSYNC B1 ;  /* 0x0000000000017941 */ /* 0x000fea0003800000 */
.L_x_1394:
        /* <DEDUP_REMOVED lines=27> */
[----:B------:R-:W-:Y:S01]  /*15270*/  LOP3.LUT P6, RZ, R16, 0x4, RZ, 0xc0, !PT ;  /* 0x0000000410ff7812 */ /* 0x000fe200078cc0ff */
[----:B------:R-:W-:Y:S01]  /*15280*/  IMAD R5, R5, 0x2, R17 ;  /* 0x0000000205057824 */ /* 0x000fe200078e0211 */
[----:B------:R-:W1:Y:S04]  /*15290*/  SHFL.IDX PT, R3, R6, RZ, 0x181f ;  /* 0x00181fff06037589 */ /* 0x000e6800000e0000 */
        /* <DEDUP_REMOVED lines=35> */
.L_x_1492:
[----:B------:R-:W-:Y:S02]  /*154d0*/  LOP3.LUT P6, RZ, R16, 0x4, RZ, 0xc0, !PT ;  /* 0x0000000410ff7812 */ /* 0x000fe400078cc0ff */
[----:B--2---:R-:W-:-:S05]  /*154e0*/  IADD3 R2, P0, R2, R4, RZ ;  /* 0x0000000402027210 */ /* 0x004fca0007f1e0ff */
[----:B------:R-:W-:Y:S01]  /*154f0*/  IMAD.X R3, RZ, RZ, R35, P0 ;  /* 0x000000ffff037224 */ /* 0x000fe200000e0623 */
        /* <DEDUP_REMOVED lines=8> */
.L_x_1397:
        /* <DEDUP_REMOVED lines=11> */
.L_x_1398:
[----:B------:R1:W-:Y:S01]  /*15630*/  SYNCS.ARRIVE.TRANS64.A1T0 RZ, [R7+URZ+0x30830], RZ ;  /* 0x030830ff07ff79a7 */ /* 0x0003e2000810003f */
[----:B------:R-:W-:Y:S05]  /*15640*/  @!P5 BRA `(.L_x_1399) ;  /* 0x000000000004d947 */ /* 0x000fea0003800000 */
[----:B------:R-:W-:Y:S01]  /*15650*/  BPT.TRAP 0x1 ;  /* 0x000000040000795c */ /* 0x000fe20000300000 */
.L_x_1399:
[----:B------:R-:W-:Y:S01]  /*15660*/  SHF.L.U32 R2, R20, 0x1f, RZ ;  /* 0x0000001f14027819 */ /* 0x000fe200000006ff */
[----:B0-----:R-:W-:Y:S01]  /*15670*/  IMAD R6, R10, 0x8, R17 ;  /* 0x000000080a067824 */ /* 0x001fe200078e0211 */
[----:B------:R-:W-:Y:S03]  /*15680*/  BSSY B1, `(.L_x_1400) ;  /* 0x0000003000017945 */ /* 0x000fe60003800000 */
[----:B------:R-:W0:Y:S02]  /*15690*/  SYNCS.PHASECHK.TRANS64.TRYWAIT P0, [R6+URZ+0x30860], R2 ;  /* 0x03086002060075a7 */ /* 0x000e24000800017f */
[----:B0-----:R-:W-:Y:S05]  /*156a0*/  @!P0 BRA `(.L_x_1401) ;  /* 0x0000003c00b88947 */ /* 0x001fea0003800000 */
.L_x_1493:
[----:B------:R-:W-:Y:S05]  /*156b0*/  BSYNC B1 ;  /* 0x0000000000017941 */ /* 0x000fea0003800000 */
.L_x_1400:
[----:B------:R-:W1:Y:S01]  /*156c0*/  LDL R5, [R1] ;  /* 0x0000000001057983 */ /* 0x000e620000100800 */
[----:B------:R-:W2:Y:S01]  /*156d0*/  S2R R3, SR_TID.X ;  /* 0x0000000000037919 */ /* 0x000ea20000002100 */
[----:B------:R-:W-:Y:S01]  /*156e0*/  UMOV UR4, 0xffffffff ;  /* 0xffffffff00047882 */ /* 0x000fe20000000000 */
[----:B--2---:R-:W-:-:S04]  /*156f0*/  LOP3.LUT R3, R3, 0x7f, RZ, 0xc0, !PT ;  /* 0x0000007f03037812 */ /* 0x004fc800078ec0ff */
[----:B------:R-:W-:Y:S01]  /*15700*/  SHF.R.U32.HI R3, RZ, 0x3, R3 ;  /* 0x00000003ff037819 */ /* 0x000fe20000011603 */
[----:B-1----:R-:W-:Y:S02]  /*15710*/  IMAD R7, R29, -0x60, R5 ;  /* 0xffffffa01d077824 */ /* 0x002fe400078e0205 */
[----:B------:R-:W-:Y:S02]  /*15720*/  IMAD R5, R10, 0x4800, R36 ;  /* 0x000048000a057824 */ /* 0x000fe400078e0224 */
[----:B------:R-:W-:Y:S01]  /*15730*/  IMAD.IADD R7, R7, 0x1, -R3 ;  /* 0x0000000107077824 */ /* 0x000fe200078e0a03 */
[----:B------:R-:W-:Y:S06]  /*15740*/  BRA.DIV UR4, `(.L_x_1402) ;  /* 0x0000003e04a47947 */ /* 0x000fec000b800000 */
[----:B0-----:R-:W0:Y:S01]  /*15750*/  SHFL.IDX PT, R2, R18, RZ, 0x181f ;  /* 0x00181fff12027589 */ /* 0x001e2200000e0000 */
[----:B------:R-:W-:-:S03]  /*15760*/  IMAD R5, R5, 0x2, R17 ;  /* 0x0000000205057824 */ /* 0x000fc600078e0211 */
[----:B------:R-:W1:Y:S01]  /*15770*/  SHFL.IDX PT, R3, R19, RZ, 0x181f ;  /* 0x00181fff13037589 */ /* 0x000e6200000e0000 */
[----:B0-----:R-:W-:-:S05]  /*15780*/  IADD3 R2, P0, R2, R4, RZ ;  /* 0x0000000402027210 */ /* 0x001fca0007f1e0ff */
[----:B-1----:R-:W-:Y:S01]  /*15790*/  IMAD.X R3, RZ, RZ, R3, P0 ;  /* 0x000000ffff037224 */ /* 0x002fe200000e0603 */
[----:B------:R-:W-:-:S13]  /*157a0*/  ISETP.LT.OR P0, PT, R7, 0x1, P3 ;  /* 0x000000010700780c */ /* 0x000fda0001f01670 */
[----:B------:R-:W-:Y:S01]  /*157b0*/  @!PT LDS RZ, [RZ] ;  /* 0x00000000fffff984 */ /* 0x000fe20000000800 */
        /* <DEDUP_REMOVED lines=46> */
[----:B0-2---:R0:W1:Y:S02]  /*15aa0*/  SHFL.IDX PT, R2, R18, 0x5, 0x181f ;  /* 0x00b81f0012027f89 */ /* 0x00506400000e0000 */
.L_x_1507:
[----:B-1----:R-:W-:Y:S01]  /*15ab0*/  IADD3 R2, P0, R2, R4, RZ ;  /* 0x0000000402027210 */ /* 0x002fe20007f1e0ff */
        /* <DEDUP_REMOVED lines=13> */
[----:B-1----:R-:W-:Y:S01]  /*15b90*/  IMAD.WIDE.U32 R2, R9, UR4, RZ ;  /* 0x0000000409027c25 */ /* 0x002fe2000f8e00ff */
        /* <DEDUP_REMOVED lines=13> */
[----:B0-----:R-:W-:-:S04]  /*15c70*/  LEA R18, P0, R2, UR4, 0x1 ;  /* 0x0000000402127c11 */ /* 0x001fc8000f8008ff */
[----:B------:R-:W-:Y:S02]  /*15c80*/  LEA.HI.X R19, R2, UR5, R3, 0x1, P0 ;  /* 0x0000000502137c11 */ /* 0x000fe400080f0c03 */
[----:B------:R-:W-:-:S13]  /*15c90*/  PLOP3.LUT P0, PT, PT, PT, PT, 0x80, 0x0 ;  /* 0x000000000000781c */ /* 0x000fda0003f0f070 */
.L_x_1403:
        /* <DEDUP_REMOVED lines=11> */
.L_x_1404:
[----:B------:R-:W2:Y:S01]  /*15d50*/  LDL R0, [R1+0x8] ;  /* 0x0000080001007983 */ /* 0x000ea20000100800 */
[----:B------:R0:W-:Y:S01]  /*15d60*/  SYNCS.ARRIVE.TRANS64.A1T0 RZ, [R6+URZ+0x30850], RZ ;  /* 0x030850ff06ff79a7 */ /* 0x0001e2000810003f */
[----:B------:R-:W-:Y:S02]  /*15d70*/  IMAD.MOV.U32 R10, RZ, RZ, R23 ;  /* 0x000000ffff0a7224 */ /* 0x000fe400078e0017 */
[----:B------:R-:W-:Y:S02]  /*15d80*/  IMAD.MOV.U32 R20, RZ, RZ, R28 ;  /* 0x000000ffff147224 */ /* 0x000fe400078e001c */
[----:B------:R-:W-:Y:S02]  /*15d90*/  IMAD.MOV.U32 R29, RZ, RZ, R22 ;  /* 0x000000ffff1d7224 */ /* 0x000fe400078e0016 */
[C---:B0-----:R-:W-:Y:S01]  /*15da0*/  VIADD R6, R22.reuse, 0xffffffff ;  /* 0xffffffff16067836 */ /* 0x041fe20000000000 */
[----:B--2---:R-:W-:-:S13]  /*15db0*/  ISETP.GT.AND P0, PT, R22, R0, PT ;  /* 0x000000001600720c */ /* 0x004fda0003f04270 */
[----:B------:R-:W-:Y:S05]  /*15dc0*/  @P0 BRA `(.L_x_1405) ;  /* 0xffffffec00f40947 */ /* 0x000fea000383ffff */
.L_x_1392:
[----:B------:R-:W-:Y:S05]  /*15dd0*/  BSYNC B0 ;  /* 0x0000000000007941 */ /* 0x000fea0003800000 */
.L_x_1391:
        /* <DEDUP_REMOVED lines=16> */
[----:B0-----:R-:W-:-:S07]  /*15ee0*/  IADD3 R24, R0, UR38, R7 ;  /* 0x0000002600187c10 */ /* 0x001fce000fffe007 */
.L_x_1407:
[----:B------:R-:W-:Y:S05]  /*15ef0*/  BSYNC B0 ;  /* 0x0000000000007941 */ /* 0x000fea0003800000 */
.L_x_1406:
[----:B------:R-:W2:Y:S02]  /*15f00*/  LDL R0, [R1+0x28] ;  /* 0x0000280001007983 */ /* 0x000ea40000100800 */
[----:B--2---:R-:W-:-:S13]  /*15f10*/  ISETP.NE.AND P0, PT, R0, 0x3, PT ;  /* 0x000000030000780c */ /* 0x004fda0003f05270 */
[----:B------:R-:W-:Y:S05]  /*15f20*/  @!P0 BRA `(.L_x_1408) ;  /* 0x0000000000048947 */ /* 0x000fea0003800000 */
[----:B------:R-:W-:Y:S01]  /*15f30*/  BPT.TRAP 0x1 ;  /* 0x000000040000795c */ /* 0x000fe20000300000 */
.L_x_1408:
[----:B------:R-:W2:Y:S01]  /*15f40*/  LDL.LU R2, [R1] ;  /* 0x0000000001027983 */ /* 0x000ea20000300800 */
[----:B------:R-:W-:Y:S01]  /*15f50*/  IMAD R0, R23, 0x8, R17 ;  /* 0x0000000817007824 */ /* 0x000fe200078e0211 */
[----:B------:R-:W-:Y:S01]  /*15f60*/  SHF.L.U32 R3, R28, 0x1f, RZ ;  /* 0x0000001f1c037819 */ /* 0x000fe200000006ff */
[----:B------:R-:W-:Y:S03]  /*15f70*/  BSSY B0, `(.L_x_1409) ;  /* 0x0000004000007945 */ /* 0x000fe60003800000 */
[----:B------:R-:W0:Y:S01]  /*15f80*/  SYNCS.PHASECHK.TRANS64.TRYWAIT P0, [R0+URZ+0x30860], R3 ;  /* 0x03086003000075a7 */ /* 0x000e22000800017f */
[----:B--2---:R-:W-:Y:S01]  /*15f90*/  IMAD R6, R22, -0x60, R2 ;  /* 0xffffffa016067824 */ /* 0x004fe200078e0202 */
[----:B0-----:R-:W-:Y:S06]  /*15fa0*/  @!P0 BRA `(.L_x_1410) ;  /* 0x0000003c00a08947 */ /* 0x001fec0003800000 */
.L_x_1508:
[----:B------:R-:W-:Y:S05]  /*15fb0*/  BSYNC B0 ;  /* 0x0000000000007941 */ /* 0x000fea0003800000 */
.L_x_1409:
[----:B------:R-:W1:Y:S01]  /*15fc0*/  S2R R2, SR_TID.X ;  /* 0x0000000000027919 */ /* 0x000e620000002100 */
[----:B------:R-:W-:Y:S01]  /*15fd0*/  UMOV UR4, 0xffffffff ;  /* 0xffffffff00047882 */ /* 0x000fe20000000000 */
[----:B------:R-:W-:Y:S01]  /*15fe0*/  IMAD R4, R23, 0x4800, R36 ;  /* 0x0000480017047824 */ /* 0x000fe200078e0224 */
[----:B-1----:R-:W-:-:S04]  /*15ff0*/  LOP3.LUT R2, R2, 0x7f, RZ, 0xc0, !PT ;  /* 0x0000007f02027812 */ /* 0x002fc800078ec0ff */
[----:B------:R-:W-:-:S05]  /*16000*/  SHF.R.U32.HI R2, RZ, 0x3, R2 ;  /* 0x00000003ff027819 */ /* 0x000fca0000011602 */
[----:B------:R-:W-:Y:S01]  /*16010*/  IMAD.IADD R6, R6, 0x1, -R2 ;  /* 0x0000000106067824 */ /* 0x000fe200078e0a02 */
[----:B------:R-:W-:Y:S06]  /*16020*/  BRA.DIV UR4, `(.L_x_1411) ;  /* 0x0000003e04947947 */ /* 0x000fec000b800000 */
[----:B------:R-:W1:Y:S01]  /*16030*/  SHFL.IDX PT, R14, R18, RZ, 0x181f ;  /* 0x00181fff120e7589 */ /* 0x000e6200000e0000 */
        /* <DEDUP_REMOVED lines=19> */
[----:B------:R-:W0:Y:S03]  /*16170*/  SHFL.IDX PT, R14, R18, 0x2, 0x181f ;  /* 0x00581f00120e7f89 */ /* 0x000e2600000e0000 */
[----:B------:R-:W-:Y:S01]  /*16180*/  IMAD.X R3, RZ, RZ, R7, P3 ;  /* 0x000000ffff037224 */ /* 0x000fe200018e0607 */
        /* <DEDUP_REMOVED lines=36> */
.L_x_1522:
[C---:B------:R-:W-:Y:S02]  /*163d0*/  ISETP.LT.OR P2, PT, R6.reuse, 0x51, P2 ;  /* 0x000000510600780c */ /* 0x040fe40001741670 */
[C---:B------:R-:W-:Y:S02]  /*163e0*/  ISETP.LT.OR P1, PT, R6.reuse, 0x51, P1 ;  /* 0x000000510600780c */ /* 0x040fe40000f21670 */
[----:B------:R-:W-:Y:S02]  /*163f0*/  ISETP.LT.OR P0, PT, R6, 0x51, P0 ;  /* 0x000000510600780c */ /* 0x000fe40000701670 */
[----:B0--3--:R-:W-:-:S05]  /*16400*/  IADD3 R2, P3, R14, R5, RZ ;  /* 0x000000050e027210 */ /* 0x009fca0007f7e0ff */
[----:B------:R-:W-:-:S05]  /*16410*/  IMAD.X R3, RZ, RZ, R19, P3 ;  /* 0x000000ffff037224 */ /* 0x000fca00018e0613 */
        /* <DEDUP_REMOVED lines=8> */
.L_x_1412:
[----:B------:R-:W-:Y:S02]  /*164a0*/  PLOP3.LUT P1, PT, P1, P0, PT, 0xa2, 0x0 ;  /* 0x000000000000781c */ /* 0x000fe40000f21472 */
[----:B------:R-:W-:-:S08]  /*164b0*/  @P0 R2UR P1, UR4, R0 ;  /* 0x00000000000402ca */ /* 0x000fd00000020000 */
[----:B------:R-:W-:-:S05]  /*164c0*/  @P0 PLOP3.LUT P0, PT, P1, PT, PT, 0x80, 0x0 ;  /* 0x000000000000081c */ /* 0x000fca0000f0f070 */
[----:B------:R-:W-:Y:S01]  /*164d0*/  @!P1 SYNCS.ARRIVE.TRANS64.RED.A0T1 RZ, [UR4+0x30850], RZ ;  /* 0x030850ffffff99a7 */ /* 0x000fe20008200404 */
[----:B------:R-:W-:Y:S07]  /*164e0*/  @!P1 ARRIVES.LDGSTSBAR.64.TRANSCNT [UR4+0x30850] ;  /* 0x03085000ff0099b0 */ /* 0x000fee0008000a84 */
[----:B------:R-:W-:Y:S05]  /*164f0*/  @P0 BRA.U.ANY `(.L_x_1412) ;  /* 0xfffffffd00e80947 */ /* 0x000fea000393ffff */
[----:B------:R-:W-:Y:S01]  /*16500*/  NOP ;  /* 0x0000000000007918 */ /* 0x000fe20000000000 */
[----:B0-----:R-:W2:Y:S02]  /*16510*/  LDL R2, [R1+0x28] ;  /* 0x0000280001027983 */ /* 0x001ea40000100800 */
[----:B--2---:R-:W-:-:S13]  /*16520*/  ISETP.NE.AND P2, PT, R2, 0x3, PT ;  /* 0x000000030200780c */ /* 0x004fda0003f45270 */
[----:B------:R-:W-:Y:S05]  /*16530*/  @!P2 BRA `(.L_x_1413) ;  /* 0x000000000004a947 */ /* 0x000fea0003800000 */
[----:B------:R-:W-:Y:S01]  /*16540*/  BPT.TRAP 0x1 ;  /* 0x000000040000795c */ /* 0x000fe20000300000 */
.L_x_1413:
[----:B------:R0:W-:Y:S01]  /*16550*/  SYNCS.ARRIVE.TRANS64.A1T0 RZ, [R0+URZ+0x30850], RZ ;  /* 0x030850ff00ff79a7 */ /* 0x0001e2000810003f */
[----:B------:R-:W-:-:S05]  /*16560*/  VIADD R23, R23, 0x1 ;  /* 0x0000000117177836 */ /* 0x000fca0000000000 */
[----:B------:R-:W-:-:S04]  /*16570*/  ISETP.NE.AND P0, PT, R23, 0x2, PT ;  /* 0x000000021700780c */ /* 0x000fc80003f05270 */
[----:B------:R-:W-:Y:S02]  /*16580*/  SEL R3, RZ, 0x1, P0 ;  /* 0x00000001ff037807 */ /* 0x000fe40000000000 */
[----:B------:R-:W-:Y:S02]  /*16590*/  SEL R23, R23, RZ, P0 ;  /* 0x000000ff17177207 */ /* 0x000fe40000000000 */
[----:B0-----:R-:W-:-:S07]  /*165a0*/  LOP3.LUT R28, R28, R3, RZ, 0x3c, !PT ;  /* 0x000000031c1c7212 */ /* 0x001fce00078e3cff */
.L_x_1370:
[----:B------:R-:W-:Y:S05]  /*165b0*/  BSYNC B7 ;  /* 0x0000000000077941 */ /* 0x000fea0003800000 */
.L_x_1368:
        /* <DEDUP_REMOVED lines=8> */
[----:B------:R3:W4:Y:S01]  /*16640*/  LDS.128 R24, [R17+0x308d0] ;  /* 0x0308d00011187984 */ /* 0x0007220000000c00 */
[----:B------:R-:W-:Y:S06]  /*16650*/  BAR.ARV 0x4, 0x180 ;  /* 0x0106000000007b1d */ /* 0x000fec0000002000 */
[----:B------:R-:W-:Y:S05]  /*16660*/  BRA `(.L_x_1415) ;  /* 0x0000000800cc7947 */ /* 0x000fea0003800000 */
.L_x_1414:
        /* <DEDUP_REMOVED lines=11> */
[----:B------:R-:W-:Y:S02]  /*16720*/  MOV R5, RZ ;  /* 0x000000ff00057202 */ /* 0x000fe40000000f00 */
[C---:B------:R-:W-:Y:S01]  /*16730*/  ISETP.GE.U32.AND P2, PT, R8.reuse, 0x2, PT ;  /* 0x000000020800780c */ /* 0x040fe20003f46070 */
[----:B------:R-:W-:Y:S01]  /*16740*/  SHFL.IDX PT, R0, R24, RZ, 0x1f ;  /* 0x00001fff18007589 */ /* 0x000fe200000e0000 */
[C---:B------:R-:W-:Y:S02]  /*16750*/  ISETP.GE.U32.AND P3, PT, R8.reuse, 0x4, PT ;  /* 0x000000040800780c */ /* 0x040fe40003f66070 */
[C---:B------:R-:W-:Y:S01]  /*16760*/  ISETP.GE.U32.AND P4, PT, R8.reuse, 0x8, PT ;  /* 0x000000080800780c */ /* 0x040fe20003f86070 */
[----:B------:R-:W-:Y:S01]  /*16770*/  SHFL.IDX PT, R4, R24, 0x1, 0x1f ;  /* 0x00201f0018047f89 */ /* 0x000fe200000e0000 */
[C---:B------:R-:W-:Y:S01]  /*16780*/  ISETP.GE.U32.AND P5, PT, R8.reuse, 0x10, PT ;  /* 0x000000100800780c */ /* 0x040fe20003fa6070 */
[----:B--2---:R-:W-:Y:S01]  /*16790*/  @!P1 IMAD.MOV.U32 R5, RZ, RZ, R2 ;  /* 0x000000ffff059224 */ /* 0x004fe200078e0002 */
[----:B------:R-:W-:-:S04]  /*167a0*/  ISETP.NE.AND P1, PT, R8, RZ, PT ;  /* 0x000000ff0800720c */ /* 0x000fc80003f25270 */
        /* <DEDUP_REMOVED lines=15> */
[----:B------:R1:W2:Y:S02]  /*168a0*/  SHFL.IDX PT, R14, R6, 0x1f, 0x1f ;  /* 0x03e01f00060e7f89 */ /* 0x0002a400000e0000 */
.L_x_1532:
[----:B------:R-:W-:Y:S02]  /*168b0*/  ULDC UR4, c[0x0][0xc38] ;  /* 0x00030e0000047ab9 */ /* 0x000fe40000000800 */
[----:B------:R-:W-:-:S04]  /*168c0*/  IMAD.U32 R7, RZ, RZ, UR4 ;  /* 0x00000004ff077e24 */ /* 0x000fc8000f8e00ff */
[----:B--2---:R-:W-:-:S04]  /*168d0*/  IMAD R14, R14, R7, RZ ;  /* 0x000000070e0e7224 */ /* 0x004fc800078e02ff */
[----:B------:R-:W-:-:S05]  /*168e0*/  IMAD.IADD R9, R4, 0x1, R14 ;  /* 0x0000000104097824 */ /* 0x000fca00078e020e */
[----:B------:R-:W-:-:S13]  /*168f0*/  ISETP.GT.AND P6, PT, R9, R0, PT ;  /* 0x000000000900720c */ /* 0x000fda0003fc4270 */
[----:B------:R-:W-:Y:S05]  /*16900*/  @P6 BRA `(.L_x_1417) ;  /* 0x00000000009c6947 */ /* 0x000fea0003800000 */
.L_x_1422:
[----:B------:R-:W2:Y:S01]  /*16910*/  LDC R2, c[0x0][0xc3c] ;  /* 0x00030f00ff027b82 */ /* 0x000ea20000000800 */
[----:B------:R-:W-:-:S05]  /*16920*/  VIADD R27, R27, 0x1f ;  /* 0x0000001f1b1b7836 */ /* 0x000fca0000000000 */
[----:B--2---:R-:W-:-:S13]  /*16930*/  ISETP.GE.AND P6, PT, R27, R2, PT ;  /* 0x000000021b00720c */ /* 0x004fda0003fc6270 */
[----:B------:R-:W-:Y:S05]  /*16940*/  @P6 BRA `(.L_x_1418) ;  /* 0x0000000400d06947 */ /* 0x000fea0003800000 */
[----:B------:R-:W2:Y:S01]  /*16950*/  S2R R3, SR_TID.X ;  /* 0x0000000000037919 */ /* 0x000ea20000002100 */
[----:B------:R-:W-:Y:S01]  /*16960*/  BSSY B0, `(.L_x_1419) ;  /* 0x0000009000007945 */ /* 0x000fe20003800000 */
[----:B------:R-:W-:Y:S01]  /*16970*/  IMAD.MOV.U32 R5, RZ, RZ, RZ ;  /* 0x000000ffff057224 */ /* 0x000fe200078e00ff */
[----:B--2---:R-:W-:-:S05]  /*16980*/  LOP3.LUT R3, R3, 0x1f, RZ, 0xc0, !PT ;  /* 0x0000001f03037812 */ /* 0x004fca00078ec0ff */
[----:B------:R-:W-:-:S05]  /*16990*/  IMAD.IADD R7, R27, 0x1, R3 ;  /* 0x000000011b077824 */ /* 0x000fca00078e0203 */
[----:B------:R-:W-:-:S13]  /*169a0*/  ISETP.GE.OR P6, PT, R7, R2, !P0 ;  /* 0x000000020700720c */ /* 0x000fda00047c6670 */
[----:B------:R-:W-:Y:S05]  /*169b0*/  @P6 BRA `(.L_x_1420) ;  /* 0x00000000000c6947 */ /* 0x000fea0003800000 */
[----:B------:R-:W2:Y:S02]  /*169c0*/  LDC.64 R2, c[0x0][0xc80] ;  /* 0x00032000ff027b82 */ /* 0x000ea40000000a00 */
[----:B--2---:R-:W-:-:S05]  /*169d0*/  IMAD.WIDE R2, R7, 0x4, R2 ;  /* 0x0000000407027825 */ /* 0x004fca00078e0202 */
[----:B------:R2:W5:Y:S02]  /*169e0*/  LDG.E R5, desc[UR36][R2.64] ;  /* 0x0000002402057981 */ /* 0x000564000c1e1900 */
.L_x_1420:
[----:B------:R-:W-:Y:S05]  /*169f0*/  BSYNC B0 ;  /* 0x0000000000007941 */ /* 0x000fea0003800000 */
.L_x_1419:
[----:B------:R-:W-:-:S03]  /*16a00*/  UMOV UR4, 0xffffffff ;  /* 0xffffffff00047882 */ /* 0x000fc60000000000 */
[----:B------:R-:W-:Y:S05]  /*16a10*/  BRA.DIV UR4, `(.L_x_1421) ;  /* 0x0000004204407947 */ /* 0x000fea000b800000 */
[----:B-----5:R-:W3:Y:S02]  /*16a20*/  SHFL.UP PT, R14, R5, 0x1, RZ ;  /* 0x04200000050e7989 */ /* 0x020ee400000e00ff */
[----:B---3--:R-:W-:-:S05]  /*16a30*/  SEL R14, R14, RZ, P1 ;  /* 0x000000ff0e0e7207 */ /* 0x008fca0000800000 */
[----:B------:R-:W-:-:S05]  /*16a40*/  IMAD.IADD R13, R5, 0x1, R14 ;  /* 0x00000001050d7824 */ /* 0x000fca00078e020e */
[----:B------:R-:W2:Y:S02]  /*16a50*/  SHFL.UP PT, R14, R13, 0x2, RZ ;  /* 0x044000000d0e7989 */ /* 0x000ea400000e00ff */
[----:B--2---:R-:W-:-:S05]  /*16a60*/  SEL R2, R14, RZ, P2 ;  /* 0x000000ff0e027207 */ /* 0x004fca0001000000 */
        /* <DEDUP_REMOVED lines=9> */
[----:B-1----:R-:W-:-:S05]  /*16b00*/  IMAD.IADD R6, R4, 0x1, R7 ;  /* 0x0000000104067824 */ /* 0x002fca00078e0207 */
[----:B------:R1:W2:Y:S02]  /*16b10*/  SHFL.IDX PT, R14, R6, 0x1f, 0x1f ;  /* 0x03e01f00060e7f89 */ /* 0x0002a400000e0000 */
.L_x_1540:
[----:B------:R-:W-:Y:S02]  /*16b20*/  ULDC UR4, c[0x0][0xc38] ;  /* 0x00030e0000047ab9 */ /* 0x000fe40000000800 */
[----:B------:R-:W-:-:S04]  /*16b30*/  IMAD.U32 R7, RZ, RZ, UR4 ;  /* 0x00000004ff077e24 */ /* 0x000fc8000f8e00ff */
[----:B--2---:R-:W-:-:S04]  /*16b40*/  IMAD R14, R14, R7, RZ ;  /* 0x000000070e0e7224 */ /* 0x004fc800078e02ff */
[----:B------:R-:W-:-:S05]  /*16b50*/  IMAD.IADD R9, R14, 0x1, R9 ;  /* 0x000000010e097824 */ /* 0x000fca00078e0209 */
[----:B------:R-:W-:-:S13]  /*16b60*/  ISETP.GT.AND P6, PT, R9, R0, PT ;  /* 0x000000000900720c */ /* 0x000fda0003fc4270 */
[----:B------:R-:W-:Y:S05]  /*16b70*/  @!P6 BRA `(.L_x_1422) ;  /* 0xfffffffc0064e947 */ /* 0x000fea000383ffff */
.L_x_1417:
[----:B------:R-:W-:Y:S01]  /*16b80*/  IMAD.IADD R24, R9, 0x1, -R14 ;  /* 0x0000000109187824 */ /* 0x000fe200078e0a0e */
[----:B------:R-:W-:-:S03]  /*16b90*/  UMOV UR4, 0xffffffff ;  /* 0xffffffff00047882 */ /* 0x000fc60000000000 */
[----:B------:R-:W-:-:S05]  /*16ba0*/  IMAD R3, R6, R7, R24 ;  /* 0x0000000706037224 */ /* 0x000fca00078e0218 */
[----:B------:R-:W-:Y:S01]  /*16bb0*/  ISETP.GT.AND P6, PT, R3, R0, PT ;  /* 0x000000000300720c */ /* 0x000fe20003fc4270 */
[----:B------:R-:W-:-:S12]  /*16bc0*/  BRA.DIV UR4, `(.L_x_1423) ;  /* 0x0000004204907947 */ /* 0x000fd8000b800000 */
[----:B------:R-:W-:-:S04]  /*16bd0*/  VOTE.ANY R2, PT, !P6 ;  /* 0x0000000000027806 */ /* 0x000fc800070e0100 */
[----:B------:R-:W2:Y:S02]  /*16be0*/  POPC R4, R2 ;  /* 0x0000000200047309 */ /* 0x000ea40000000000 */
[----:B--2---:R2:W3:Y:S02]  /*16bf0*/  SHFL.IDX PT, R5, R5, R4, 0x1f ;  /* 0x00001f0405057589 */ /* 0x0044e400000e0000 */
.L_x_1544:
[----:B------:R-:W-:Y:S01]  /*16c00*/  ISETP.NE.AND P0, PT, R2, RZ, PT ;  /* 0x000000ff0200720c */ /* 0x000fe20003f05270 */
[----:B------:R-:W-:-:S12]  /*16c10*/  IMAD.MOV.U32 R14, RZ, RZ, RZ ;  /* 0x000000ffff0e7224 */ /* 0x000fd800078e00ff */
[----:B------:R-:W-:Y:S05]  /*16c20*/  @!P0 BRA `(.L_x_1424) ;  /* 0x0000000000108947 */ /* 0x000fea0003800000 */
[----:B------:R-:W-:Y:S01]  /*16c30*/  UMOV UR4, 0xffffffff ;  /* 0xffffffff00047882 */ /* 0x000fe20000000000 */
[----:B------:R-:W-:Y:S02]  /*16c40*/  VIADD R12, R4, 0xffffffff ;  /* 0xffffffff040c7836 */ /* 0x000fe40000000000 */
[----:B------:R-:W-:Y:S05]  /*16c50*/  BRA.DIV UR4, `(.L_x_1425) ;  /* 0x0000004204b47947 */ /* 0x000fea000b800000 */
[----:B------:R4:W0:Y:S02]  /*16c60*/  SHFL.IDX PT, R14, R6, R12, 0x1f ;  /* 0x00001f0c060e7589 */ /* 0x00082400000e0000 */
.L_x_1424:
[----:B------:R-:W5:Y:S01]  /*16c70*/  LDC.64 R2, c[0x0][0xc90] ;  /* 0x00032400ff027b82 */ /* 0x000f620000000a00 */
[----:B------:R-:W-:-:S04]  /*16c80*/  IMAD.IADD R27, R4, 0x1, R27 ;  /* 0x00000001041b7824 */ /* 0x000fc800078e021b */
[----:B-----5:R-:W-:-:S05]  /*16c90*/  IMAD.WIDE R2, R27, 0x4, R2 ;  /* 0x000000041b027825 */ /* 0x020fca00078e0202 */
[----:B-1--4-:R1:W2:Y:S01]  /*16ca0*/  LDG.E R6, desc[UR36][R2.64] ;  /* 0x0000002402067981 */ /* 0x0122a2000c1e1900 */
[----:B0-----:R-:W-:Y:S02]  /*16cb0*/  IMAD R24, R14, R7, R24 ;  /* 0x000000070e187224 */ /* 0x001fe400078e0218 */
[----:B-1----:R-:W-:Y:S02]  /*16cc0*/  IMAD.MOV.U32 R2, RZ, RZ, RZ ;  /* 0x000000ffff027224 */ /* 0x002fe400078e00ff */
[----:B--23--:R-:W-:-:S05]  /*16cd0*/  IMAD R4, R5, R6, RZ ;  /* 0x0000000605047224 */ /* 0x00cfca00078e02ff */
[----:B------:R-:W-:-:S04]  /*16ce0*/  IABS R8, R4 ;  /* 0x0000000400087213 */ /* 0x000fc80000000000 */
[----:B------:R-:W0:Y:S08]  /*16cf0*/  I2F.RP R10, R8 ;  /* 0x00000008000a7306 */ /* 0x000e300000209400 */
[----:B0-----:R-:W0:Y:S02]  /*16d00*/  MUFU.RCP R10, R10 ;  /* 0x0000000a000a7308 */ /* 0x001e240000001000 */
[----:B0-----:R-:W-:-:S06]  /*16d10*/  VIADD R11, R10, 0xffffffe ;  /* 0x0ffffffe0a0b7836 */ /* 0x001fcc0000000000 */
[----:B------:R-:W0:Y:S02]  /*16d20*/  F2I.FTZ.U32.TRUNC.NTZ R3, R11 ;  /* 0x0000000b00037305 */ /* 0x000e24000021f000 */
[----:B0-----:R-:W-:-:S04]  /*16d30*/  IMAD.MOV R9, RZ, RZ, -R3 ;  /* 0x000000ffff097224 */ /* 0x001fc800078e0a03 */
        /* <DEDUP_REMOVED lines=11> */
[----:B------:R-:W-:Y:S02]  /*16df0*/  @!P1 IMAD.IADD R3, R3, 0x1, -R8 ;  /* 0x0000000103039824 */ /* 0x000fe400078e0a08 */
[----:B------:R-:W-:Y:S01]  /*16e00*/  @!P1 VIADD R2, R2, 0x1 ;  /* 0x0000000102029836 */ /* 0x000fe20000000000 */
[----:B------:R-:W-:Y:S02]  /*16e10*/  ISETP.NE.AND P1, PT, R4, RZ, PT ;  /* 0x000000ff0400720c */ /* 0x000fe40003f25270 */
[----:B------:R-:W-:-:S13]  /*16e20*/  ISETP.GE.U32.AND P0, PT, R3, R8, PT ;  /* 0x000000080300720c */ /* 0x000fda0003f06070 */
[----:B------:R-:W-:-:S04]  /*16e30*/  @P0 VIADD R2, R2, 0x1 ;  /* 0x0000000102020836 */ /* 0x000fc80000000000 */
[----:B------:R-:W-:Y:S01]  /*16e40*/  @!P2 IMAD.MOV R2, RZ, RZ, -R2 ;  /* 0x000000ffff02a224 */ /* 0x000fe200078e0a02 */
[----:B------:R-:W-:-:S05]  /*16e50*/  @!P1 LOP3.LUT R2, RZ, R4, RZ, 0x33, !PT ;  /* 0x00000004ff029212 */ /* 0x000fca00078e33ff */
[----:B------:R-:W-:Y:S02]  /*16e60*/  IMAD R0, R6, R2, RZ ;  /* 0x0000000206007224 */ /* 0x000fe400078e02ff */
[----:B------:R-:W-:Y:S02]  /*16e70*/  IMAD.MOV R2, RZ, RZ, -R2 ;  /* 0x000000ffff027224 */ /* 0x000fe400078e0a02 */
[----:B------:R-:W-:Y:S02]  /*16e80*/  IMAD.MOV R3, RZ, RZ, -R0 ;  /* 0x000000ffff037224 */ /* 0x000fe400078e0a00 */
[----:B------:R-:W-:-:S03]  /*16e90*/  IMAD R9, R4, R2, R9 ;  /* 0x0000000204097224 */ /* 0x000fc600078e0209 */
[----:B------:R-:W-:-:S04]  /*16ea0*/  VIADDMNMX R6, R3, R7, R6, PT ;  /* 0x0000000703067246 */ /* 0x000fc80003800106 */
[-C--:B------:R-:W-:Y:S02]  /*16eb0*/  IABS R7, R6.reuse ;  /* 0x0000000600077213 */ /* 0x080fe40000000000 */
[----:B------:R-:W-:Y:S02]  /*16ec0*/  IABS R4, R6 ;  /* 0x0000000600047213 */ /* 0x000fe40000000000 */
[----:B------:R-:W0:Y:S03]  /*16ed0*/  I2F.RP R8, R7 ;  /* 0x0000000700087306 */ /* 0x000e260000209400 */
[----:B------:R-:W-:-:S05]  /*16ee0*/  IMAD.MOV R4, RZ, RZ, -R4 ;  /* 0x000000ffff047224 */ /* 0x000fca00078e0a04 */
[----:B0-----:R-:W0:Y:S02]  /*16ef0*/  MUFU.RCP R8, R8 ;  /* 0x0000000800087308 */ /* 0x001e240000001000 */
[----:B0-----:R-:W-:-:S06]  /*16f00*/  VIADD R3, R8, 0xffffffe ;  /* 0x0ffffffe08037836 */ /* 0x001fcc0000000000 */
[----:B------:R-:W0:Y:S02]  /*16f10*/  F2I.FTZ.U32.TRUNC.NTZ R3, R3 ;  /* 0x0000000300037305 */ /* 0x000e24000021f000 */
[----:B0-----:R-:W-:-:S04]  /*16f20*/  IMAD.MOV R2, RZ, RZ, -R3 ;  /* 0x000000ffff027224 */ /* 0x001fc800078e0a03 */
[----:B------:R-:W-:Y:S02]  /*16f30*/  IMAD R11, R2, R7, RZ ;  /* 0x00000007020b7224 */ /* 0x000fe400078e02ff */
[----:B------:R-:W-:-:S04]  /*16f40*/  IMAD.MOV.U32 R2, RZ, RZ, RZ ;  /* 0x000000ffff027224 */ /* 0x000fc800078e00ff */
[----:B------:R-:W-:Y:S01]  /*16f50*/  IMAD.HI.U32 R2, R3, R11, R2 ;  /* 0x0000000b03027227 */ /* 0x000fe200078e0002 */
[----:B------:R-:W-:Y:S02]  /*16f60*/  IABS R11, R9 ;  /* 0x00000009000b7213 */ /* 0x000fe40000000000 */
[C---:B------:R-:W-:Y:S01]  /*16f70*/  LOP3.LUT R3, R9.reuse, R6, RZ, 0x3c, !PT ;  /* 0x0000000609037212 */ /* 0x040fe200078e3cff */
[----:B------:R-:W-:Y:S02]  /*16f80*/  IMAD.IADD R9, R9, 0x1, R0 ;  /* 0x0000000109097824 */ /* 0x000fe400078e0200 */
[----:B------:R-:W-:Y:S01]  /*16f90*/  IMAD.HI.U32 R2, R2, R11, RZ ;  /* 0x0000000b02027227 */ /* 0x000fe200078e00ff */
[----:B------:R-:W-:-:S03]  /*16fa0*/  ISETP.GE.AND P2, PT, R3, RZ, PT ;  /* 0x000000ff0300720c */ /* 0x000fc60003f46270 */
[----:B------:R-:W-:-:S05]  /*16fb0*/  IMAD R4, R2, R4, R11 ;  /* 0x0000000402047224 */ /* 0x000fca00078e020b */
[----:B------:R-:W-:-:S13]  /*16fc0*/  ISETP.GT.U32.AND P1, PT, R7, R4, PT ;  /* 0x000000040700720c */ /* 0x000fda0003f24070 */
[----:B------:R-:W-:Y:S02]  /*16fd0*/  @!P1 IMAD.IADD R4, R4, 0x1, -R7 ;  /* 0x0000000104049824 */ /* 0x000fe400078e0a07 */
[----:B------:R-:W-:Y:S01]  /*16fe0*/  @!P1 VIADD R2, R2, 0x1 ;  /* 0x0000000102029836 */ /* 0x000fe20000000000 */
[----:B------:R-:W-:Y:S02]  /*16ff0*/  ISETP.NE.AND P1, PT, R6, RZ, PT ;  /* 0x000000ff0600720c */ /* 0x000fe40003f25270 */
[----:B------:R-:W-:-:S13]  /*17000*/  ISETP.GE.U32.AND P0, PT, R4, R7, PT ;  /* 0x000000070400720c */ /* 0x000fda0003f06070 */
[----:B------:R-:W-:-:S04]  /*17010*/  @P0 VIADD R2, R2, 0x1 ;  /* 0x0000000102020836 */ /* 0x000fc80000000000 */
[----:B------:R-:W-:Y:S01]  /*17020*/  @!P2 IMAD.MOV R2, RZ, RZ, -R2 ;  /* 0x000000ffff02a224 */ /* 0x000fe200078e0a02 */
[----:B------:R-:W-:Y:S01]  /*17030*/  @!P1 LOP3.LUT R2, RZ, R6, RZ, 0x33, !PT ;  /* 0x00000006ff029212 */ /* 0x000fe200078e33ff */
[----:B------:R-:W-:-:S04]  /*17040*/  IMAD.MOV R6, RZ, RZ, -R6 ;  /* 0x000000ffff067224 */ /* 0x000fc800078e0a06 */
[----:B------:R-:W-:Y:S01]  /*17050*/  IMAD R26, R2, R6, R9 ;  /* 0x00000006021a7224 */ /* 0x000fe200078e0209 */
[----:B------:R-:W-:-:S05]  /*17060*/  LOP3.LUT R2, RZ, R2, RZ, 0x33, !PT ;  /* 0x00000002ff027212 */ /* 0x000fca00078e33ff */
[----:B------:R-:W-:Y:S01]  /*17070*/  IMAD.IADD R25, R5, 0x1, R2 ;  /* 0x0000000105197824 */ /* 0x000fe200078e0202 */
[----:B------:R-:W-:Y:S06]  /*17080*/  BRA `(.L_x_1426) ;  /* 0x00000000001c7947 */ /* 0x000fec0003800000 */
.L_x_1418:
[----:B------:R-:W-:Y:S01]  /*17090*/  UMOV UR4, URZ ;  /* 0x0000003f00047c82 */ /* 0x000fe20008000000 */
[----:B------:R-:W-:Y:S01]  /*170a0*/  UMOV UR5, URZ ;  /* 0x0000003f00057c82 */ /* 0x000fe20008000000 */
[----:B------:R-:W-:Y:S01]  /*170b0*/  ULDC UR6, c[0x0][0xc3c] ;  /* 0x00030f0000067ab9 */ /* 0x000fe20000000800 */
[----:B------:R-:W-:Y:S02]  /*170c0*/  IMAD.MOV.U32 R24, RZ, RZ, R0 ;  /* 0x000000ffff187224 */ /* 0x000fe400078e0000 */
[----:B------:R-:W-:Y:S02]  /*170d0*/  IMAD.U32 R25, RZ, RZ, UR4 ;  /* 0x00000004ff197e24 */ /* 0x000fe4000f8e00ff */
[----:B------:R-:W-:Y:S02]  /*170e0*/  IMAD.U32 R26, RZ, RZ, UR5 ;  /* 0x00000005ff1a7e24 */ /* 0x000fe4000f8e00ff */
[----:B------:R-:W-:-:S07]  /*170f0*/  IMAD.U32 R27, RZ, RZ, UR6 ;  /* 0x00000006ff1b7e24 */ /* 0x000fce000f8e00ff */
.L_x_1426:
[----:B------:R-:W2:Y:S01]  /*17100*/  S2R R0, SR_TID.X ;  /* 0x0000000000007919 */ /* 0x000ea20000002100 */
[----:B------:R-:W-:Y:S05]  /*17110*/  WARPSYNC.ALL ;  /* 0x0000000000007948 */ /* 0x000fea0003800000 */
[----:B------:R-:W-:Y:S01]  /*17120*/  BAR.SYNC.DEFER_BLOCKING 0x4, 0x180 ;  /* 0x0106000000007b1d */ /* 0x000fe20000010000 */
[----:B--2---:R-:W-:-:S04]  /*17130*/  LOP3.LUT R0, R0, 0x1f, RZ, 0xc0, !PT ;  /* 0x0000001f00007812 */ /* 0x004fc800078ec0ff */
[----:B------:R-:W-:-:S13]  /*17140*/  ISETP.NE.AND P0, PT, R0, RZ, PT ;  /* 0x000000ff0000720c */ /* 0x000fda0003f05270 */
[----:B------:R-:W2:Y:S01]  /*17150*/  @!P0 S2R R3, SR_CgaCtaId ;  /* 0x0000000000038919 */ /* 0x000ea20000008800 */
[----:B------:R-:W-:-:S04]  /*17160*/  @!P0 MOV R0, 0x400 ;  /* 0x0000040000008802 */ /* 0x000fc80000000f00 */
[----:B--2---:R-:W-:-:S05]  /*17170*/  @!P0 LEA R17, R3, R0, 0x18 ;  /* 0x0000000003118211 */ /* 0x004fca00078ec0ff */
[----:B------:R2:W-:Y:S01]  /*17180*/  @!P0 STS.128 [R17+0x308d0], R24 ;  /* 0x0308d01811008388 */ /* 0x0005e20000000c00 */
[----:B------:R-:W-:Y:S06]  /*17190*/  BAR.ARV 0x5, 0x180 ;  /* 0x0146000000007b1d */ /* 0x000fec0000002000 */
.L_x_1415:
[----:B------:R-:W-:Y:S02]  /*171a0*/  ULDC UR4, c[0x0][0xc3c] ;  /* 0x00030f0000047ab9 */ /* 0x000fe40000000800 */
[----:B----4-:R-:W-:-:S13]  /*171b0*/  ISETP.GE.AND P0, PT, R27, UR4, PT ;  /* 0x000000041b007c0c */ /* 0x010fda000bf06270 */
[----:B------:R-:W-:Y:S05]  /*171c0*/  @!P0 BRA `(.L_x_1427) ;  /* 0xffffffb400188947 */ /* 0x000fea000383ffff */
[----:B------:R-:W-:Y:S05]  /*171d0*/  BSYNC B8 ;  /* 0x0000000000087941 */ /* 0x000fea0003800000 */
.L_x_1356:
[----:B------:R-:W4:Y:S01]  /*171e0*/  LDL.LU R0, [R1+0x24] ;  /* 0x0000240001007983 */ /* 0x000f220000300800 */
[----:B------:R-:W-:Y:S01]  /*171f0*/  BSSY B0, `(.L_x_1428) ;  /* 0x000000b000007945 */ /* 0x000fe20003800000 */
[----:B------:R-:W5:Y:S01]  /*17200*/  S2R R5, SR_CgaCtaId ;  /* 0x0000000000057919 */ /* 0x000f620000008800 */
[----:B----4-:R-:W-:-:S05]  /*17210*/  VIADD R0, R0, 0x1 ;  /* 0x0000000100007836 */ /* 0x010fca0000000000 */
[----:B-1----:R-:W-:-:S04]  /*17220*/  LEA.HI R2, R0, R0, RZ, 0x1 ;  /* 0x0000000000027211 */ /* 0x002fc800078f08ff */
[----:B------:R-:W-:Y:S02]  /*17230*/  LOP3.LUT R3, R2, 0xfffffffe, RZ, 0xc0, !PT ;  /* 0xfffffffe02037812 */ /* 0x000fe400078ec0ff */
[----:B------:R-:W-:-:S03]  /*17240*/  MOV R2, 0x400 ;  /* 0x0000040000027802 */ /* 0x000fc60000000f00 */
[----:B------:R-:W-:Y:S01]  /*17250*/  IMAD.IADD R0, R0, 0x1, -R3 ;  /* 0x0000000100007824 */ /* 0x000fe200078e0a03 */
[----:B-----5:R-:W-:-:S04]  /*17260*/  LEA R4, R5, R2, 0x18 ;  /* 0x0000000205047211 */ /* 0x020fc800078ec0ff */
[----:B------:R-:W-:-:S04]  /*17270*/  SHF.L.U32 R0, R0, 0x1f, RZ ;  /* 0x0000001f00007819 */ /* 0x000fc800000006ff */
[----:B------:R-:W1:Y:S02]  /*17280*/  SYNCS.PHASECHK.TRANS64.TRYWAIT P0, [R4+URZ+0x30820], R0 ;  /* 0x03082000040075a7 */ /* 0x000e64000800017f */
[----:B-1----:R-:W-:Y:S05]  /*17290*/  @!P0 BRA `(.L_x_1429) ;  /* 0x0000003c00488947 */ /* 0x002fea0003800000 */
.L_x_1547:
[----:B------:R-:W-:Y:S05]  /*172a0*/  BSYNC B0 ;  /* 0x0000000000007941 */ /* 0x000fea0003800000 */
.L_x_1428:
[----:B------:R-:W-:-:S03]  /*172b0*/  UMOV UR4, 0xffffffff ;  /* 0xffffffff00047882 */ /* 0x000fc60000000000 */
[----:B------:R-:W-:Y:S05]  /*172c0*/  BRA.DIV UR4, `(.L_x_1430) ;  /* 0x0000003e04507947 */ /* 0x000fea000b800000 */
[----:B-1----:R-:W1:Y:S02]  /*172d0*/  S2R R0, SR_TID.X ;  /* 0x0000000000007919 */ /* 0x002e640000002100 */
[----:B-1----:R-:W-:-:S04]  /*172e0*/  SHF.R.U32.HI R0, RZ, 0x5, R0 ;  /* 0x00000005ff007819 */ /* 0x002fc80000011600 */
[----:B------:R-:W-:-:S05]  /*172f0*/  LOP3.LUT R0, R0, 0x3, RZ, 0xc0, !PT ;  /* 0x0000000300007812 */ /* 0x000fca00078ec0ff */
[----:B------:R1:W4:Y:S02]  /*17300*/  SHFL.IDX PT, R14, R0, RZ, 0x1f ;  /* 0x00001fff000e7589 */ /* 0x00032400000e0000 */
.L_x_1550:
[----:B----4-:R-:W-:Y:S01]  /*17310*/  ISETP.NE.AND P0, PT, R14, RZ, PT ;  /* 0x000000ff0e00720c */ /* 0x010fe20003f05270 */
[----:B------:R-:W-:-:S12]  /*17320*/  BSSY B0, `(.L_x_1431) ;  /* 0x0000024000007945 */ /* 0x000fd80003800000 */
[----:B------:R-:W-:Y:S05]  /*17330*/  @P0 BRA `(.L_x_1432) ;  /* 0x0000000000880947 */ /* 0x000fea0003800000 */
[----:B------:R-:W-:-:S03]  /*17340*/  UMOV UR4, 0xffffffff ;  /* 0xffffffff00047882 */ /* 0x000fc60000000000 */
[----:B------:R-:W-:Y:S05]  /*17350*/  BRA.DIV UR4, `(.L_x_1433) ;  /* 0x0000003e04607947 */ /* 0x000fea000b800000 */
[----:B------:R-:W-:-:S13]  /*17360*/  ELECT P6, URZ, PT ;  /* 0x00000000003f782f */ /* 0x000fda00038c0000 */
.L_x_1553:
[----:B------:R-:W-:Y:S05]  /*17370*/  @!P6 BRA `(.L_x_1432) ;  /* 0x000000000078e947 */ /* 0x000fea0003800000 */
[----:B-1----:R-:W4:Y:S02]  /*17380*/  LDL.LU R0, [R1+0x10] ;  /* 0x0000100001007983 */ /* 0x002f240000300800 */
[----:B----4-:R-:W-:-:S04]  /*17390*/  LOP3.LUT R0, R0, 0x2, RZ, 0xfc, !PT ;  /* 0x0000000200007812 */ /* 0x010fc800078efcff */
[----:B------:R-:W-:-:S13]  /*173a0*/  ISETP.NE.AND P0, PT, R0, 0x3, PT ;  /* 0x000000030000780c */ /* 0x000fda0003f05270 */
[----:B------:R-:W-:Y:S05]  /*173b0*/  @!P0 BRA `(.L_x_1434) ;  /* 0x0000000000048947 */ /* 0x000fea0003800000 */
[----:B------:R-:W-:Y:S01]  /*173c0*/  BPT.TRAP 0x1 ;  /* 0x000000040000795c */ /* 0x000fe20000300000 */
.L_x_1434:
[C---:B------:R-:W-:Y:S01]  /*173d0*/  IMAD R5, R23.reuse, 0x8, R4 ;  /* 0x0000000817057824 */ /* 0x040fe200078e0204 */
[----:B------:R-:W-:Y:S01]  /*173e0*/  SHF.L.U32 R0, R28, 0x1f, RZ ;  /* 0x0000001f1c007819 */ /* 0x000fe200000006ff */
[----:B------:R-:W-:-:S03]  /*173f0*/  VIADD R23, R23, 0x1 ;  /* 0x0000000117177836 */ /* 0x000fc60000000000 */
[----:B------:R-:W1:Y:S02]  /*17400*/  SYNCS.PHASECHK.TRANS64.TRYWAIT P1, [R5+URZ+0x30840], R0 ;  /* 0x03084000050075a7 */ /* 0x000e64000802017f */
[----:B------:R-:W-:-:S04]  /*17410*/  ISETP.NE.AND P2, PT, R23, 0x2, PT ;  /* 0x000000021700780c */ /* 0x000fc80003f45270 */
[----:B------:R-:W-:Y:S01]  /*17420*/  SEL R3, RZ, 0x1, P2 ;  /* 0x00000001ff037807 */ /* 0x000fe20001000000 */
[----:B-1----:R-:W-:Y:S08]  /*17430*/  @!P1 BRA `(.L_x_1435) ;  /* 0x0000003c00489947 */ /* 0x002ff00003800000 */
.L_x_1554:
[----:B------:R-:W-:Y:S02]  /*17440*/  SEL R23, R23, RZ, P2 ;  /* 0x000000ff17177207 */ /* 0x000fe40001000000 */
[----:B------:R-:W-:Y:S01]  /*17450*/  LOP3.LUT R2, R28, R3, RZ, 0x3c, !PT ;  /* 0x000000031c027212 */ /* 0x000fe200078e3cff */
[----:B------:R-:W-:Y:S06]  /*17460*/  @!P0 BRA `(.L_x_1436) ;  /* 0x0000000000048947 */ /* 0x000fec0003800000 */
[----:B------:R-:W-:Y:S01]  /*17470*/  BPT.TRAP 0x1 ;  /* 0x000000040000795c */ /* 0x000fe20000300000 */
.L_x_1436:
[----:B------:R-:W-:Y:S01]  /*17480*/  IMAD R23, R23, 0x8, R4 ;  /* 0x0000000817177824 */ /* 0x000fe200078e0204 */
[----:B------:R-:W-:-:S04]  /*17490*/  SHF.L.U32 R2, R2, 0x1f, RZ ;  /* 0x0000001f02027819 */ /* 0x000fc800000006ff */
[----:B------:R-:W4:Y:S02]  /*174a0*/  SYNCS.PHASECHK.TRANS64.TRYWAIT P1, [R23+URZ+0x30840], R2 ;  /* 0x03084002170075a7 */ /* 0x000f24000802017f */
[----:B----4-:R-:W-:Y:S05]  /*174b0*/  @!P1 BRA `(.L_x_1437) ;  /* 0x0000003c003c9947 */ /* 0x010fea0003800000 */
.L_x_1555:
[----:B------:R-:W-:Y:S05]  /*174c0*/  @!P0 BRA `(.L_x_1438) ;  /* 0x0000000000048947 */ /* 0x000fea0003800000 */
[----:B------:R-:W-:Y:S01]  /*174d0*/  BPT.TRAP 0x1 ;  /* 0x000000040000795c */ /* 0x000fe20000300000 */
.L_x_1438:
[----:B------:R-:W5:Y:S02]  /*174e0*/  SYNCS.PHASECHK.TRANS64.TRYWAIT P1, [R5+URZ+0x30860], R0 ;  /* 0x03086000050075a7 */ /* 0x000f64000802017f */
[----:B-----5:R-:W-:Y:S05]  /*174f0*/  @!P1 BRA `(.L_x_1439) ;  /* 0x0000003c00409947 */ /* 0x020fea0003800000 */
.L_x_1556:
[----:B------:R-:W-:Y:S05]  /*17500*/  @!P0 BRA `(.L_x_1440) ;  /* 0x0000000000048947 */ /* 0x000fea0003800000 */
[----:B------:R-:W-:Y:S01]  /*17510*/  BPT.TRAP 0x1 ;  /* 0x000000040000795c */ /* 0x000fe20000300000 */
.L_x_1440:
[----:B------:R0:W0:Y:S02]  /*17520*/  SYNCS.PHASECHK.TRANS64.TRYWAIT P0, [R23+URZ+0x30860], R2 ;  /* 0x03086002170075a7 */ /* 0x000024000800017f */
[----:B0-----:R-:W-:Y:S05]  /*17530*/  @!P0 NANOSLEEP.SYNCS 0x989680 ;  /* 0x009896800000895d */ /* 0x001fea0003900000 */
[----:B------:R-:W0:Y:S02]  /*17540*/  @!P0 SYNCS.PHASECHK.TRANS64 P0, [R23+URZ+0x30860], R2 ;  /* 0x03086002170085a7 */ /* 0x000e24000800007f */
[----:B0-----:R-:W-:Y:S05]  /*17550*/  @!P0 BRA `(.L_x_1440) ;  /* 0xfffffffc00f08947 */ /* 0x001fea000383ffff */
.L_x_1432:
[----:B------:R-:W-:Y:S05]  /*17560*/  BSYNC B0 ;  /* 0x0000000000007941 */ /* 0x000fea0003800000 */
.L_x_1431:
[----:B------:R-:W-:Y:S05]  /*17570*/  EXIT ;  /* 0x000000000000794d */ /* 0x000fea0003800000 */
.L_x_1250:
[----:B0-----:R-:W-:-:S04]  /*17580*/  IMAD.U32 R3, RZ, RZ, UR40 ;  /* 0x00000028ff037e24 */ /* 0x001fc8000f8e00ff */
[----:B------:R0:W1:Y:S03]  /*17590*/  SYNCS.PHASECHK.TRANS64.TRYWAIT P1, [R3+URZ+0x30800], R0 ;  /* 0x03080000030075a7 */ /* 0x000066000802017f */
[----:B-1----:R-:W-:Y:S05]  /*175a0*/  @!P1 NANOSLEEP.SYNCS 0x989680 ;  /* 0x009896800000995d */ /* 0x002fea0003900000 */
[----:B------:R-:W1:Y:S02]  /*175b0*/  @!P1 SYNCS.PHASECHK.TRANS64 P1, [R3+URZ+0x30800], R0 ;  /* 0x03080000030095a7 */ /* 0x000e64000802007f */
[----:B-1----:R-:W-:Y:S05]  /*175c0*/  @!P1 BRA `(.L_x_1250) ;  /* 0xfffffffc00ec9947 */ /* 0x002fea000383ffff */
[----:B------:R-:W-:Y:S05]  /*175d0*/  BRA `(.L_x_1441) ;  /* 0xfffffea400247947 */ /* 0x000fea000383ffff */
.L_x_1254:
[----:B-1----:R1:W2:Y:S02]  /*175e0*/  SYNCS.PHASECHK.TRANS64.TRYWAIT P1, [R13+URZ+0x30830], R0 ;  /* 0x030830000d0075a7 */ /* 0x0022a4000802017f */
[----:B--2---:R-:W-:Y:S05]  /*175f0*/  @!P1 NANOSLEEP.SYNCS 0x989680 ;  /* 0x009896800000995d */ /* 0x004fea0003900000 */
[----:B------:R-:W2:Y:S02]  /*17600*/  @!P1 SYNCS.PHASECHK.TRANS64 P1, [R13+URZ+0x30830], R0 ;  /* 0x030830000d0095a7 */ /* 0x000ea4000802007f */
[----:B--2---:R-:W-:Y:S05]  /*17610*/  @!P1 BRA `(.L_x_1254) ;  /* 0xfffffffc00f09947 */ /* 0x004fea000383ffff */
[----:B------:R-:W-:Y:S05]  /*17620*/  BRA `(.L_x_1253) ;  /* 0xfffffea400407947 */ /* 0x000fea000383ffff */
.L_x_1271:
[----:B-1----:R-:W-:-:S04]  /*17630*/  IMAD.U32 R9, RZ, RZ, UR7 ;  /* 0x00000007ff097e24 */ /* 0x002fc8000f8e00ff */
[----:B------:R1:W2:Y:S03]  /*17640*/  SYNCS.PHASECHK.TRANS64.TRYWAIT P1, [R9+URZ+0x30830], R8 ;  /* 0x03083008090075a7 */ /* 0x0002a6000802017f */
[----:B--2---:R-:W-:Y:S05]  /*17650*/  @!P1 NANOSLEEP.SYNCS 0x989680 ;  /* 0x009896800000995d */ /* 0x004fea0003900000 */
[----:B------:R-:W2:Y:S02]  /*17660*/  @!P1 SYNCS.PHASECHK.TRANS64 P1, [R9+URZ+0x30830], R8 ;  /* 0x03083008090095a7 */ /* 0x000ea4000802007f */
[----:B--2---:R-:W-:Y:S05]  /*17670*/  @!P1 BRA `(.L_x_1271) ;  /* 0xfffffffc00ec9947 */ /* 0x004fea000383ffff */
[----:B------:R-:W-:Y:S05]  /*17680*/  BRA `(.L_x_1270) ;  /* 0xfffffed800087947 */ /* 0x000fea000383ffff */
.L_x_1275:
[----:B-1----:R-:W-:-:S04]  /*17690*/  IMAD.U32 R9, RZ, RZ, UR6 ;  /* 0x00000006ff097e24 */ /* 0x002fc8000f8e00ff */
[----:B------:R1:W3:Y:S03]  /*176a0*/  SYNCS.PHASECHK.TRANS64.TRYWAIT P1, [R9+URZ+0x30850], R0 ;  /* 0x03085000090075a7 */ /* 0x0002e6000802017f */
[----:B---3--:R-:W-:Y:S05]  /*176b0*/  @!P1 NANOSLEEP.SYNCS 0x989680 ;  /* 0x009896800000995d */ /* 0x008fea0003900000 */
[----:B------:R-:W3:Y:S02]  /*176c0*/  @!P1 SYNCS.PHASECHK.TRANS64 P1, [R9+URZ+0x30850], R0 ;  /* 0x03085000090095a7 */ /* 0x000ee4000802007f */
[----:B---3--:R-:W-:Y:S05]  /*176d0*/  @!P1 BRA `(.L_x_1275) ;  /* 0xfffffffc00ec9947 */ /* 0x008fea000383ffff */
[----:B------:R-:W-:Y:S05]  /*176e0*/  BRA `(.L_x_1274) ;  /* 0xfffffee000b87947 */ /* 0x000fea000383ffff */
.L_x_1294:
[----:B-1----:R-:W-:-:S04]  /*176f0*/  IMAD.U32 R9, RZ, RZ, UR7 ;  /* 0x00000007ff097e24 */ /* 0x002fc8000f8e00ff */
[----:B------:R1:W2:Y:S03]  /*17700*/  SYNCS.PHASECHK.TRANS64.TRYWAIT P1, [R9+URZ+0x30830], R8 ;  /* 0x03083008090075a7 */ /* 0x0002a6000802017f */
[----:B--2---:R-:W-:Y:S05]  /*17710*/  @!P1 NANOSLEEP.SYNCS 0x989680 ;  /* 0x009896800000995d */ /* 0x004fea0003900000 */
[----:B------:R-:W2:Y:S02]  /*17720*/  @!P1 SYNCS.PHASECHK.TRANS64 P1, [R9+URZ+0x30830], R8 ;  /* 0x03083008090095a7 */ /* 0x000ea4000802007f */
[----:B--2---:R-:W-:Y:S05]  /*17730*/  @!P1 BRA `(.L_x_1294) ;  /* 0xfffffffc00ec9947 */ /* 0x004fea000383ffff */
[----:B------:R-:W-:Y:S05]  /*17740*/  BRA `(.L_x_1293) ;  /* 0xffffff1000247947 */ /* 0x000fea000383ffff */
.L_x_1298:
[----:B-1----:R-:W-:-:S04]  /*17750*/  IMAD.U32 R9, RZ, RZ, UR6 ;  /* 0x00000006ff097e24 */ /* 0x002fc8000f8e00ff */
[----:B------:R1:W3:Y:S03]  /*17760*/  SYNCS.PHASECHK.TRANS64.TRYWAIT P1, [R9+URZ+0x30850], R0 ;  /* 0x03085000090075a7 */ /* 0x0002e6000802017f */
[----:B---3--:R-:W-:Y:S05]  /*17770*/  @!P1 NANOSLEEP.SYNCS 0x989680 ;  /* 0x009896800000995d */ /* 0x008fea0003900000 */
[----:B------:R-:W3:Y:S02]  /*17780*/  @!P1 SYNCS.PHASECHK.TRANS64 P1, [R9+URZ+0x30850], R0 ;  /* 0x03085000090095a7 */ /* 0x000ee4000802007f */
[----:B---3--:R-:W-:Y:S05]  /*17790*/  @!P1 BRA `(.L_x_1298) ;  /* 0xfffffffc00ec9947 */ /* 0x008fea000383ffff */
[----:B------:R-:W-:Y:S05]  /*177a0*/  BRA `(.L_x_1297) ;  /* 0xffffff1800d47947 */ /* 0x000fea000383ffff */
.L_x_1306:
[----:B-1----:R-:W-:-:S04]  /*177b0*/  IMAD.U32 R9, RZ, RZ, UR6 ;  /* 0x00000006ff097e24 */ /* 0x002fc8000f8e00ff */
[----:B------:R1:W2:Y:S03]  /*177c0*/  SYNCS.PHASECHK.TRANS64.TRYWAIT P1, [R9+URZ+0x30830], R8 ;  /* 0x03083008090075a7 */ /* 0x0002a6000802017f */
[----:B--2---:R-:W-:Y:S05]  /*177d0*/  @!P1 NANOSLEEP.SYNCS 0x989680 ;  /* 0x009896800000995d */ /* 0x004fea0003900000 */
[----:B------:R-:W2:Y:S02]  /*177e0*/  @!P1 SYNCS.PHASECHK.TRANS64 P1, [R9+URZ+0x30830], R8 ;  /* 0x03083008090095a7 */ /* 0x000ea4000802007f */
[----:B--2---:R-:W-:Y:S05]  /*177f0*/  @!P1 BRA `(.L_x_1306) ;  /* 0xfffffffc00ec9947 */ /* 0x004fea000383ffff */
[----:B------:R-:W-:Y:S05]  /*17800*/  BRA `(.L_x_1305) ;  /* 0xffffff34001c7947 */ /* 0x000fea000383ffff */
.L_x_1310:
[----:B-1----:R-:W-:-:S04]  /*17810*/  IMAD.U32 R9, RZ, RZ, UR6 ;  /* 0x00000006ff097e24 */ /* 0x002fc8000f8e00ff */
[----:B------:R1:W3:Y:S03]  /*17820*/  SYNCS.PHASECHK.TRANS64.TRYWAIT P1, [R9+URZ+0x30850], R0 ;  /* 0x03085000090075a7 */ /* 0x0002e6000802017f */
[----:B---3--:R-:W-:Y:S05]  /*17830*/  @!P1 NANOSLEEP.SYNCS 0x989680 ;  /* 0x009896800000995d */ /* 0x008fea0003900000 */
[----:B------:R-:W3:Y:S02]  /*17840*/  @!P1 SYNCS.PHASECHK.TRANS64 P1, [R9+URZ+0x30850], R0 ;  /* 0x03085000090095a7 */ /* 0x000ee4000802007f */
[----:B---3--:R-:W-:Y:S05]  /*17850*/  @!P1 BRA `(.L_x_1310) ;  /* 0xfffffffc00ec9947 */ /* 0x008fea000383ffff */
[----:B------:R-:W-:Y:S05]  /*17860*/  BRA `(.L_x_1309) ;  /* 0xffffff3c00cc7947 */ /* 0x000fea000383ffff */
.L_x_1325:
[----:B-1----:R-:W-:-:S04]  /*17870*/  IMAD.U32 R5, RZ, RZ, UR5 ;  /* 0x00000005ff057e24 */ /* 0x002fc8000f8e00ff */
[----:B------:R1:W2:Y:S03]  /*17880*/  SYNCS.PHASECHK.TRANS64.TRYWAIT P1, [R5+URZ+0x30850], R0 ;  /* 0x03085000050075a7 */ /* 0x0002a6000802017f */
[----:B--2---:R-:W-:Y:S05]  /*17890*/  @!P1 NANOSLEEP.SYNCS 0x989680 ;  /* 0x009896800000995d */ /* 0x004fea0003900000 */
[----:B------:R-:W2:Y:S02]  /*178a0*/  @!P1 SYNCS.PHASECHK.TRANS64 P1, [R5+URZ+0x30850], R0 ;  /* 0x03085000050095a7 */ /* 0x000ea4000802007f */
[----:B--2---:R-:W-:Y:S05]  /*178b0*/  @!P1 BRA `(.L_x_1325) ;  /* 0xfffffffc00ec9947 */ /* 0x004fea000383ffff */
[----:B------:R-:W-:Y:S05]  /*178c0*/  BRA `(.L_x_1324) ;  /* 0xffffff7000047947 */ /* 0x000fea000383ffff */
.L_x_1376:
[----:B------:R-:W0:Y:S01]  /*178d0*/  S2R R8, SR_TID.X ;  /* 0x0000000000087919 */ /* 0x000e220000002100 */
[----:B------:R-:W-:Y:S01]  /*178e0*/  BSSY B0, `(.L_x_1442) ;  /* 0x000000a000007945 */ /* 0x000fe20003800000 */
[----:B------:R-:W-:Y:S02]  /*178f0*/  IMAD.MOV.U32 R12, RZ, RZ, RZ ;  /* 0x000000ffff0c7224 */ /* 0x000fe400078e00ff */
[----:B------:R-:W-:Y:S02]  /*17900*/  IMAD.MOV.U32 R11, RZ, RZ, 0x1f ;  /* 0x0000001fff0b7424 */ /* 0x000fe400078e00ff */
[----:B------:R-:W-:Y:S01]  /*17910*/  IMAD.MOV.U32 R15, RZ, RZ, -0x1 ;  /* 0xffffffffff0f7424 */ /* 0x000fe200078e00ff */
[----:B0-----:R-:W-:-:S04]  /*17920*/  SHF.R.U32.HI R8, RZ, 0x5, R8 ;  /* 0x00000005ff087819 */ /* 0x001fc80000011608 */
[----:B------:R-:W-:-:S05]  /*17930*/  LOP3.LUT R8, R8, 0x3, RZ, 0xc0, !PT ;  /* 0x0000000308087812 */ /* 0x000fca00078ec0ff */
[----:B------:R-:W-:-:S07]  /*17940*/  IMAD.MOV.U32 R13, RZ, RZ, R8 ;  /* 0x000000ffff0d7224 */ /* 0x000fce00078e0008 */
[----:B-----5:R-:W-:Y:S05]  /*17950*/  WARPSYNC.COLLECTIVE R15, `(.L_x_1443) ;  /* 0x000000000f087348 */ /* 0x020fea0003c00000 */
[----:B------:R0:W1:Y:S02]  /*17960*/  SHFL.IDX P6, R14, R13, R12, R11 ;  /* 0x0000000c0d0e7389 */ /* 0x00006400000c000b */
[----:B01---5:R-:W-:Y:S01]  /*17970*/  ENDCOLLECTIVE ;  /* 0x000000000000791b */ /* 0x023fe20003800000 */
.L_x_1443:
[----:B------:R-:W-:Y:S05]  /*17980*/  BSYNC B0 ;  /* 0x0000000000007941 */ /* 0x000fea0003800000 */
.L_x_1442:
[----:B------:R-:W-:Y:S05]  /*17990*/  BRA `(.L_x_1444) ;  /* 0xffffffbc00447947 */ /* 0x000fea000383ffff */
.L_x_1379:
[----:B0-----:R0:W1:Y:S02]  /*179a0*/  SYNCS.PHASECHK.TRANS64.TRYWAIT P0, [R7+URZ+0x30840], R2 ;  /* 0x03084002070075a7 */ /* 0x001064000800017f */
[----:B-1----:R-:W-:Y:S05]  /*179b0*/  @!P0 NANOSLEEP.SYNCS 0x989680 ;  /* 0x009896800000895d */ /* 0x002fea0003900000 */
[----:B------:R-:W1:Y:S02]  /*179c0*/  @!P0 SYNCS.PHASECHK.TRANS64 P0, [R7+URZ+0x30840], R2 ;  /* 0x03084002070085a7 */ /* 0x000e64000800007f */
[----:B-1----:R-:W-:Y:S05]  /*179d0*/  @!P0 BRA `(.L_x_1379) ;  /* 0xfffffffc00f08947 */ /* 0x002fea000383ffff */
[----:B------:R-:W-:Y:S05]  /*179e0*/  BRA `(.L_x_1445) ;  /* 0xffffffbc00bc7947 */ /* 0x000fea000383ffff */
.L_x_1380:
        /* <DEDUP_REMOVED lines=8> */
.L_x_1447:
[----:B------:R-:W-:Y:S05]  /*17a70*/  BSYNC B0 ;  /* 0x0000000000007941 */ /* 0x000fea0003800000 */
.L_x_1446:
[----:B------:R-:W-:Y:S01]  /*17a80*/  IMAD.MOV.U32 R13, RZ, RZ, R4 ;  /* 0x000000ffff0d7224 */ /* 0x000fe200078e0004 */
[----:B------:R-:W-:Y:S01]  /*17a90*/  MOV R15, 0xffffffff ;  /* 0xffffffff000f7802 */ /* 0x000fe20000000f00 */
[----:B------:R-:W-:Y:S02]  /*17aa0*/  IMAD.MOV.U32 R12, RZ, RZ, RZ ;  /* 0x000000ffff0c7224 */ /* 0x000fe400078e00ff */
[----:B------:R-:W-:Y:S02]  /*17ab0*/  IMAD.MOV.U32 R11, RZ, RZ, 0x181f ;  /* 0x0000181fff0b7424 */ /* 0x000fe400078e00ff */
[----:B------:R-:W-:Y:S02]  /*17ac0*/  IMAD.MOV.U32 R2, RZ, RZ, R14 ;  /* 0x000000ffff027224 */ /* 0x000fe400078e000e */
[----:B------:R-:W-:-:S07]  /*17ad0*/  @P0 IMAD R8, R5, 0x2, R17 ;  /* 0x0000000205080824 */ /* 0x000fce00078e0211 */
[----:B------:R-:W-:Y:S05]  /*17ae0*/  WARPSYNC.COLLECTIVE R15, `(.L_x_1448) ;  /* 0x000000000f087348 */ /* 0x000fea0003c00000 */
[----:B------:R0:W1:Y:S02]  /*17af0*/  SHFL.IDX P6, R14, R13, R12, R11 ;  /* 0x0000000c0d0e7389 */ /* 0x00006400000c000b */
[----:B01----:R-:W-:Y:S01]  /*17b00*/  ENDCOLLECTIVE ;  /* 0x000000000000791b */ /* 0x003fe20003800000 */
.L_x_1448:
[----:B------:R-:W-:Y:S02]  /*17b10*/  IMAD.MOV.U32 R13, RZ, RZ, R0 ;  /* 0x000000ffff0d7224 */ /* 0x000fe400078e0000 */
[----:B------:R-:W-:Y:S02]  /*17b20*/  IMAD.MOV.U32 R12, RZ, RZ, 0x1 ;  /* 0x00000001ff0c7424 */ /* 0x000fe400078e00ff */
[----:B------:R-:W-:-:S07]  /*17b30*/  IMAD.MOV.U32 R3, RZ, RZ, R14 ;  /* 0x000000ffff037224 */ /* 0x000fce00078e000e */
[----:B------:R-:W-:Y:S05]  /*17b40*/  WARPSYNC.COLLECTIVE R15, `(.L_x_1449) ;  /* 0x000000000f087348 */ /* 0x000fea0003c00000 */
[----:B------:R0:W1:Y:S02]  /*17b50*/  SHFL.IDX P6, R14, R13, R12, R11 ;  /* 0x0000000c0d0e7389 */ /* 0x00006400000c000b */
[----:B01----:R-:W-:Y:S01]  /*17b60*/  ENDCOLLECTIVE ;  /* 0x000000000000791b */ /* 0x003fe20003800000 */
.L_x_1449:
        /* <DEDUP_REMOVED lines=17> */
.L_x_1450:
[----:B------:R-:W-:Y:S02]  /*17c80*/  @P1 IMAD R8, R5, 0x2, R17 ;  /* 0x0000000205081824 */ /* 0x000fe400078e0211 */
[----:B------:R-:W-:Y:S02]  /*17c90*/  IMAD.MOV.U32 R13, RZ, RZ, R0 ;  /* 0x000000ffff0d7224 */ /* 0x000fe400078e0000 */
[----:B------:R-:W-:Y:S02]  /*17ca0*/  IMAD.MOV.U32 R12, RZ, RZ, 0x2 ;  /* 0x00000002ff0c7424 */ /* 0x000fe400078e00ff */
[----:B------:R-:W-:-:S07]  /*17cb0*/  IMAD.MOV.U32 R3, RZ, RZ, R14 ;  /* 0x000000ffff037224 */ /* 0x000fce00078e000e */
[----:B------:R-:W-:Y:S05]  /*17cc0*/  WARPSYNC.COLLECTIVE R15, `(.L_x_1451) ;  /* 0x000000000f087348 */ /* 0x000fea0003c00000 */
[----:B------:R0:W1:Y:S02]  /*17cd0*/  SHFL.IDX P6, R14, R13, R12, R11 ;  /* 0x0000000c0d0e7389 */ /* 0x00006400000c000b */
[----:B01----:R-:W-:Y:S01]  /*17ce0*/  ENDCOLLECTIVE ;  /* 0x000000000000791b */ /* 0x003fe20003800000 */
.L_x_1451:
        /* <DEDUP_REMOVED lines=17> */
.L_x_1452:
[----:B------:R-:W-:Y:S02]  /*17e00*/  @P1 IMAD R8, R5, 0x2, R17 ;  /* 0x0000000205081824 */ /* 0x000fe400078e0211 */
[----:B------:R-:W-:Y:S02]  /*17e10*/  IMAD.MOV.U32 R13, RZ, RZ, R0 ;  /* 0x000000ffff0d7224 */ /* 0x000fe400078e0000 */
[----:B------:R-:W-:Y:S02]  /*17e20*/  IMAD.MOV.U32 R12, RZ, RZ, 0x3 ;  /* 0x00000003ff0c7424 */ /* 0x000fe400078e00ff */
[----:B------:R-:W-:-:S07]  /*17e30*/  IMAD.MOV.U32 R3, RZ, RZ, R14 ;  /* 0x000000ffff037224 */ /* 0x000fce00078e000e */
[----:B------:R-:W-:Y:S05]  /*17e40*/  WARPSYNC.COLLECTIVE R15, `(.L_x_1453) ;  /* 0x000000000f087348 */ /* 0x000fea0003c00000 */
[----:B------:R0:W1:Y:S02]  /*17e50*/  SHFL.IDX P6, R14, R13, R12, R11 ;  /* 0x0000000c0d0e7389 */ /* 0x00006400000c000b */
[----:B01----:R-:W-:Y:S01]  /*17e60*/  ENDCOLLECTIVE ;  /* 0x000000000000791b */ /* 0x003fe20003800000 */
.L_x_1453:
        /* <DEDUP_REMOVED lines=17> */
.L_x_1454:
[----:B------:R-:W-:Y:S02]  /*17f80*/  @P1 IMAD R8, R5, 0x2, R17 ;  /* 0x0000000205081824 */ /* 0x000fe400078e0211 */
[----:B------:R-:W-:Y:S02]  /*17f90*/  IMAD.MOV.U32 R13, RZ, RZ, R0 ;  /* 0x000000ffff0d7224 */ /* 0x000fe400078e0000 */
[----:B------:R-:W-:Y:S02]  /*17fa0*/  IMAD.MOV.U32 R12, RZ, RZ, 0x4 ;  /* 0x00000004ff0c7424 */ /* 0x000fe400078e00ff */
[----:B------:R-:W-:-:S07]  /*17fb0*/  IMAD.MOV.U32 R3, RZ, RZ, R14 ;  /* 0x000000ffff037224 */ /* 0x000fce00078e000e */
[----:B------:R-:W-:Y:S05]  /*17fc0*/  WARPSYNC.COLLECTIVE R15, `(.L_x_1455) ;  /* 0x000000000f087348 */ /* 0x000fea0003c00000 */
[----:B------:R0:W1:Y:S02]  /*17fd0*/  SHFL.IDX P6, R14, R13, R12, R11 ;  /* 0x0000000c0d0e7389 */ /* 0x00006400000c000b */
[----:B01----:R-:W-:Y:S01]  /*17fe0*/  ENDCOLLECTIVE ;  /* 0x000000000000791b */ /* 0x003fe20003800000 */
.L_x_1455:
        /* <DEDUP_REMOVED lines=17> */
.L_x_1456:
[----:B------:R-:W-:Y:S02]  /*18100*/  @P1 IMAD R8, R5, 0x2, R17 ;  /* 0x0000000205081824 */ /* 0x000fe400078e0211 */
[----:B------:R-:W-:Y:S02]  /*18110*/  IMAD.MOV.U32 R13, RZ, RZ, R0 ;  /* 0x000000ffff0d7224 */ /* 0x000fe400078e0000 */
[----:B------:R-:W-:Y:S02]  /*18120*/  IMAD.MOV.U32 R12, RZ, RZ, 0x5 ;  /* 0x00000005ff0c7424 */ /* 0x000fe400078e00ff */
[----:B------:R-:W-:-:S07]  /*18130*/  IMAD.MOV.U32 R3, RZ, RZ, R14 ;  /* 0x000000ffff037224 */ /* 0x000fce00078e000e */
[----:B------:R-:W-:Y:S05]  /*18140*/  WARPSYNC.COLLECTIVE R15, `(.L_x_1457) ;  /* 0x000000000f087348 */ /* 0x000fea0003c00000 */
[----:B------:R0:W1:Y:S02]  /*18150*/  SHFL.IDX P6, R14, R13, R12, R11 ;  /* 0x0000000c0d0e7389 */ /* 0x00006400000c000b */
[----:B01----:R-:W-:Y:S01]  /*18160*/  ENDCOLLECTIVE ;  /* 0x000000000000791b */ /* 0x003fe20003800000 */
.L_x_1457:
        /* <DEDUP_REMOVED lines=10> */
.L_x_1458:
[----:B------:R-:W-:Y:S01]  /*18210*/  @!PT LDS RZ, [RZ] ;  /* 0x00000000fffff984 */ /* 0x000fe20000000800 */
[----:B------:R-:W-:Y:S01]  /*18220*/  @!PT LDS RZ, [RZ] ;  /* 0x00000000fffff984 */ /* 0x000fe20000000800 */
[----:B------:R-:W-:Y:S01]  /*18230*/  @!PT LDS RZ, [RZ] ;  /* 0x00000000fffff984 */ /* 0x000fe20000000800 */
[----:B------:R-:W-:Y:S04]  /*18240*/  @P1 LDGSTS.E.BYPASS.LTC128B.128 [R8+0x20400], desc[UR36][R2.64], !P4 ;  /* 0x2040000002081fae */ /* 0x000fe8000e101d64 */
[----:B------:R-:W-:Y:S04]  /*18250*/  @P1 LDGSTS.E.BYPASS.LTC128B.128 [R8+0x23400], desc[UR36][R2.64+0x80], !P3 ;  /* 0x2340008002081fae */ /* 0x000fe8000d901d64 */
[----:B------:R0:W-:Y:S02]  /*18260*/  @P1 LDGSTS.E.BYPASS.LTC128B.128 [R8+0x26400], desc[UR36][R2.64+0x100], !P2 ;  /* 0x2640010002081fae */ /* 0x0001e4000d101d64 */
[----:B0-----:R-:W-:Y:S01]  /*18270*/  IMAD.MOV.U32 R2, RZ, RZ, R14 ;  /* 0x000000ffff027224 */ /* 0x001fe200078e000e */
[----:B------:R-:W-:Y:S06]  /*18280*/  BRA `(.L_x_1459) ;  /* 0xffffffbc000c7947 */ /* 0x000fec000383ffff */
.L_x_1385:
[----:B------:R-:W-:Y:S02]  /*18290*/  IMAD.MOV.U32 R13, RZ, RZ, R4 ;  /* 0x000000ffff0d7224 */ /* 0x000fe400078e0004 */
[----:B------:R-:W-:Y:S02]  /*182a0*/  IMAD.MOV.U32 R12, RZ, RZ, RZ ;  /* 0x000000ffff0c7224 */ /* 0x000fe400078e00ff */
[----:B------:R-:W-:Y:S02]  /*182b0*/  IMAD.MOV.U32 R11, RZ, RZ, 0x181f ;  /* 0x0000181fff0b7424 */ /* 0x000fe400078e00ff */
[----:B------:R-:W-:Y:S02]  /*182c0*/  IMAD.MOV.U32 R15, RZ, RZ, -0x1 ;  /* 0xffffffffff0f7424 */ /* 0x000fe400078e00ff */
[----:B------:R-:W-:Y:S02]  /*182d0*/  IMAD R29, R29, R6, RZ ;  /* 0x000000061d1d7224 */ /* 0x000fe400078e02ff */
[----:B------:R-:W-:-:S07]  /*182e0*/  IMAD.IADD R25, R7, 0x1, R25 ;  /* 0x0000000107197824 */ /* 0x000fce00078e0219 */
[----:B------:R-:W-:Y:S05]  /*182f0*/  WARPSYNC.COLLECTIVE R15, `(.L_x_1460) ;  /* 0x000000000f087348 */ /* 0x000fea0003c00000 */
[----:B------:R0:W1:Y:S02]  /*18300*/  SHFL.IDX P6, R14, R13, R12, R11 ;  /* 0x0000000c0d0e7389 */ /* 0x00006400000c000b */
[----:B01----:R-:W-:Y:S01]  /*18310*/  ENDCOLLECTIVE ;  /* 0x000000000000791b */ /* 0x003fe20003800000 */
.L_x_1460:
[C---:B------:R-:W-:Y:S01]  /*18320*/  VIADD R6, R25.reuse, 0x10 ;  /* 0x0000001019067836 */ /* 0x040fe20000000000 */
[----:B------:R-:W-:Y:S01]  /*18330*/  ISETP.GE.AND P1, PT, R25, R29, PT ;  /* 0x0000001d1900720c */ /* 0x000fe20003f26270 */
[----:B------:R-:W-:Y:S02]  /*18340*/  IMAD.MOV.U32 R13, RZ, RZ, R0 ;  /* 0x000000ffff0d7224 */ /* 0x000fe400078e0000 */
[----:B------:R-:W-:-:S10]  /*18350*/  IMAD.MOV.U32 R2, RZ, RZ, R14 ;  /* 0x000000ffff027224 */ /* 0x000fd400078e000e */
[----:B------:R-:W-:Y:S05]  /*18360*/  WARPSYNC.COLLECTIVE R15, `(.L_x_1461) ;  /* 0x000000000f087348 */ /* 0x000fea0003c00000 */
[----:B------:R0:W1:Y:S02]  /*18370*/  SHFL.IDX P6, R14, R13, R12, R11 ;  /* 0x0000000c0d0e7389 */ /* 0x00006400000c000b */
[----:B01----:R-:W-:Y:S01]  /*18380*/  ENDCOLLECTIVE ;  /* 0x000000000000791b */ /* 0x003fe20003800000 */
.L_x_1461:
[----:B------:R-:W-:Y:S02]  /*18390*/  IMAD.MOV.U32 R13, RZ, RZ, R4 ;  /* 0x000000ffff0d7224 */ /* 0x000fe400078e0004 */
[----:B------:R-:W-:Y:S02]  /*183a0*/  IMAD.MOV.U32 R12, RZ, RZ, 0x1 ;  /* 0x00000001ff0c7424 */ /* 0x000fe400078e00ff */
[----:B------:R-:W-:-:S07]  /*183b0*/  IMAD.MOV.U32 R3, RZ, RZ, R14 ;  /* 0x000000ffff037224 */ /* 0x000fce00078e000e */
[----:B------:R-:W-:Y:S05]  /*183c0*/  WARPSYNC.COLLECTIVE R15, `(.L_x_1462) ;  /* 0x000000000f087348 */ /* 0x000fea0003c00000 */
[----:B------:R0:W1:Y:S02]  /*183d0*/  SHFL.IDX P6, R14, R13, R12, R11 ;  /* 0x0000000c0d0e7389 */ /* 0x00006400000c000b */
[----:B01----:R-:W-:Y:S01]  /*183e0*/  ENDCOLLECTIVE ;  /* 0x000000000000791b */ /* 0x003fe20003800000 */
.L_x_1462:
[----:B------:R-:W-:-:S05]  /*183f0*/  @!P1 LEA R5, P4, R32, R3, 0x1 ;  /* 0x0000000320059211 */ /* 0x000fca00078808ff */
[----:B------:R-:W-:Y:S02]  /*18400*/  @!P1 IMAD.X R3, RZ, RZ, R2, P4 ;  /* 0x000000ffff039224 */ /* 0x000fe400020e0602 */
[----:B------:R-:W-:Y:S02]  /*18410*/  @!P1 IMAD.MOV.U32 R2, RZ, RZ, R5 ;  /* 0x000000ffff029224 */ /* 0x000fe400078e0005 */
[----:B------:R-:W-:-:S03]  /*18420*/  IMAD.MOV.U32 R13, RZ, RZ, R0 ;  /* 0x000000ffff0d7224 */ /* 0x000fc600078e0000 */
[----:B------:R-:W-:Y:S01]  /*18430*/  @!PT LDS RZ, [RZ] ;  /* 0x00000000fffff984 */ /* 0x000fe20000000800 */
[----:B------:R-:W-:Y:S01]  /*18440*/  @!PT LDS RZ, [RZ] ;  /* 0x00000000fffff984 */ /* 0x000fe20000000800 */
[----:B------:R-:W-:Y:S01]  /*18450*/  @!PT LDS RZ, [RZ] ;  /* 0x00000000fffff984 */ /* 0x000fe20000000800 */
[----:B------:R-:W-:Y:S04]  /*18460*/  @!P1 LDGSTS.E.BYPASS.LTC128B.128 [R37+0x12400], desc[UR36][R2.64], !P3 ;  /* 0x1240000002259fae */ /* 0x000fe8000d901d64 */
[----:B------:R-:W-:Y:S04]  /*18470*/  @!P1 LDGSTS.E.BYPASS.LTC128B.128 [R37+0x16400], desc[UR36][R2.64+0x80], !P2 ;  /* 0x1640008002259fae */ /* 0x000fe8000d101d64 */
[----:B------:R0:W-:Y:S01]  /*18480*/  @!P1 LDGSTS.E.BYPASS.LTC128B.128 [R37+0x1a400], desc[UR36][R2.64+0x100], !P0 ;  /* 0x1a40010002259fae */ /* 0x0001e2000c101d64 */
[----:B------:R-:W-:Y:S01]  /*18490*/  ISETP.GE.AND P1, PT, R6, R29, PT ;  /* 0x0000001d0600720c */ /* 0x000fe20003f26270 */
[----:B0-----:R-:W-:-:S12]  /*184a0*/  IMAD.MOV.U32 R2, RZ, RZ, R14 ;  /* 0x000000ffff027224 */ /* 0x001fd800078e000e */
[----:B------:R-:W-:Y:S05]  /*184b0*/  WARPSYNC.COLLECTIVE R15, `(.L_x_1463) ;  /* 0x000000000f087348 */ /* 0x000fea0003c00000 */
[----:B------:R0:W1:Y:S02]  /*184c0*/  SHFL.IDX P6, R14, R13, R12, R11 ;  /* 0x0000000c0d0e7389 */ /* 0x00006400000c000b */
[----:B01----:R-:W-:Y:S01]  /*184d0*/  ENDCOLLECTIVE ;  /* 0x000000000000791b */ /* 0x003fe20003800000 */
.L_x_1463:
[----:B------:R-:W-:Y:S02]  /*184e0*/  IMAD.MOV.U32 R13, RZ, RZ, R4 ;  /* 0x000000ffff0d7224 */ /* 0x000fe400078e0004 */
[----:B------:R-:W-:Y:S02]  /*184f0*/  IMAD.MOV.U32 R12, RZ, RZ, 0x2 ;  /* 0x00000002ff0c7424 */ /* 0x000fe400078e00ff */
[----:B------:R-:W-:-:S07]  /*18500*/  IMAD.MOV.U32 R3, RZ, RZ, R14 ;  /* 0x000000ffff037224 */ /* 0x000fce00078e000e */
[----:B------:R-:W-:Y:S05]  /*18510*/  WARPSYNC.COLLECTIVE R15, `(.L_x_1464) ;  /* 0x000000000f087348 */ /* 0x000fea0003c00000 */
[----:B------:R0:W1:Y:S02]  /*18520*/  SHFL.IDX P6, R14, R13, R12, R11 ;  /* 0x0000000c0d0e7389 */ /* 0x00006400000c000b */
[----:B01----:R-:W-:Y:S01]  /*18530*/  ENDCOLLECTIVE ;  /* 0x000000000000791b */ /* 0x003fe20003800000 */
.L_x_1464:
[----:B------:R-:W-:-:S05]  /*18540*/  @!P1 LEA R5, P4, R32, R3, 0x1 ;  /* 0x0000000320059211 */ /* 0x000fca00078808ff */
[----:B------:R-:W-:Y:S02]  /*18550*/  @!P1 IMAD.X R6, RZ, RZ, R2, P4 ;  /* 0x000000ffff069224 */ /* 0x000fe400020e0602 */
[----:B------:R-:W-:Y:S02]  /*18560*/  @!P1 IMAD.MOV.U32 R2, RZ, RZ, R5 ;  /* 0x000000ffff029224 */ /* 0x000fe400078e0005 */
[----:B------:R-:W-:Y:S02]  /*18570*/  @!P1 IMAD.MOV.U32 R3, RZ, RZ, R6 ;  /* 0x000000ffff039224 */ /* 0x000fe400078e0006 */
[----:B------:R-:W-:Y:S02]  /*18580*/  IMAD.MOV.U32 R13, RZ, RZ, R0 ;  /* 0x000000ffff0d7224 */ /* 0x000fe400078e0000 */
[----:B------:R-:W-:Y:S01]  /*18590*/  VIADD R6, R25, 0x20 ;  /* 0x0000002019067836 */ /* 0x000fe20000000000 */
        /* <DEDUP_REMOVED lines=11> */
.L_x_1465:
[----:B------:R-:W-:Y:S02]  /*18650*/  IMAD.MOV.U32 R13, RZ, RZ, R4 ;  /* 0x000000ffff0d7224 */ /* 0x000fe400078e0004 */
[----:B------:R-:W-:Y:S02]  /*18660*/  IMAD.MOV.U32 R12, RZ, RZ, 0x3 ;  /* 0x00000003ff0c7424 */ /* 0x000fe400078e00ff */
[----:B------:R-:W-:-:S07]  /*18670*/  IMAD.MOV.U32 R3, RZ, RZ, R14 ;  /* 0x000000ffff037224 */ /* 0x000fce00078e000e */
[----:B------:R-:W-:Y:S05]  /*18680*/  WARPSYNC.COLLECTIVE R15, `(.L_x_1466) ;  /* 0x000000000f087348 */ /* 0x000fea0003c00000 */
[----:B------:R0:W1:Y:S02]  /*18690*/  SHFL.IDX P6, R14, R13, R12, R11 ;  /* 0x0000000c0d0e7389 */ /* 0x00006400000c000b */
[----:B01----:R-:W-:Y:S01]  /*186a0*/  ENDCOLLECTIVE ;  /* 0x000000000000791b */ /* 0x003fe20003800000 */
.L_x_1466:
        /* <DEDUP_REMOVED lines=17> */
.L_x_1467:
[----:B------:R-:W-:Y:S02]  /*187c0*/  IMAD.MOV.U32 R13, RZ, RZ, R4 ;  /* 0x000000ffff0d7224 */ /* 0x000fe400078e0004 */
[----:B------:R-:W-:Y:S02]  /*187d0*/  IMAD.MOV.U32 R12, RZ, RZ, 0x4 ;  /* 0x00000004ff0c7424 */ /* 0x000fe400078e00ff */
[----:B------:R-:W-:-:S07]  /*187e0*/  IMAD.MOV.U32 R3, RZ, RZ, R14 ;  /* 0x000000ffff037224 */ /* 0x000fce00078e000e */
[----:B------:R-:W-:Y:S05]  /*187f0*/  WARPSYNC.COLLECTIVE R15, `(.L_x_1468) ;  /* 0x000000000f087348 */ /* 0x000fea0003c00000 */
[----:B------:R0:W1:Y:S02]  /*18800*/  SHFL.IDX P6, R14, R13, R12, R11 ;  /* 0x0000000c0d0e7389 */ /* 0x00006400000c000b */
[----:B01----:R-:W-:Y:S01]  /*18810*/  ENDCOLLECTIVE ;  /* 0x000000000000791b */ /* 0x003fe20003800000 */
.L_x_1468:
[----:B------:R-:W-:-:S05]  /*18820*/  @!P1 LEA R5, P4, R32, R3, 0x1 ;  /* 0x0000000320059211 */ /* 0x000fca00078808ff */
[----:B------:R-:W-:Y:S02]  /*18830*/  @!P1 IMAD.X R6, RZ, RZ, R2, P4 ;  /* 0x000000ffff069224 */ /* 0x000fe400020e0602 */
[----:B------:R-:W-:-:S03]  /*18840*/  @!P1 IMAD.MOV.U32 R2, RZ, RZ, R5 ;  /* 0x000000ffff029224 */ /* 0x000fc600078e0005 */
[----:B------:R-:W-:Y:S01]  /*18850*/  @!P1 MOV R3, R6 ;  /* 0x0000000600039202 */ /* 0x000fe20000000f00 */
[----:B------:R-:W-:Y:S02]  /*18860*/  IMAD.MOV.U32 R13, RZ, RZ, R0 ;  /* 0x000000ffff0d7224 */ /* 0x000fe400078e0000 */
[----:B------:R-:W-:Y:S02]  /*18870*/  VIADD R6, R25, 0x40 ;  /* 0x0000004019067836 */ /* 0x000fe40000000000 */
        /* <DEDUP_REMOVED lines=11> */
.L_x_1469:
[----:B------:R-:W-:Y:S02]  /*18930*/  IMAD.MOV.U32 R13, RZ, RZ, R4 ;  /* 0x000000ffff0d7224 */ /* 0x000fe400078e0004 */
[----:B------:R-:W-:Y:S02]  /*18940*/  IMAD.MOV.U32 R12, RZ, RZ, 0x5 ;  /* 0x00000005ff0c7424 */ /* 0x000fe400078e00ff */
[----:B------:R-:W-:-:S07]  /*18950*/  IMAD.MOV.U32 R3, RZ, RZ, R14 ;  /* 0x000000ffff037224 */ /* 0x000fce00078e000e */
[----:B------:R-:W-:Y:S05]  /*18960*/  WARPSYNC.COLLECTIVE R15, `(.L_x_1470) ;  /* 0x000000000f087348 */ /* 0x000fea0003c00000 */
[----:B------:R0:W1:Y:S02]  /*18970*/  SHFL.IDX P6, R14, R13, R12, R11 ;  /* 0x0000000c0d0e7389 */ /* 0x00006400000c000b */
[----:B01----:R-:W-:Y:S01]  /*18980*/  ENDCOLLECTIVE ;  /* 0x000000000000791b */ /* 0x003fe20003800000 */
.L_x_1470:
        /* <DEDUP_REMOVED lines=17> */
.L_x_1471:
[----:B------:R-:W-:Y:S02]  /*18aa0*/  IMAD.MOV.U32 R13, RZ, RZ, R4 ;  /* 0x000000ffff0d7224 */ /* 0x000fe400078e0004 */
[----:B------:R-:W-:Y:S02]  /*18ab0*/  IMAD.MOV.U32 R12, RZ, RZ, 0x6 ;  /* 0x00000006ff0c7424 */ /* 0x000fe400078e00ff */
[----:B------:R-:W-:-:S07]  /*18ac0*/  IMAD.MOV.U32 R3, RZ, RZ, R14 ;  /* 0x000000ffff037224 */ /* 0x000fce00078e000e */
[----:B------:R-:W-:Y:S05]  /*18ad0*/  WARPSYNC.COLLECTIVE R15, `(.L_x_1472) ;  /* 0x000000000f087348 */ /* 0x000fea0003c00000 */
[----:B------:R0:W1:Y:S02]  /*18ae0*/  SHFL.IDX P6, R14, R13, R12, R11 ;  /* 0x0000000c0d0e7389 */ /* 0x00006400000c000b */
[----:B01----:R-:W-:Y:S01]  /*18af0*/  ENDCOLLECTIVE ;  /* 0x000000000000791b */ /* 0x003fe20003800000 */
.L_x_1472:
        /* <DEDUP_REMOVED lines=17> */
.L_x_1473:
[----:B------:R-:W-:Y:S02]  /*18c10*/  IMAD.MOV.U32 R13, RZ, RZ, R4 ;  /* 0x000000ffff0d7224 */ /* 0x000fe400078e0004 */
[----:B------:R-:W-:Y:S02]  /*18c20*/  IMAD.MOV.U32 R12, RZ, RZ, 0x7 ;  /* 0x00000007ff0c7424 */ /* 0x000fe400078e00ff */
[----:B------:R-:W-:-:S07]  /*18c30*/  IMAD.MOV.U32 R3, RZ, RZ, R14 ;  /* 0x000000ffff037224 */ /* 0x000fce00078e000e */
[----:B------:R-:W-:Y:S05]  /*18c40*/  WARPSYNC.COLLECTIVE R15, `(.L_x_1474) ;  /* 0x000000000f087348 */ /* 0x000fea0003c00000 */
[----:B------:R0:W1:Y:S02]  /*18c50*/  SHFL.IDX P6, R14, R13, R12, R11 ;  /* 0x0000000c0d0e7389 */ /* 0x00006400000c000b */
[----:B01----:R-:W-:Y:S01]  /*18c60*/  ENDCOLLECTIVE ;  /* 0x000000000000791b */ /* 0x003fe20003800000 */
.L_x_1474:
[----:B------:R-:W-:-:S05]  /*18c70*/  @!P1 LEA R5, P4, R32, R3, 0x1 ;  /* 0x0000000320059211 */ /* 0x000fca00078808ff */
[----:B------:R-:W-:Y:S02]  /*18c80*/  @!P1 IMAD.X R6, RZ, RZ, R2, P4 ;  /* 0x000000ffff069224 */ /* 0x000fe400020e0602 */
[----:B------:R-:W-:Y:S02]  /*18c90*/  @!P1 IMAD.MOV.U32 R2, RZ, RZ, R5 ;  /* 0x000000ffff029224 */ /* 0x000fe400078e0005 */
[----:B------:R-:W-:Y:S02]  /*18ca0*/  @!P1 IMAD.MOV.U32 R3, RZ, RZ, R6 ;  /* 0x000000ffff039224 */ /* 0x000fe400078e0006 */
[----:B------:R-:W-:-:S03]  /*18cb0*/  IMAD.MOV.U32 R13, RZ, RZ, R0 ;  /* 0x000000ffff0d7224 */ /* 0x000fc600078e0000 */
[----:B------:R-:W-:Y:S01]  /*18cc0*/  @!PT LDS RZ, [RZ] ;  /* 0x00000000fffff984 */ /* 0x000fe20000000800 */
[----:B------:R-:W-:Y:S01]  /*18cd0*/  @!PT LDS RZ, [RZ] ;  /* 0x00000000fffff984 */ /* 0x000fe20000000800 */
[----:B------:R-:W-:Y:S01]  /*18ce0*/  @!PT LDS RZ, [RZ] ;  /* 0x00000000fffff984 */ /* 0x000fe20000000800 */
[----:B------:R0:W-:Y:S04]  /*18cf0*/  @!P1 LDGSTS.E.BYPASS.LTC128B.128 [R37+0x15400], desc[UR36][R2.64], !P3 ;  /* 0x1540000002259fae */ /* 0x0001e8000d901d64 */
[----:B------:R0:W-:Y:S01]  /*18d00*/  @!P1 LDGSTS.E.BYPASS.LTC128B.128 [R37+0x19400], desc[UR36][R2.64+0x80], !P2 ;  /* 0x1940008002259fae */ /* 0x0001e2000d101d64 */
[----:B------:R-:W-:-:S03]  /*18d10*/  IMAD.MOV.U32 R4, RZ, RZ, R14 ;  /* 0x000000ffff047224 */ /* 0x000fc600078e000e */
[----:B------:R0:W-:Y:S04]  /*18d20*/  @!P1 LDGSTS.E.BYPASS.LTC128B.128 [R37+0x1d400], desc[UR36][R2.64+0x100], !P0 ;  /* 0x1d40010002259fae */ /* 0x0001e8000c101d64 */
[----:B0-----:R-:W-:Y:S05]  /*18d30*/  WARPSYNC.COLLECTIVE R15, `(.L_x_1475) ;  /* 0x000000000f087348 */ /* 0x001fea0003c00000 */
[----:B------:R1:W2:Y:S02]  /*18d40*/  SHFL.IDX P6, R14, R13, R12, R11 ;  /* 0x0000000c0d0e7389 */ /* 0x0002a400000c000b */
[----:B012---:R-:W-:Y:S01]  /*18d50*/  ENDCOLLECTIVE ;  /* 0x000000000000791b */ /* 0x007fe20003800000 */
.L_x_1475:
[----:B------:R-:W-:Y:S05]  /*18d60*/  BRA `(.L_x_1476) ;  /* 0xffffffbc00507947 */ /* 0x000fea000383ffff */
.L_x_1390:
[----:B0-----:R0:W1:Y:S02]  /*18d70*/  SYNCS.PHASECHK.TRANS64.TRYWAIT P0, [R17+URZ+0x30820], R0 ;  /* 0x03082000110075a7 */ /* 0x001064000800017f */
[----:B-1----:R-:W-:Y:S05]  /*18d80*/  @!P0 NANOSLEEP.SYNCS 0x989680 ;  /* 0x009896800000895d */ /* 0x002fea0003900000 */
[----:B------:R-:W1:Y:S02]  /*18d90*/  @!P0 SYNCS.PHASECHK.TRANS64 P0, [R17+URZ+0x30820], R0 ;  /* 0x03082000110085a7 */ /* 0x000e64000800007f */
[----:B-1----:R-:W-:Y:S05]  /*18da0*/  @!P0 BRA `(.L_x_1390) ;  /* 0xfffffffc00f08947 */ /* 0x002fea000383ffff */
[----:B------:R-:W-:Y:S05]  /*18db0*/  BRA `(.L_x_1477) ;  /* 0xffffffbc00c87947 */ /* 0x000fea000383ffff */
.L_x_1395:
[----:B0-----:R0:W1:Y:S02]  /*18dc0*/  SYNCS.PHASECHK.TRANS64.TRYWAIT P0, [R7+URZ+0x30840], R2 ;  /* 0x03084002070075a7 */ /* 0x001064000800017f */
[----:B-1----:R-:W-:Y:S05]  /*18dd0*/  @!P0 NANOSLEEP.SYNCS 0x989680 ;  /* 0x009896800000895d */ /* 0x002fea0003900000 */
[----:B------:R-:W1:Y:S02]  /*18de0*/  @!P0 SYNCS.PHASECHK.TRANS64 P0, [R7+URZ+0x30840], R2 ;  /* 0x03084002070085a7 */ /* 0x000e64000800007f */
[----:B-1----:R-:W-:Y:S05]  /*18df0*/  @!P0 BRA `(.L_x_1395) ;  /* 0xfffffffc00f08947 */ /* 0x002fea000383ffff */
[----:B------:R-:W-:Y:S05]  /*18e00*/  BRA `(.L_x_1478) ;  /* 0xffffffc000a87947 */ /* 0x000fea000383ffff */
.L_x_1396:
        /* <DEDUP_REMOVED lines=8> */
.L_x_1480:
[----:B------:R-:W-:Y:S05]  /*18e90*/  BSYNC B1 ;  /* 0x0000000000017941 */ /* 0x000fea0003800000 */
.L_x_1479:
[----:B------:R-:W-:Y:S01]  /*18ea0*/  IMAD.MOV.U32 R13, RZ, RZ, R8 ;  /* 0x000000ffff0d7224 */ /* 0x000fe200078e0008 */
[----:B------:R-:W-:Y:S01]  /*18eb0*/  LOP3.LUT R16, R16, 0xffdfffff, RZ, 0xc0, !PT ;  /* 0xffdfffff10107812 */ /* 0x000fe200078ec0ff */
[----:B------:R-:W-:Y:S02]  /*18ec0*/  IMAD.MOV.U32 R12, RZ, RZ, RZ ;  /* 0x000000ffff0c7224 */ /* 0x000fe400078e00ff */
[----:B------:R-:W-:Y:S01]  /*18ed0*/  IMAD.MOV.U32 R11, RZ, RZ, 0x181f ;  /* 0x0000181fff0b7424 */ /* 0x000fe200078e00ff */
[----:B------:R-:W-:Y:S01]  /*18ee0*/  @P1 LOP3.LUT R16, R16, 0x200000, RZ, 0xfc, !PT ;  /* 0x0020000010101812 */ /* 0x000fe200078efcff */
[----:B------:R-:W-:Y:S02]  /*18ef0*/  IMAD.MOV.U32 R15, RZ, RZ, -0x1 ;  /* 0xffffffffff0f7424 */ /* 0x000fe400078e00ff */
[----:B------:R-:W-:Y:S01]  /*18f00*/  IMAD.MOV.U32 R3, RZ, RZ, R14 ;  /* 0x000000ffff037224 */ /* 0x000fe200078e000e */
[----:B------:R-:W-:Y:S01]  /*18f10*/  LOP3.LUT P1, RZ, R16, 0x4, RZ, 0xc0, !PT ;  /* 0x0000000410ff7812 */ /* 0x000fe2000782c0ff */
[----:B------:R-:W-:-:S12]  /*18f20*/  IMAD.SHL.U32 R4, R32, 0x2, RZ ;  /* 0x0000000220047824 */ /* 0x000fd800078e00ff */
[----:B------:R-:W-:Y:S05]  /*18f30*/  WARPSYNC.COLLECTIVE R15, `(.L_x_1481) ;  /* 0x000000000f087348 */ /* 0x000fea0003c00000 */
[----:B------:R0:W1:Y:S02]  /*18f40*/  SHFL.IDX P6, R14, R13, R12, R11 ;  /* 0x0000000c0d0e7389 */ /* 0x00006400000c000b */
[----:B01----:R-:W-:Y:S01]  /*18f50*/  ENDCOLLECTIVE ;  /* 0x000000000000791b */ /* 0x003fe20003800000 */
.L_x_1481:
[----:B------:R-:W-:Y:S02]  /*18f60*/  IMAD R5, R5, 0x2, R17 ;  /* 0x0000000205057824 */ /* 0x000fe400078e0211 */
[----:B------:R-:W-:Y:S02]  /*18f70*/  IMAD.MOV.U32 R13, RZ, RZ, R6 ;  /* 0x000000ffff0d7224 */ /* 0x000fe400078e0006 */
[----:B------:R-:W-:Y:S02]  /*18f80*/  IMAD.MOV.U32 R12, RZ, RZ, 0x1 ;  /* 0x00000001ff0c7424 */ /* 0x000fe400078e00ff */
[----:B------:R-:W-:-:S07]  /*18f90*/  IMAD.MOV.U32 R2, RZ, RZ, R14 ;  /* 0x000000ffff027224 */ /* 0x000fce00078e000e */
[----:B------:R-:W-:Y:S05]  /*18fa0*/  WARPSYNC.COLLECTIVE R15, `(.L_x_1482) ;  /* 0x000000000f087348 */ /* 0x000fea0003c00000 */
[----:B------:R0:W1:Y:S02]  /*18fb0*/  SHFL.IDX P6, R14, R13, R12, R11 ;  /* 0x0000000c0d0e7389 */ /* 0x00006400000c000b */
[----:B01----:R-:W-:Y:S01]  /*18fc0*/  ENDCOLLECTIVE ;  /* 0x000000000000791b */ /* 0x003fe20003800000 */
.L_x_1482:
        /* <DEDUP_REMOVED lines=13> */
.L_x_1483:
[----:B------:R-:W-:Y:S02]  /*190a0*/  IMAD.MOV.U32 R13, RZ, RZ, R6 ;  /* 0x000000ffff0d7224 */ /* 0x000fe400078e0006 */
[----:B------:R-:W-:Y:S02]  /*190b0*/  IMAD.MOV.U32 R12, RZ, RZ, 0x2 ;  /* 0x00000002ff0c7424 */ /* 0x000fe400078e00ff */
[----:B------:R-:W-:-:S07]  /*190c0*/  IMAD.MOV.U32 R2, RZ, RZ, R14 ;  /* 0x000000ffff027224 */ /* 0x000fce00078e000e */
[----:B------:R-:W-:Y:S05]  /*190d0*/  WARPSYNC.COLLECTIVE R15, `(.L_x_1484) ;  /* 0x000000000f087348 */ /* 0x000fea0003c00000 */
[----:B------:R0:W1:Y:S02]  /*190e0*/  SHFL.IDX P6, R14, R13, R12, R11 ;  /* 0x0000000c0d0e7389 */ /* 0x00006400000c000b */
[----:B01----:R-:W-:Y:S01]  /*190f0*/  ENDCOLLECTIVE ;  /* 0x000000000000791b */ /* 0x003fe20003800000 */
.L_x_1484:
        /* <DEDUP_REMOVED lines=13> */
.L_x_1485:
[----:B------:R-:W-:Y:S02]  /*191d0*/  IMAD.MOV.U32 R13, RZ, RZ, R6 ;  /* 0x000000ffff0d7224 */ /* 0x000fe400078e0006 */
[----:B------:R-:W-:Y:S02]  /*191e0*/  IMAD.MOV.U32 R12, RZ, RZ, 0x3 ;  /* 0x00000003ff0c7424 */ /* 0x000fe400078e00ff */
[----:B------:R-:W-:-:S07]  /*191f0*/  IMAD.MOV.U32 R2, RZ, RZ, R14 ;  /* 0x000000ffff027224 */ /* 0x000fce00078e000e */
[----:B------:R-:W-:Y:S05]  /*19200*/  WARPSYNC.COLLECTIVE R15, `(.L_x_1486) ;  /* 0x000000000f087348 */ /* 0x000fea0003c00000 */
[----:B------:R0:W1:Y:S02]  /*19210*/  SHFL.IDX P6, R14, R13, R12, R11 ;  /* 0x0000000c0d0e7389 */ /* 0x00006400000c000b */
[----:B01----:R-:W-:Y:S01]  /*19220*/  ENDCOLLECTIVE ;  /* 0x000000000000791b */ /* 0x003fe20003800000 */
.L_x_1486:
        /* <DEDUP_REMOVED lines=13> */
.L_x_1487:
[----:B------:R-:W-:Y:S02]  /*19300*/  IMAD.MOV.U32 R13, RZ, RZ, R6 ;  /* 0x000000ffff0d7224 */ /* 0x000fe400078e0006 */
[----:B------:R-:W-:Y:S02]  /*19310*/  IMAD.MOV.U32 R12, RZ, RZ, 0x4 ;  /* 0x00000004ff0c7424 */ /* 0x000fe400078e00ff */
[----:B------:R-:W-:-:S07]  /*19320*/  IMAD.MOV.U32 R2, RZ, RZ, R14 ;  /* 0x000000ffff027224 */ /* 0x000fce00078e000e */
[----:B------:R-:W-:Y:S05]  /*19330*/  WARPSYNC.COLLECTIVE R15, `(.L_x_1488) ;  /* 0x000000000f087348 */ /* 0x000fea0003c00000 */
[----:B------:R0:W1:Y:S02]  /*19340*/  SHFL.IDX P6, R14, R13, R12, R11 ;  /* 0x0000000c0d0e7389 */ /* 0x00006400000c000b */
[----:B01----:R-:W-:Y:S01]  /*19350*/  ENDCOLLECTIVE ;  /* 0x000000000000791b */ /* 0x003fe20003800000 */
.L_x_1488:
        /* <DEDUP_REMOVED lines=13> */
.L_x_1489:
[----:B------:R-:W-:Y:S02]  /*19430*/  IMAD.MOV.U32 R13, RZ, RZ, R6 ;  /* 0x000000ffff0d7224 */ /* 0x000fe400078e0006 */
[----:B------:R-:W-:Y:S02]  /*19440*/  IMAD.MOV.U32 R12, RZ, RZ, 0x5 ;  /* 0x00000005ff0c7424 */ /* 0x000fe400078e00ff */
[----:B------:R-:W-:-:S07]  /*19450*/  IMAD.MOV.U32 R2, RZ, RZ, R14 ;  /* 0x000000ffff027224 */ /* 0x000fce00078e000e */
[----:B------:R-:W-:Y:S05]  /*19460*/  WARPSYNC.COLLECTIVE R15, `(.L_x_1490) ;  /* 0x000000000f087348 */ /* 0x000fea0003c00000 */
[----:B------:R0:W1:Y:S02]  /*19470*/  SHFL.IDX P6, R14, R13, R12, R11 ;  /* 0x0000000c0d0e7389 */ /* 0x00006400000c000b */
[----:B01----:R-:W-:Y:S01]  /*19480*/  ENDCOLLECTIVE ;  /* 0x000000000000791b */ /* 0x003fe20003800000 */
.L_x_1490:
        /* <DEDUP_REMOVED lines=14> */
.L_x_1491:
[----:B------:R-:W-:Y:S01]  /*19570*/  MOV R2, R14 ;  /* 0x0000000e00027202 */ /* 0x000fe20000000f00 */
[----:B------:R-:W-:Y:S06]  /*19580*/  BRA `(.L_x_1492) ;  /* 0xffffffbc00d07947 */ /* 0x000fec000383ffff */
.L_x_1401:
[----:B0-----:R0:W2:Y:S02]  /*19590*/  SYNCS.PHASECHK.TRANS64.TRYWAIT P0, [R6+URZ+0x30860], R2 ;  /* 0x03086002060075a7 */ /* 0x0010a4000800017f */
[----:B--2---:R-:W-:Y:S05]  /*195a0*/  @!P0 NANOSLEEP.SYNCS 0x989680 ;  /* 0x009896800000895d */ /* 0x004fea0003900000 */
[----:B------:R-:W2:Y:S02]  /*195b0*/  @!P0 SYNCS.PHASECHK.TRANS64 P0, [R6+URZ+0x30860], R2 ;  /* 0x03086002060085a7 */ /* 0x000ea4000800007f */
[----:B--2---:R-:W-:Y:S05]  /*195c0*/  @!P0 BRA `(.L_x_1401) ;  /* 0xfffffffc00f08947 */ /* 0x004fea000383ffff */
[----:B------:R-:W-:Y:S05]  /*195d0*/  BRA `(.L_x_1493) ;  /* 0xffffffc000347947 */ /* 0x000fea000383ffff */
.L_x_1402:
        /* <DEDUP_REMOVED lines=8> */
.L_x_1495:
[----:B------:R-:W-:Y:S05]  /*19660*/  BSYNC B1 ;  /* 0x0000000000017941 */ /* 0x000fea0003800000 */
.L_x_1494:
        /* <DEDUP_REMOVED lines=9> */
.L_x_1496:
[----:B------:R-:W-:Y:S02]  /*19700*/  IMAD.MOV.U32 R13, RZ, RZ, R19 ;  /* 0x000000ffff0d7224 */ /* 0x000fe400078e0013 */
[----:B------:R-:W-:Y:S02]  /*19710*/  IMAD.MOV.U32 R12, RZ, RZ, 0x1 ;  /* 0x00000001ff0c7424 */ /* 0x000fe400078e00ff */
[----:B------:R-:W-:-:S07]  /*19720*/  IMAD.MOV.U32 R2, RZ, RZ, R14 ;  /* 0x000000ffff027224 */ /* 0x000fce00078e000e */
[----:B------:R-:W-:Y:S05]  /*19730*/  WARPSYNC.COLLECTIVE R15, `(.L_x_1497) ;  /* 0x000000000f087348 */ /* 0x000fea0003c00000 */
[----:B------:R0:W1:Y:S02]  /*19740*/  SHFL.IDX P6, R14, R13, R12, R11 ;  /* 0x0000000c0d0e7389 */ /* 0x00006400000c000b */
[----:B01----:R-:W-:Y:S01]  /*19750*/  ENDCOLLECTIVE ;  /* 0x000000000000791b */ /* 0x003fe20003800000 */
.L_x_1497:
        /* <DEDUP_REMOVED lines=16> */
.L_x_1498:
[----:B------:R-:W-:Y:S02]  /*19860*/  IMAD.MOV.U32 R13, RZ, RZ, R19 ;  /* 0x000000ffff0d7224 */ /* 0x000fe400078e0013 */
[----:B------:R-:W-:Y:S02]  /*19870*/  IMAD.MOV.U32 R12, RZ, RZ, 0x2 ;  /* 0x00000002ff0c7424 */ /* 0x000fe400078e00ff */
[----:B------:R-:W-:-:S07]  /*19880*/  IMAD.MOV.U32 R2, RZ, RZ, R14 ;  /* 0x000000ffff027224 */ /* 0x000fce00078e000e */
[----:B------:R-:W-:Y:S05]  /*19890*/  WARPSYNC.COLLECTIVE R15, `(.L_x_1499) ;  /* 0x000000000f087348 */ /* 0x000fea0003c00000 */
[----:B------:R0:W1:Y:S02]  /*198a0*/  SHFL.IDX P6, R14, R13, R12, R11 ;  /* 0x0000000c0d0e7389 */ /* 0x00006400000c000b */
[----:B01----:R-:W-:Y:S01]  /*198b0*/  ENDCOLLECTIVE ;  /* 0x000000000000791b */ /* 0x003fe20003800000 */
.L_x_1499:
        /* <DEDUP_REMOVED lines=16> */
.L_x_1500:
[----:B------:R-:W-:Y:S02]  /*199c0*/  IMAD.MOV.U32 R13, RZ, RZ, R19 ;  /* 0x000000ffff0d7224 */ /* 0x000fe400078e0013 */
[----:B------:R-:W-:Y:S02]  /*199d0*/  IMAD.MOV.U32 R12, RZ, RZ, 0x3 ;  /* 0x00000003ff0c7424 */ /* 0x000fe400078e00ff */
[----:B------:R-:W-:-:S07]  /*199e0*/  IMAD.MOV.U32 R2, RZ, RZ, R14 ;  /* 0x000000ffff027224 */ /* 0x000fce00078e000e */
[----:B------:R-:W-:Y:S05]  /*199f0*/  WARPSYNC.COLLECTIVE R15, `(.L_x_1501) ;  /* 0x000000000f087348 */ /* 0x000fea0003c00000 */
[----:B------:R0:W1:Y:S02]  /*19a00*/  SHFL.IDX P6, R14, R13, R12, R11 ;  /* 0x0000000c0d0e7389 */ /* 0x00006400000c000b */
[----:B01----:R-:W-:Y:S01]  /*19a10*/  ENDCOLLECTIVE ;  /* 0x000000000000791b */ /* 0x003fe20003800000 */
.L_x_1501:
        /* <DEDUP_REMOVED lines=16> */
.L_x_1502:
[----:B------:R-:W-:Y:S02]  /*19b20*/  IMAD.MOV.U32 R13, RZ, RZ, R19 ;  /* 0x000000ffff0d7224 */ /* 0x000fe400078e0013 */
[----:B------:R-:W-:Y:S02]  /*19b30*/  IMAD.MOV.U32 R12, RZ, RZ, 0x4 ;  /* 0x00000004ff0c7424 */ /* 0x000fe400078e00ff */
[----:B------:R-:W-:-:S07]  /*19b40*/  IMAD.MOV.U32 R2, RZ, RZ, R14 ;  /* 0x000000ffff027224 */ /* 0x000fce00078e000e */
[----:B------:R-:W-:Y:S05]  /*19b50*/  WARPSYNC.COLLECTIVE R15, `(.L_x_1503) ;  /* 0x000000000f087348 */ /* 0x000fea0003c00000 */
[----:B------:R0:W1:Y:S02]  /*19b60*/  SHFL.IDX P6, R14, R13, R12, R11 ;  /* 0x0000000c0d0e7389 */ /* 0x00006400000c000b */
[----:B01----:R-:W-:Y:S01]  /*19b70*/  ENDCOLLECTIVE ;  /* 0x000000000000791b */ /* 0x003fe20003800000 */
.L_x_1503:
        /* <DEDUP_REMOVED lines=16> */
.L_x_1504:
[----:B------:R-:W-:Y:S02]  /*19c80*/  IMAD.MOV.U32 R13, RZ, RZ, R19 ;  /* 0x000000ffff0d7224 */ /* 0x000fe400078e0013 */
[----:B------:R-:W-:Y:S02]  /*19c90*/  IMAD.MOV.U32 R12, RZ, RZ, 0x5 ;  /* 0x00000005ff0c7424 */ /* 0x000fe400078e00ff */
[----:B------:R-:W-:-:S07]  /*19ca0*/  IMAD.MOV.U32 R2, RZ, RZ, R14 ;  /* 0x000000ffff027224 */ /* 0x000fce00078e000e */
[----:B------:R-:W-:Y:S05]  /*19cb0*/  WARPSYNC.COLLECTIVE R15, `(.L_x_1505) ;  /* 0x000000000f087348 */ /* 0x000fea0003c00000 */
[----:B------:R0:W1:Y:S02]  /*19cc0*/  SHFL.IDX P6, R14, R13, R12, R11 ;  /* 0x0000000c0d0e7389 */ /* 0x00006400000c000b */
[----:B01----:R-:W-:Y:S01]  /*19cd0*/  ENDCOLLECTIVE ;  /* 0x000000000000791b */ /* 0x003fe20003800000 */
.L_x_1505:
        /* <DEDUP_REMOVED lines=13> */
.L_x_1506:
[----:B------:R-:W-:Y:S01]  /*19db0*/  @!PT LDS RZ, [RZ] ;  /* 0x00000000fffff984 */ /* 0x000fe20000000800 */
[----:B------:R-:W-:Y:S01]  /*19dc0*/  @!PT LDS RZ, [RZ] ;  /* 0x00000000fffff984 */ /* 0x000fe20000000800 */
[----:B------:R-:W-:Y:S01]  /*19dd0*/  @!PT LDS RZ, [RZ] ;  /* 0x00000000fffff984 */ /* 0x000fe20000000800 */
[----:B------:R-:W-:Y:S01]  /*19de0*/  LDGSTS.E.BYPASS.LTC128B.128 [R5+0x5400], desc[UR36][R2.64+0x80], !P0 ;  /* 0x0540008002057fae */ /* 0x000fe2000c101d64 */
[----:B------:R-:W-:-:S13]  /*19df0*/  ISETP.LT.OR P0, PT, R7, 0x41, P1 ;  /* 0x000000410700780c */ /* 0x000fda0000f01670 */
[----:B------:R0:W-:Y:S02]  /*19e00*/  LDGSTS.E.BYPASS.LTC128B.128 [R5+0x8400], desc[UR36][R2.64+0x100], !P0 ;  /* 0x0840010002057fae */ /* 0x0001e4000c101d64 */
[----:B0-----:R-:W-:Y:S01]  /*19e10*/  IMAD.MOV.U32 R2, RZ, RZ, R14 ;  /* 0x000000ffff027224 */ /* 0x001fe200078e000e */
[----:B------:R-:W-:Y:S06]  /*19e20*/  BRA `(.L_x_1507) ;  /* 0xffffffbc00207947 */ /* 0x000fec000383ffff */
.L_x_1410:
[----:B0-----:R0:W1:Y:S02]  /*19e30*/  SYNCS.PHASECHK.TRANS64.TRYWAIT P0, [R0+URZ+0x30860], R3 ;  /* 0x03086003000075a7 */ /* 0x001064000800017f */
[----:B-1----:R-:W-:Y:S05]  /*19e40*/  @!P0 NANOSLEEP.SYNCS 0x989680 ;  /* 0x009896800000895d */ /* 0x002fea0003900000 */
[----:B------:R-:W1:Y:S02]  /*19e50*/  @!P0 SYNCS.PHASECHK.TRANS64 P0, [R0+URZ+0x30860], R3 ;  /* 0x03086003000085a7 */ /* 0x000e64000800007f */
[----:B-1----:R-:W-:Y:S05]  /*19e60*/  @!P0 BRA `(.L_x_1410) ;  /* 0xfffffffc00f08947 */ /* 0x002fea000383ffff */
[----:B------:R-:W-:Y:S05]  /*19e70*/  BRA `(.L_x_1508) ;  /* 0xffffffc0004c7947 */ /* 0x000fea000383ffff */
.L_x_1411:
        /* <DEDUP_REMOVED lines=8> */
.L_x_1510:
[----:B------:R-:W-:Y:S05]  /*19f00*/  BSYNC B0 ;  /* 0x0000000000007941 */ /* 0x000fea0003800000 */
.L_x_1509:
        /* <DEDUP_REMOVED lines=9> */
.L_x_1511:
[----:B------:R-:W-:Y:S01]  /*19fa0*/  ULDC UR4, c[0x0][0x2f4] ;  /* 0x0000bd0000047ab9 */ /* 0x000fe20000000800 */
[----:B------:R-:W-:Y:S01]  /*19fb0*/  IMAD R4, R4, 0x2, R17 ;  /* 0x0000000204047824 */ /* 0x000fe200078e0211 */
[----:B------:R-:W-:Y:S02]  /*19fc0*/  ISETP.GE.AND P2, PT, R32, UR4, PT ;  /* 0x0000000420007c0c */ /* 0x000fe4000bf46270 */
[----:B------:R-:W-:Y:S02]  /*19fd0*/  ISETP.GE.AND P1, PT, R34, UR4, PT ;  /* 0x0000000422007c0c */ /* 0x000fe4000bf26270 */
[C---:B------:R-:W-:Y:S02]  /*19fe0*/  ISETP.LT.OR P3, PT, R6.reuse, 0x1, P2 ;  /* 0x000000010600780c */ /* 0x040fe40001761670 */
[----:B------:R-:W-:Y:S01]  /*19ff0*/  ISETP.LT.OR P4, PT, R6, 0x1, P1 ;  /* 0x000000010600780c */ /* 0x000fe20000f81670 */
[----:B------:R-:W-:Y:S02]  /*1a000*/  IMAD.MOV.U32 R13, RZ, RZ, R19 ;  /* 0x000000ffff0d7224 */ /* 0x000fe400078e0013 */
[----:B------:R-:W-:Y:S01]  /*1a010*/  IMAD.MOV.U32 R12, RZ, RZ, 0x1 ;  /* 0x00000001ff0c7424 */ /* 0x000fe200078e00ff */
[----:B------:R-:W-:-:S05]  /*1a020*/  IADD3 R2, P0, R14, R5, RZ ;  /* 0x000000050e027210 */ /* 0x000fca0007f1e0ff */
[----:B------:R-:W-:Y:S01]  /*1a030*/  IMAD.X R3, RZ, RZ, R3, P0 ;  /* 0x000000ffff037224 */ /* 0x000fe200000e0603 */
[----:B------:R-:W-:-:S13]  /*1a040*/  ISETP.GE.AND P0, PT, R33, UR4, PT ;  /* 0x0000000421007c0c */ /* 0x000fda000bf06270 */
[----:B------:R-:W-:Y:S05]  /*1a050*/  WARPSYNC.COLLECTIVE R15, `(.L_x_1512) ;  /* 0x000000000f087348 */ /* 0x000fea0003c00000 */
[----:B------:R0:W1:Y:S02]  /*1a060*/  SHFL.IDX P6, R14, R13, R12, R11 ;  /* 0x0000000c0d0e7389 */ /* 0x00006400000c000b */
[----:B01----:R-:W-:Y:S01]  /*1a070*/  ENDCOLLECTIVE ;  /* 0x000000000000791b */ /* 0x003fe20003800000 */
.L_x_1512:
        /* <DEDUP_REMOVED lines=13> */
.L_x_1513:
[----:B------:R-:W-:Y:S02]  /*1a150*/  IMAD.MOV.U32 R13, RZ, RZ, R19 ;  /* 0x000000ffff0d7224 */ /* 0x000fe400078e0013 */
[----:B------:R-:W-:Y:S01]  /*1a160*/  IMAD.MOV.U32 R12, RZ, RZ, 0x2 ;  /* 0x00000002ff0c7424 */ /* 0x000fe200078e00ff */
[----:B------:R-:W-:-:S13]  /*1a170*/  IADD3 R2, P4, R14, R5, RZ ;  /* 0x000000050e027210 */ /* 0x000fda0007f9e0ff */
[----:B------:R-:W-:Y:S05]  /*1a180*/  WARPSYNC.COLLECTIVE R15, `(.L_x_1514) ;  /* 0x000000000f087348 */ /* 0x000fea0003c00000 */
[----:B------:R0:W1:Y:S02]  /*1a190*/  SHFL.IDX P6, R14, R13, R12, R11 ;  /* 0x0000000c0d0e7389 */ /* 0x00006400000c000b */
[----:B01----:R-:W-:Y:S01]  /*1a1a0*/  ENDCOLLECTIVE ;  /* 0x000000000000791b */ /* 0x003fe20003800000 */
.L_x_1514:
        /* <DEDUP_REMOVED lines=15> */
.L_x_1515:
[----:B------:R-:W-:Y:S02]  /*1a2a0*/  IMAD.MOV.U32 R13, RZ, RZ, R19 ;  /* 0x000000ffff0d7224 */ /* 0x000fe400078e0013 */
[----:B------:R-:W-:Y:S01]  /*1a2b0*/  IMAD.MOV.U32 R12, RZ, RZ, 0x3 ;  /* 0x00000003ff0c7424 */ /* 0x000fe200078e00ff */
[----:B------:R-:W-:-:S13]  /*1a2c0*/  IADD3 R2, P4, R14, R5, RZ ;  /* 0x000000050e027210 */ /* 0x000fda0007f9e0ff */
[----:B------:R-:W-:Y:S05]  /*1a2d0*/  WARPSYNC.COLLECTIVE R15, `(.L_x_1516) ;  /* 0x000000000f087348 */ /* 0x000fea0003c00000 */
[----:B------:R0:W1:Y:S02]  /*1a2e0*/  SHFL.IDX P6, R14, R13, R12, R11 ;  /* 0x0000000c0d0e7389 */ /* 0x00006400000c000b */
[----:B01----:R-:W-:Y:S01]  /*1a2f0*/  ENDCOLLECTIVE ;  /* 0x000000000000791b */ /* 0x003fe20003800000 */
.L_x_1516:
        /* <DEDUP_REMOVED lines=15> */
.L_x_1517:
[----:B------:R-:W-:Y:S02]  /*1a3f0*/  IMAD.MOV.U32 R13, RZ, RZ, R19 ;  /* 0x000000ffff0d7224 */ /* 0x000fe400078e0013 */
[----:B------:R-:W-:Y:S01]  /*1a400*/  IMAD.MOV.U32 R12, RZ, RZ, 0x4 ;  /* 0x00000004ff0c7424 */ /* 0x000fe200078e00ff */
[----:B------:R-:W-:-:S13]  /*1a410*/  IADD3 R2, P4, R14, R5, RZ ;  /* 0x000000050e027210 */ /* 0x000fda0007f9e0ff */
[----:B------:R-:W-:Y:S05]  /*1a420*/  WARPSYNC.COLLECTIVE R15, `(.L_x_1518) ;  /* 0x000000000f087348 */ /* 0x000fea0003c00000 */
[----:B------:R0:W1:Y:S02]  /*1a430*/  SHFL.IDX P6, R14, R13, R12, R11 ;  /* 0x0000000c0d0e7389 */ /* 0x00006400000c000b */
[----:B01----:R-:W-:Y:S01]  /*1a440*/  ENDCOLLECTIVE ;  /* 0x000000000000791b */ /* 0x003fe20003800000 */
.L_x_1518:
        /* <DEDUP_REMOVED lines=15> */
.L_x_1519:
[----:B------:R-:W-:Y:S02]  /*1a540*/  IMAD.MOV.U32 R13, RZ, RZ, R19 ;  /* 0x000000ffff0d7224 */ /* 0x000fe400078e0013 */
[----:B------:R-:W-:Y:S01]  /*1a550*/  IMAD.MOV.U32 R12, RZ, RZ, 0x5 ;  /* 0x00000005ff0c7424 */ /* 0x000fe200078e00ff */
[----:B------:R-:W-:-:S13]  /*1a560*/  IADD3 R2, P4, R14, R5, RZ ;  /* 0x000000050e027210 */ /* 0x000fda0007f9e0ff */
[----:B------:R-:W-:Y:S05]  /*1a570*/  WARPSYNC.COLLECTIVE R15, `(.L_x_1520) ;  /* 0x000000000f087348 */ /* 0x000fea0003c00000 */
[----:B------:R0:W1:Y:S02]  /*1a580*/  SHFL.IDX P6, R14, R13, R12, R11 ;  /* 0x0000000c0d0e7389 */ /* 0x00006400000c000b */
[----:B01----:R-:W-:Y:S01]  /*1a590*/  ENDCOLLECTIVE ;  /* 0x000000000000791b */ /* 0x003fe20003800000 */
.L_x_1520:
[----:B------:R-:W-:Y:S02]  /*1a5a0*/  IADD3.X R3, RZ, R7, RZ, P4, !PT ;  /* 0x00000007ff037210 */ /* 0x000fe400027fe4ff */
[----:B------:R-:W-:-:S03]  /*1a5b0*/  ISETP.LT.OR P4, PT, R6, 0x41, P1 ;  /* 0x000000410600780c */ /* 0x000fc60000f81670 */
[----:B------:R-:W-:Y:S01]  /*1a5c0*/  @!PT LDS RZ, [RZ] ;  /* 0x00000000fffff984 */ /* 0x000fe20000000800 */
[----:B------:R-:W-:Y:S01]  /*1a5d0*/  @!PT LDS RZ, [RZ] ;  /* 0x00000000fffff984 */ /* 0x000fe20000000800 */
[----:B------:R-:W-:Y:S01]  /*1a5e0*/  @!PT LDS RZ, [RZ] ;  /* 0x00000000fffff984 */ /* 0x000fe20000000800 */
[----:B------:R0:W-:Y:S01]  /*1a5f0*/  LDGSTS.E.BYPASS.LTC128B.128 [R4+0x2400], desc[UR36][R2.64], !P3 ;  /* 0x0240000002047fae */ /* 0x0001e2000d901d64 */
[----:B------:R-:W-:Y:S01]  /*1a600*/  ISETP.LT.OR P3, PT, R6, 0x41, P0 ;  /* 0x000000410600780c */ /* 0x000fe20000761670 */
[----:B------:R-:W-:-:S08]  /*1a610*/  IMAD.MOV.U32 R13, RZ, RZ, R18 ;  /* 0x000000ffff0d7224 */ /* 0x000fd000078e0012 */
[----:B------:R0:W-:Y:S04]  /*1a620*/  LDGSTS.E.BYPASS.LTC128B.128 [R4+0x5400], desc[UR36][R2.64+0x80], !P4 ;  /* 0x0540008002047fae */ /* 0x0001e8000e101d64 */
[----:B------:R0:W-:Y:S01]  /*1a630*/  LDGSTS.E.BYPASS.LTC128B.128 [R4+0x8400], desc[UR36][R2.64+0x100], !P3 ;  /* 0x0840010002047fae */ /* 0x0001e2000d901d64 */
[----:B------:R-:W-:-:S07]  /*1a640*/  IMAD.MOV.U32 R19, RZ, RZ, R14 ;  /* 0x000000ffff137224 */ /* 0x000fce00078e000e */
[----:B0-----:R-:W-:Y:S05]  /*1a650*/  WARPSYNC.COLLECTIVE R15, `(.L_x_1521) ;  /* 0x000000000f087348 */ /* 0x001fea0003c00000 */
[----:B------:R1:W2:Y:S02]  /*1a660*/  SHFL.IDX P6, R14, R13, R12, R11 ;  /* 0x0000000c0d0e7389 */ /* 0x0002a400000c000b */
[----:B012---:R-:W-:Y:S01]  /*1a670*/  ENDCOLLECTIVE ;  /* 0x000000000000791b */ /* 0x007fe20003800000 */
.L_x_1521:
[----:B------:R-:W-:Y:S05]  /*1a680*/  BRA `(.L_x_1522) ;  /* 0xffffffbc00507947 */ /* 0x000fea000383ffff */
.L_x_1416:
        /* <DEDUP_REMOVED lines=8> */
.L_x_1524:
[----:B------:R-:W-:Y:S05]  /*1a710*/  BSYNC B0 ;  /* 0x0000000000007941 */ /* 0x000fea0003800000 */
.L_x_1523:
[----:B------:R-:W-:Y:S02]  /*1a720*/  IMAD.MOV.U32 R13, RZ, RZ, R24 ;  /* 0x000000ffff0d7224 */ /* 0x000fe400078e0018 */
[----:B------:R-:W-:Y:S02]  /*1a730*/  IMAD.MOV.U32 R12, RZ, RZ, 0x1 ;  /* 0x00000001ff0c7424 */ /* 0x000fe400078e00ff */
[----:B------:R-:W-:Y:S02]  /*1a740*/  IMAD.MOV.U32 R11, RZ, RZ, 0x1f ;  /* 0x0000001fff0b7424 */ /* 0x000fe400078e00ff */
[----:B------:R-:W-:Y:S02]  /*1a750*/  IMAD.MOV.U32 R15, RZ, RZ, -0x1 ;  /* 0xffffffffff0f7424 */ /* 0x000fe400078e00ff */
[----:B------:R-:W-:Y:S02]  /*1a760*/  IMAD.IADD R5, R27, 0x1, R8 ;  /* 0x000000011b057824 */ /* 0x000fe400078e0208 */
[----:B------:R-:W-:-:S07]  /*1a770*/  IMAD.MOV.U32 R0, RZ, RZ, R14 ;  /* 0x000000ffff007224 */ /* 0x000fce00078e000e */
[----:B------:R-:W-:Y:S05]  /*1a780*/  WARPSYNC.COLLECTIVE R15, `(.L_x_1525) ;  /* 0x000000000f087348 */ /* 0x000fea0003c00000 */
[----:B------:R0:W1:Y:S02]  /*1a790*/  SHFL.IDX P6, R14, R13, R12, R11 ;  /* 0x0000000c0d0e7389 */ /* 0x00006400000c000b */
[----:B01----:R-:W-:Y:S01]  /*1a7a0*/  ENDCOLLECTIVE ;  /* 0x000000000000791b */ /* 0x003fe20003800000 */
.L_x_1525:
[----:B------:R-:W-:Y:S02]  /*1a7b0*/  ULDC UR4, c[0x0][0xc3c] ;  /* 0x00030f0000047ab9 */ /* 0x000fe40000000800 */
[----:B------:R-:W-:-:S13]  /*1a7c0*/  ISETP.GE.OR P1, PT, R5, UR4, !P0 ;  /* 0x0000000405007c0c */ /* 0x000fda000c726670 */
[----:B------:R-:W0:Y:S01]  /*1a7d0*/  @!P1 LDC.64 R2, c[0x0][0xc80] ;  /* 0x00032000ff029b82 */ /* 0x000e220000000a00 */
[----:B------:R-:W-:Y:S02]  /*1a7e0*/  IMAD.MOV.U32 R11, RZ, RZ, RZ ;  /* 0x000000ffff0b7224 */ /* 0x000fe400078e00ff */
[----:B------:R-:W-:Y:S02]  /*1a7f0*/  IMAD.MOV.U32 R4, RZ, RZ, R14 ;  /* 0x000000ffff047224 */ /* 0x000fe400078e000e */
[----:B0-----:R-:W-:-:S06]  /*1a800*/  @!P1 IMAD.WIDE R2, R5, 0x4, R2 ;  /* 0x0000000405029825 */ /* 0x001fcc00078e0202 */
[----:B------:R-:W2:Y:S01]  /*1a810*/  @!P1 LDG.E R2, desc[UR36][R2.64] ;  /* 0x0000002402029981 */ /* 0x000ea2000c1e1900 */
[----:B------:R-:W-:Y:S01]  /*1a820*/  IMAD.MOV.U32 R5, RZ, RZ, RZ ;  /* 0x000000ffff057224 */ /* 0x000fe200078e00ff */
[C---:B------:R-:W-:Y:S02]  /*1a830*/  ISETP.GE.U32.AND P2, PT, R8.reuse, 0x2, PT ;  /* 0x000000020800780c */ /* 0x040fe40003f46070 */
[C---:B------:R-:W-:Y:S02]  /*1a840*/  ISETP.GE.U32.AND P3, PT, R8.reuse, 0x4, PT ;  /* 0x000000040800780c */ /* 0x040fe40003f66070 */
[C---:B------:R-:W-:Y:S02]  /*1a850*/  ISETP.GE.U32.AND P4, PT, R8.reuse, 0x8, PT ;  /* 0x000000080800780c */ /* 0x040fe40003f86070 */
[C---:B------:R-:W-:Y:S01]  /*1a860*/  ISETP.GE.U32.AND P5, PT, R8.reuse, 0x10, PT ;  /* 0x000000100800780c */ /* 0x040fe20003fa6070 */
[----:B--2---:R-:W-:Y:S01]  /*1a870*/  @!P1 IMAD.MOV.U32 R5, RZ, RZ, R2 ;  /* 0x000000ffff059224 */ /* 0x004fe200078e0002 */
[----:B------:R-:W-:-:S03]  /*1a880*/  ISETP.NE.AND P1, PT, R8, RZ, PT ;  /* 0x000000ff0800720c */ /* 0x000fc60003f25270 */
[----:B------:R-:W-:-:S10]  /*1a890*/  IMAD.MOV.U32 R13, RZ, RZ, R5 ;  /* 0x000000ffff0d7224 */ /* 0x000fd400078e0005 */
[----:B------:R-:W-:Y:S05]  /*1a8a0*/  WARPSYNC.COLLECTIVE R15, `(.L_x_1526) ;  /* 0x000000000f087348 */ /* 0x000fea0003c00000 */
[----:B------:R0:W1:Y:S02]  /*1a8b0*/  SHFL.UP P6, R14, R13, R12, R11 ;  /* 0x0400000c0d0e7389 */ /* 0x00006400000c000b */
[----:B01----:R-:W-:Y:S01]  /*1a8c0*/  ENDCOLLECTIVE ;  /* 0x000000000000791b */ /* 0x003fe20003800000 */
.L_x_1526:
[----:B------:R-:W-:Y:S01]  /*1a8d0*/  IMAD.MOV.U32 R12, RZ, RZ, 0x2 ;  /* 0x00000002ff0c7424 */ /* 0x000fe200078e00ff */
[----:B------:R-:W-:-:S05]  /*1a8e0*/  SEL R6, R14, RZ, P1 ;  /* 0x000000ff0e067207 */ /* 0x000fca0000800000 */
[----:B------:R-:W-:-:S04]  /*1a8f0*/  IMAD.IADD R6, R5, 0x1, R6 ;  /* 0x0000000105067824 */ /* 0x000fc800078e0206 */
[----:B------:R-:W-:-:S07]  /*1a900*/  IMAD.MOV.U32 R13, RZ, RZ, R6 ;  /* 0x000000ffff0d7224 */ /* 0x000fce00078e0006 */
[----:B------:R-:W-:Y:S05]  /*1a910*/  WARPSYNC.COLLECTIVE R15, `(.L_x_1527) ;  /* 0x000000000f087348 */ /* 0x000fea0003c00000 */
[----:B------:R0:W1:Y:S02]  /*1a920*/  SHFL.UP P6, R14, R13, R12, R11 ;  /* 0x0400000c0d0e7389 */ /* 0x00006400000c000b */
[----:B01----:R-:W-:Y:S01]  /*1a930*/  ENDCOLLECTIVE ;  /* 0x000000000000791b */ /* 0x003fe20003800000 */
.L_x_1527:
[----:B------:R-:W-:Y:S01]  /*1a940*/  IMAD.MOV.U32 R12, RZ, RZ, 0x4 ;  /* 0x00000004ff0c7424 */ /* 0x000fe200078e00ff */
[----:B------:R-:W-:-:S05]  /*1a950*/  SEL R7, R14, RZ, P2 ;  /* 0x000000ff0e077207 */ /* 0x000fca0001000000 */
[----:B------:R-:W-:-:S04]  /*1a960*/  IMAD.IADD R7, R6, 0x1, R7 ;  /* 0x0000000106077824 */ /* 0x000fc800078e0207 */
[----:B------:R-:W-:-:S07]  /*1a970*/  IMAD.MOV.U32 R13, RZ, RZ, R7 ;  /* 0x000000ffff0d7224 */ /* 0x000fce00078e0007 */
[----:B------:R-:W-:Y:S05]  /*1a980*/  WARPSYNC.COLLECTIVE R15, `(.L_x_1528) ;  /* 0x000000000f087348 */ /* 0x000fea0003c00000 */
[----:B------:R0:W1:Y:S02]  /*1a990*/  SHFL.UP P6, R14, R13, R12, R11 ;  /* 0x0400000c0d0e7389 */ /* 0x00006400000c000b */
[----:B01----:R-:W-:Y:S01]  /*1a9a0*/  ENDCOLLECTIVE ;  /* 0x000000000000791b */ /* 0x003fe20003800000 */
.L_x_1528:
[----:B------:R-:W-:Y:S01]  /*1a9b0*/  IMAD.MOV.U32 R12, RZ, RZ, 0x8 ;  /* 0x00000008ff0c7424 */ /* 0x000fe200078e00ff */
[----:B------:R-:W-:-:S05]  /*1a9c0*/  SEL R2, R14, RZ, P3 ;  /* 0x000000ff0e027207 */ /* 0x000fca0001800000 */
[----:B------:R-:W-:-:S04]  /*1a9d0*/  IMAD.IADD R2, R7, 0x1, R2 ;  /* 0x0000000107027824 */ /* 0x000fc800078e0202 */
[----:B------:R-:W-:-:S07]  /*1a9e0*/  IMAD.MOV.U32 R13, RZ, RZ, R2 ;  /* 0x000000ffff0d7224 */ /* 0x000fce00078e0002 */
[----:B------:R-:W-:Y:S05]  /*1a9f0*/  WARPSYNC.COLLECTIVE R15, `(.L_x_1529) ;  /* 0x000000000f087348 */ /* 0x000fea0003c00000 */
[----:B------:R0:W1:Y:S02]  /*1aa00*/  SHFL.UP P6, R14, R13, R12, R11 ;  /* 0x0400000c0d0e7389 */ /* 0x00006400000c000b */
[----:B01----:R-:W-:Y:S01]  /*1aa10*/  ENDCOLLECTIVE ;  /* 0x000000000000791b */ /* 0x003fe20003800000 */
.L_x_1529:
[----:B------:R-:W-:Y:S01]  /*1aa20*/  IMAD.MOV.U32 R12, RZ, RZ, 0x10 ;  /* 0x00000010ff0c7424 */ /* 0x000fe200078e00ff */
[----:B------:R-:W-:-:S05]  /*1aa30*/  SEL R3, R14, RZ, P4 ;  /* 0x000000ff0e037207 */ /* 0x000fca0002000000 */
[----:B------:R-:W-:-:S04]  /*1aa40*/  IMAD.IADD R3, R2, 0x1, R3 ;  /* 0x0000000102037824 */ /* 0x000fc800078e0203 */
[----:B------:R-:W-:-:S07]  /*1aa50*/  IMAD.MOV.U32 R13, RZ, RZ, R3 ;  /* 0x000000ffff0d7224 */ /* 0x000fce00078e0003 */
[----:B------:R-:W-:Y:S05]  /*1aa60*/  WARPSYNC.COLLECTIVE R15, `(.L_x_1530) ;  /* 0x000000000f087348 */ /* 0x000fea0003c00000 */
[----:B------:R0:W1:Y:S02]  /*1aa70*/  SHFL.UP P6, R14, R13, R12, R11 ;  /* 0x0400000c0d0e7389 */ /* 0x00006400000c000b */
[----:B01----:R-:W-:Y:S01]  /*1aa80*/  ENDCOLLECTIVE ;  /* 0x000000000000791b */ /* 0x003fe20003800000 */
.L_x_1530:
[----:B------:R-:W-:Y:S02]  /*1aa90*/  IMAD.MOV.U32 R12, RZ, RZ, 0x1f ;  /* 0x0000001fff0c7424 */ /* 0x000fe400078e00ff */
[----:B------:R-:W-:Y:S01]  /*1aaa0*/  IMAD.MOV.U32 R11, RZ, RZ, 0x1f ;  /* 0x0000001fff0b7424 */ /* 0x000fe200078e00ff */
[----:B------:R-:W-:-:S05]  /*1aab0*/  SEL R6, R14, RZ, P5 ;  /* 0x000000ff0e067207 */ /* 0x000fca0002800000 */
[----:B------:R-:W-:-:S04]  /*1aac0*/  IMAD.IADD R6, R3, 0x1, R6 ;  /* 0x0000000103067824 */ /* 0x000fc800078e0206 */
[----:B------:R-:W-:-:S07]  /*1aad0*/  IMAD.MOV.U32 R13, RZ, RZ, R6 ;  /* 0x000000ffff0d7224 */ /* 0x000fce00078e0006 */
[----:B------:R-:W-:Y:S05]  /*1aae0*/  WARPSYNC.COLLECTIVE R15, `(.L_x_1531) ;  /* 0x000000000f087348 */ /* 0x000fea0003c00000 */
[----:B------:R0:W1:Y:S02]  /*1aaf0*/  SHFL.IDX P6, R14, R13, R12, R11 ;  /* 0x0000000c0d0e7389 */ /* 0x00006400000c000b */
[----:B01----:R-:W-:Y:S01]  /*1ab00*/  ENDCOLLECTIVE ;  /* 0x000000000000791b */ /* 0x003fe20003800000 */
.L_x_1531:
[----:B------:R-:W-:Y:S05]  /*1ab10*/  BRA `(.L_x_1532) ;  /* 0xffffffbc00647947 */ /* 0x000fea000383ffff */
.L_x_1421:
[----:B------:R-:W-:Y:S01]  /*1ab20*/  BSSY B0, `(.L_x_1533) ;  /* 0x0000008000007945 */ /* 0x000fe20003800000 */
[----:B-----5:R-:W-:Y:S02]  /*1ab30*/  IMAD.MOV.U32 R13, RZ, RZ, R5 ;  /* 0x000000ffff0d7224 */ /* 0x020fe400078e0005 */
[----:B------:R-:W-:Y:S02]  /*1ab40*/  IMAD.MOV.U32 R12, RZ, RZ, 0x1 ;  /* 0x00000001ff0c7424 */ /* 0x000fe400078e00ff */
[----:B------:R-:W-:Y:S02]  /*1ab50*/  IMAD.MOV.U32 R11, RZ, RZ, RZ ;  /* 0x000000ffff0b7224 */ /* 0x000fe400078e00ff */
[----:B------:R-:W-:-:S07]  /*1ab60*/  IMAD.MOV.U32 R15, RZ, RZ, -0x1 ;  /* 0xffffffffff0f7424 */ /* 0x000fce00078e00ff */
[----:B012---:R-:W-:Y:S05]  /*1ab70*/  WARPSYNC.COLLECTIVE R15, `(.L_x_1534) ;  /* 0x000000000f087348 */ /* 0x007fea0003c00000 */
[----:B------:R3:W4:Y:S02]  /*1ab80*/  SHFL.UP P6, R14, R13, R12, R11 ;  /* 0x0400000c0d0e7389 */ /* 0x00072400000c000b */
[----:B01234-:R-:W-:Y:S01]  /*1ab90*/  ENDCOLLECTIVE ;  /* 0x000000000000791b */ /* 0x01ffe20003800000 */
.L_x_1534:
[----:B------:R-:W-:Y:S05]  /*1aba0*/  BSYNC B0 ;  /* 0x0000000000007941 */ /* 0x000fea0003800000 */
.L_x_1533:
[----:B------:R-:W-:Y:S01]  /*1abb0*/  SEL R14, R14, RZ, P1 ;  /* 0x000000ff0e0e7207 */ /* 0x000fe20000800000 */
[----:B------:R-:W-:Y:S02]  /*1abc0*/  IMAD.MOV.U32 R12, RZ, RZ, 0x2 ;  /* 0x00000002ff0c7424 */ /* 0x000fe400078e00ff */
[----:B------:R-:W-:Y:S02]  /*1abd0*/  IMAD.MOV.U32 R11, RZ, RZ, RZ ;  /* 0x000000ffff0b7224 */ /* 0x000fe400078e00ff */
[----:B------:R-:W-:Y:S02]  /*1abe0*/  IMAD.IADD R13, R5, 0x1, R14 ;  /* 0x00000001050d7824 */ /* 0x000fe400078e020e */
[----:B------:R-:W-:-:S07]  /*1abf0*/  IMAD.MOV.U32 R15, RZ, RZ, -0x1 ;  /* 0xffffffffff0f7424 */ /* 0x000fce00078e00ff */
[----:B------:R-:W-:Y:S05]  /*1ac00*/  WARPSYNC.COLLECTIVE R15, `(.L_x_1535) ;  /* 0x000000000f087348 */ /* 0x000fea0003c00000 */
[----:B------:R0:W1:Y:S02]  /*1ac10*/  SHFL.UP P6, R14, R13, R12, R11 ;  /* 0x0400000c0d0e7389 */ /* 0x00006400000c000b */
[----:B01----:R-:W-:Y:S01]  /*1ac20*/  ENDCOLLECTIVE ;  /* 0x000000000000791b */ /* 0x003fe20003800000 */
.L_x_1535:
[----:B------:R-:W-:Y:S01]  /*1ac30*/  IMAD.MOV.U32 R12, RZ, RZ, 0x4 ;  /* 0x00000004ff0c7424 */ /* 0x000fe200078e00ff */
[----:B------:R-:W-:-:S05]  /*1ac40*/  SEL R2, R14, RZ, P2 ;  /* 0x000000ff0e027207 */ /* 0x000fca0001000000 */
[----:B------:R-:W-:-:S04]  /*1ac50*/  IMAD.IADD R2, R13, 0x1, R2 ;  /* 0x000000010d027824 */ /* 0x000fc800078e0202 */
[----:B------:R-:W-:-:S07]  /*1ac60*/  IMAD.MOV.U32 R13, RZ, RZ, R2 ;  /* 0x000000ffff0d7224 */ /* 0x000fce00078e0002 */
[----:B------:R-:W-:Y:S05]  /*1ac70*/  WARPSYNC.COLLECTIVE R15, `(.L_x_1536) ;  /* 0x000000000f087348 */ /* 0x000fea0003c00000 */
[----:B------:R0:W1:Y:S02]  /*1ac80*/  SHFL.UP P6, R14, R13, R12, R11 ;  /* 0x0400000c0d0e7389 */ /* 0x00006400000c000b */
[----:B01----:R-:W-:Y:S01]  /*1ac90*/  ENDCOLLECTIVE ;  /* 0x000000000000791b */ /* 0x003fe20003800000 */
.L_x_1536:
[----:B------:R-:W-:Y:S01]  /*1aca0*/  IMAD.MOV.U32 R12, RZ, RZ, 0x8 ;  /* 0x00000008ff0c7424 */ /* 0x000fe200078e00ff */
[----:B------:R-:W-:-:S05]  /*1acb0*/  SEL R3, R14, RZ, P3 ;  /* 0x000000ff0e037207 */ /* 0x000fca0001800000 */
[----:B------:R-:W-:-:S04]  /*1acc0*/  IMAD.IADD R3, R2, 0x1, R3 ;  /* 0x0000000102037824 */ /* 0x000fc800078e0203 */
[----:B------:R-:W-:-:S07]  /*1acd0*/  IMAD.MOV.U32 R13, RZ, RZ, R3 ;  /* 0x000000ffff0d7224 */ /* 0x000fce00078e0003 */
[----:B------:R-:W-:Y:S05]  /*1ace0*/  WARPSYNC.COLLECTIVE R15, `(.L_x_1537) ;  /* 0x000000000f087348 */ /* 0x000fea0003c00000 */
[----:B------:R0:W1:Y:S02]  /*1acf0*/  SHFL.UP P6, R14, R13, R12, R11 ;  /* 0x0400000c0d0e7389 */ /* 0x00006400000c000b */
[----:B01----:R-:W-:Y:S01]  /*1ad00*/  ENDCOLLECTIVE ;  /* 0x000000000000791b */ /* 0x003fe20003800000 */
.L_x_1537:
[----:B------:R-:W-:Y:S01]  /*1ad10*/  IMAD.MOV.U32 R12, RZ, RZ, 0x10 ;  /* 0x00000010ff0c7424 */ /* 0x000fe200078e00ff */
[----:B------:R-:W-:-:S05]  /*1ad20*/  SEL R4, R14, RZ, P4 ;  /* 0x000000ff0e047207 */ /* 0x000fca0002000000 */
[----:B------:R-:W-:-:S04]  /*1ad30*/  IMAD.IADD R4, R3, 0x1, R4 ;  /* 0x0000000103047824 */ /* 0x000fc800078e0204 */
[----:B------:R-:W-:-:S07]  /*1ad40*/  IMAD.MOV.U32 R13, RZ, RZ, R4 ;  /* 0x000000ffff0d7224 */ /* 0x000fce00078e0004 */
[----:B------:R-:W-:Y:S05]  /*1ad50*/  WARPSYNC.COLLECTIVE R15, `(.L_x_1538) ;  /* 0x000000000f087348 */ /* 0x000fea0003c00000 */
[----:B------:R0:W1:Y:S02]  /*1ad60*/  SHFL.UP P6, R14, R13, R12, R11 ;  /* 0x0400000c0d0e7389 */ /* 0x00006400000c000b */
[----:B01----:R-:W-:Y:S01]  /*1ad70*/  ENDCOLLECTIVE ;  /* 0x000000000000791b */ /* 0x003fe20003800000 */
.L_x_1538:
        /* <DEDUP_REMOVED lines=8> */
.L_x_1539:
[----:B------:R-:W-:Y:S05]  /*1ae00*/  BRA `(.L_x_1540) ;  /* 0xffffffbc00447947 */ /* 0x000fea000383ffff */
.L_x_1423:
[----:B------:R-:W-:Y:S01]  /*1ae10*/  BSSY B0, `(.L_x_1541) ;  /* 0x0000006000007945 */ /* 0x000fe20003800000 */
[----:B------:R-:W-:Y:S01]  /*1ae20*/  PLOP3.LUT P6, PT, P6, PT, PT, 0x8, 0x0 ;  /* 0x000000000000781c */ /* 0x000fe200037ce170 */
[----:B------:R-:W-:-:S12]  /*1ae30*/  IMAD.MOV.U32 R15, RZ, RZ, -0x1 ;  /* 0xffffffffff0f7424 */ /* 0x000fd800078e00ff */
[----:B01----:R-:W-:Y:S05]  /*1ae40*/  WARPSYNC.COLLECTIVE R15, `(.L_x_1542) ;  /* 0x000000000f087348 */ /* 0x003fea0003c00000 */
[----:B------:R-:W-:Y:S01]  /*1ae50*/  VOTE.ANY R14, PT, P6 ;  /* 0x00000000000e7806 */ /* 0x000fe200030e0100 */
[----:B01----:R-:W-:Y:S06]  /*1ae60*/  ENDCOLLECTIVE ;  /* 0x000000000000791b */ /* 0x003fec0003800000 */
.L_x_1542:
[----:B------:R-:W-:Y:S05]  /*1ae70*/  BSYNC B0 ;  /* 0x0000000000007941 */ /* 0x000fea0003800000 */
.L_x_1541:
[----:B------:R-:W-:Y:S02]  /*1ae80*/  IMAD.MOV.U32 R2, RZ, RZ, R14 ;  /* 0x000000ffff027224 */ /* 0x000fe400078e000e */
[----:B------:R-:W-:Y:S02]  /*1ae90*/  IMAD.MOV.U32 R13, RZ, RZ, R5 ;  /* 0x000000ffff0d7224 */ /* 0x000fe400078e0005 */
[----:B------:R-:W0:Y:S01]  /*1aea0*/  POPC R4, R2 ;  /* 0x0000000200047309 */ /* 0x000e220000000000 */
[----:B------:R-:W-:Y:S02]  /*1aeb0*/  IMAD.MOV.U32 R11, RZ, RZ, 0x1f ;  /* 0x0000001fff0b7424 */ /* 0x000fe400078e00ff */
[----:B------:R-:W-:Y:S02]  /*1aec0*/  IMAD.MOV.U32 R15, RZ, RZ, -0x1 ;  /* 0xffffffffff0f7424 */ /* 0x000fe400078e00ff */
[----:B0-----:R-:W-:-:S07]  /*1aed0*/  IMAD.MOV.U32 R12, RZ, RZ, R4 ;  /* 0x000000ffff0c7224 */ /* 0x001fce00078e0004 */
[----:B------:R-:W-:Y:S05]  /*1aee0*/  WARPSYNC.COLLECTIVE R15, `(.L_x_1543) ;  /* 0x000000000f087348 */ /* 0x000fea0003c00000 */
[----:B------:R0:W1:Y:S02]  /*1aef0*/  SHFL.IDX P6, R14, R13, R12, R11 ;  /* 0x0000000c0d0e7389 */ /* 0x00006400000c000b */
[----:B01----:R-:W-:Y:S01]  /*1af00*/  ENDCOLLECTIVE ;  /* 0x000000000000791b */ /* 0x003fe20003800000 */
.L_x_1543:
[----:B------:R-:W-:Y:S01]  /*1af10*/  IMAD.MOV.U32 R5, RZ, RZ, R14 ;  /* 0x000000ffff057224 */ /* 0x000fe200078e000e */
[----:B------:R-:W-:Y:S06]  /*1af20*/  BRA `(.L_x_1544) ;  /* 0xffffffbc00347947 */ /* 0x000fec000383ffff */
.L_x_1425:
[----:B------:R-:W-:Y:S01]  /*1af30*/  BSSY B0, `(.L_x_1545) ;  /* 0x0000007000007945 */ /* 0x000fe20003800000 */
[----:B------:R-:W-:Y:S02]  /*1af40*/  IMAD.MOV.U32 R13, RZ, RZ, R6 ;  /* 0x000000ffff0d7224 */ /* 0x000fe400078e0006 */
[----:B------:R-:W-:Y:S02]  /*1af50*/  IMAD.MOV.U32 R11, RZ, RZ, 0x1f ;  /* 0x0000001fff0b7424 */ /* 0x000fe400078e00ff */
[----:B------:R-:W-:-:S07]  /*1af60*/  IMAD.MOV.U32 R15, RZ, RZ, -0x1 ;  /* 0xffffffffff0f7424 */ /* 0x000fce00078e00ff */
[----:B0123--:R-:W-:Y:S05]  /*1af70*/  WARPSYNC.COLLECTIVE R15, `(.L_x_1546) ;  /* 0x000000000f087348 */ /* 0x00ffea0003c00000 */
[----:B------:R4:W0:Y:S02]  /*1af80*/  SHFL.IDX P6, R14, R13, R12, R11 ;  /* 0x0000000c0d0e7389 */ /* 0x00082400000c000b */
[----:B01234-:R-:W-:Y:S01]  /*1af90*/  ENDCOLLECTIVE ;  /* 0x000000000000791b */ /* 0x01ffe20003800000 */
.L_x_1546:
[----:B------:R-:W-:Y:S05]  /*1afa0*/  BSYNC B0 ;  /* 0x0000000000007941 */ /* 0x000fea0003800000 */
.L_x_1545:
[----:B------:R-:W-:Y:S05]  /*1afb0*/  BRA `(.L_x_1424) ;  /* 0xffffffbc002c7947 */ /* 0x000fea000383ffff */
.L_x_1429:
[----:B-1----:R1:W4:Y:S02]  /*1afc0*/  SYNCS.PHASECHK.TRANS64.TRYWAIT P0, [R4+URZ+0x30820], R0 ;  /* 0x03082000040075a7 */ /* 0x002324000800017f */
[----:B----4-:R-:W-:Y:S05]  /*1afd0*/  @!P0 NANOSLEEP.SYNCS 0x989680 ;  /* 0x009896800000895d */ /* 0x010fea0003900000 */
[----:B------:R-:W4:Y:S02]  /*1afe0*/  @!P0 SYNCS.PHASECHK.TRANS64 P0, [R4+URZ+0x30820], R0 ;  /* 0x03082000040085a7 */ /* 0x000f24000800007f */
[----:B----4-:R-:W-:Y:S05]  /*1aff0*/  @!P0 BRA `(.L_x_1429) ;  /* 0xfffffffc00f08947 */ /* 0x010fea000383ffff */
[----:B------:R-:W-:Y:S05]  /*1b000*/  BRA `(.L_x_1547) ;  /* 0xffffffc000a47947 */ /* 0x000fea000383ffff */
.L_x_1430:
[----:B------:R-:W4:Y:S01]  /*1b010*/  S2R R2, SR_TID.X ;  /* 0x0000000000027919 */ /* 0x000f220000002100 */
[----:B------:R-:W-:Y:S01]  /*1b020*/  BSSY B0, `(.L_x_1548) ;  /* 0x000000a000007945 */ /* 0x000fe20003800000 */
[----:B------:R-:W-:Y:S02]  /*1b030*/  IMAD.MOV.U32 R12, RZ, RZ, RZ ;  /* 0x000000ffff0c7224 */ /* 0x000fe400078e00ff */
[----:B------:R-:W-:Y:S02]  /*1b040*/  IMAD.MOV.U32 R11, RZ, RZ, 0x1f ;  /* 0x0000001fff0b7424 */ /* 0x000fe400078e00ff */
[----:B------:R-:W-:Y:S01]  /*1b050*/  IMAD.MOV.U32 R15, RZ, RZ, -0x1 ;  /* 0xffffffffff0f7424 */ /* 0x000fe200078e00ff */
[----:B----4-:R-:W-:-:S04]  /*1b060*/  SHF.R.U32.HI R2, RZ, 0x5, R2 ;  /* 0x00000005ff027819 */ /* 0x010fc80000011602 */
[----:B------:R-:W-:-:S05]  /*1b070*/  LOP3.LUT R2, R2, 0x3, RZ, 0xc0, !PT ;  /* 0x0000000302027812 */ /* 0x000fca00078ec0ff */
[----:B------:R-:W-:-:S07]  /*1b080*/  IMAD.MOV.U32 R13, RZ, RZ, R2 ;  /* 0x000000ffff0d7224 */ /* 0x000fce00078e0002 */
[----:B0123--:R-:W-:Y:S05]  /*1b090*/  WARPSYNC.COLLECTIVE R15, `(.L_x_1549) ;  /* 0x000000000f087348 */ /* 0x00ffea0003c00000 */
[----:B------:R4:W0:Y:S02]  /*1b0a0*/  SHFL.IDX P6, R14, R13, R12, R11 ;  /* 0x0000000c0d0e7389 */ /* 0x00082400000c000b */
[----:B01234-:R-:W-:Y:S01]  /*1b0b0*/  ENDCOLLECTIVE ;  /* 0x000000000000791b */ /* 0x01ffe20003800000 */
.L_x_1549:
[----:B------:R-:W-:Y:S05]  /*1b0c0*/  BSYNC B0 ;  /* 0x0000000000007941 */ /* 0x000fea0003800000 */
.L_x_1548:
[----:B------:R-:W-:Y:S05]  /*1b0d0*/  BRA `(.L_x_1550) ;  /* 0xffffffc0008c7947 */ /* 0x000fea000383ffff */
.L_x_1433:
[----:B------:R-:W-:Y:S01]  /*1b0e0*/  BSSY B1, `(.L_x_1551) ;  /* 0x0000006000017945 */ /* 0x000fe20003800000 */
[----:B------:R-:W-:-:S07]  /*1b0f0*/  IMAD.MOV.U32 R15, RZ, RZ, -0x1 ;  /* 0xffffffffff0f7424 */ /* 0x000fce00078e00ff */
[----:B0123--:R-:W-:Y:S05]  /*1b100*/  WARPSYNC.COLLECTIVE R15, `(.L_x_1552) ;  /* 0x000000000f0c7348 */ /* 0x00ffea0003c00000 */
[----:B------:R-:W-:Y:S02]  /*1b110*/  ELECT P6, UR62, PT ;  /* 0x00000000003e782f */ /* 0x000fe400038c0000 */
[----:B------:R-:W-:Y:S01]  /*1b120*/  MOV R14, UR62 ;  /* 0x0000003e000e7c02 */ /* 0x000fe20008000f00 */
[----:B0123--:R-:W-:Y:S10]  /*1b130*/  ENDCOLLECTIVE ;  /* 0x000000000000791b */ /* 0x00fff40003800000 */
.L_x_1552:
[----:B------:R-:W-:Y:S05]  /*1b140*/  BSYNC B1 ;  /* 0x0000000000017941 */ /* 0x000fea0003800000 */
.L_x_1551:
[----:B------:R-:W-:Y:S05]  /*1b150*/  BRA `(.L_x_1553) ;  /* 0xffffffc000847947 */ /* 0x000fea000383ffff */
.L_x_1435:
[----:B-1----:R1:W4:Y:S02]  /*1b160*/  SYNCS.PHASECHK.TRANS64.TRYWAIT P1, [R5+URZ+0x30840], R0 ;  /* 0x03084000050075a7 */ /* 0x002324000802017f */
[----:B----4-:R-:W-:Y:S05]  /*1b170*/  @!P1 NANOSLEEP.SYNCS 0x989680 ;  /* 0x009896800000995d */ /* 0x010fea0003900000 */
[----:B------:R-:W4:Y:S02]  /*1b180*/  @!P1 SYNCS.PHASECHK.TRANS64 P1, [R5+URZ+0x30840], R0 ;  /* 0x03084000050095a7 */ /* 0x000f24000802007f */
[----:B----4-:R-:W-:Y:S05]  /*1b190*/  @!P1 BRA `(.L_x_1435) ;  /* 0xfffffffc00f09947 */ /* 0x010fea000383ffff */
[----:B------:R-:W-:Y:S05]  /*1b1a0*/  BRA `(.L_x_1554) ;  /* 0xffffffc000a47947 */ /* 0x000fea000383ffff */
.L_x_1437:
[----:B----4-:R4:W0:Y:S02]  /*1b1b0*/  SYNCS.PHASECHK.TRANS64.TRYWAIT P1, [R23+URZ+0x30840], R2 ;  /* 0x03084002170075a7 */ /* 0x010824000802017f */
[----:B0-----:R-:W-:Y:S05]  /*1b1c0*/  @!P1 NANOSLEEP.SYNCS 0x989680 ;  /* 0x009896800000995d */ /* 0x001fea0003900000 */
[----:B------:R-:W0:Y:S02]  /*1b1d0*/  @!P1 SYNCS.PHASECHK.TRANS64 P1, [R23+URZ+0x30840], R2 ;  /* 0x03084002170095a7 */ /* 0x000e24000802007f */
[----:B0-----:R-:W-:Y:S05]  /*1b1e0*/  @!P1 BRA `(.L_x_1437) ;  /* 0xfffffffc00f09947 */ /* 0x001fea000383ffff */
[----:B------:R-:W-:Y:S05]  /*1b1f0*/  BRA `(.L_x_1555) ;  /* 0xffffffc000b07947 */ /* 0x000fea000383ffff */
.L_x_1439:
[----:B------:R0:W0:Y:S02]  /*1b200*/  SYNCS.PHASECHK.TRANS64.TRYWAIT P1, [R5+URZ+0x30860], R0 ;  /* 0x03086000050075a7 */ /* 0x000024000802017f */
[----:B0-----:R-:W-:Y:S05]  /*1b210*/  @!P1 NANOSLEEP.SYNCS 0x989680 ;  /* 0x009896800000995d */ /* 0x001fea0003900000 */
[----:B------:R-:W0:Y:S02]  /*1b220*/  @!P1 SYNCS.PHASECHK.TRANS64 P1, [R5+URZ+0x30860], R0 ;  /* 0x03086000050095a7 */ /* 0x000e24000802007f */
[----:B0-----:R-:W-:Y:S05]  /*1b230*/  @!P1 BRA `(.L_x_1439) ;  /* 0xfffffffc00f09947 */ /* 0x001fea000383ffff */
[----:B------:R-:W-:Y:S05]  /*1b240*/  BRA `(.L_x_1556) ;  /* 0xffffffc000ac7947 */ /* 0x000fea000383ffff */
.L_x_1557:
        /* <DEDUP_REMOVED lines=11> */
.L_x_3237:


//--------------------- .text._ZN7cutlass13device_kernelIN5flash11enable_sm90INS1_16FlashAttnFwdSm90INS1_25CollectiveMainloopFwdSm90ILi2EN4cute5tupleIJNS5_1CILi1EEES8_S8_EEENS6_IJNS7_ILi128EEENS7_ILi96EEENS7_ILi192EEEEEELi192ENS_6half_tEfNS_4arch4Sm90ELb0ELb1ELb1ELb1ELb1ELb1ELb0ELb1ELb1ELb1ELb0ELb0EEENS1_21CollectiveEpilogueFwdINS6_IJSA_SC_SB_EEES9_SE_SG_Li256ELb1ELb1ELb0ELb0EEENS1_36VarlenDynamicPersistentTileSchedulerILi128ELi96ELi256ELi128ELb0ELb1ELb1ELb1ELb0ELb1EEEEEEEEEvNT_6ParamsE --------------------------
	.section	.text._ZN7cutlass13device_kernelIN5flash11enable_sm90INS1_16FlashAttnFwdSm90INS1_25CollectiveMainloopFwdSm90ILi2EN4cute5tupleIJNS5_1CILi1EEES8_S8_EEENS6_IJNS7_ILi128EEENS7_ILi96EEENS7_ILi192EEEEEELi192ENS_6half_tEfNS_4arch4Sm90ELb0ELb1ELb1ELb1ELb1ELb1ELb0ELb1ELb1ELb1ELb0ELb0EEENS1_21CollectiveEpilogueFwdINS6_IJSA_SC_SB_EEES9_SE_SG_Li256ELb1ELb1ELb0ELb0EEENS1_36VarlenDynamicPersistentTileSchedulerILi128ELi96ELi256ELi128ELb0ELb1ELb1ELb1ELb0ELb1EEEEEEEEEvNT_6ParamsE,"ax",@progbits
	.align	128
.text._ZN7cutlass13device_kernelIN5flash11enable_sm90INS1_16FlashAttnFwdSm90INS1_25CollectiveMainloopFwdSm90ILi2EN4cute5tupleIJNS5_1CILi1EEES8_S8_EEENS6_IJNS7_ILi128EEENS7_ILi96EEENS7_ILi192EEEEEELi192ENS_6half_tEfNS_4arch4Sm90ELb0ELb1ELb1ELb1ELb1ELb1ELb0ELb1ELb1ELb1ELb0ELb0EEENS1_21CollectiveEpilogueFwdINS6_IJSA_SC_SB_EEES9_SE_SG_Li256ELb1ELb1ELb0ELb0EEENS1_36VarlenDynamicPersistentTileSchedulerILi128ELi96ELi256ELi128ELb0ELb1ELb1ELb1ELb0ELb1EEEEEEEEEvNT_6ParamsE:
        .type           _ZN7cutlass13device_kernelIN5flash11enable_sm90INS1_16FlashAttnFwdSm90INS1_25CollectiveMainloopFwdSm90ILi2EN4cute5tupleIJNS5_1CILi1EEES8_S8_EEENS6_IJNS7_ILi128EEENS7_ILi96EEENS7_ILi192EEEEEELi192ENS_6half_tEfNS_4arch4Sm90ELb0ELb1ELb1ELb1ELb1ELb1ELb0ELb1ELb1ELb1ELb0ELb0EEENS1_21CollectiveEpilogueFwdINS6_IJSA_SC_SB_EEES9_SE_SG_Li256ELb1ELb1ELb0ELb0EEENS1_36VarlenDynamicPersistentTileSchedulerILi128ELi96ELi256ELi128ELb0ELb1ELb1ELb1ELb0ELb1EEEEEEEEEvNT_6ParamsE,@function
        .size           _ZN7cutlass13device_kernelIN5flash11enable_sm90INS1_16FlashAttnFwdSm90INS1_25CollectiveMainloopFwdSm90ILi2EN4cute5tupleIJNS5_1CILi1EEES8_S8_EEENS6_IJNS7_ILi128EEENS7_ILi96EEENS7_ILi192EEEEEELi192ENS_6half_tEfNS_4arch4Sm90ELb0ELb1ELb1ELb1ELb1ELb1ELb0ELb1ELb1ELb1ELb0ELb0EEENS1_21CollectiveEpilogueFwdINS6_IJSA_SC_SB_EEES9_SE_SG_Li256ELb1ELb1ELb0ELb0EEENS1_36VarlenDynamicPersistentTileSchedulerILi128ELi96ELi256ELi128ELb0ELb1ELb1ELb1ELb0ELb1EEEEEEEEEvNT_6ParamsE,(.L_x_3238 - _ZN7cutlass13device_kernelIN5flash11enable_sm90INS1_16FlashAttnFwdSm90INS1_25CollectiveMainloopFwdSm90ILi2EN4cute5tupleIJNS5_1CILi1EEES8_S8_EEENS6_IJNS7_ILi128EEENS7_ILi96EEENS7_ILi192EEEEEELi192ENS_6half_tEfNS_4arch4Sm90ELb0ELb1ELb1ELb1ELb1ELb1ELb0ELb1ELb1ELb1ELb0ELb0EEENS1_21CollectiveEpilogueFwdINS6_IJSA_SC_SB_EEES9_SE_SG_Li256ELb1ELb1ELb0ELb0EEENS1_36VarlenDynamicPersistentTileSchedulerILi128ELi96ELi256ELi128ELb0ELb1ELb1ELb1ELb0ELb1EEEEEEEEEvNT_6ParamsE)
        .other          _ZN7cutlass13device_kernelIN5flash11enable_sm90INS1_16FlashAttnFwdSm90INS1_25CollectiveMainloopFwdSm90ILi2EN4cute5tupleIJNS5_1CILi1EEES8_S8_EEENS6_IJNS7_ILi128EEENS7_ILi96EEENS7_ILi192EEEEEELi192ENS_6half_tEfNS_4arch4Sm90ELb0ELb1ELb1ELb1ELb1ELb1ELb0ELb1ELb1ELb1ELb0ELb0EEENS1_21CollectiveEpilogueFwdINS6_IJSA_SC_SB_EEES9_SE_SG_Li256ELb1ELb1ELb0ELb0EEENS1_36VarlenDynamicPersistentTileSchedulerILi128ELi96ELi256ELi128ELb0ELb1ELb1ELb1ELb0ELb1EEEEEEEEEvNT_6ParamsE,@"STO_CUDA_ENTRY STV_DEFAULT"
_ZN7cutlass13device_kernelIN5flash11enable_sm90INS1_16FlashAttnFwdSm90INS1_25CollectiveMainloopFwdSm90ILi2EN4cute5tupleIJNS5_1CILi1EEES8_S8_EEENS6_IJNS7_ILi128EEENS7_ILi96EEENS7_ILi192EEEEEELi192ENS_6half_tEfNS_4arch4Sm90ELb0ELb1ELb1ELb1ELb1ELb1ELb0ELb1ELb1ELb1ELb0ELb0EEENS1_21CollectiveEpilogueFwdINS6_IJSA_SC_SB_EEES9_SE_SG_Li256ELb1ELb1ELb0ELb0EEENS1_36VarlenDynamicPersistentTileSchedulerILi128ELi96ELi256ELi128ELb0ELb1ELb1ELb1ELb0ELb1EEEEEEEEEvNT_6ParamsE:
        /* <DEDUP_REMOVED lines=18> */
.L_x_1559:
[----:B------:R-:W-:Y:S05]  /*0120*/  BSYNC B0 ;  /* 0x0000000000007941 */ /* 0x000fea0003800000 */
.L_x_1558:
        /* <DEDUP_REMOVED lines=41> */
.L_x_1560:
        /* <DEDUP_REMOVED lines=22> */
.L_x_1561:
        /* <DEDUP_REMOVED lines=18> */
.L_x_1562:
        /* <DEDUP_REMOVED lines=22> */
.L_x_1563:
        /* <DEDUP_REMOVED lines=22> */
.L_x_1564:
[----:B0-----:R-:W-:Y:S01]  /*0900*/  UMOV UR4, 0x1 ;  /* 0x0000000100047882 */ /* 0x001fe20000000000 */
[----:B------:R-:W-:Y:S01]  /*0910*/  PLOP3.LUT P0, PT, PT, PT, UP0, 0x80, 0x0 ;  /* 0x000000000000781c */ /* 0x000fe20003f0f008 */
[----:B------:R-:W-:Y:S01]  /*0920*/  USEL UR4, UR4, 0x2, !UP0 ;  /* 0x0000000204047887 */ /* 0x000fe2000c000000 */
[----:B------:R-:W-:Y:S01]  /*0930*/  NOP ;  /* 0x0000000000007918 */ /* 0x000fe20000000000 */
[----:B------:R-:W-:Y:S01]  /*0940*/  ULDC.64 UR60, c[0x0][0x208] ;  /* 0x00008200003c7ab9 */ /* 0x000fe20000000a00 */
[----:B------:R-:W-:Y:S03]  /*0950*/  BSSY B9, `(.L_x_1565) ;  /* 0x0002a67000097945 */ /* 0x000fe60003800000 */
[----:B------:R-:W-:-:S05]  /*0960*/  IMAD.U32 R3, RZ, RZ, UR4 ;  /* 0x00000004ff037e24 */ /* 0x000fca000f8e00ff */
[----:B------:R0:W-:Y:S01]  /*0970*/  STL [R1+0x8c], R3 ;  /* 0x00008c0301007387 */ /* 0x0001e20000100800 */
[----:B-12-4-:R-:W-:Y:S06]  /*0980*/  BAR.SYNC.DEFER_BLOCKING 0x0 ;  /* 0x0000000000007b1d */ /* 0x016fec0000010000 */
[----:B------:R-:W-:Y:S05]  /*0990*/  @!P0 BRA `(.L_x_1566) ;  /* 0x0000022c00e48947 */ /* 0x000fea0003800000 */
.L_x_1567:
[----:B------:R-:W-:-:S08]  /*09a0*/  NOP ;  /* 0x0000000000007918 */ /* 0x000fd00000000000 */
[----:B------:R-:W1:Y:S02]  /*09b0*/  USETMAXREG.TRY_ALLOC.CTAPOOL UP0, 0xe8 ;  /* 0x000000e8000079c8 */ /* 0x000e640008000600 */
[----:B-1----:R-:W-:-:S13]  /*09c0*/  PLOP3.LUT P0, PT, PT, PT, UP0, 0x80, 0x0 ;  /* 0x000000000000781c */ /* 0x002fda0003f0f008 */
[----:B------:R-:W-:Y:S05]  /*09d0*/  @!P0 BRA `(.L_x_1567) ;  /* 0xfffffffc00f08947 */ /* 0x000fea000383ffff */
[----:B------:R-:W1:Y:S08]  /*09e0*/  S2UR UR4, SR_CgaCtaId ;  /* 0x00000000000479c3 */ /* 0x000e700000008800 */
[----:B------:R-:W-:Y:S06]  /*09f0*/  BAR.ARV 0x8, 0x180 ;  /* 0x0206000000007b1d */ /* 0x000fec0000002000 */
[----:B------:R-:W-:-:S02]  /*0a00*/  MOV R2, 0x400 ;  /* 0x0000040000027802 */ /* 0x000fc40000000f00 */
[----:B------:R-:W-:Y:S01]  /*0a10*/  BAR.SYNC.DEFER_BLOCKING 0x5, 0x180 ;  /* 0x0146000000007b1d */ /* 0x000fe20000010000 */
[----:B-1----:R-:W-:-:S05]  /*0a20*/  IMAD.U32 R203, RZ, RZ, UR4 ;  /* 0x00000004ffcb7e24 */ /* 0x002fca000f8e00ff */
[----:B------:R-:W-:Y:S01]  /*0a30*/  ULDC UR4, c[0x0][0xc3c] ;  /* 0x00030f0000047ab9 */ /* 0x000fe20000000800 */
[----:B------:R-:W-:-:S05]  /*0a40*/  LEA R2, R203, R2, 0x18 ;  /* 0x00000002cb027211 */ /* 0x000fca00078ec0ff */
[----:B------:R-:W1:Y:S01]  /*0a50*/  LDS.128 R28, [R2+0x308d0] ;  /* 0x0308d000021c7984 */ /* 0x000e620000000c00 */
[----:B------:R-:W-:Y:S06]  /*0a60*/  BAR.ARV 0x4, 0x180 ;  /* 0x0106000000007b1d */ /* 0x000fec0000002000 */
[----:B-1----:R-:W-:-:S13]  /*0a70*/  ISETP.GE.AND P0, PT, R31, UR4, PT ;  /* 0x000000041f007c0c */ /* 0x002fda000bf06270 */
[----:B------:R-:W-:Y:S05]  /*0a80*/  @P0 BRA `(.L_x_1568) ;  /* 0x000002a4004c0947 */ /* 0x000fea0003800000 */
[----:B0-----:R-:W2:Y:S01]  /*0a90*/  LDL R3, [R1+0x8c] ;  /* 0x00008c0001037983 */ /* 0x001ea20000100800 */
[----:B------:R-:W-:Y:S01]  /*0aa0*/  VIADD R0, R0, 0xffffff80 ;  /* 0xffffff8000007836 */ /* 0x000fe20000000000 */
[----:B------:R-:W-:Y:S01]  /*0ab0*/  R2UR UR4, R2 ;  /* 0x00000000020472ca */ /* 0x000fe200000e0000 */
[----:B------:R-:W-:Y:S02]  /*0ac0*/  IMAD.MOV.U32 R18, RZ, RZ, RZ ;  /* 0x000000ffff127224 */ /* 0x000fe400078e00ff */
[----:B------:R-:W-:Y:S02]  /*0ad0*/  IMAD.MOV.U32 R219, RZ, RZ, RZ ;  /* 0x000000ffffdb7224 */ /* 0x000fe400078e00ff */
[----:B------:R-:W-:Y:S02]  /*0ae0*/  IMAD.MOV.U32 R198, RZ, RZ, RZ ;  /* 0x000000ffffc67224 */ /* 0x000fe400078e00ff */
[----:B------:R-:W-:-:S06]  /*0af0*/  IMAD.MOV.U32 R193, RZ, RZ, RZ ;  /* 0x000000ffffc17224 */ /* 0x000fcc00078e00ff */
[----:B------:R-:W-:Y:S01]  /*0b00*/  UIADD3 UR4, UR4, 0x12400, URZ ;  /* 0x0001240004047890 */ /* 0x000fe2000fffe03f */
[----:B--2---:R-:W-:Y:S02]  /*0b10*/  R2UR UR5, R3 ;  /* 0x00000000030572ca */ /* 0x004fe400000e0000 */
[----:B------:R-:W-:-:S04]  /*0b20*/  SHF.R.S32.HI R3, RZ, 0x1f, R0 ;  /* 0x0000001fff037819 */ /* 0x000fc80000011400 */
[CC--:B------:R-:W-:Y:S02]  /*0b30*/  LEA.HI R4, R3.reuse, R0.reuse, RZ, 0x7 ;  /* 0x0000000003047211 */ /* 0x0c0fe400078f38ff */
[CC--:B------:R-:W-:Y:S02]  /*0b40*/  LEA.HI R6, R3.reuse, R0.reuse, RZ, 0x5 ;  /* 0x0000000003067211 */ /* 0x0c0fe400078f28ff */
[----:B------:R-:W-:Y:S02]  /*0b50*/  LOP3.LUT R5, R4, 0xffffff80, RZ, 0xc0, !PT ;  /* 0xffffff8004057812 */ /* 0x000fe400078ec0ff */
[CC--:B------:R-:W-:Y:S01]  /*0b60*/  LEA.HI R7, R3.reuse, R0.reuse, RZ, 0x2 ;  /* 0x0000000003077211 */ /* 0x0c0fe200078f10ff */
[----:B------:R-:W-:Y:S01]  /*0b70*/  ULOP3.LUT UR5, UR5, 0x1, URZ, 0xfc, !UPT ;  /* 0x0000000105057892 */ /* 0x000fe2000f8efc3f */
[----:B------:R-:W-:Y:S02]  /*0b80*/  IADD3 R20, R0, -R5, RZ ;  /* 0x8000000500147210 */ /* 0x000fe40007ffe0ff */
[----:B------:R-:W-:-:S02]  /*0b90*/  LEA.HI R5, R3, R0, RZ, 0x4 ;  /* 0x0000000003057211 */ /* 0x000fc400078f20ff */
[----:B------:R-:W-:Y:S01]  /*0ba0*/  LEA.HI R10, R3, R0, RZ, 0x3 ;  /* 0x00000000030a7211 */ /* 0x000fe200078f18ff */
[----:B------:R-:W-:Y:S01]  /*0bb0*/  STL [R1+0x64], R20 ;  /* 0x0000641401007387 */ /* 0x000fe20000100800 */
[----:B------:R-:W-:Y:S02]  /*0bc0*/  SHF.R.S32.HI R8, RZ, 0x4, R5 ;  /* 0x00000004ff087819 */ /* 0x000fe40000011405 */
[C---:B------:R-:W-:Y:S02]  /*0bd0*/  LOP3.LUT R3, R5.reuse, 0x3fffff0, RZ, 0xc0, !PT ;  /* 0x03fffff005037812 */ /* 0x040fe400078ec0ff */
[----:B------:R-:W-:Y:S02]  /*0be0*/  LEA.HI R5, R5, R8, RZ, 0x1 ;  /* 0x0000000805057211 */ /* 0x000fe400078f08ff */
[----:B------:R-:W-:Y:S01]  /*0bf0*/  SHF.R.S32.HI R12, RZ, 0x1f, R20 ;  /* 0x0000001fff0c7819 */ /* 0x000fe20000011414 */
[----:B------:R-:W-:Y:S01]  /*0c00*/  IMAD.IADD R3, R0, 0x1, -R3 ;  /* 0x0000000100037824 */ /* 0x000fe200078e0a03 */
[----:B------:R-:W-:-:S02]  /*0c10*/  LOP3.LUT R11, R10, 0xfffffff8, RZ, 0xc0, !PT ;  /* 0xfffffff80a0b7812 */ /* 0x000fc400078ec0ff */
[----:B------:R-:W-:Y:S02]  /*0c20*/  LOP3.LUT R9, R7, 0xfffffffc, RZ, 0xc0, !PT ;  /* 0xfffffffc07097812 */ /* 0x000fe400078ec0ff */
[----:B------:R-:W-:Y:S01]  /*0c30*/  LOP3.LUT R5, R5, 0x1ffffffe, RZ, 0xc0, !PT ;  /* 0x1ffffffe05057812 */ /* 0x000fe200078ec0ff */
[C---:B------:R-:W-:Y:S01]  /*0c40*/  IMAD.IADD R11, R0.reuse, 0x1, -R11 ;  /* 0x00000001000b7824 */ /* 0x040fe200078e0a0b */
[----:B------:R-:W-:Y:S01]  /*0c50*/  SHF.R.S32.HI R6, RZ, 0x5, R6 ;  /* 0x00000005ff067819 */ /* 0x000fe20000011406 */
[----:B------:R-:W-:Y:S01]  /*0c60*/  IMAD.IADD R21, R0, 0x1, -R9 ;  /* 0x0000000100157824 */ /* 0x000fe200078e0a09 */
[----:B------:R-:W-:Y:S01]  /*0c70*/  LEA.HI R13, R12, R20, RZ, 0x2 ;  /* 0x000000140c0d7211 */ /* 0x000fe200078f10ff */
[----:B------:R-:W-:Y:S01]  /*0c80*/  IMAD.IADD R5, R8, 0x1, -R5 ;  /* 0x0000000108057824 */ /* 0x000fe200078e0a05 */
[----:B------:R-:W-:Y:S01]  /*0c90*/  SHF.R.S32.HI R218, RZ, 0x2, R7 ;  /* 0x00000002ffda7819 */ /* 0x000fe20000011407 */
[----:B------:R-:W-:Y:S01]  /*0ca0*/  IMAD R0, R6, 0x10, R3 ;  /* 0x0000001006007824 */ /* 0x000fe200078e0203 */
[--C-:B------:R-:W-:Y:S01]  /*0cb0*/  SHF.R.S32.HI R14, RZ, 0x2, R13.reuse ;  /* 0x00000002ff0e7819 */ /* 0x100fe2000001140d */
[----:B------:R0:W-:Y:S01]  /*0cc0*/  STL [R1+0x4c], R11 ;  /* 0x00004c0b01007387 */ /* 0x0001e20000100800 */
[----:B------:R-:W-:Y:S01]  /*0cd0*/  SHF.R.S32.HI R15, RZ, 0x1f, R13 ;  /* 0x0000001fff0f7819 */ /* 0x000fe2000001140d */
[----:B------:R-:W-:Y:S01]  /*0ce0*/  IMAD.SHL.U32 R194, R21, 0x4, RZ ;  /* 0x0000000415c27824 */ /* 0x000fe200078e00ff */
[----:B------:R-:W-:Y:S01]  /*0cf0*/  IADD3 R3, R218, 0x40, RZ ;  /* 0x00000040da037810 */ /* 0x000fe20007ffe0ff */
[----:B------:R-:W-:Y:S01]  /*0d00*/  STL [R1+0x5c], R21 ;  /* 0x00005c1501007387 */ /* 0x000fe20000100800 */
[----:B------:R-:W-:Y:S01]  /*0d10*/  LEA.HI R15, R15, R14, RZ, 0x3 ;  /* 0x0000000e0f0f7211 */ /* 0x000fe200078f18ff */
[C---:B------:R-:W-:Y:S01]  /*0d20*/  VIADD R221, R194.reuse, 0x20 ;  /* 0x00000020c2dd7836 */ /* 0x040fe20000000000 */
[----:B------:R-:W-:Y:S01]  /*0d30*/  SHF.R.S32.HI R16, RZ, 0x7, R4 ;  /* 0x00000007ff107819 */ /* 0x000fe20000011404 */
[----:B------:R-:W-:Y:S01]  /*0d40*/  VIADD R220, R194, 0x40 ;  /* 0x00000040c2dc7836 */ /* 0x000fe20000000000 */
[----:B------:R-:W-:Y:S01]  /*0d50*/  SHF.R.S32.HI R7, RZ, 0x1f, R7 ;  /* 0x0000001fff077819 */ /* 0x000fe20000011407 */
[----:B0-----:R-:W-:Y:S01]  /*0d60*/  IMAD R11, R0, 0x8, R5 ;  /* 0x00000008000b7824 */ /* 0x001fe200078e0205 */
[----:B------:R-:W-:Y:S01]  /*0d70*/  SHF.R.S32.HI R0, RZ, 0x1f, R3 ;  /* 0x0000001fff007819 */ /* 0x000fe20000011403 */
[----:B------:R-:W-:Y:S01]  /*0d80*/  IMAD.SHL.U32 R225, R3, 0x40, RZ ;  /* 0x0000004003e17824 */ /* 0x000fe200078e00ff */
[----:B------:R-:W-:Y:S01]  /*0d90*/  LOP3.LUT R15, R15, 0xfffffff8, RZ, 0xc0, !PT ;  /* 0xfffffff80f0f7812 */ /* 0x000fe200078ec0ff */
[----:B------:R-:W-:Y:S01]  /*0da0*/  IMAD.IADD R197, R194, 0x1, R221 ;  /* 0x00000001c2c57824 */ /* 0x000fe200078e02dd */
[----:B------:R-:W-:Y:S01]  /*0db0*/  LEA.HI R12, R12, R20, RZ, 0x5 ;  /* 0x000000140c0c7211 */ /* 0x000fe200078f28ff */
[----:B------:R-:W-:Y:S01]  /*0dc0*/  IMAD.IADD R196, R194, 0x1, R220 ;  /* 0x00000001c2c47824 */ /* 0x000fe200078e02dc */
[----:B------:R-:W-:Y:S01]  /*0dd0*/  LEA.HI R4, R4, R16, RZ, 0x1 ;  /* 0x0000001004047211 */ /* 0x000fe200078f08ff */
[----:B------:R-:W-:Y:S01]  /*0de0*/  IMAD.SHL.U32 R229, R6, 0x200, RZ ;  /* 0x0000020006e57824 */ /* 0x000fe200078e00ff */
[----:B------:R-:W-:Y:S01]  /*0df0*/  LEA.HI R7, R7, R218, RZ, 0x3 ;  /* 0x000000da07077211 */ /* 0x000fe200078f18ff */
[----:B------:R0:W-:Y:S01]  /*0e00*/  STL [R1+0x80], R16 ;  /* 0x0000801001007387 */ /* 0x0001e20000100800 */
[----:B------:R-:W-:Y:S01]  /*0e10*/  LEA.HI R0, R0, R3, RZ, 0x3 ;  /* 0x0000000300007211 */ /* 0x000fe200078f18ff */
[----:B------:R-:W-:Y:S01]  /*0e20*/  VIADD R223, R194, 0x10 ;  /* 0x00000010c2df7836 */ /* 0x000fe20000000000 */
[----:B------:R-:W-:Y:S01]  /*0e30*/  IADD3 R15, R14, -R15, RZ ;  /* 0x8000000f0e0f7210 */ /* 0x000fe20007ffe0ff */
[----:B------:R-:W-:Y:S01]  /*0e40*/  VIADD R224, R194, 0x50 ;  /* 0x00000050c2e07836 */ /* 0x000fe20000000000 */
[----:B------:R-:W-:Y:S01]  /*0e50*/  SHF.R.S32.HI R12, RZ, 0x5, R12 ;  /* 0x00000005ff0c7819 */ /* 0x000fe2000001140c */
[----:B------:R-:W-:Y:S01]  /*0e60*/  IMAD.SHL.U32 R3, R0, 0x40, RZ ;  /* 0x0000004000037824 */ /* 0x000fe200078e00ff */
[----:B------:R-:W-:-:S02]  /*0e70*/  LOP3.LUT R4, R4, 0x3fffffe, RZ, 0xc0, !PT ;  /* 0x03fffffe04047812 */ /* 0x000fc400078ec0ff */
[----:B------:R-:W-:Y:S01]  /*0e80*/  LOP3.LUT R7, R7, 0xfffffff8, RZ, 0xc0, !PT ;  /* 0xfffffff807077812 */ /* 0x000fe200078ec0ff */
[----:B------:R-:W-:Y:S01]  /*0e90*/  IMAD R15, R12, 0x10, R15 ;  /* 0x000000100c0f7824 */ /* 0x000fe200078e020f */
[----:B------:R-:W-:Y:S01]  /*0ea0*/  SHF.R.S32.HI R0, RZ, 0x1f, R197 ;  /* 0x0000001fff007819 */ /* 0x000fe200000114c5 */
[----:B------:R-:W-:Y:S01]  /*0eb0*/  IMAD.IADD R4, R16, 0x1, -R4 ;  /* 0x0000000110047824 */ /* 0x000fe200078e0a04 */
[----:B------:R-:W-:Y:S01]  /*0ec0*/  IADD3 R8, R218, -R7, RZ ;  /* 0x80000007da087210 */ /* 0x000fe20007ffe0ff */
[----:B0-----:R-:W-:Y:S01]  /*0ed0*/  IMAD.SHL.U32 R16, R21, 0x8, RZ ;  /* 0x0000000815107824 */ /* 0x001fe200078e00ff */
[----:B------:R-:W-:Y:S01]  /*0ee0*/  LOP3.LUT R14, R3, 0xfffffe00, RZ, 0xc0, !PT ;  /* 0xfffffe00030e7812 */ /* 0x000fe200078ec0ff */
[----:B------:R-:W-:Y:S01]  /*0ef0*/  IMAD R12, R4, 0x40, R15 ;  /* 0x00000040040c7824 */ /* 0x000fe200078e020f */
[----:B------:R-:W-:Y:S01]  /*0f00*/  SHF.R.S32.HI R3, RZ, 0x1f, R196 ;  /* 0x0000001fff037819 */ /* 0x000fe200000114c4 */
[----:B------:R-:W-:Y:S01]  /*0f10*/  VIADD R23, R16, 0x60 ;  /* 0x0000006010177836 */ /* 0x000fe20000000000 */
[----:B------:R-:W-:Y:S01]  /*0f20*/  SHF.L.U32 R227, R8, 0x6, RZ ;  /* 0x0000000608e37819 */ /* 0x000fe200000006ff */
[----:B------:R-:W-:Y:S01]  /*0f30*/  VIADD R19, R16, 0x80 ;  /* 0x0000008010137836 */ /* 0x000fe20000000000 */
[CC--:B------:R-:W-:Y:S01]  /*0f40*/  LEA.HI R4, R0.reuse, R197.reuse, RZ, 0x3 ;  /* 0x000000c500047211 */ /* 0x0c0fe200078f18ff */
[----:B------:R-:W-:Y:S01]  /*0f50*/  STL [R1+0x84], R12 ;  /* 0x0000840c01007387 */ /* 0x000fe20000100800 */
[----:B------:R-:W-:Y:S01]  /*0f60*/  LEA.HI R0, R0, R197, RZ, 0x6 ;  /* 0x000000c500007211 */ /* 0x000fe200078f30ff */
[----:B------:R-:W-:Y:S01]  /*0f70*/  VIADD R192, R16, 0xa0 ;  /* 0x000000a010c07836 */ /* 0x000fe20000000000 */
[-C--:B------:R-:W-:Y:S01]  /*0f80*/  LEA.HI R5, R3, R196.reuse, RZ, 0x6 ;  /* 0x000000c403057211 */ /* 0x080fe200078f30ff */
[----:B------:R0:W-:Y:S01]  /*0f90*/  STL [R1+0x48], R8 ;  /* 0x0000480801007387 */ /* 0x0001e20000100800 */
[----:B------:R-:W-:Y:S01]  /*0fa0*/  LOP3.LUT R225, R225, 0x1c0, RZ, 0xc0, !PT ;  /* 0x000001c0e1e17812 */ /* 0x000fe200078ec0ff */
[----:B------:R-:W-:Y:S01]  /*0fb0*/  IMAD.SHL.U32 R0, R0, 0x80, RZ ;  /* 0x0000008000007824 */ /* 0x000fe200078e00ff */
[----:B------:R-:W-:Y:S01]  /*0fc0*/  LOP3.LUT R227, R227, 0x1c0, RZ, 0xc0, !PT ;  /* 0x000001c0e3e37812 */ /* 0x000fe200078ec0ff */
[----:B------:R-:W-:Y:S01]  /*0fd0*/  IMAD.SHL.U32 R6, R5, 0x80, RZ ;  /* 0x0000008005067824 */ /* 0x000fe200078e00ff */
[----:B------:R-:W-:Y:S01]  /*0fe0*/  LEA.HI R202, R3, R196, RZ, 0x3 ;  /* 0x000000c403ca7211 */ /* 0x000fe200078f18ff */
[----:B------:R-:W-:Y:S01]  /*0ff0*/  STL [R1+0x34], R14 ;  /* 0x0000340e01007387 */ /* 0x000fe20000100800 */
[----:B------:R-:W-:-:S02]  /*1000*/  SHF.R.U32.HI R15, RZ, 0x3, R225 ;  /* 0x00000003ff0f7819 */ /* 0x000fc400000116e1 */
[----:B------:R-:W-:Y:S01]  /*1010*/  SHF.R.U32.HI R228, RZ, 0x3, R227 ;  /* 0x00000003ffe47819 */ /* 0x000fe200000116e3 */
[----:B------:R-:W-:Y:S01]  /*1020*/  STL [R1+0x58], RZ ;  /* 0x000058ff01007387 */ /* 0x000fe20000100800 */
[--C-:B------:R-:W-:Y:S02]  /*1030*/  LOP3.LUT R3, R227, 0x38, R4.reuse, 0xf8, !PT ;  /* 0x00000038e3037812 */ /* 0x100fe400078ef804 */
[----:B------:R-:W-:Y:S02]  /*1040*/  LOP3.LUT R7, R225, 0x38, R4, 0xf8, !PT ;  /* 0x00000038e1077812 */ /* 0x000fe400078ef804 */
[--C-:B------:R-:W-:Y:S02]  /*1050*/  LOP3.LUT R5, R227, 0x38, R202.reuse, 0xf8, !PT ;  /* 0x00000038e3057812 */ /* 0x100fe400078ef8ca */
[----:B0-----:R-:W-:Y:S02]  /*1060*/  LOP3.LUT R8, R225, 0x38, R202, 0xf8, !PT ;  /* 0x00000038e1087812 */ /* 0x001fe400078ef8ca */
[----:B------:R-:W-:-:S02]  /*1070*/  LOP3.LUT R0, R0, 0xffffe000, RZ, 0xc0, !PT ;  /* 0xffffe00000007812 */ /* 0x000fc400078ec0ff */
[-C--:B------:R-:W-:Y:S02]  /*1080*/  LOP3.LUT R3, R3, R228.reuse, RZ, 0x3c, !PT ;  /* 0x000000e403037212 */ /* 0x080fe400078e3cff */
[-C--:B------:R-:W-:Y:S02]  /*1090*/  LOP3.LUT R7, R7, R15.reuse, RZ, 0x3c, !PT ;  /* 0x0000000f07077212 */ /* 0x080fe400078e3cff */
[----:B------:R-:W-:Y:S02]  /*10a0*/  LOP3.LUT R6, R6, 0xffffe000, RZ, 0xc0, !PT ;  /* 0xffffe00006067812 */ /* 0x000fe400078ec0ff */
[----:B------:R-:W-:Y:S02]  /*10b0*/  LOP3.LUT R5, R5, R228, RZ, 0x3c, !PT ;  /* 0x000000e405057212 */ /* 0x000fe400078e3cff */
[----:B------:R-:W-:Y:S02]  /*10c0*/  LOP3.LUT R9, R8, R15, RZ, 0x3c, !PT ;  /* 0x0000000f08097212 */ /* 0x000fe400078e3cff */
[----:B------:R-:W-:-:S02]  /*10d0*/  IADD3 R3, R3, R0, R229 ;  /* 0x0000000003037210 */ /* 0x000fc40007ffe0e5 */
[----:B------:R-:W-:Y:S02]  /*10e0*/  IADD3 R8, R7, R0, R14 ;  /* 0x0000000007087210 */ /* 0x000fe40007ffe00e */
[-C--:B------:R-:W-:Y:S02]  /*10f0*/  IADD3 R7, R5, R6.reuse, R229 ;  /* 0x0000000605077210 */ /* 0x080fe40007ffe0e5 */
[----:B------:R-:W-:Y:S02]  /*1100*/  MOV R0, UR5 ;  /* 0x0000000500007c02 */ /* 0x000fe40008000f00 */
[----:B------:R-:W-:Y:S01]  /*1110*/  SHF.R.S32.HI R5, RZ, 0x3, R10 ;  /* 0x00000003ff057819 */ /* 0x000fe2000001140a */
[----:B------:R-:W-:Y:S01]  /*1120*/  IMAD.SHL.U32 R10, R11, 0x8, RZ ;  /* 0x000000080b0a7824 */ /* 0x000fe200078e00ff */
[----:B------:R-:W-:Y:S01]  /*1130*/  LOP3.LUT R13, R13, 0x7ffffffc, RZ, 0xc0, !PT ;  /* 0x7ffffffc0d0d7812 */ /* 0x000fe200078ec0ff */
[----:B------:R0:W-:Y:S01]  /*1140*/  STL [R1+0x38], R0 ;  /* 0x0000380001007387 */ /* 0x0001e20000100800 */
[----:B------:R-:W-:-:S02]  /*1150*/  IADD3 R9, R9, R6, R14 ;  /* 0x0000000609097210 */ /* 0x000fc40007ffe00e */
[----:B------:R-:W-:Y:S01]  /*1160*/  SHF.R.S32.HI R201, RZ, 0x3, R4 ;  /* 0x00000003ffc97819 */ /* 0x000fe20000011404 */
[----:B------:R1:W-:Y:S01]  /*1170*/  STL [R1+0x60], R5 ;  /* 0x0000600501007387 */ /* 0x0003e20000100800 */
[----:B------:R-:W-:Y:S01]  /*1180*/  IMAD.IADD R6, R20, 0x1, -R13 ;  /* 0x0000000114067824 */ /* 0x000fe200078e0a0d */
[----:B------:R-:W-:Y:S02]  /*1190*/  LEA R3, R3, UR4, 0x1 ;  /* 0x0000000403037c11 */ /* 0x000fe4000f8e08ff */
[----:B------:R-:W-:Y:S02]  /*11a0*/  SHF.R.S32.HI R17, RZ, 0x1f, R16 ;  /* 0x0000001fff117819 */ /* 0x000fe40000011410 */
[----:B0-----:R-:W-:Y:S02]  /*11b0*/  LEA.HI R0, R21, R21, RZ, 0x1 ;  /* 0x0000001515007211 */ /* 0x001fe400078f08ff */
[----:B------:R-:W-:Y:S02]  /*11c0*/  IADD3 R222, R194, 0x30, RZ ;  /* 0x00000030c2de7810 */ /* 0x000fe40007ffe0ff */
[----:B-1----:R-:W-:-:S02]  /*11d0*/  MOV R5, UR4 ;  /* 0x0000000400057c02 */ /* 0x002fc40008000f00 */
[----:B------:R-:W-:Y:S02]  /*11e0*/  LOP3.LUT R0, R0, 0x1ffffffe, RZ, 0xc0, !PT ;  /* 0x1ffffffe00007812 */ /* 0x000fe400078ec0ff */
[----:B------:R-:W-:Y:S01]  /*11f0*/  SHF.R.S32.HI R216, RZ, 0x1f, R23 ;  /* 0x0000001fffd87819 */ /* 0x000fe20000011417 */
[----:B------:R0:W-:Y:S01]  /*1200*/  STL [R1+0x7c], R5 ;  /* 0x00007c0501007387 */ /* 0x0001e20000100800 */
[----:B------:R-:W-:Y:S01]  /*1210*/  SHF.R.S32.HI R205, RZ, 0x1f, R19 ;  /* 0x0000001fffcd7819 */ /* 0x000fe20000011413 */
[----:B------:R-:W-:Y:S01]  /*1220*/  IMAD.IADD R0, R21, 0x1, -R0 ;  /* 0x0000000115007824 */ /* 0x000fe200078e0a00 */
[----:B------:R-:W-:Y:S01]  /*1230*/  SHF.R.S32.HI R204, RZ, 0x1f, R192 ;  /* 0x0000001fffcc7819 */ /* 0x000fe200000114c0 */
[----:B------:R-:W-:Y:S01]  /*1240*/  STL [R1+0x88], R10 ;  /* 0x0000880a01007387 */ /* 0x000fe20000100800 */
[----:B------:R-:W-:Y:S02]  /*1250*/  SHF.R.S32.HI R202, RZ, 0x3, R202 ;  /* 0x00000003ffca7819 */ /* 0x000fe400000114ca */
[----:B------:R-:W-:Y:S01]  /*1260*/  LEA R0, R0, R12, 0x3 ;  /* 0x0000000c00007211 */ /* 0x000fe200078e18ff */
[----:B------:R-:W-:Y:S01]  /*1270*/  STL [R1+0x40], R6 ;  /* 0x0000400601007387 */ /* 0x000fe20000100800 */
[----:B0-----:R-:W-:-:S04]  /*1280*/  LOP3.LUT R5, R225, 0x38, R16, 0xf8, !PT ;  /* 0x00000038e1057812 */ /* 0x001fc800078ef810 */
[----:B------:R-:W-:-:S04]  /*1290*/  LOP3.LUT R5, R14, R5, R15, 0xf6, !PT ;  /* 0x000000050e057212 */ /* 0x000fc800078ef60f */
[----:B------:R-:W-:Y:S02]  /*12a0*/  LEA R4, R5, UR4, 0x1 ;  /* 0x0000000405047c11 */ /* 0x000fe4000f8e08ff */
[----:B------:R-:W-:-:S03]  /*12b0*/  LEA R5, R8, UR4, 0x1 ;  /* 0x0000000408057c11 */ /* 0x000fc6000f8e08ff */
[----:B------:R0:W-:Y:S04]  /*12c0*/  STL [R1+0x74], R4 ;  /* 0x0000740401007387 */ /* 0x0001e80000100800 */
[----:B------:R1:W-:Y:S04]  /*12d0*/  STL [R1+0x78], R3 ;  /* 0x0000780301007387 */ /* 0x0003e80000100800 */
[----:B------:R2:W-:Y:S01]  /*12e0*/  STL [R1+0x6c], R5 ;  /* 0x00006c0501007387 */ /* 0x0005e20000100800 */
[----:B0-----:R-:W-:Y:S02]  /*12f0*/  LEA R4, R7, UR4, 0x1 ;  /* 0x0000000407047c11 */ /* 0x001fe4000f8e08ff */
[----:B-1----:R-:W-:-:S03]  /*1300*/  LEA R3, R9, UR4, 0x1 ;  /* 0x0000000409037c11 */ /* 0x002fc6000f8e08ff */
[----:B------:R2:W-:Y:S04]  /*1310*/  STL [R1+0x70], R4 ;  /* 0x0000700401007387 */ /* 0x0005e80000100800 */
[----:B------:R2:W-:Y:S04]  /*1320*/  STL [R1+0x44], R0 ;  /* 0x0000440001007387 */ /* 0x0005e80000100800 */
[----:B------:R2:W-:Y:S02]  /*1330*/  STL [R1+0x68], R3 ;  /* 0x0000680301007387 */ /* 0x0005e40000100800 */
.L_x_1869:
[----:B------:R-:W-:Y:S01]  /*1340*/  ULDC.64 UR4, c[0x0][0xa28] ;  /* 0x00028a0000047ab9 */ /* 0x000fe20000000a00 */
[----:B0-23--:R-:W0:Y:S01]  /*1350*/  LDC.64 R6, c[0x0][0xa08] ;  /* 0x00028200ff067b82 */ /* 0x00de220000000a00 */
[----:B------:R-:W-:Y:S01]  /*1360*/  ISETP.NE.U32.AND P0, PT, RZ, UR4, PT ;  /* 0x00000004ff007c0c */ /* 0x000fe2000bf05070 */
[----:B--2---:R-:W-:Y:S01]  /*1370*/  IMAD.MOV.U32 R0, RZ, RZ, RZ ;  /* 0x000000ffff007224 */ /* 0x004fe200078e00ff */
[----:B------:R-:W-:Y:S01]  /*1380*/  ULDC UR6, c[0x0][0x424] ;  /* 0x0001090000067ab9 */ /* 0x000fe20000000800 */
[----:B------:R-:W-:Y:S01]  /*1390*/  IMAD.MOV.U32 R126, RZ, RZ, RZ ;  /* 0x000000ffff7e7224 */ /* 0x000fe200078e00ff */
[----:B------:R-:W-:Y:S01]  /*13a0*/  ISETP.NE.AND.EX P0, PT, RZ, UR5, PT, P0 ;  /* 0x00000005ff007c0c */ /* 0x000fe2000bf05300 */
[----:B------:R-:W-:Y:S02]  /*13b0*/  ULDC.64 UR4, c[0x0][0xa18] ;  /* 0x0002860000047ab9 */ /* 0x000fe40000000a00 */
[----:B------:R-:W-:-:S04]  /*13c0*/  ISETP.NE.U32.AND P1, PT, RZ, UR4, PT ;  /* 0x00000004ff007c0c */ /* 0x000fc8000bf25070 */
[----:B------:R-:W-:Y:S01]  /*13d0*/  ISETP.NE.AND.EX P1, PT, RZ, UR5, PT, P1 ;  /* 0x00000005ff007c0c */ /* 0x000fe2000bf25310 */
[----:B------:R-:W-:Y:S02]  /*13e0*/  ULDC.64 UR4, c[0x0][0xa08] ;  /* 0x0002820000047ab9 */ /* 0x000fe40000000a00 */
[----:B------:R-:W-:-:S03]  /*13f0*/  ISETP.NE.U32.AND P3, PT, RZ, UR4, PT ;  /* 0x00000004ff007c0c */ /* 0x000fc6000bf65070 */
[----:B----4-:R-:W1:Y:S01]  /*1400*/  @P0 LDC.64 R4, c[0x0][0xa28] ;  /* 0x00028a00ff040b82 */ /* 0x010e620000000a00 */
[----:B------:R-:W-:Y:S01]  /*1410*/  ISETP.NE.AND.EX P3, PT, RZ, UR5, PT, P3 ;  /* 0x00000005ff007c0c */ /* 0x000fe2000bf65330 */
[----:B0-----:R-:W-:-:S06]  /*1420*/  IMAD.WIDE R10, R31, 0x4, R6 ;  /* 0x000000041f0a7825 */ /* 0x001fcc00078e0206 */
[----:B------:R-:W0:Y:S01]  /*1430*/  @P1 LDC.64 R8, c[0x0][0xa18] ;  /* 0x00028600ff081b82 */ /* 0x000e220000000a00 */
[----:B------:R-:W-:Y:S02]  /*1440*/  ULDC UR4, c[0x0][0x288] ;  /* 0x0000a20000047ab9 */ /* 0x000fe40000000800 */
[----:B------:R-:W-:Y:S01]  /*1450*/  IMAD.U32 R199, RZ, RZ, UR4 ;  /* 0x00000004ffc77e24 */ /* 0x000fe2000f8e00ff */
[----:B------:R2:W-:Y:S01]  /*1460*/  STL [R1+0x50], R30 ;  /* 0x0000501e01007387 */ /* 0x0005e20000100800 */
[----:B------:R-:W-:-:S03]  /*1470*/  ULDC.64 UR4, c[0x0][0x418] ;  /* 0x0001060000047ab9 */ /* 0x000fc60000000a00 */
[----:B------:R2:W5:Y:S01]  /*1480*/  @P3 LDG.E R126, desc[UR60][R10.64] ;  /* 0x0000003c0a7e3981 */ /* 0x000562000c1e1900 */
[----:B-1----:R-:W-:-:S05]  /*1490*/  @P0 IMAD.WIDE R4, R31, 0x4, R4 ;  /* 0x000000041f040825 */ /* 0x002fca00078e0204 */
[----:B------:R2:W5:Y:S01]  /*14a0*/  @P0 LDG.E R0, desc[UR60][R4.64] ;  /* 0x0000003c04000981 */ /* 0x000562000c1e1900 */
[----:B0-----:R-:W-:-:S05]  /*14b0*/  @P1 IMAD.WIDE R6, R31, 0x4, R8 ;  /* 0x000000041f061825 */ /* 0x001fca00078e0208 */
[----:B------:R2:W5:Y:S04]  /*14c0*/  @P1 LDG.E R199, desc[UR60][R6.64] ;  /* 0x0000003c06c71981 */ /* 0x000568000c1e1900 */
[----:B------:R2:W-:Y:S01]  /*14d0*/  STL [R1+0x54], R31 ;  /* 0x0000541f01007387 */ /* 0x0005e20000100800 */
[----:B------:R-:W-:-:S04]  /*14e0*/  UISETP.NE.U32.AND UP0, UPT, UR4, URZ, UPT ;  /* 0x0000003f0400728c */ /* 0x000fc8000bf05070 */
[----:B------:R-:W-:-:S03]  /*14f0*/  UISETP.NE.AND.EX UP0, UPT, UR5, URZ, UPT, UP0 ;  /* 0x0000003f0500728c */ /* 0x000fc6000bf05300 */
[----:B------:R-:W-:Y:S02]  /*1500*/  ULDC.64 UR4, c[0x0][0xa20] ;  /* 0x0002880000047ab9 */ /* 0x000fe40000000a00 */
[----:B------:R-:W-:Y:S01]  /*1510*/  ISETP.NE.U32.AND P2, PT, RZ, UR4, PT ;  /* 0x00000004ff007c0c */ /* 0x000fe2000bf45070 */
[----:B------:R-:W-:-:S03]  /*1520*/  USEL UR4, UR6, 0x1, UP0 ;  /* 0x0000000106047887 */ /* 0x000fc60008000000 */
[----:B------:R-:W-:Y:S01]  /*1530*/  ULDC UR6, c[0x0][0x2f0] ;  /* 0x0000bc0000067ab9 */ /* 0x000fe20000000800 */
[----:B------:R-:W-:Y:S01]  /*1540*/  ISETP.NE.AND.EX P2, PT, RZ, UR5, PT, P2 ;  /* 0x00000005ff007c0c */ /* 0x000fe2000bf45320 */
[----:B------:R-:W-:Y:S01]  /*1550*/  UIMAD UR6, UR4, UR6, URZ ;  /* 0x00000006040672a4 */ /* 0x000fe2000f8e023f */
[----:B------:R-:W-:Y:S01]  /*1560*/  ULDC UR7, c[0x0][0x348] ;  /* 0x0000d20000077ab9 */ /* 0x000fe20000000800 */
[----:B--2---:R-:W-:Y:S10]  /*1570*/  @P1 BRA `(.L_x_1569) ;  /* 0x0000000000241947 */ /* 0x004ff40003800000 */
        /* <DEDUP_REMOVED lines=9> */
.L_x_1569:
[----:B------:R-:W-:Y:S01]  /*1610*/  MOV R25, UR7 ;  /* 0x0000000700197c02 */ /* 0x000fe20008000f00 */
[----:B------:R-:W-:Y:S01]  /*1620*/  IMAD.U32 R27, RZ, RZ, UR6 ;  /* 0x00000006ff1b7e24 */ /* 0x000fe2000f8e00ff */
[----:B------:R-:W-:Y:S06]  /*1630*/  @!P2 BRA `(.L_x_1570) ;  /* 0x000000000010a947 */ /* 0x000fec0003800000 */
[----:B------:R-:W0:Y:S02]  /*1640*/  LDC.64 R4, c[0x0][0xa20] ;  /* 0x00028800ff047b82 */ /* 0x000e240000000a00 */
[----:B0-----:R-:W-:-:S05]  /*1650*/  IMAD.WIDE R4, R31, 0x4, R4 ;  /* 0x000000041f047825 */ /* 0x001fca00078e0204 */
[----:B------:R0:W5:Y:S01]  /*1660*/  LDG.E R27, desc[UR60][R4.64] ;  /* 0x0000003c041b7981 */ /* 0x000162000c1e1900 */
[----:B------:R-:W-:Y:S05]  /*1670*/  BRA `(.L_x_1571) ;  /* 0x0000000000107947 */ /* 0x000fea0003800000 */
.L_x_1570:
[----:B------:R-:W-:Y:S05]  /*1680*/  @!P3 BRA `(.L_x_1571) ;  /* 0x00000000000cb947 */ /* 0x000fea0003800000 */
[----:B------:R-:W2:Y:S04]  /*1690*/  LDG.E R4, desc[UR60][R10.64] ;  /* 0x0000003c0a047981 */ /* 0x000ea8000c1e1900 */
[----:B------:R-:W2:Y:S02]  /*16a0*/  LDG.E R27, desc[UR60][R10.64+0x4] ;  /* 0x0000043c0a1b7981 */ /* 0x000ea4000c1e1900 */
[----:B--2---:R-:W-:-:S07]  /*16b0*/  IMAD.IADD R27, R27, 0x1, -R4 ;  /* 0x000000011b1b7824 */ /* 0x004fce00078e0a04 */
.L_x_1571:
[----:B------:R-:W-:Y:S01]  /*16c0*/  ULDC.64 UR4, c[0x0][0xa10] ;  /* 0x0002840000047ab9 */ /* 0x000fe20000000a00 */
[----:B------:R-:W1:Y:S01]  /*16d0*/  LDC R9, c[0x0][0x448] ;  /* 0x00011200ff097b82 */ /* 0x000e620000000800 */
[----:B------:R-:W-:-:S04]  /*16e0*/  ISETP.NE.U32.AND P0, PT, RZ, UR4, PT ;  /* 0x00000004ff007c0c */ /* 0x000fc8000bf05070 */
[----:B------:R-:W-:Y:S01]  /*16f0*/  ISETP.NE.AND.EX P0, PT, RZ, UR5, PT, P0 ;  /* 0x00000005ff007c0c */ /* 0x000fe2000bf05300 */
[----:B------:R-:W-:Y:S02]  /*1700*/  ULDC.64 UR4, c[0x0][0xa30] ;  /* 0x00028c0000047ab9 */ /* 0x000fe40000000a00 */
[----:B------:R-:W-:Y:S01]  /*1710*/  ISETP.NE.U32.AND P1, PT, RZ, UR4, PT ;  /* 0x00000004ff007c0c */ /* 0x000fe2000bf25070 */
[----:B-----5:R-:W-:Y:S01]  /*1720*/  IMAD.MOV.U32 R138, RZ, RZ, R27 ;  /* 0x000000ffff8a7224 */ /* 0x020fe200078e001b */
[----:B------:R-:W2:Y:S02]  /*1730*/  LDC.64 R12, c[0x0][0x9e0] ;  /* 0x00027800ff0c7b82 */ /* 0x000ea40000000a00 */
[----:B------:R-:W-:-:S06]  /*1740*/  ISETP.NE.AND.EX P1, PT, RZ, UR5, PT, P1 ;  /* 0x00000005ff007c0c */ /* 0x000fcc000bf25310 */
[----:B0-----:R-:W0:Y:S08]  /*1750*/  @P0 LDC.64 R4, c[0x0][0xa10] ;  /* 0x00028400ff040b82 */ /* 0x001e300000000a00 */
[----:B------:R-:W3:Y:S01]  /*1760*/  @P1 LDC.64 R6, c[0x0][0xa30] ;  /* 0x00028c00ff061b82 */ /* 0x000ee20000000a00 */
[----:B0-----:R-:W-:-:S05]  /*1770*/  @P0 IMAD.WIDE R4, R31, 0x4, R4 ;  /* 0x000000041f040825 */ /* 0x001fca00078e0204 */
[----:B------:R-:W4:Y:S04]  /*1780*/  @P0 LDG.E R3, desc[UR60][R4.64] ;  /* 0x0000003c04030981 */ /* 0x000f28000c1e1900 */
[----:B------:R-:W4:Y:S01]  /*1790*/  @P0 LDG.E R8, desc[UR60][R4.64+0x4] ;  /* 0x0000043c04080981 */ /* 0x000f22000c1e1900 */
[----:B---3--:R-:W-:-:S05]  /*17a0*/  @P1 IMAD.WIDE R6, R31, 0x4, R6 ;  /* 0x000000041f061825 */ /* 0x008fca00078e0206 */
[----:B------:R0:W5:Y:S01]  /*17b0*/  @P1 LDG.E R138, desc[UR60][R6.64] ;  /* 0x0000003c068a1981 */ /* 0x000162000c1e1900 */
[----:B-1----:R-:W-:Y:S02]  /*17c0*/  ISETP.NE.AND P1, PT, R9, 0x1, PT ;  /* 0x000000010900780c */ /* 0x002fe40003f25270 */
[----:B------:R-:W-:Y:S02]  /*17d0*/  SHF.L.U32 R11, R29, 0x7, RZ ;  /* 0x000000071d0b7819 */ /* 0x000fe400000006ff */
[----:B--2---:R-:W-:-:S03]  /*17e0*/  ISETP.GE.AND P2, PT, R13, 0x1, PT ;  /* 0x000000010d00780c */ /* 0x004fc60003f46270 */
[----:B------:R1:W-:Y:S06]  /*17f0*/  STL [R1+0x30], R11 ;  /* 0x0000300b01007387 */ /* 0x0003ec0000100800 */
[----:B------:R-:W2:Y:S08]  /*1800*/  @P1 LDC R10, c[0x0][0x44c] ;  /* 0x00011300ff0a1b82 */ /* 0x000eb00000000800 */
[----:B------:R-:W3:Y:S01]  /*1810*/  @P1 LDC R9, c[0x0][0x450] ;  /* 0x00011400ff091b82 */ /* 0x000ee20000000800 */
[----:B----4-:R-:W-:-:S02]  /*1820*/  @P0 IMAD.IADD R25, R8, 0x1, -R3 ;  /* 0x0000000108190824 */ /* 0x010fc400078e0a03 */
[----:B------:R-:W-:Y:S02]  /*1830*/  IMAD.IADD R8, R27, 0x1, -R0 ;  /* 0x000000011b087824 */ /* 0x000fe400078e0a00 */
[----:B------:R-:W-:Y:S02]  /*1840*/  VIADD R3, R11, 0x7f ;  /* 0x0000007f0b037836 */ /* 0x000fe40000000000 */
[----:B------:R-:W-:Y:S02]  /*1850*/  IMAD.IADD R200, R8, 0x1, R25 ;  /* 0x0000000108c87824 */ /* 0x000fe400078e0219 */
[----:B--2---:R-:W-:-:S04]  /*1860*/  @P1 IMAD.HI.U32 R4, R3, R10, RZ ;  /* 0x0000000a03041227 */ /* 0x004fc800078e00ff */
[C---:B------:R-:W-:Y:S01]  /*1870*/  VIADD R0, R200.reuse, 0x5f ;  /* 0x0000005fc8007836 */ /* 0x040fe20000000000 */
[----:B---3--:R-:W-:Y:S02]  /*1880*/  @P1 SHF.R.U32.HI R3, RZ, R9, R4 ;  /* 0x00000009ff031219 */ /* 0x008fe40000011604 */
[----:B------:R-:W-:Y:S01]  /*1890*/  IADD3 R4, R200, 0x1, -R199 ;  /* 0x00000001c8047810 */ /* 0x000fe20007ffe8c7 */
[----:B------:R-:W-:-:S03]  /*18a0*/  IMAD.HI R0, R0, 0x2aaaaaab, RZ ;  /* 0x2aaaaaab00007827 */ /* 0x000fc600078e02ff */
[----:B0-----:R-:W-:Y:S02]  /*18b0*/  IADD3 R7, R4, R3, RZ ;  /* 0x0000000304077210 */ /* 0x001fe40007ffe0ff */
[----:B------:R-:W-:-:S04]  /*18c0*/  SHF.R.U32.HI R139, RZ, 0x1f, R0 ;  /* 0x0000001fff8b7819 */ /* 0x000fc80000011600 */
[----:B------:R-:W-:Y:S01]  /*18d0*/  LEA.HI.SX32 R139, R0, R139, 0x1c ;  /* 0x0000008b008b7211 */ /* 0x000fe200078fe2ff */
        /* <DEDUP_REMOVED lines=13> */
.L_x_1574:
[----:B------:R-:W-:-:S13]  /*19b0*/  ISETP.NE.AND P0, PT, R13, 0x1, PT ;  /* 0x000000010d00780c */ /* 0x000fda0003f05270 */
[----:B------:R-:W0:Y:S02]  /*19c0*/  @P0 LDC.64 R4, c[0x0][0x9e8] ;  /* 0x00027a00ff040b82 */ /* 0x000e240000000a00 */
[----:B0-----:R-:W-:-:S05]  /*19d0*/  @P0 IMAD.HI.U32 R4, R3, R4, RZ ;  /* 0x0000000403040227 */ /* 0x001fca00078e00ff */
[----:B------:R-:W-:-:S07]  /*19e0*/  @P0 SHF.R.U32.HI R3, RZ, R5, R4 ;  /* 0x00000005ff030219 */ /* 0x000fce0000011604 */
.L_x_1575:
[----:B------:R-:W-:Y:S05]  /*19f0*/  BSYNC B0 ;  /* 0x0000000000007941 */ /* 0x000fea0003800000 */
.L_x_1573:
[----:B------:R-:W-:-:S05]  /*1a00*/  IMAD R3, R3, R13, R13 ;  /* 0x0000000d03037224 */ /* 0x000fca00078e020d */
[----:B------:R-:W-:-:S07]  /*1a10*/  VIMNMX R0, R0, R3, PT ;  /* 0x0000000300007248 */ /* 0x000fce0003fe0100 */
.L_x_1572:
[----:B------:R-:W0:Y:S01]  /*1a20*/  @P1 LDC R4, c[0x0][0x44c] ;  /* 0x00011300ff041b82 */ /* 0x000e220000000800 */
[----:B------:R-:W-:Y:S01]  /*1a30*/  IMAD.MOV.U32 R3, RZ, RZ, R11 ;  /* 0x000000ffff037224 */ /* 0x000fe200078e000b */
[----:B------:R-:W-:Y:S01]  /*1a40*/  IADD3 R140, R200, -R199, RZ ;  /* 0x800000c7c88c7210 */ /* 0x000fe20007ffe0ff */
[----:B------:R-:W-:-:S05]  /*1a50*/  ULDC UR4, c[0x0][0x9dc] ;  /* 0x0002770000047ab9 */ /* 0x000fca0000000800 */
[----:B------:R-:W1:Y:S01]  /*1a60*/  @P1 LDC R5, c[0x0][0x450] ;  /* 0x00011400ff051b82 */ /* 0x000e620000000800 */
[----:B0-----:R-:W-:-:S05]  /*1a70*/  @P1 IMAD.HI.U32 R4, R11, R4, RZ ;  /* 0x000000040b041227 */ /* 0x001fca00078e00ff */
[----:B-1----:R-:W-:-:S05]  /*1a80*/  @P1 SHF.R.U32.HI R3, RZ, R5, R4 ;  /* 0x00000005ff031219 */ /* 0x002fca0000011604 */
[----:B------:R-:W-:-:S04]  /*1a90*/  IMAD.IADD R3, R140, 0x1, R3 ;  /* 0x000000018c037824 */ /* 0x000fc800078e0203 */
[----:B------:R-:W-:Y:S01]  /*1aa0*/  VIADD R4, R3, -UR4 ;  /* 0x8000000403047c36 */ /* 0x000fe20008000000 */
[----:B------:R-:W-:Y:S06]  /*1ab0*/  @!P2 BRA `(.L_x_1576) ;  /* 0x000000000044a947 */ /* 0x000fec0003800000 */
[----:B------:R-:W-:Y:S01]  /*1ac0*/  ISETP.GT.AND P0, PT, R3, -0x1, PT ;  /* 0xffffffff0300780c */ /* 0x000fe20003f04270 */
[----:B------:R-:W-:-:S12]  /*1ad0*/  BSSY B0, `(.L_x_1577) ;  /* 0x000000d000007945 */ /* 0x000fd80003800000 */
        /* <DEDUP_REMOVED lines=8> */
.L_x_1578:
[----:B------:R-:W-:-:S13]  /*1b60*/  ISETP.NE.AND P0, PT, R13, 0x1, PT ;  /* 0x000000010d00780c */ /* 0x000fda0003f05270 */
[----:B------:R-:W0:Y:S02]  /*1b70*/  @P0 LDC.64 R6, c[0x0][0x9e8] ;  /* 0x00027a00ff060b82 */ /* 0x000e240000000a00 */
[----:B0-----:R-:W-:-:S05]  /*1b80*/  @P0 IMAD.HI.U32 R6, R3, R6, RZ ;  /* 0x0000000603060227 */ /* 0x001fca00078e00ff */
[----:B------:R-:W-:-:S07]  /*1b90*/  @P0 SHF.R.U32.HI R3, RZ, R7, R6 ;  /* 0x00000007ff030219 */ /* 0x000fce0000011606 */
.L_x_1579:
[----:B------:R-:W-:Y:S05]  /*1ba0*/  BSYNC B0 ;  /* 0x0000000000007941 */ /* 0x000fea0003800000 */
.L_x_1577:
[----:B------:R-:W-:-:S05]  /*1bb0*/  IMAD R3, R3, R13, RZ ;  /* 0x0000000d03037224 */ /* 0x000fca00078e02ff */
[----:B------:R-:W-:-:S07]  /*1bc0*/  VIMNMX R4, R4, R3, !PT ;  /* 0x0000000304047248 */ /* 0x000fce0007fe0100 */
.L_x_1576:
[----:B------:R-:W-:Y:S01]  /*1bd0*/  VIADD R0, R0, 0x5f ;  /* 0x0000005f00007836 */ /* 0x000fe20000000000 */
[----:B------:R-:W-:Y:S01]  /*1be0*/  PLOP3.LUT P2, PT, PT, PT, PT, 0x80, 0x0 ;  /* 0x000000000000781c */ /* 0x000fe20003f4f070 */
[----:B------:R-:W-:-:S04]  /*1bf0*/  IMAD.HI R4, R4, 0x2aaaaaab, RZ ;  /* 0x2aaaaaab04047827 */ /* 0x000fc800078e02ff */
[----:B------:R-:W-:Y:S01]  /*1c00*/  IMAD.HI R0, R0, 0x2aaaaaab, RZ ;  /* 0x2aaaaaab00007827 */ /* 0x000fe200078e02ff */
[----:B------:R-:W-:-:S04]  /*1c10*/  SHF.R.U32.HI R5, RZ, 0x1f, R4 ;  /* 0x0000001fff057819 */ /* 0x000fc80000011604 */
[----:B------:R-:W-:Y:S02]  /*1c20*/  SHF.R.U32.HI R3, RZ, 0x1f, R0 ;  /* 0x0000001fff037819 */ /* 0x000fe40000011600 */
[----:B------:R-:W-:Y:S02]  /*1c30*/  LEA.HI.SX32 R5, R4, R5, 0x1c ;  /* 0x0000000504057211 */ /* 0x000fe400078fe2ff */
[----:B------:R-:W-:Y:S02]  /*1c40*/  LEA.HI.SX32 R0, R0, R3, 0x1c ;  /* 0x0000000300007211 */ /* 0x000fe400078fe2ff */
[----:B------:R-:W-:Y:S02]  /*1c50*/  VIMNMX R5, RZ, R5, !PT ;  /* 0x00000005ff057248 */ /* 0x000fe40007fe0100 */
[----:B------:R-:W-:-:S03]  /*1c60*/  VIMNMX R0, R139, R0, PT ;  /* 0x000000008b007248 */ /* 0x000fc60003fe0100 */
[--C-:B------:R-:W-:Y:S02]  /*1c70*/  IMAD R5, R5, 0x60, -R8.reuse ;  /* 0x0000006005057824 */ /* 0x100fe400078e0a08 */
[----:B------:R-:W-:-:S03]  /*1c80*/  IMAD R0, R0, 0x60, -R8 ;  /* 0x0000006000007824 */ /* 0x000fc600078e0a08 */
[----:B------:R-:W-:Y:S02]  /*1c90*/  VIMNMX R5, RZ, R5, !PT ;  /* 0x00000005ff057248 */ /* 0x000fe40007fe0100 */
[----:B------:R-:W-:-:S03]  /*1ca0*/  VIMNMX R0, R0, R25, PT ;  /* 0x0000001900007248 */ /* 0x000fc60003fe0100 */
[----:B------:R-:W-:Y:S01]  /*1cb0*/  IMAD.WIDE.U32 R124, R5, -0x55555555, RZ ;  /* 0xaaaaaaab057c7825 */ /* 0x000fe200078e00ff */
[----:B------:R-:W-:-:S04]  /*1cc0*/  ISETP.GT.AND P0, PT, R0, R5, PT ;  /* 0x000000050000720c */ /* 0x000fc80003f04270 */
[----:B------:R-:W-:-:S04]  /*1cd0*/  SHF.R.U32.HI R124, RZ, 0x6, R125 ;  /* 0x00000006ff7c7819 */ /* 0x000fc8000001167d */
[----:B------:R-:W-:-:S05]  /*1ce0*/  MOV R24, R124 ;  /* 0x0000007c00187202 */ /* 0x000fca0000000f00 */
[----:B------:R-:W-:-:S04]  /*1cf0*/  @P0 VIADD R0, R0, 0x5f ;  /* 0x0000005f00000836 */ /* 0x000fc80000000000 */
[----:B------:R-:W-:-:S05]  /*1d00*/  @P0 IMAD.HI R0, R0, 0x2aaaaaab, RZ ;  /* 0x2aaaaaab00000827 */ /* 0x000fca00078e02ff */
[----:B------:R-:W-:-:S04]  /*1d10*/  @P0 SHF.R.U32.HI R3, RZ, 0x1f, R0 ;  /* 0x0000001fff030819 */ /* 0x000fc80000011600 */
[----:B------:R-:W-:-:S04]  /*1d20*/  @P0 LEA.HI.SX32 R24, R0, R3, 0x1c ;  /* 0x0000000300180211 */ /* 0x000fc800078fe2ff */
[----:B------:R-:W-:-:S13]  /*1d30*/  ISETP.GT.AND P0, PT, R24, R124, PT ;  /* 0x0000007c1800720c */ /* 0x000fda0003f04270 */
[----:B------:R-:W-:Y:S05]  /*1d40*/  @!P0 BRA `(.L_x_1580) ;  /* 0x0000008c00708947 */ /* 0x000fea0003800000 */
        /* <DEDUP_REMOVED lines=14> */
[----:B------:R-:W-:Y:S01]  /*1e30*/  MOV R13, RZ ;  /* 0x000000ff000d7202 */ /* 0x000fe20000000f00 */
[----:B------:R-:W-:-:S02]  /*1e40*/  IMAD.U32 R11, RZ, RZ, UR7 ;  /* 0x00000007ff0b7e24 */ /* 0x000fc4000f8e00ff */
[----:B------:R-:W-:Y:S02]  /*1e50*/  IMAD.MOV.U32 R8, RZ, RZ, 0x70 ;  /* 0x00000070ff087424 */ /* 0x000fe400078e00ff */
[----:B0-----:R-:W-:-:S07]  /*1e60*/  IMAD.MOV.U32 R12, RZ, RZ, 0x1 ;  /* 0x00000001ff0c7424 */ /* 0x001fce00078e00ff */
[----:B------:R-:W-:-:S07]  /*1e70*/  LEPC R20, `(.L_x_1582) ;  /* 0x000000001014794e */ /* 0x000fce0000000000 */
[----:B-1---5:R-:W-:Y:S05]  /*1e80*/  CALL.ABS.NOINC R14 ;  /* 0x000000000e007343 */ /* 0x022fea0003c00000 */
.L_x_1582:
[----:B------:R-:W-:Y:S05]  /*1e90*/  BSYNC B6 ;  /* 0x0000000000067941 */ /* 0x000fea0003800000 */
.L_x_1581:
        /* <DEDUP_REMOVED lines=20> */
.L_x_1584:
[----:B------:R-:W-:Y:S05]  /*1fe0*/  BSYNC B6 ;  /* 0x0000000000067941 */ /* 0x000fea0003800000 */
.L_x_1583:
[----:B------:R-:W-:Y:S01]  /*1ff0*/  ULDC.64 UR4, c[0x0][0x9f8] ;  /* 0x00027e0000047ab9 */ /* 0x000fe20000000a00 */
[----:B------:R-:W2:Y:S01]  /*2000*/  LDL R28, [R1+0x34] ;  /* 0x00003400011c7983 */ /* 0x000ea20000100800 */
[----:B------:R-:W-:-:S03]  /*2010*/  ISETP.NE.U32.AND P0, PT, RZ, UR4, PT ;  /* 0x00000004ff007c0c */ /* 0x000fc6000bf05070 */
[----:B------:R-:W3:Y:S01]  /*2020*/  LDL R21, [R1+0x48] ;  /* 0x0000480001157983 */ /* 0x000ee20000100800 */
[----:B------:R-:W-:Y:S01]  /*2030*/  ISETP.NE.AND.EX P0, PT, RZ, UR5, PT, P0 ;  /* 0x00000005ff007c0c */ /* 0x000fe2000bf05300 */
[----:B------:R-:W-:Y:S01]  /*2040*/  IMAD.MOV.U32 R0, RZ, RZ, R31 ;  /* 0x000000ffff007224 */ /* 0x000fe200078e001f */
[----:B------:R-:W0:Y:S01]  /*2050*/  LDC.64 R96, c[0x0][0x3f8] ;  /* 0x0000fe00ff607b82 */ /* 0x000e220000000a00 */
[----:B------:R-:W4:Y:S01]  /*2060*/  LDL R20, [R1+0x5c] ;  /* 0x00005c0001147983 */ /* 0x000f220000100800 */
[----:B------:R-:W-:-:S06]  /*2070*/  ULDC UR4, c[0x0][0x2f4] ;  /* 0x0000bd0000047ab9 */ /* 0x000fcc0000000800 */
[----:B------:R-:W1:Y:S08]  /*2080*/  LDC R121, c[0x0][0x3f4] ;  /* 0x0000fd00ff797b82 */ /* 0x000e700000000800 */
[----:B------:R-:W0:Y:S08]  /*2090*/  @P0 LDC.64 R4, c[0x0][0x9f8] ;  /* 0x00027e00ff040b82 */ /* 0x000e300000000a00 */
[----:B------:R-:W1:Y:S01]  /*20a0*/  LDC.64 R90, c[0x0][0x408] ;  /* 0x00010200ff5a7b82 */ /* 0x000e620000000a00 */
[----:B0-----:R-:W-:-:S05]  /*20b0*/  @P0 IMAD.WIDE R4, R31, 0x4, R4 ;  /* 0x000000041f040825 */ /* 0x001fca00078e0204 */
[----:B------:R0:W4:Y:S01]  /*20c0*/  @P0 LDG.E R0, desc[UR60][R4.64] ;  /* 0x0000003c04000981 */ /* 0x000122000c1e1900 */
[----:B------:R-:W-:Y:S01]  /*20d0*/  ISETP.GE.AND P1, PT, R197, UR4, PT ;  /* 0x00000004c5007c0c */ /* 0x000fe2000bf26270 */
[--C-:B------:R-:W-:Y:S01]  /*20e0*/  IMAD.WIDE.U32 R98, R218, R96, R16.reuse ;  /* 0x00000060da627225 */ /* 0x100fe200078e0010 */
[----:B------:R-:W-:Y:S01]  /*20f0*/  ISETP.GE.AND P0, PT, R16, UR4, PT ;  /* 0x0000000410007c0c */ /* 0x000fe2000bf06270 */
[----:B------:R-:W0:Y:S01]  /*2100*/  S2R R141, SR_TID.X ;  /* 0x00000000008d7919 */ /* 0x000e220000002100 */
[----:B------:R-:W-:Y:S01]  /*2110*/  SEL R6, RZ, 0xffffffff, P1 ;  /* 0xffffffffff067807 */ /* 0x000fe20000800000 */
[----:B-1----:R-:W-:Y:S01]  /*2120*/  IMAD.WIDE.U32 R92, R218, R90, R16 ;  /* 0x0000005ada5c7225 */ /* 0x002fe200078e0010 */
[----:B------:R-:W-:Y:S02]  /*2130*/  SEL R3, RZ, 0x1, P0 ;  /* 0x00000001ff037807 */ /* 0x000fe40000000000 */
[----:B------:R-:W-:Y:S01]  /*2140*/  SHF.R.S32.HI R7, RZ, 0x1f, R218 ;  /* 0x0000001fff077819 */ /* 0x000fe200000114da */
[----:B------:R-:W-:Y:S01]  /*2150*/  IMAD.SHL.U32 R6, R6, 0x2, RZ ;  /* 0x0000000206067824 */ /* 0x000fe200078e00ff */
[----:B------:R-:W-:Y:S01]  /*2160*/  ISETP.GE.AND P0, PT, R196, UR4, PT ;  /* 0x00000004c4007c0c */ /* 0x000fe2000bf06270 */
[----:B------:R-:W-:Y:S01]  /*2170*/  IMAD.SHL.U32 R107, R90, 0x40, RZ ;  /* 0x000000405a6b7824 */ /* 0x000fe200078e00ff */
[----:B------:R-:W-:Y:S01]  /*2180*/  ISETP.GE.AND P1, PT, R23, UR4, PT ;  /* 0x0000000417007c0c */ /* 0x000fe2000bf26270 */
[----:B------:R-:W-:Y:S01]  /*2190*/  IMAD R127, R97, 0x60, RZ ;  /* 0x00000060617f7824 */ /* 0x000fe200078e02ff */
[----:B------:R-:W-:Y:S01]  /*21a0*/  LOP3.LUT R3, R6, 0x2, R3, 0xe2, !PT ;  /* 0x0000000206037812 */ /* 0x000fe200078ee203 */
[C---:B------:R-:W-:Y:S01]  /*21b0*/  IMAD R6, R7.reuse, R96, RZ ;  /* 0x0000006007067224 */ /* 0x040fe200078e02ff */
[----:B------:R-:W-:Y:S01]  /*21c0*/  SHF.R.S32.HI R195, RZ, 0x1f, R194 ;  /* 0x0000001fffc37819 */ /* 0x000fe200000114c2 */
[----:B------:R-:W-:Y:S01]  /*21d0*/  IMAD R7, R7, R90, RZ ;  /* 0x0000005a07077224 */ /* 0x000fe200078e02ff */
[----:B0-----:R-:W-:Y:S01]  /*21e0*/  SEL R4, RZ, 0x4, P0 ;  /* 0x00000004ff047807 */ /* 0x001fe20000000000 */
        /* <DEDUP_REMOVED lines=8> */
[-C--:B------:R-:W-:Y:S01]  /*2270*/  ISETP.GE.AND P0, PT, R16, R121.reuse, PT ;  /* 0x000000791000720c */ /* 0x080fe20003f06270 */
[C---:B------:R-:W-:Y:S01]  /*2280*/  IMAD.WIDE.U32 R94, R218.reuse, R90, R194 ;  /* 0x0000005ada5e7225 */ /* 0x040fe200078e00c2 */
[----:B------:R-:W-:Y:S02]  /*2290*/  LOP3.LUT R9, R3, R4, RZ, 0xfc, !PT ;  /* 0x0000000403097212 */ /* 0x000fe400078efcff */
[----:B------:R-:W-:Y:S01]  /*22a0*/  ISETP.GE.AND P1, PT, R197, R121, PT ;  /* 0x00000079c500720c */ /* 0x000fe20003f26270 */
[----:B------:R-:W-:Y:S01]  /*22b0*/  IMAD R5, R218, R91, R7 ;  /* 0x0000005bda057224 */ /* 0x000fe200078e0207 */
[C---:B------:R-:W-:Y:S01]  /*22c0*/  SEL R3, R121.reuse, RZ, P0 ;  /* 0x000000ff79037207 */ /* 0x040fe20000000000 */
[----:B------:R-:W-:Y:S01]  /*22d0*/  IMAD.SHL.U32 R105, R96, 0x40, RZ ;  /* 0x0000004060697824 */ /* 0x000fe200078e00ff */
[----:B------:R-:W-:Y:S01]  /*22e0*/  SEL R4, R121, RZ, P1 ;  /* 0x000000ff79047207 */ /* 0x000fe20000800000 */
[----:B------:R-:W-:Y:S01]  /*22f0*/  IMAD.IADD R95, R95, 0x1, R5 ;  /* 0x000000015f5f7824 */ /* 0x000fe200078e0205 */
[----:B------:R-:W-:Y:S01]  /*2300*/  ISETP.GE.AND P3, PT, R196, R121, PT ;  /* 0x00000079c400720c */ /* 0x000fe20003f66270 */
[----:B------:R-:W-:Y:S01]  /*2310*/  IMAD.IADD R3, R16, 0x1, R3 ;  /* 0x0000000110037824 */ /* 0x000fe200078e0203 */
[----:B------:R-:W-:Y:S01]  /*2320*/  SHF.R.U32.HI R26, RZ, 0x3, R225 ;  /* 0x00000003ff1a7819 */ /* 0x000fe200000116e1 */
[----:B------:R-:W-:Y:S01]  /*2330*/  IMAD.IADD R93, R5, 0x1, R93 ;  /* 0x00000001055d7824 */ /* 0x000fe200078e025d */
[----:B------:R-:W-:Y:S01]  /*2340*/  SEL R7, R121, RZ, P3 ;  /* 0x000000ff79077207 */ /* 0x000fe20001800000 */
[----:B------:R-:W-:Y:S01]  /*2350*/  IMAD.IADD R5, R197, 0x1, R4 ;  /* 0x00000001c5057824 */ /* 0x000fe200078e0204 */
[----:B------:R-:W-:Y:S01]  /*2360*/  SHF.R.S32.HI R4, RZ, 0x1f, R3 ;  /* 0x0000001fff047819 */ /* 0x000fe20000011403 */
[----:B-----5:R-:W-:Y:S01]  /*2370*/  IMAD.WIDE.U32 R94, R138, R90, R94 ;  /* 0x0000005a8a5e7225 */ /* 0x020fe200078e005e */
[----:B------:R-:W-:-:S02]  /*2380*/  IADD3 R11, R196, R7, RZ ;  /* 0x00000007c40b7210 */ /* 0x000fc40007ffe0ff */
[----:B------:R-:W-:Y:S01]  /*2390*/  SHF.R.S32.HI R8, RZ, 0x1f, R5 ;  /* 0x0000001fff087819 */ /* 0x000fe20000011405 */
[----:B------:R-:W-:Y:S01]  /*23a0*/  IMAD.WIDE.U32 R92, R138, R90, R92 ;  /* 0x0000005a8a5c7225 */ /* 0x000fe200078e005c */
[CC--:B------:R-:W-:Y:S02]  /*23b0*/  LEA.HI R6, R4.reuse, R3.reuse, RZ, 0x3 ;  /* 0x0000000304067211 */ /* 0x0c0fe400078f18ff */
[----:B------:R-:W-:Y:S01]  /*23c0*/  LEA.HI R3, R4, R3, RZ, 0x6 ;  /* 0x0000000304037211 */ /* 0x000fe200078f30ff */
[-C--:B------:R-:W-:Y:S01]  /*23d0*/  IMAD.WIDE.U32 R100, R138, R96.reuse, R100 ;  /* 0x000000608a647225 */ /* 0x080fe200078e0064 */
[CC--:B------:R-:W-:Y:S02]  /*23e0*/  LEA.HI R7, R8.reuse, R5.reuse, RZ, 0x6 ;  /* 0x0000000508077211 */ /* 0x0c0fe400078f30ff */
[----:B------:R-:W-:Y:S01]  /*23f0*/  LEA.HI R10, R8, R5, RZ, 0x3 ;  /* 0x00000005080a7211 */ /* 0x000fe200078f18ff */
[----:B------:R-:W-:Y:S01]  /*2400*/  IMAD.WIDE.U32 R98, R138, R96, R98 ;  /* 0x000000608a627225 */ /* 0x000fe200078e0062 */
[----:B------:R-:W-:-:S02]  /*2410*/  SHF.R.S32.HI R4, RZ, 0x6, R3 ;  /* 0x00000006ff047819 */ /* 0x000fc40000011403 */
[--C-:B------:R-:W-:Y:S02]  /*2420*/  LOP3.LUT R3, R227, 0x38, R6.reuse, 0xf8, !PT ;  /* 0x00000038e3037812 */ /* 0x100fe400078ef806 */
[----:B------:R-:W-:Y:S01]  /*2430*/  SHF.R.S32.HI R12, RZ, 0x1f, R11 ;  /* 0x0000001fff0c7819 */ /* 0x000fe2000001140b */
[----:B------:R-:W-:Y:S01]  /*2440*/  IMAD R137, R4, 0x1800, R229 ;  /* 0x0000180004897824 */ /* 0x000fe200078e02e5 */
[----:B------:R-:W-:Y:S02]  /*2450*/  SHF.R.S32.HI R8, RZ, 0x6, R7 ;  /* 0x00000006ff087819 */ /* 0x000fe40000011407 */
[----:B------:R-:W-:Y:S02]  /*2460*/  LOP3.LUT R7, R225, 0x38, R6, 0xf8, !PT ;  /* 0x00000038e1077812 */ /* 0x000fe400078ef806 */
[----:B------:R-:W-:Y:S01]  /*2470*/  LOP3.LUT R5, R227, 0x38, R10, 0xf8, !PT ;  /* 0x00000038e3057812 */ /* 0x000fe200078ef80a */
[----:B------:R-:W-:Y:S01]  /*2480*/  IMAD R136, R8, 0x1800, R229 ;  /* 0x0000180008887824 */ /* 0x000fe200078e02e5 */
[----:B------:R-:W-:-:S02]  /*2490*/  LEA.HI R14, R12, R11, RZ, 0x3 ;  /* 0x0000000b0c0e7211 */ /* 0x000fc400078f18ff */
[----:B------:R-:W-:Y:S02]  /*24a0*/  LOP3.LUT R22, R22, 0xfffffffe, RZ, 0xc0, !PT ;  /* 0xfffffffe16167812 */ /* 0x000fe400078ec0ff */
[----:B------:R-:W-:Y:S02]  /*24b0*/  LOP3.LUT R7, R7, R26, RZ, 0x3c, !PT ;  /* 0x0000001a07077212 */ /* 0x000fe400078e3cff */
[----:B------:R-:W-:Y:S02]  /*24c0*/  LOP3.LUT R5, R5, R228, RZ, 0x3c, !PT ;  /* 0x000000e405057212 */ /* 0x000fe400078e3cff */
[----:B------:R-:W-:Y:S02]  /*24d0*/  LEA.HI R11, R12, R11, RZ, 0x6 ;  /* 0x0000000b0c0b7211 */ /* 0x000fe400078f30ff */
[----:B------:R-:W-:Y:S01]  /*24e0*/  @P3 LOP3.LUT R22, R22, 0x1, RZ, 0xfc, !PT ;  /* 0x0000000116163812 */ /* 0x000fe200078efcff */
[----:B------:R-:W-:Y:S01]  /*24f0*/  IMAD.IADD R136, R136, 0x1, R5 ;  /* 0x0000000188887824 */ /* 0x000fe200078e0205 */
[----:B------:R-:W-:-:S02]  /*2500*/  SHF.R.S32.HI R13, RZ, 0x1f, R138 ;  /* 0x0000001fff0d7819 */ /* 0x000fc4000001148a */
[----:B------:R-:W-:Y:S02]  /*2510*/  LOP3.LUT R5, R225, 0x38, R10, 0xf8, !PT ;  /* 0x00000038e1057812 */ /* 0x000fe400078ef80a */
[----:B------:R-:W-:Y:S02]  /*2520*/  LOP3.LUT R22, R22, 0xfffffffb, RZ, 0xc0, !PT ;  /* 0xfffffffb16167812 */ /* 0x000fe400078ec0ff */
[----:B------:R-:W-:Y:S02]  /*2530*/  LOP3.LUT R5, R5, R26, RZ, 0x3c, !PT ;  /* 0x0000001a05057212 */ /* 0x000fe400078e3cff */
[----:B------:R-:W-:Y:S02]  /*2540*/  SHF.L.U64.HI R106, R90, 0x6, R91 ;  /* 0x000000065a6a7819 */ /* 0x000fe4000001025b */
[----:B------:R-:W-:Y:S02]  /*2550*/  SHF.L.U64.HI R104, R96, 0x6, R97 ;  /* 0x0000000660687819 */ /* 0x000fe40000010261 */
[----:B------:R-:W-:-:S02]  /*2560*/  SHF.R.S32.HI R114, RZ, 0x3, R6 ;  /* 0x00000003ff727819 */ /* 0x000fc40000011406 */
[----:B------:R-:W-:Y:S02]  /*2570*/  SHF.R.S32.HI R113, RZ, 0x3, R10 ;  /* 0x00000003ff717819 */ /* 0x000fe4000001140a */
[----:B------:R-:W-:Y:S02]  /*2580*/  IADD3 R126, R126, R27, RZ ;  /* 0x0000001b7e7e7210 */ /* 0x000fe40007ffe0ff */
[----:B------:R-:W-:Y:S02]  /*2590*/  LEA.HI R141, R141, 0x8, RZ, 0x19 ;  /* 0x000000088d8d7811 */ /* 0x000fe400078fc8ff */
[----:B------:R-:W-:Y:S02]  /*25a0*/  SHF.L.U32 R121, R121, 0x1, RZ ;  /* 0x0000000179797819 */ /* 0x000fe400000006ff */
[----:B------:R-:W-:Y:S01]  /*25b0*/  SHF.R.S32.HI R112, RZ, 0x3, R14 ;  /* 0x00000003ff707819 */ /* 0x000fe2000001140e */
[--C-:B--2---:R-:W-:Y:S01]  /*25c0*/  IMAD R134, R4, 0x1800, R28.reuse ;  /* 0x0000180004867824 */ /* 0x104fe200078e021c */
[----:B------:R-:W-:Y:S01]  /*25d0*/  LOP3.LUT R4, R3, R228, RZ, 0x3c, !PT ;  /* 0x000000e403047212 */ /* 0x000fe200078e3cff */
[----:B------:R-:W-:Y:S01]  /*25e0*/  IMAD R132, R8, 0x1800, R28 ;  /* 0x0000180008847824 */ /* 0x000fe200078e021c */
[----:B------:R-:W-:Y:S01]  /*25f0*/  LOP3.LUT R3, R227, 0x38, R14, 0xf8, !PT ;  /* 0x00000038e3037812 */ /* 0x000fe200078ef80e */
[----:B------:R-:W-:Y:S01]  /*2600*/  IMAD.IADD R134, R134, 0x1, R7 ;  /* 0x0000000186867824 */ /* 0x000fe200078e0207 */
[----:B---3--:R-:W-:Y:S01]  /*2610*/  LOP3.LUT P2, RZ, R21, 0x4, RZ, 0xc0, !PT ;  /* 0x0000000415ff7812 */ /* 0x008fe2000784c0ff */
[----:B------:R-:W-:Y:S01]  /*2620*/  IMAD.IADD R137, R137, 0x1, R4 ;  /* 0x0000000189897824 */ /* 0x000fe200078e0204 */
[----:B------:R-:W-:Y:S01]  /*2630*/  SHF.R.S32.HI R4, RZ, 0x6, R11 ;  /* 0x00000006ff047819 */ /* 0x000fe2000001140b */
[----:B------:R-:W-:Y:S01]  /*2640*/  IMAD.IADD R132, R132, 0x1, R5 ;  /* 0x0000000184847824 */ /* 0x000fe200078e0205 */
[----:B------:R-:W-:Y:S01]  /*2650*/  LOP3.LUT R7, R225, 0x38, R14, 0xf8, !PT ;  /* 0x00000038e1077812 */ /* 0x000fe200078ef80e */
[----:B----4-:R-:W-:Y:S01]  /*2660*/  IMAD R111, R20, 0x40, R218 ;  /* 0x00000040146f7824 */ /* 0x010fe200078e02da */
[----:B------:R-:W-:Y:S01]  /*2670*/  LOP3.LUT R5, R227, 0x18, R16, 0xf8, !PT ;  /* 0x00000018e3057812 */ /* 0x000fe200078ef810 */
[C---:B------:R-:W-:Y:S01]  /*2680*/  IMAD R133, R4.reuse, 0x1800, R229 ;  /* 0x0000180004857824 */ /* 0x040fe200078e02e5 */
[----:B------:R-:W-:Y:S01]  /*2690*/  LOP3.LUT R7, R7, R26, RZ, 0x3c, !PT ;  /* 0x0000001a07077212 */ /* 0x000fe200078e3cff */
[----:B------:R-:W-:Y:S01]  /*26a0*/  IMAD R130, R4, 0x1800, R28 ;  /* 0x0000180004827824 */ /* 0x000fe200078e021c */
[----:B------:R-:W-:Y:S01]  /*26b0*/  LOP3.LUT R4, R3, R228, RZ, 0x3c, !PT ;  /* 0x000000e403047212 */ /* 0x000fe200078e3cff */
[----:B------:R-:W-:-:S02]  /*26c0*/  IMAD R3, R13, R96, RZ ;  /* 0x000000600d037224 */ /* 0x000fc400078e02ff */
[----:B------:R-:W-:Y:S01]  /*26d0*/  IMAD R13, R13, R90, RZ ;  /* 0x0000005a0d0d7224 */ /* 0x000fe200078e02ff */
[----:B------:R-:W-:Y:S01]  /*26e0*/  @P2 LOP3.LUT R22, R22, 0x4, RZ, 0xfc, !PT ;  /* 0x0000000416162812 */ /* 0x000fe200078efcff */
[----:B------:R-:W-:Y:S01]  /*26f0*/  IMAD.IADD R130, R130, 0x1, R7 ;  /* 0x0000000182827824 */ /* 0x000fe200078e0207 */
[----:B------:R-:W-:Y:S01]  /*2700*/  ISETP.GE.AND P2, PT, R192, UR4, PT ;  /* 0x00000004c0007c0c */ /* 0x000fe2000bf46270 */
[----:B------:R-:W-:Y:S01]  /*2710*/  IMAD R7, R91, 0x60, RZ ;  /* 0x000000605b077824 */ /* 0x000fe200078e02ff */
[----:B------:R-:W-:Y:S01]  /*2720*/  IADD3 R133, R133, R4, RZ ;  /* 0x0000000485857210 */ /* 0x000fe20007ffe0ff */
[----:B------:R-:W-:Y:S01]  /*2730*/  IMAD R13, R138, R91, R13 ;  /* 0x0000005b8a0d7224 */ /* 0x000fe200078e020d */
[----:B------:R-:W-:Y:S01]  /*2740*/  SEL R8, RZ, 0x20, P2 ;  /* 0x00000020ff087807 */ /* 0x000fe20001000000 */
[----:B------:R-:W-:Y:S01]  /*2750*/  IMAD.WIDE.U32 R90, R90, 0x60, RZ ;  /* 0x000000605a5a7825 */ /* 0x000fe200078e00ff */
[----:B------:R-:W-:Y:S02]  /*2760*/  LOP3.LUT R4, R5, R228, RZ, 0x3c, !PT ;  /* 0x000000e405047212 */ /* 0x000fe400078e3cff */
[----:B------:R-:W-:Y:S01]  /*2770*/  LOP3.LUT R5, R6, 0xfffffff8, RZ, 0xc0, !PT ;  /* 0xfffffff806057812 */ /* 0x000fe200078ec0ff */
[----:B------:R-:W-:Y:S01]  /*2780*/  IMAD R89, R138, R97, R3 ;  /* 0x000000618a597224 */ /* 0x000fe200078e0203 */
[----:B------:R-:W-:Y:S01]  /*2790*/  LOP3.LUT R26, R9, R8, RZ, 0xfc, !PT ;  /* 0x00000008091a7212 */ /* 0x000fe200078efcff */
[----:B------:R-:W-:Y:S01]  /*27a0*/  IMAD.IADD R128, R91, 0x1, R7 ;  /* 0x000000015b807824 */ /* 0x000fe200078e0207 */
[----:B------:R-:W-:Y:S01]  /*27b0*/  LOP3.LUT R6, R10, 0xfffffff8, RZ, 0xc0, !PT ;  /* 0xfffffff80a067812 */ /* 0x000fe200078ec0ff */
[----:B------:R-:W-:Y:S01]  /*27c0*/  IMAD.WIDE.U32 R96, R96, 0x60, RZ ;  /* 0x0000006060607825 */ /* 0x000fe200078e00ff */
[----:B------:R-:W-:-:S02]  /*27d0*/  LOP3.LUT R7, R14, 0xfffffff8, RZ, 0xc0, !PT ;  /* 0xfffffff80e077812 */ /* 0x000fc400078ec0ff */
[----:B------:R-:W-:Y:S01]  /*27e0*/  LOP3.LUT R8, R9, 0x1, RZ, 0xc0, !PT ;  /* 0x0000000109087812 */ /* 0x000fe200078ec0ff */
[----:B------:R-:W-:Y:S01]  /*27f0*/  IMAD.IADD R129, R229, 0x1, R4 ;  /* 0x00000001e5817824 */ /* 0x000fe200078e0204 */
[C---:B------:R-:W-:Y:S01]  /*2800*/  LOP3.LUT R9, R26.reuse, 0x2, RZ, 0xc0, !PT ;  /* 0x000000021a097812 */ /* 0x040fe200078ec0ff */
[----:B------:R-:W-:Y:S01]  /*2810*/  IMAD.IADD R103, R101, 0x1, R89 ;  /* 0x0000000165677824 */ /* 0x000fe200078e0259 */
[C---:B------:R-:W-:Y:S01]  /*2820*/  LOP3.LUT R10, R26.reuse, 0x4, RZ, 0xc0, !PT ;  /* 0x000000041a0a7812 */ /* 0x040fe200078ec0ff */
[----:B------:R-:W-:Y:S01]  /*2830*/  IMAD.IADD R127, R97, 0x1, R127 ;  /* 0x00000001617f7824 */ /* 0x000fe200078e027f */
[C---:B------:R-:W-:Y:S01]  /*2840*/  LOP3.LUT R20, R26.reuse, 0x8, RZ, 0xc0, !PT ;  /* 0x000000081a147812 */ /* 0x040fe200078ec0ff */
[----:B------:R-:W-:Y:S01]  /*2850*/  IMAD.IADD R102, R95, 0x1, R13 ;  /* 0x000000015f667824 */ /* 0x000fe200078e020d */
[----:B------:R-:W-:Y:S01]  /*2860*/  LOP3.LUT R21, R26, 0x10, RZ, 0xc0, !PT ;  /* 0x000000101a157812 */ /* 0x000fe200078ec0ff */
[----:B------:R-:W-:Y:S01]  /*2870*/  IMAD.IADD R4, R13, 0x1, R93 ;  /* 0x000000010d047824 */ /* 0x000fe200078e025d */
[----:B------:R-:W-:-:S02]  /*2880*/  SHF.R.S32.HI R3, RZ, 0x1f, R30 ;  /* 0x0000001fff037819 */ /* 0x000fc4000001141e */
[----:B------:R-:W-:Y:S02]  /*2890*/  IADD3 R89, R89, R99, RZ ;  /* 0x0000006359597210 */ /* 0x000fe40007ffe0ff */
[----:B------:R-:W-:Y:S02]  /*28a0*/  SHF.R.S32.HI R110, RZ, 0x1f, R5 ;  /* 0x0000001fff6e7819 */ /* 0x000fe40000011405 */
[----:B------:R-:W-:Y:S02]  /*28b0*/  SHF.R.S32.HI R125, RZ, 0x1f, R0 ;  /* 0x0000001fff7d7819 */ /* 0x000fe40000011400 */
[----:B------:R-:W-:Y:S02]  /*28c0*/  SHF.R.S32.HI R109, RZ, 0x1f, R6 ;  /* 0x0000001fff6d7819 */ /* 0x000fe40000011406 */
[----:B------:R-:W-:Y:S02]  /*28d0*/  SHF.R.S32.HI R108, RZ, 0x1f, R7 ;  /* 0x0000001fff6c7819 */ /* 0x000fe40000011407 */
[----:B------:R-:W-:-:S07]  /*28e0*/  LOP3.LUT R26, R26, 0x20, RZ, 0xc0, !PT ;  /* 0x000000201a1a7812 */ /* 0x000fce00078ec0ff */
.L_x_1690:
[----:B--2---:R-:W2:Y:S01]  /*28f0*/  LDL R33, [R1+0x48] ;  /* 0x0000480001217983 */ /* 0x004ea20000100800 */
[----:B------:R-:W0:Y:S01]  /*2900*/  LDC R31, c[0x0][0x430] ;  /* 0x00010c00ff1f7b82 */ /* 0x000e220000000800 */
[----:B------:R-:W-:Y:S02]  /*2910*/  VIADD R24, R24, 0xffffffff ;  /* 0xffffffff18187836 */ /* 0x000fe40000000000 */
[----:B------:R-:W-:Y:S02]  /*2920*/  IMAD.MOV.U32 R27, RZ, RZ, RZ ;  /* 0x000000ffff1b7224 */ /* 0x000fe400078e00ff */
[----:B------:R-:W-:-:S03]  /*2930*/  IMAD R12, R24, 0x60, R111 ;  /* 0x00000060180c7824 */ /* 0x000fc600078e026f */
[----:B------:R-:W1:Y:S01]  /*2940*/  LDC R120, c[0x0][0x3f4] ;  /* 0x0000fd00ff787b82 */ /* 0x000e620000000800 */
[----:B------:R-:W-:Y:S01]  /*2950*/  IMAD.IADD R34, R126, 0x1, R12 ;  /* 0x000000017e227824 */ /* 0x000fe200078e020c */
[----:B------:R-:W-:-:S04]  /*2960*/  ISETP.GE.AND P2, PT, R12, R25, PT ;  /* 0x000000190c00720c */ /* 0x000fc80003f46270 */
[----:B------:R-:W-:Y:S02]  /*2970*/  ISETP.GT.OR P2, PT, R111, 0x5f, P2 ;  /* 0x0000005f6f00780c */ /* 0x000fe40001744670 */
[----:B------:R-:W-:Y:S02]  /*2980*/  MOV R28, R34 ;  /* 0x00000022001c7202 */ /* 0x000fe40000000f00 */
[----:B0-----:R-:W-:-:S09]  /*2990*/  ISETP.NE.AND P3, PT, R31, 0x1, PT ;  /* 0x000000011f00780c */ /* 0x001fd20003f65270 */
[----:B------:R-:W0:Y:S08]  /*29a0*/  @!P2 LDC.64 R14, c[0x0][0x428] ;  /* 0x00010a00ff0eab82 */ /* 0x000e300000000a00 */
[----:B---3--:R-:W3:Y:S08]  /*29b0*/  @!P2 LDC.64 R12, c[0x0][0x418] ;  /* 0x00010600ff0cab82 */ /* 0x008ef00000000a00 */
[----:B----4-:R-:W4:Y:S08]  /*29c0*/  @P3 LDC R11, c[0x0][0x434] ;  /* 0x00010d00ff0b3b82 */ /* 0x010f300000000800 */
        /* <DEDUP_REMOVED lines=13> */
[----:B------:R-:W-:Y:S01]  /*2aa0*/  LOP3.LUT R22, R22, 0xfffffffd, RZ, 0xc0, !PT ;  /* 0xfffffffd16167812 */ /* 0x000fe200078ec0ff */
[----:B------:R-:W-:Y:S01]  /*2ab0*/  IMAD.MOV R28, RZ, RZ, -R28 ;  /* 0x000000ffff1c7224 */ /* 0x000fe200078e0a1c */
[----:B------:R-:W-:Y:S05]  /*2ac0*/  YIELD ;  /* 0x0000000000007946 */ /* 0x000fea0003800000 */
[----:B------:R-:W-:Y:S01]  /*2ad0*/  VIADD R32, R14, 0x20 ;  /* 0x000000200e207836 */ /* 0x000fe20000000000 */
[----:B------:R-:W-:Y:S01]  /*2ae0*/  BSSY B0, `(.L_x_1585) ;  /* 0x0000779000007945 */ /* 0x000fe20003800000 */
[----:B------:R-:W-:-:S02]  /*2af0*/  IMAD R28, R31, R28, R34 ;  /* 0x0000001c1f1c7224 */ /* 0x000fc400078e0222 */
[----:B------:R-:W-:Y:S01]  /*2b00*/  @P2 LOP3.LUT R22, R22, 0x2, RZ, 0xfc, !PT ;  /* 0x0000000216162812 */ /* 0x000fe200078efcff */
[----:B------:R-:W-:Y:S01]  /*2b10*/  IMAD R29, R14, 0x2, R115 ;  /* 0x000000020e1d7824 */ /* 0x000fe200078e0273 */
[----:B------:R-:W-:Y:S02]  /*2b20*/  ISETP.GE.AND P2, PT, R120, 0x1, PT ;  /* 0x000000017800780c */ /* 0x000fe40003f46270 */
[----:B--2---:R-:W-:-:S13]  /*2b30*/  LOP3.LUT P4, RZ, R33, 0x4, RZ, 0xc0, !PT ;  /* 0x0000000421ff7812 */ /* 0x004fda000788c0ff */
[----:B------:R-:W-:-:S05]  /*2b40*/  @P4 IADD3 R32, R14, -0x20, RZ ;  /* 0xffffffe00e204810 */ /* 0x000fca0007ffe0ff */
[----:B------:R-:W-:Y:S01]  /*2b50*/  IMAD R31, R32, 0x2, R115 ;  /* 0x00000002201f7824 */ /* 0x000fe200078e0273 */
[----:B0-----:R-:W-:Y:S06]  /*2b60*/  @!P2 BRA `(.L_x_1586) ;  /* 0x0000006c00e4a947 */ /* 0x001fec0003800000 */
        /* <DEDUP_REMOVED lines=18> */
[----:B------:R-:W-:Y:S02]  /*2c90*/  IMAD R14, R127, R24, RZ ;  /* 0x000000187f0e7224 */ /* 0x000fe400078e02ff */
[----:B------:R-:W-:Y:S02]  /*2ca0*/  IMAD.IADD R13, R13, 0x1, R15 ;  /* 0x000000010d0d7824 */ /* 0x000fe400078e020f */
[----:B------:R-:W-:Y:S02]  /*2cb0*/  IMAD R15, R3, UR4, RZ ;  /* 0x00000004030f7c24 */ /* 0x000fe4000f8e02ff */
[C---:B------:R-:W-:Y:S02]  /*2cc0*/  IMAD R33, R11.reuse, R96, R14 ;  /* 0x000000600b217224 */ /* 0x040fe400078e020e */
[----:B------:R-:W-:Y:S02]  /*2cd0*/  IMAD R35, R11, R90, R32 ;  /* 0x0000005a0b237224 */ /* 0x000fe400078e0220 */
[----:B------:R-:W-:-:S02]  /*2ce0*/  IMAD R11, R30, UR5, R15 ;  /* 0x000000051e0b7c24 */ /* 0x000fc4000f8e020f */
[----:B------:R-:W-:Y:S01]  /*2cf0*/  IMAD.WIDE.U32 R118, R30, UR4, R12 ;  /* 0x000000041e767c25 */ /* 0x000fe2000f8e000c */
[----:B------:R-:W-:-:S03]  /*2d00*/  ULDC.64 UR4, c[0x0][0x2e8] ;  /* 0x0000ba0000047ab9 */ /* 0x000fc60000000a00 */
[-C--:B------:R-:W-:Y:S01]  /*2d10*/  IMAD.WIDE.U32 R14, R96, R24.reuse, RZ ;  /* 0x00000018600e7225 */ /* 0x080fe200078e00ff */
[----:B------:R-:W-:Y:S02]  /*2d20*/  IADD3 R11, R119, R11, RZ ;  /* 0x0000000b770b7210 */ /* 0x000fe40007ffe0ff */
[----:B------:R-:W-:Y:S01]  /*2d30*/  LEA R119, P3, R118, UR4, 0x1 ;  /* 0x0000000476777c11 */ /* 0x000fe2000f8608ff */
[----:B------:R-:W-:-:S03]  /*2d40*/  IMAD.WIDE.U32 R12, R90, R24, RZ ;  /* 0x000000185a0c7225 */ /* 0x000fc600078e00ff */
[----:B------:R-:W-:Y:S01]  /*2d50*/  LEA.HI.X R118, R118, UR5, R11, 0x1, P3 ;  /* 0x0000000576767c11 */ /* 0x000fe200098f0c0b */
[----:B------:R-:W-:Y:S02]  /*2d60*/  IMAD.IADD R11, R15, 0x1, R33 ;  /* 0x000000010f0b7824 */ /* 0x000fe400078e0221 */
        /* <DEDUP_REMOVED lines=58> */
.L_x_1589:
[----:B------:R-:W-:Y:S05]  /*3110*/  BSYNC B1 ;  /* 0x0000000000017941 */ /* 0x000fea0003800000 */
.L_x_1588:
        /* <DEDUP_REMOVED lines=57> */
.L_x_1591:
[----:B------:R-:W-:Y:S05]  /*34b0*/  BSYNC B1 ;  /* 0x0000000000017941 */ /* 0x000fea0003800000 */
.L_x_1590:
[----:B------:R-:W2:Y:S01]  /*34c0*/  LDL R11, [R1+0x38] ;  /* 0x00003800010b7983 */ /* 0x000ea20000100800 */
[----:B0-----:R-:W-:Y:S01]  /*34d0*/  IMAD.MOV.U32 R12, RZ, RZ, R61 ;  /* 0x000000ffff0c7224 */ /* 0x001fe200078e003d */
[----:B------:R-:W-:Y:S01]  /*34e0*/  PRMT R147, R81, 0x5410, R82 ;  /* 0x0000541051937816 */ /* 0x000fe20000000052 */
[----:B------:R-:W-:Y:S02]  /*34f0*/  IMAD.MOV.U32 R13, RZ, RZ, R68 ;  /* 0x000000ffff0d7224 */ /* 0x000fe400078e0044 */
[----:B------:R-:W-:-:S05]  /*3500*/  IMAD.MOV.U32 R14, RZ, RZ, R69 ;  /* 0x000000ffff0e7224 */ /* 0x000fca00078e0045 */
[----:B------:R-:W-:Y:S01]  /*3510*/  PRMT R160, R13, 0x5410, R14 ;  /* 0x000054100da07816 */ /* 0x000fe2000000000e */
[----:B------:R-:W-:Y:S02]  /*3520*/  IMAD.MOV.U32 R13, RZ, RZ, R76 ;  /* 0x000000ffff0d7224 */ /* 0x000fe400078e004c */
[----:B------:R-:W-:-:S05]  /*3530*/  IMAD.MOV.U32 R14, RZ, RZ, R77 ;  /* 0x000000ffff0e7224 */ /* 0x000fca00078e004d */
[----:B------:R-:W-:Y:S01]  /*3540*/  PRMT R153, R13, 0x5410, R14 ;  /* 0x000054100d997816 */ /* 0x000fe2000000000e */
[----:B------:R-:W-:Y:S01]  /*3550*/  IMAD.MOV.U32 R14, RZ, RZ, R63 ;  /* 0x000000ffff0e7224 */ /* 0x000fe200078e003f */
[----:B------:R-:W-:-:S04]  /*3560*/  MOV R13, R62 ;  /* 0x0000003e000d7202 */ /* 0x000fc80000000f00 */
[----:B------:R-:W-:Y:S01]  /*3570*/  PRMT R157, R13, 0x5410, R14 ;  /* 0x000054100d9d7816 */ /* 0x000fe2000000000e */
[----:B------:R-:W-:Y:S01]  /*3580*/  IMAD.MOV.U32 R13, RZ, RZ, R70 ;  /* 0x000000ffff0d7224 */ /* 0x000fe200078e0046 */
[----:B------:R-:W-:-:S04]  /*3590*/  MOV R14, R71 ;  /* 0x00000047000e7202 */ /* 0x000fc80000000f00 */
[----:B------:R-:W-:Y:S01]  /*35a0*/  PRMT R162, R13, 0x5410, R14 ;  /* 0x000054100da27816 */ /* 0x000fe2000000000e */
[----:B------:R-:W-:Y:S02]  /*35b0*/  IMAD.MOV.U32 R13, RZ, RZ, R78 ;  /* 0x000000ffff0d7224 */ /* 0x000fe400078e004e */
[----:B------:R-:W-:-:S05]  /*35c0*/  IMAD.MOV.U32 R14, RZ, RZ, R79 ;  /* 0x000000ffff0e7224 */ /* 0x000fca00078e004f */
[----:B------:R-:W-:Y:S01]  /*35d0*/  PRMT R164, R13, 0x5410, R14 ;  /* 0x000054100da47816 */ /* 0x000fe2000000000e */
[----:B-----5:R-:W-:Y:S02]  /*35e0*/  IMAD.MOV.U32 R13, RZ, RZ, R36 ;  /* 0x000000ffff0d7224 */ /* 0x020fe400078e0024 */
        /* <DEDUP_REMOVED lines=16> */
[----:B------:R-:W-:Y:S02]  /*36f0*/  PRMT R145, R14, 0x5410, R13 ;  /* 0x000054100e917816 */ /* 0x000fe4000000000d */
[----:B--2---:R-:W-:Y:S01]  /*3700*/  R2UR UR4, R11 ;  /* 0x000000000b0472ca */ /* 0x004fe200000e0000 */
[----:B------:R-:W-:-:S05]  /*3710*/  IMAD.MOV.U32 R11, RZ, RZ, R60 ;  /* 0x000000ffff0b7224 */ /* 0x000fca00078e003c */
[----:B------:R-:W-:Y:S01]  /*3720*/  PRMT R156, R11, 0x5410, R12 ;  /* 0x000054100b9c7816 */ /* 0x000fe2000000000c */
[----:B------:R-:W-:Y:S01]  /*3730*/  IMAD.MOV.U32 R12, RZ, RZ, R65 ;  /* 0x000000ffff0c7224 */ /* 0x000fe200078e0041 */
[----:B------:R-:W-:-:S04]  /*3740*/  MOV R11, R64 ;  /* 0x00000040000b7202 */ /* 0x000fc80000000f00 */
[----:B------:R-:W-:Y:S01]  /*3750*/  PRMT R158, R12, 0x5410, R11 ;  /* 0x000054100c9e7816 */ /* 0x000fe2000000000b */
[----:B------:R-:W-:Y:S01]  /*3760*/  IMAD.MOV.U32 R11, RZ, RZ, R72 ;  /* 0x000000ffff0b7224 */ /* 0x000fe200078e0048 */
[----:B------:R-:W-:Y:S01]  /*3770*/  MOV R12, R73 ;  /* 0x00000049000c7202 */ /* 0x000fe20000000f00 */
[----:B------:R-:W-:-:S03]  /*3780*/  UISETP.NE.AND UP0, UPT, UR4, 0x3, UPT ;  /* 0x000000030400788c */ /* 0x000fc6000bf05270 */
[----:B------:R-:W-:Y:S01]  /*3790*/  PRMT R161, R11, 0x5410, R12 ;  /* 0x000054100ba17816 */ /* 0x000fe2000000000c */
[----:B------:R-:W-:Y:S02]  /*37a0*/  IMAD.MOV.U32 R11, RZ, RZ, R58 ;  /* 0x000000ffff0b7224 */ /* 0x000fe400078e003a */
[----:B------:R-:W-:Y:S01]  /*37b0*/  IMAD.MOV.U32 R12, RZ, RZ, R59 ;  /* 0x000000ffff0c7224 */ /* 0x000fe200078e003b */
[----:B------:R-:W-:-:S04]  /*37c0*/  PLOP3.LUT P2, PT, PT, PT, UP0, 0x80, 0x0 ;  /* 0x000000000000781c */ /* 0x000fc80003f4f008 */
        /* <DEDUP_REMOVED lines=25> */
[----:B------:R-:W-:Y:S06]  /*3960*/  @!P2 BRA `(.L_x_1592) ;  /* 0x000000000004a947 */ /* 0x000fec0003800000 */
[----:B------:R-:W-:Y:S01]  /*3970*/  BPT.TRAP 0x1 ;  /* 0x000000040000795c */ /* 0x000fe20000300000 */
.L_x_1592:
[----:B------:R-:W-:Y:S01]  /*3980*/  IMAD R87, R18, 0x8, R2 ;  /* 0x0000000812577824 */ /* 0x000fe200078e0202 */
[----:B------:R-:W-:Y:S01]  /*3990*/  SHF.L.U32 R88, R219, 0x1f, RZ ;  /* 0x0000001fdb587819 */ /* 0x000fe200000006ff */
[----:B------:R-:W-:Y:S03]  /*39a0*/  BSSY B1, `(.L_x_1593) ;  /* 0x0000003000017945 */ /* 0x000fe60003800000 */
[----:B------:R-:W0:Y:S02]  /*39b0*/  SYNCS.PHASECHK.TRANS64.TRYWAIT P5, [R87+URZ+0x30890], R88 ;  /* 0x03089058570075a7 */ /* 0x000e2400080a017f */
[----:B0-----:R-:W-:Y:S05]  /*39c0*/  @!P5 BRA `(.L_x_1594) ;  /* 0x000002740084d947 */ /* 0x001fea0003800000 */
.L_x_2010:
[----:B------:R-:W-:Y:S05]  /*39d0*/  BSYNC B1 ;  /* 0x0000000000017941 */ /* 0x000fea0003800000 */
.L_x_1593:
[----:B------:R-:W-:-:S03]  /*39e0*/  UMOV UR4, 0xffffffff ;  /* 0xffffffff00047882 */ /* 0x000fc60000000000 */
[----:B------:R-:W-:Y:S05]  /*39f0*/  BRA.DIV UR4, `(.L_x_1595) ;  /* 0x00000276048c7947 */ /* 0x000fea000b800000 */
[----:B------:R1:W2:Y:S04]  /*3a00*/  SHFL.IDX PT, R82, R118, RZ, 0x1c1f ;  /* 0x001c1fff76527589 */ /* 0x0002a800000e0000 */
[----:B------:R1:W3:Y:S02]  /*3a10*/  SHFL.IDX PT, R83, R119, RZ, 0x1c1f ;  /* 0x001c1fff77537589 */ /* 0x0002e400000e0000 */
.L_x_2014:
        /* <DEDUP_REMOVED lines=12> */
[--C-:B0-----:R-:W-:Y:S01]  /*3ae0*/  HADD2.F32 R150, -RZ, R13.reuse.H1_H1 ;  /* 0x3000000dff967230 */ /* 0x101fe20000004100 */
[--C-:B------:R-:W-:Y:S01]  /*3af0*/  SHF.R.U64 R78, R78, 0x10, R79.reuse ;  /* 0x000000104e4e7819 */ /* 0x100fe2000000124f */
[----:B------:R-:W-:Y:S01]  /*3b00*/  HADD2.F32 R154, -RZ, R13.H0_H0 ;  /* 0x2000000dff9a7230 */ /* 0x000fe20000004100 */
[----:B------:R-:W-:Y:S01]  /*3b10*/  SHF.R.U32.HI R149, RZ, 0x10, R79 ;  /* 0x00000010ff957819 */ /* 0x000fe2000001164f */
[----:B------:R-:W-:Y:S01]  /*3b20*/  HADD2.F32 R152, -RZ, R15.H0_H0 ;  /* 0x2000000fff987230 */ /* 0x000fe20000004100 */
[----:B------:R-:W-:Y:S01]  /*3b30*/  SHF.R.U32.HI R76, RZ, 0x10, R77 ;  /* 0x00000010ff4c7819 */ /* 0x000fe2000001164d */
[----:B------:R-:W-:Y:S02]  /*3b40*/  HADD2.F32 R77, -RZ, R11.H0_H0 ;  /* 0x2000000bff4d7230 */ /* 0x000fe40000004100 */
[----:B------:R-:W-:Y:S02]  /*3b50*/  HADD2.F32 R79, -RZ, R78.H0_H0 ;  /* 0x2000004eff4f7230 */ /* 0x000fe40000004100 */
[----:B------:R-:W-:-:S02]  /*3b60*/  HADD2.F32 R11, -RZ, R149.H0_H0 ;  /* 0x20000095ff0b7230 */ /* 0x000fc40000004100 */
[----:B------:R-:W-:Y:S02]  /*3b70*/  HADD2.F32 R78, -RZ, R15.H1_H1 ;  /* 0x3000000fff4e7230 */ /* 0x000fe40000004100 */
[-C--:B------:R-:W-:Y:S01]  /*3b80*/  FMUL.FTZ R149, R150, R79.reuse ;  /* 0x0000004f96957220 */ /* 0x080fe20000410000 */
[----:B------:R-:W-:Y:S02]  /*3b90*/  HADD2.F32 R15, -RZ, R76.H0_H0 ;  /* 0x2000004cff0f7230 */ /* 0x000fe40000004100 */
[----:B------:R-:W-:Y:S01]  /*3ba0*/  FMUL.FTZ R151, R154, R79 ;  /* 0x0000004f9a977220 */ /* 0x000fe20000410000 */
[-C--:B------:R-:W-:Y:S01]  /*3bb0*/  FMUL.FTZ R79, R152, R11.reuse ;  /* 0x0000000b984f7220 */ /* 0x080fe20000410000 */
[----:B------:R-:W-:Y:S01]  /*3bc0*/  FMUL.FTZ R13, R78, R11 ;  /* 0x0000000b4e0d7220 */ /* 0x000fe20000410000 */
        /* <DEDUP_REMOVED lines=9> */
[----:B------:R-:W-:Y:S01]  /*3c60*/  FMUL.FTZ R149, R150, R77 ;  /* 0x0000004d96957220 */ /* 0x000fe20000410000 */
[--C-:B------:R-:W-:Y:S02]  /*3c70*/  HADD2.F32 R12, -RZ, R14.reuse.H1_H1 ;  /* 0x3000000eff0c7230 */ /* 0x100fe40000004100 */
[----:B------:R-:W-:-:S02]  /*3c80*/  HADD2.F32 R14, -RZ, R14.H0_H0 ;  /* 0x2000000eff0e7230 */ /* 0x000fc40000004100 */
[--C-:B------:R-:W-:Y:S02]  /*3c90*/  HADD2.F32 R79, -RZ, R153.reuse.H0_H0 ;  /* 0x20000099ff4f7230 */ /* 0x100fe40000004100 */
[----:B------:R-:W-:Y:S02]  /*3ca0*/  HADD2.F32 R151, -RZ, R153.H1_H1 ;  /* 0x30000099ff977230 */ /* 0x000fe40000004100 */
[----:B------:R-:W-:Y:S01]  /*3cb0*/  FMUL.FTZ R153, R152, R77 ;  /* 0x0000004d98997220 */ /* 0x000fe20000410000 */
[-C--:B------:R-:W-:Y:S01]  /*3cc0*/  FMUL.FTZ R77, R12, R15.reuse ;  /* 0x0000000f0c4d7220 */ /* 0x080fe20000410000 */
[----:B------:R-:W-:Y:S01]  /*3cd0*/  FMUL.FTZ R15, R14, R15 ;  /* 0x0000000f0e0f7220 */ /* 0x000fe20000410000 */
[-C--:B------:R-:W-:Y:S01]  /*3ce0*/  FFMA.FTZ R149, R152, R79.reuse, -R149 ;  /* 0x0000004f98957223 */ /* 0x080fe20000010895 */
[----:B------:R-:W-:Y:S01]  /*3cf0*/  FFMA.FTZ R150, R150, R79, R153 ;  /* 0x0000004f96967223 */ /* 0x000fe20000010099 */
[-C--:B------:R-:W-:Y:S01]  /*3d00*/  FFMA.FTZ R77, R14, R151.reuse, -R77 ;  /* 0x000000970e4d7223 */ /* 0x080fe2000001084d */
[----:B------:R-:W-:Y:S01]  /*3d10*/  FFMA.FTZ R12, R12, R151, R15 ;  /* 0x000000970c0c7223 */ /* 0x000fe2000001000f */
[----:B------:R-:W-:Y:S01]  /*3d20*/  F2FP.F16.F32.PACK_AB R15, R78, R13 ;  /* 0x0000000d4e0f723e */ /* 0x000fe200000000ff */
[----:B------:R-:W-:Y:S01]  /*3d30*/  IMAD.MOV.U32 R13, RZ, RZ, R11 ;  /* 0x000000ffff0d7224 */ /* 0x000fe200078e000b */
[----:B------:R-:W-:-:S02]  /*3d40*/  F2FP.F16.F32.PACK_AB R150, R150, R149 ;  /* 0x000000959696723e */ /* 0x000fc400000000ff */
[----:B------:R-:W-:Y:S02]  /*3d50*/  F2FP.F16.F32.PACK_AB R14, R12, R77 ;  /* 0x0000004d0c0e723e */ /* 0x000fe400000000ff */
[----:B------:R-:W-:-:S07]  /*3d60*/  MOV R12, R150 ;  /* 0x00000096000c7202 */ /* 0x000fce0000000f00 */
.L_x_1601:
[----:B------:R-:W-:Y:S05]  /*3d70*/  BSYNC B3 ;  /* 0x0000000000037941 */ /* 0x000fea0003800000 */
.L_x_1600:
[----:B0-----:R4:W-:Y:S02]  /*3d80*/  ST.E.128 desc[UR60][R80.64], R12 ;  /* 0x0000000c50007985 */ /* 0x0019e4000c101d3c */
.L_x_1599:
[----:B------:R-:W-:Y:S05]  /*3d90*/  BSYNC B2 ;  /* 0x0000000000027941 */ /* 0x000fea0003800000 */
.L_x_1598:
[----:B------:R-:W-:Y:S01]  /*3da0*/  ISETP.NE.AND P3, PT, R9, RZ, PT ;  /* 0x000000ff0900720c */ /* 0x000fe20003f65270 */
[----:B------:R-:W-:-:S12]  /*3db0*/  BSSY B2, `(.L_x_1602) ;  /* 0x0000036000027945 */ /* 0x000fd80003800000 */
[----:B------:R-:W-:Y:S05]  /*3dc0*/  @!P3 BRA `(.L_x_1603) ;  /* 0x0000000000d0b947 */ /* 0x000fea0003800000 */
[----:B----4-:R4:W0:Y:S01]  /*3dd0*/  LDS.128 R12, [R31+0x1e000] ;  /* 0x01e000001f0c7984 */ /* 0x0108220000000c00 */
[----:B------:R-:W-:Y:S01]  /*3de0*/  ISETP.GE.AND P3, PT, R223, R120, PT ;  /* 0x00000078df00720c */ /* 0x000fe20003f66270 */
[----:B------:R-:W-:Y:S01]  /*3df0*/  IMAD.SHL.U32 R11, R201, 0x8, RZ ;  /* 0x00000008c90b7824 */ /* 0x000fe200078e00ff */
[----:B------:R-:W-:Y:S01]  /*3e00*/  BSSY B3, `(.L_x_1604) ;  /* 0x000002f000037945 */ /* 0x000fe20003800000 */
[----:B---3--:R-:W-:Y:S02]  /*3e10*/  IMAD.MOV.U32 R76, RZ, RZ, R83 ;  /* 0x000000ffff4c7224 */ /* 0x008fe400078e0053 */
[----:B--2---:R-:W-:Y:S02]  /*3e20*/  IMAD.MOV.U32 R77, RZ, RZ, R82 ;  /* 0x000000ffff4d7224 */ /* 0x004fe400078e0052 */
[----:B------:R-:W-:-:S06]  /*3e30*/  IMAD.WIDE R76, R11, 0x2, R76 ;  /* 0x000000020b4c7825 */ /* 0x000fcc00078e024c */
[----:B----4-:R-:W-:Y:S05]  /*3e40*/  @P3 BRA `(.L_x_1605) ;  /* 0x0000000000a83947 */ /* 0x010fea0003800000 */
[----:B------:R-:W-:Y:S01]  /*3e50*/  SHF.R.U64 R11, R72, 0x10, R73 ;  /* 0x00000010480b7819 */ /* 0x000fe20000001249 */
[----:B0-----:R-:W-:Y:S01]  /*3e60*/  HADD2.F32 R150, -RZ, R13.H0_H0 ;  /* 0x2000000dff967230 */ /* 0x001fe20000004100 */
[--C-:B------:R-:W-:Y:S01]  /*3e70*/  SHF.R.U64 R74, R74, 0x10, R75.reuse ;  /* 0x000000104a4a7819 */ /* 0x100fe2000000124b */
[----:B------:R-:W-:Y:S01]  /*3e80*/  HADD2.F32 R80, -RZ, R15.H0_H0 ;  /* 0x2000000fff507230 */ /* 0x000fe20000004100 */
[----:B------:R-:W-:Y:S02]  /*3e90*/  SHF.R.U32.HI R78, RZ, 0x10, R75 ;  /* 0x00000010ff4e7819 */ /* 0x000fe4000001164b */
[----:B------:R-:W-:Y:S01]  /*3ea0*/  SHF.R.U32.HI R72, RZ, 0x10, R73 ;  /* 0x00000010ff487819 */ /* 0x000fe20000011649 */
[----:B------:R-:W-:Y:S02]  /*3eb0*/  HADD2.F32 R73, -RZ, R11.H0_H0 ;  /* 0x2000000bff497230 */ /* 0x000fe40000004100 */
[----:B------:R-:W-:Y:S02]  /*3ec0*/  HADD2.F32 R75, -RZ, R74.H0_H0 ;  /* 0x2000004aff4b7230 */ /* 0x000fe40000004100 */
[----:B------:R-:W-:-:S02]  /*3ed0*/  HADD2.F32 R11, -RZ, R78.H0_H0 ;  /* 0x2000004eff0b7230 */ /* 0x000fc40000004100 */
[----:B------:R-:W-:Y:S02]  /*3ee0*/  HADD2.F32 R78, -RZ, R13.H1_H1 ;  /* 0x3000000dff4e7230 */ /* 0x000fe40000004100 */
[-C--:B------:R-:W-:Y:S01]  /*3ef0*/  FMUL.FTZ R81, R150, R75.reuse ;  /* 0x0000004b96517220 */ /* 0x080fe20000410000 */
[----:B------:R-:W-:Y:S02]  /*3f00*/  HADD2.F32 R74, -RZ, R15.H1_H1 ;  /* 0x3000000fff4a7230 */ /* 0x000fe40000004100 */
[----:B------:R-:W-:Y:S02]  /*3f10*/  HADD2.F32 R15, -RZ, R72.H0_H0 ;  /* 0x20000048ff0f7230 */ /* 0x000fe40000004100 */
[----:B------:R-:W-:Y:S01]  /*3f20*/  FMUL.FTZ R79, R78, R75 ;  /* 0x0000004b4e4f7220 */ /* 0x000fe20000410000 */
[-C--:B------:R-:W-:Y:S01]  /*3f30*/  FMUL.FTZ R75, R80, R11.reuse ;  /* 0x0000000b504b7220 */ /* 0x080fe20000410000 */
[----:B------:R-:W-:Y:S01]  /*3f40*/  FMUL.FTZ R13, R74, R11 ;  /* 0x0000000b4a0d7220 */ /* 0x000fe20000410000 */
[-C--:B------:R-:W-:Y:S01]  /*3f50*/  FFMA.FTZ R72, R78, R73.reuse, R81 ;  /* 0x000000494e487223 */ /* 0x080fe20000010051 */
[----:B------:R-:W-:Y:S01]  /*3f60*/  FFMA.FTZ R11, R150, R73, -R79 ;  /* 0x00000049960b7223 */ /* 0x000fe2000001084f */
        /* <DEDUP_REMOVED lines=8> */
[--C-:B------:R-:W-:Y:S02]  /*3ff0*/  HADD2.F32 R12, -RZ, R14.reuse.H1_H1 ;  /* 0x3000000eff0c7230 */ /* 0x100fe40000004100 */
[----:B------:R-:W-:Y:S01]  /*4000*/  FMUL.FTZ R149, R80, R73 ;  /* 0x0000004950957220 */ /* 0x000fe20000410000 */
[----:B------:R-:W-:-:S02]  /*4010*/  HADD2.F32 R14, -RZ, R14.H0_H0 ;  /* 0x2000000eff0e7230 */ /* 0x000fc40000004100 */
[--C-:B------:R-:W-:Y:S02]  /*4020*/  HADD2.F32 R75, -RZ, R161.reuse.H0_H0 ;  /* 0x200000a1ff4b7230 */ /* 0x100fe40000004100 */
[-C--:B------:R-:W-:Y:S01]  /*4030*/  FMUL.FTZ R73, R12, R15.reuse ;  /* 0x0000000f0c497220 */ /* 0x080fe20000410000 */
[----:B------:R-:W-:Y:S02]  /*4040*/  HADD2.F32 R81, -RZ, R161.H1_H1 ;  /* 0x300000a1ff517230 */ /* 0x000fe40000004100 */
        /* <DEDUP_REMOVED lines=10> */
.L_x_1605:
[----:B------:R-:W-:Y:S05]  /*40f0*/  BSYNC B3 ;  /* 0x0000000000037941 */ /* 0x000fea0003800000 */
.L_x_1604:
[----:B0-----:R0:W-:Y:S02]  /*4100*/  ST.E.128 desc[UR60][R76.64], R12 ;  /* 0x0000000c4c007985 */ /* 0x0011e4000c101d3c */
.L_x_1603:
[----:B------:R-:W-:Y:S05]  /*4110*/  BSYNC B2 ;  /* 0x0000000000027941 */ /* 0x000fea0003800000 */
.L_x_1602:
[----:B------:R-:W-:Y:S01]  /*4120*/  ISETP.NE.AND P3, PT, R10, RZ, PT ;  /* 0x000000ff0a00720c */ /* 0x000fe20003f65270 */
[----:B------:R-:W-:-:S12]  /*4130*/  BSSY B2, `(.L_x_1606) ;  /* 0x0000036000027945 */ /* 0x000fd80003800000 */
[----:B------:R-:W-:Y:S05]  /*4140*/  @!P3 BRA `(.L_x_1607) ;  /* 0x0000000000d0b947 */ /* 0x000fea0003800000 */
[----:B0---4-:R0:W4:Y:S01]  /*4150*/  LDS.128 R12, [R29+0x21000] ;  /* 0x021000001d0c7984 */ /* 0x0111220000000c00 */
[----:B------:R-:W-:Y:S01]  /*4160*/  ISETP.GE.AND P3, PT, R221, R120, PT ;  /* 0x00000078dd00720c */ /* 0x000fe20003f66270 */
[----:B------:R-:W-:Y:S01]  /*4170*/  IMAD.SHL.U32 R11, R202, 0x8, RZ ;  /* 0x00000008ca0b7824 */ /* 0x000fe200078e00ff */
[----:B------:R-:W-:Y:S01]  /*4180*/  BSSY B3, `(.L_x_1608) ;  /* 0x000002f000037945 */ /* 0x000fe20003800000 */
[----:B---3--:R-:W-:Y:S02]  /*4190*/  IMAD.MOV.U32 R72, RZ, RZ, R83 ;  /* 0x000000ffff487224 */ /* 0x008fe400078e0053 */
[----:B--2---:R-:W-:Y:S02]  /*41a0*/  IMAD.MOV.U32 R73, RZ, RZ, R82 ;  /* 0x000000ffff497224 */ /* 0x004fe400078e0052 */
[----:B------:R-:W-:-:S06]  /*41b0*/  IMAD.WIDE R72, R11, 0x2, R72 ;  /* 0x000000020b487825 */ /* 0x000fcc00078e0248 */
[----:B0-----:R-:W-:Y:S05]  /*41c0*/  @P3 BRA `(.L_x_1609) ;  /* 0x0000000000a83947 */ /* 0x001fea0003800000 */
[----:B------:R-:W-:Y:S01]  /*41d0*/  SHF.R.U64 R11, R68, 0x10, R69 ;  /* 0x00000010440b7819 */ /* 0x000fe20000001245 */
[----:B----4-:R-:W-:Y:S01]  /*41e0*/  HADD2.F32 R78, -RZ, R13.H0_H0 ;  /* 0x2000000dff4e7230 */ /* 0x010fe20000004100 */
        /* <DEDUP_REMOVED lines=40> */
.L_x_1609:
[----:B------:R-:W-:Y:S05]  /*4470*/  BSYNC B3 ;  /* 0x0000000000037941 */ /* 0x000fea0003800000 */
.L_x_1608:
[----:B----4-:R0:W-:Y:S02]  /*4480*/  ST.E.128 desc[UR60][R72.64], R12 ;  /* 0x0000000c48007985 */ /* 0x0101e4000c101d3c */
.L_x_1607:
[----:B------:R-:W-:Y:S05]  /*4490*/  BSYNC B2 ;  /* 0x0000000000027941 */ /* 0x000fea0003800000 */
.L_x_1606:
        /* <DEDUP_REMOVED lines=10> */
[--C-:B----4-:R-:W-:Y:S01]  /*4540*/  HADD2.F32 R72, -RZ, R15.reuse.H0_H0 ;  /* 0x2000000fff487230 */ /* 0x110fe20000004100 */
[----:B------:R-:W-:Y:S01]  /*4550*/  SHF.R.U32.HI R64, RZ, 0x10, R65 ;  /* 0x00000010ff407819 */ /* 0x000fe20000011641 */
[----:B------:R-:W-:Y:S01]  /*4560*/  IMAD.MOV.U32 R65, RZ, RZ, R13 ;  /* 0x000000ffff417224 */ /* 0x000fe200078e000d */
[--C-:B------:R-:W-:Y:S01]  /*4570*/  SHF.R.U64 R74, R66, 0x10, R67.reuse ;  /* 0x00000010424a7819 */ /* 0x100fe20000001243 */
[----:B------:R-:W-:Y:S01]  /*4580*/  HADD2.F32 R66, -RZ, R15.H1_H1 ;  /* 0x3000000fff427230 */ /* 0x000fe20000004100 */
[----:B------:R-:W-:Y:S01]  /*4590*/  SHF.R.U32.HI R11, RZ, 0x10, R67 ;  /* 0x00000010ff0b7819 */ /* 0x000fe20000011643 */
[----:B------:R-:W-:Y:S02]  /*45a0*/  HADD2.F32 R70, -RZ, R70.H0_H0 ;  /* 0x20000046ff467230 */ /* 0x000fe40000004100 */
[----:B------:R-:W-:Y:S02]  /*45b0*/  HADD2.F32 R74, -RZ, R74.H0_H0 ;  /* 0x2000004aff4a7230 */ /* 0x000fe40000004100 */
[----:B------:R-:W-:-:S02]  /*45c0*/  HADD2.F32 R13, -RZ, R65.H1_H1 ;  /* 0x30000041ff0d7230 */ /* 0x000fc40000004100 */
[----:B------:R-:W-:Y:S02]  /*45d0*/  HADD2.F32 R65, -RZ, R65.H0_H0 ;  /* 0x20000041ff417230 */ /* 0x000fe40000004100 */
[----:B------:R-:W-:Y:S02]  /*45e0*/  HADD2.F32 R11, -RZ, R11.H0_H0 ;  /* 0x2000000bff0b7230 */ /* 0x000fe40000004100 */
[----:B------:R-:W-:Y:S02]  /*45f0*/  HADD2.F32 R15, -RZ, R64.H0_H0 ;  /* 0x20000040ff0f7230 */ /* 0x000fe40000004100 */
[-C--:B------:R-:W-:Y:S01]  /*4600*/  FMUL.FTZ R64, R13, R74.reuse ;  /* 0x0000004a0d407220 */ /* 0x080fe20000410000 */
[C---:B------:R-:W-:Y:S01]  /*4610*/  FMUL.FTZ R74, R65.reuse, R74 ;  /* 0x0000004a414a7220 */ /* 0x040fe20000410000 */
[-C--:B------:R-:W-:Y:S01]  /*4620*/  FMUL.FTZ R67, R66, R11.reuse ;  /* 0x0000000b42437220 */ /* 0x080fe20000410000 */
[C---:B------:R-:W-:Y:S01]  /*4630*/  FMUL.FTZ R71, R72.reuse, R11 ;  /* 0x0000000b48477220 */ /* 0x040fe20000410000 */
[-C--:B------:R-:W-:Y:S01]  /*4640*/  FFMA.FTZ R11, R65, R70.reuse, -R64 ;  /* 0x00000046410b7223 */ /* 0x080fe20000010840 */
[----:B------:R-:W-:Y:S01]  /*4650*/  FFMA.FTZ R64, R13, R70, R74 ;  /* 0x000000460d407223 */ /* 0x000fe2000001004a */
[----:B------:R-:W-:Y:S01]  /*4660*/  FFMA.FTZ R13, R72, R15, -R67 ;  /* 0x0000000f480d7223 */ /* 0x000fe20000010843 */
[----:B------:R-:W-:-:S02]  /*4670*/  HADD2.F32 R67, -RZ, R159.H0_H0 ;  /* 0x2000009fff437230 */ /* 0x000fc40000004100 */
[----:B------:R-:W-:Y:S01]  /*4680*/  FFMA.FTZ R66, R66, R15, R71 ;  /* 0x0000000f42427223 */ /* 0x000fe20000010047 */
[--C-:B------:R-:W-:Y:S01]  /*4690*/  HADD2.F32 R70, -RZ, R12.reuse.H1_H1 ;  /* 0x3000000cff467230 */ /* 0x100fe20000004100 */
[----:B------:R-:W-:Y:S01]  /*46a0*/  F2FP.F16.F32.PACK_AB R11, R64, R11 ;  /* 0x0000000b400b723e */ /* 0x000fe200000000ff */
[----:B------:R-:W-:Y:S02]  /*46b0*/  HADD2.F32 R72, -RZ, R12.H0_H0 ;  /* 0x2000000cff487230 */ /* 0x000fe40000004100 */
[----:B------:R-:W-:Y:S02]  /*46c0*/  HADD2.F32 R159, -RZ, R159.H1_H1 ;  /* 0x3000009fff9f7230 */ /* 0x000fe40000004100 */
[-C--:B------:R-:W-:Y:S01]  /*46d0*/  FMUL.FTZ R71, R70, R67.reuse ;  /* 0x0000004346477220 */ /* 0x080fe20000410000 */
[----:B------:R-:W-:Y:S02]  /*46e0*/  HADD2.F32 R12, -RZ, R14.H1_H1 ;  /* 0x3000000eff0c7230 */ /* 0x000fe40000004100 */
[----:B------:R-:W-:Y:S01]  /*46f0*/  FMUL.FTZ R67, R72, R67 ;  /* 0x0000004348437220 */ /* 0x000fe20000410000 */
[----:B------:R-:W-:-:S02]  /*4700*/  HADD2.F32 R15, -RZ, R158.H1_H1 ;  /* 0x3000009eff0f7230 */ /* 0x000fc40000004100 */
[----:B------:R-:W-:Y:S02]  /*4710*/  HADD2.F32 R14, -RZ, R14.H0_H0 ;  /* 0x2000000eff0e7230 */ /* 0x000fe40000004100 */
[----:B------:R-:W-:Y:S01]  /*4720*/  FMUL.FTZ R73, R12, R159 ;  /* 0x0000009f0c497220 */ /* 0x000fe20000410000 */
[----:B------:R-:W-:Y:S02]  /*4730*/  HADD2.F32 R65, -RZ, R158.H0_H0 ;  /* 0x2000009eff417230 */ /* 0x000fe40000004100 */
[-C--:B------:R-:W-:Y:S01]  /*4740*/  FFMA.FTZ R71, R72, R15.reuse, -R71 ;  /* 0x0000000f48477223 */ /* 0x080fe20000010847 */
[----:B------:R-:W-:Y:S01]  /*4750*/  FFMA.FTZ R70, R70, R15, R67 ;  /* 0x0000000f46467223 */ /* 0x000fe20000010043 */
[----:B------:R-:W-:Y:S01]  /*4760*/  FMUL.FTZ R159, R14, R159 ;  /* 0x0000009f0e9f7220 */ /* 0x000fe20000410000 */
[----:B------:R-:W-:Y:S01]  /*4770*/  F2FP.F16.F32.PACK_AB R15, R66, R13 ;  /* 0x0000000d420f723e */ /* 0x000fe200000000ff */
[----:B------:R-:W-:Y:S01]  /*4780*/  FFMA.FTZ R73, R14, R65, -R73 ;  /* 0x000000410e497223 */ /* 0x000fe20000010849 */
[----:B------:R-:W-:-:S02]  /*4790*/  IMAD.MOV.U32 R13, RZ, RZ, R11 ;  /* 0x000000ffff0d7224 */ /* 0x000fc400078e000b */
[----:B------:R-:W-:Y:S01]  /*47a0*/  FFMA.FTZ R12, R12, R65, R159 ;  /* 0x000000410c0c7223 */ /* 0x000fe2000001009f */
[----:B------:R-:W-:-:S04]  /*47b0*/  F2FP.F16.F32.PACK_AB R70, R70, R71 ;  /* 0x000000474646723e */ /* 0x000fc800000000ff */
[----:B------:R-:W-:Y:S01]  /*47c0*/  F2FP.F16.F32.PACK_AB R14, R12, R73 ;  /* 0x000000490c0e723e */ /* 0x000fe200000000ff */
[----:B------:R-:W-:-:S07]  /*47d0*/  IMAD.MOV.U32 R12, RZ, RZ, R70 ;  /* 0x000000ffff0c7224 */ /* 0x000fce00078e0046 */
.L_x_1613:
[----:B------:R-:W-:Y:S05]  /*47e0*/  BSYNC B3 ;  /* 0x0000000000037941 */ /* 0x000fea0003800000 */
.L_x_1612:
[----:B----4-:R0:W-:Y:S02]  /*47f0*/  ST.E.128 desc[UR60][R68.64], R12 ;  /* 0x0000000c44007985 */ /* 0x0101e4000c101d3c */
.L_x_1611:
[----:B------:R-:W-:Y:S05]  /*4800*/  BSYNC B2 ;  /* 0x0000000000027941 */ /* 0x000fea0003800000 */
.L_x_1610:
        /* <DEDUP_REMOVED lines=12> */
[----:B------:R-:W-:Y:S01]  /*48d0*/  HADD2.F32 R63, -RZ, R11.H0_H0 ;  /* 0x2000000bff3f7230 */ /* 0x000fe20000004100 */
[----:B------:R-:W-:Y:S01]  /*48e0*/  SHF.R.U32.HI R66, RZ, 0x10, R61 ;  /* 0x00000010ff427819 */ /* 0x000fe2000001163d */
[----:B------:R-:W-:Y:S01]  /*48f0*/  HADD2.F32 R68, -RZ, R68.H0_H0 ;  /* 0x20000044ff447230 */ /* 0x000fe20000004100 */
[----:B----4-:R-:W-:Y:S01]  /*4900*/  MOV R60, R12 ;  /* 0x0000000c003c7202 */ /* 0x010fe20000000f00 */
[--C-:B------:R-:W-:Y:S02]  /*4910*/  HADD2.F32 R12, -RZ, R13.reuse.H1_H1 ;  /* 0x3000000dff0c7230 */ /* 0x100fe40000004100 */
[----:B------:R-:W-:-:S02]  /*4920*/  HADD2.F32 R11, -RZ, R13.H0_H0 ;  /* 0x2000000dff0b7230 */ /* 0x000fc40000004100 */
[--C-:B------:R-:W-:Y:S02]  /*4930*/  HADD2.F32 R61, -RZ, R15.reuse.H1_H1 ;  /* 0x3000000fff3d7230 */ /* 0x100fe40000004100 */
[-C--:B------:R-:W-:Y:S01]  /*4940*/  FMUL.FTZ R70, R12, R63.reuse ;  /* 0x0000003f0c467220 */ /* 0x080fe20000410000 */
[----:B------:R-:W-:Y:S02]  /*4950*/  HADD2.F32 R13, -RZ, R15.H0_H0 ;  /* 0x2000000fff0d7230 */ /* 0x000fe40000004100 */
[----:B------:R-:W-:Y:S01]  /*4960*/  FMUL.FTZ R63, R11, R63 ;  /* 0x0000003f0b3f7220 */ /* 0x000fe20000410000 */
[----:B------:R-:W-:Y:S02]  /*4970*/  HADD2.F32 R62, -RZ, R67.H0_H0 ;  /* 0x20000043ff3e7230 */ /* 0x000fe40000004100 */
[-C--:B------:R-:W-:Y:S01]  /*4980*/  FMUL.FTZ R72, R61, R68.reuse ;  /* 0x000000443d487220 */ /* 0x080fe20000410000 */
[----:B------:R-:W-:Y:S02]  /*4990*/  HADD2.F32 R66, -RZ, R66.H0_H0 ;  /* 0x20000042ff427230 */ /* 0x000fe40000004100 */
[----:B------:R-:W-:Y:S01]  /*49a0*/  FMUL.FTZ R68, R13, R68 ;  /* 0x000000440d447220 */ /* 0x000fe20000410000 */
[----:B------:R-:W-:-:S02]  /*49b0*/  HADD2.F32 R15, -RZ, R60.H1_H1 ;  /* 0x3000003cff0f7230 */ /* 0x000fc40000004100 */
[-C--:B------:R-:W-:Y:S01]  /*49c0*/  FFMA.FTZ R11, R11, R62.reuse, -R70 ;  /* 0x0000003e0b0b7223 */ /* 0x080fe20000010846 */
[----:B------:R-:W-:Y:S01]  /*49d0*/  FFMA.FTZ R12, R12, R62, R63 ;  /* 0x0000003e0c0c7223 */ /* 0x000fe2000001003f */
[-C--:B------:R-:W-:Y:S01]  /*49e0*/  FFMA.FTZ R70, R61, R66.reuse, R68 ;  /* 0x000000423d467223 */ /* 0x080fe20000010044 */
[--C-:B------:R-:W-:Y:S02]  /*49f0*/  HADD2.F32 R63, -RZ, R157.reuse.H0_H0 ;  /* 0x2000009dff3f7230 */ /* 0x100fe40000004100 */
[----:B------:R-:W-:Y:S01]  /*4a00*/  FFMA.FTZ R13, R13, R66, -R72 ;  /* 0x000000420d0d7223 */ /* 0x000fe20000010848 */
[----:B------:R-:W-:Y:S01]  /*4a10*/  HADD2.F32 R60, -RZ, R60.H0_H0 ;  /* 0x2000003cff3c7230 */ /* 0x000fe20000004100 */
[----:B------:R-:W-:Y:S01]  /*4a20*/  F2FP.F16.F32.PACK_AB R11, R12, R11 ;  /* 0x0000000b0c0b723e */ /* 0x000fe200000000ff */
[----:B------:R-:W-:Y:S02]  /*4a30*/  HADD2.F32 R61, -RZ, R14.H1_H1 ;  /* 0x3000000eff3d7230 */ /* 0x000fe40000004100 */
[----:B------:R-:W-:Y:S01]  /*4a40*/  FMUL.FTZ R67, R15, R63 ;  /* 0x0000003f0f437220 */ /* 0x000fe20000410000 */
[----:B------:R-:W-:-:S02]  /*4a50*/  HADD2.F32 R157, -RZ, R157.H1_H1 ;  /* 0x3000009dff9d7230 */ /* 0x000fc40000004100 */
[----:B------:R-:W-:Y:S01]  /*4a60*/  FMUL.FTZ R66, R60, R63 ;  /* 0x0000003f3c427220 */ /* 0x000fe20000410000 */
[----:B------:R-:W-:Y:S02]  /*4a70*/  HADD2.F32 R14, -RZ, R14.H0_H0 ;  /* 0x2000000eff0e7230 */ /* 0x000fe40000004100 */
        /* <DEDUP_REMOVED lines=11> */
[----:B------:R-:W-:-:S07]  /*4b30*/  F2FP.F16.F32.PACK_AB R14, R68, R63 ;  /* 0x0000003f440e723e */ /* 0x000fce00000000ff */
.L_x_1617:
[----:B------:R-:W-:Y:S05]  /*4b40*/  BSYNC B3 ;  /* 0x0000000000037941 */ /* 0x000fea0003800000 */
.L_x_1616:
[----:B----4-:R0:W-:Y:S02]  /*4b50*/  ST.E.128 desc[UR60][R64.64], R12 ;  /* 0x0000000c40007985 */ /* 0x0101e4000c101d3c */
.L_x_1615:
[----:B------:R-:W-:Y:S05]  /*4b60*/  BSYNC B2 ;  /* 0x0000000000027941 */ /* 0x000fea0003800000 */
.L_x_1614:
        /* <DEDUP_REMOVED lines=48> */
.L_x_1619:
[----:B------:R-:W-:Y:S05]  /*4e70*/  BSYNC B2 ;  /* 0x0000000000027941 */ /* 0x000fea0003800000 */
.L_x_1618:
[----:B----4-:R0:W-:Y:S02]  /*4e80*/  ST.E.128 desc[UR60][R60.64], R12 ;  /* 0x0000000c3c007985 */ /* 0x0101e4000c101d3c */
.L_x_1597:
[----:B------:R-:W-:Y:S05]  /*4e90*/  BSYNC B1 ;  /* 0x0000000000017941 */ /* 0x000fea0003800000 */
.L_x_1596:
[----:B------:R-:W-:-:S03]  /*4ea0*/  UMOV UR4, 0xffffffff ;  /* 0xffffffff00047882 */ /* 0x000fc60000000000 */
[----:B------:R-:W-:Y:S05]  /*4eb0*/  BRA.DIV UR4, `(.L_x_1620) ;  /* 0x0000026204a87947 */ /* 0x000fea000b800000 */
[----:B------:R0:W0:Y:S04]  /*4ec0*/  SHFL.IDX PT, R59, R118, 0x1, 0x1c1f ;  /* 0x003c1f00763b7f89 */ /* 0x00002800000e0000 */
[----:B------:R0:W0:Y:S02]  /*4ed0*/  SHFL.IDX PT, R58, R119, 0x1, 0x1c1f ;  /* 0x003c1f00773a7f89 */ /* 0x00002400000e0000 */
.L_x_2018:
[----:B------:R-:W-:Y:S05]  /*4ee0*/  @P4 BRA `(.L_x_1621) ;  /* 0x0000005000e04947 */ /* 0x000fea0003800000 */
[----:B------:R-:W-:Y:S01]  /*4ef0*/  ISETP.NE.AND P3, PT, R8, RZ, PT ;  /* 0x000000ff0800720c */ /* 0x000fe20003f65270 */
[----:B------:R-:W-:-:S12]  /*4f00*/  BSSY B1, `(.L_x_1622) ;  /* 0x0000032000017945 */ /* 0x000fd80003800000 */
[----:B------:R-:W-:Y:S05]  /*4f10*/  @!P3 BRA `(.L_x_1623) ;  /* 0x0000000000c0b947 */ /* 0x000fea0003800000 */
[----:B0---4-:R0:W4:Y:S01]  /*4f20*/  LDS.128 R12, [R29+0x20000] ;  /* 0x020000001d0c7984 */ /* 0x0111220000000c00 */
[C---:B------:R-:W-:Y:S01]  /*4f30*/  LEA R56, P3, R16.reuse, R58, 0x1 ;  /* 0x0000003a10387211 */ /* 0x040fe200078608ff */
[----:B------:R-:W-:Y:S03]  /*4f40*/  BSSY B2, `(.L_x_1624) ;  /* 0x000002c000027945 */ /* 0x000fe60003800000 */
[----:B------:R-:W-:Y:S02]  /*4f50*/  LEA.HI.X R57, R16, R59, R17, 0x1, P3 ;  /* 0x0000003b10397211 */ /* 0x000fe400018f0c11 */
        /* <DEDUP_REMOVED lines=42> */
.L_x_1625:
[----:B------:R-:W-:Y:S05]  /*5200*/  BSYNC B2 ;  /* 0x0000000000027941 */ /* 0x000fea0003800000 */
.L_x_1624:
[----:B----4-:R0:W-:Y:S02]  /*5210*/  ST.E.128 desc[UR60][R56.64], R12 ;  /* 0x0000000c38007985 */ /* 0x0101e4000c101d3c */
.L_x_1623:
[----:B------:R-:W-:Y:S05]  /*5220*/  BSYNC B1 ;  /* 0x0000000000017941 */ /* 0x000fea0003800000 */
.L_x_1622:
[----:B------:R-:W-:Y:S01]  /*5230*/  ISETP.NE.AND P3, PT, R9, RZ, PT ;  /* 0x000000ff0900720c */ /* 0x000fe20003f65270 */
[----:B------:R-:W-:-:S12]  /*5240*/  BSSY B1, `(.L_x_1626) ;  /* 0x0000034000017945 */ /* 0x000fd80003800000 */
[----:B------:R-:W-:Y:S05]  /*5250*/  @!P3 BRA `(.L_x_1627) ;  /* 0x0000000000c8b947 */ /* 0x000fea0003800000 */
[----:B0---4-:R0:W4:Y:S01]  /*5260*/  LDS.128 R12, [R31+0x20000] ;  /* 0x020000001f0c7984 */ /* 0x0111220000000c00 */
[----:B------:R-:W-:Y:S01]  /*5270*/  ISETP.GE.AND P3, PT, R223, R120, PT ;  /* 0x00000078df00720c */ /* 0x000fe20003f66270 */
[----:B------:R-:W-:Y:S01]  /*5280*/  IMAD.SHL.U32 R11, R201, 0x8, RZ ;  /* 0x00000008c90b7824 */ /* 0x000fe200078e00ff */
[----:B------:R-:W-:Y:S01]  /*5290*/  BSSY B2, `(.L_x_1628) ;  /* 0x000002d000027945 */ /* 0x000fe20003800000 */
[----:B------:R-:W-:Y:S02]  /*52a0*/  IMAD.MOV.U32 R52, RZ, RZ, R58 ;  /* 0x000000ffff347224 */ /* 0x000fe400078e003a */
[----:B------:R-:W-:Y:S02]  /*52b0*/  IMAD.MOV.U32 R53, RZ, RZ, R59 ;  /* 0x000000ffff357224 */ /* 0x000fe400078e003b */
        /* <DEDUP_REMOVED lines=42> */
.L_x_1629:
[----:B------:R-:W-:Y:S05]  /*5560*/  BSYNC B2 ;  /* 0x0000000000027941 */ /* 0x000fea0003800000 */
.L_x_1628:
[----:B----4-:R0:W-:Y:S02]  /*5570*/  ST.E.128 desc[UR60][R52.64], R12 ;  /* 0x0000000c34007985 */ /* 0x0101e4000c101d3c */
.L_x_1627:
[----:B------:R-:W-:Y:S05]  /*5580*/  BSYNC B1 ;  /* 0x0000000000017941 */ /* 0x000fea0003800000 */
.L_x_1626:
[----:B------:R-:W-:Y:S01]  /*5590*/  ISETP.NE.AND P3, PT, R10, RZ, PT ;  /* 0x000000ff0a00720c */ /* 0x000fe20003f65270 */
[----:B------:R-:W-:-:S12]  /*55a0*/  BSSY B1, `(.L_x_1630) ;  /* 0x0000034000017945 */ /* 0x000fd80003800000 */
[----:B------:R-:W-:Y:S05]  /*55b0*/  @!P3 BRA `(.L_x_1631) ;  /* 0x0000000000c8b947 */ /* 0x000fea0003800000 */
[----:B0---4-:R0:W4:Y:S01]  /*55c0*/  LDS.128 R12, [R29+0x23000] ;  /* 0x023000001d0c7984 */ /* 0x0111220000000c00 */
[----:B------:R-:W-:Y:S01]  /*55d0*/  ISETP.GE.AND P3, PT, R221, R120, PT ;  /* 0x00000078dd00720c */ /* 0x000fe20003f66270 */
[----:B------:R-:W-:Y:S01]  /*55e0*/  IMAD.MOV.U32 R48, RZ, RZ, R58 ;  /* 0x000000ffff307224 */ /* 0x000fe200078e003a */
[----:B------:R-:W-:Y:S01]  /*55f0*/  SHF.L.U32 R11, R202, 0x3, RZ ;  /* 0x00000003ca0b7819 */ /* 0x000fe200000006ff */
[----:B------:R-:W-:Y:S01]  /*5600*/  IMAD.MOV.U32 R49, RZ, RZ, R59 ;  /* 0x000000ffff317224 */ /* 0x000fe200078e003b */
        /* <DEDUP_REMOVED lines=43> */
.L_x_1633:
[----:B------:R-:W-:Y:S05]  /*58c0*/  BSYNC B2 ;  /* 0x0000000000027941 */ /* 0x000fea0003800000 */
.L_x_1632:
[----:B----4-:R0:W-:Y:S02]  /*58d0*/  ST.E.128 desc[UR60][R48.64], R12 ;  /* 0x0000000c30007985 */ /* 0x0101e4000c101d3c */
.L_x_1631:
[----:B------:R-:W-:Y:S05]  /*58e0*/  BSYNC B1 ;  /* 0x0000000000017941 */ /* 0x000fea0003800000 */
.L_x_1630:
        /* <DEDUP_REMOVED lines=49> */
.L_x_1637:
[----:B------:R-:W-:Y:S05]  /*5c00*/  BSYNC B2 ;  /* 0x0000000000027941 */ /* 0x000fea0003800000 */
.L_x_1636:
[----:B----4-:R0:W-:Y:S02]  /*5c10*/  ST.E.128 desc[UR60][R44.64], R12 ;  /* 0x0000000c2c007985 */ /* 0x0101e4000c101d3c */
.L_x_1635:
[----:B------:R-:W-:Y:S05]  /*5c20*/  BSYNC B1 ;  /* 0x0000000000017941 */ /* 0x000fea0003800000 */
.L_x_1634:
        /* <DEDUP_REMOVED lines=49> */
.L_x_1641:
[----:B------:R-:W-:Y:S05]  /*5f40*/  BSYNC B2 ;  /* 0x0000000000027941 */ /* 0x000fea0003800000 */
.L_x_1640:
[----:B----4-:R0:W-:Y:S02]  /*5f50*/  ST.E.128 desc[UR60][R40.64], R12 ;  /* 0x0000000c28007985 */ /* 0x0101e4000c101d3c */
.L_x_1639:
[----:B------:R-:W-:Y:S05]  /*5f60*/  BSYNC B1 ;  /* 0x0000000000017941 */ /* 0x000fea0003800000 */
.L_x_1638:
[----:B------:R-:W-:-:S13]  /*5f70*/  ISETP.NE.AND P3, PT, R26, RZ, PT ;  /* 0x000000ff1a00720c */ /* 0x000fda0003f65270 */
        /* <DEDUP_REMOVED lines=47> */
.L_x_1643:
[----:B------:R-:W-:Y:S05]  /*6270*/  BSYNC B1 ;  /* 0x0000000000017941 */ /* 0x000fea0003800000 */
.L_x_1642:
[----:B----4-:R0:W-:Y:S01]  /*6280*/  ST.E.128 desc[UR60][R36.64], R12 ;  /* 0x0000000c24007985 */ /* 0x0101e2000c101d3c */
[----:B------:R-:W-:Y:S05]  /*6290*/  BRA `(.L_x_1621) ;  /* 0x0000003c00f47947 */ /* 0x000fea0003800000 */
.L_x_1587:
        /* <DEDUP_REMOVED lines=20> */
[----:B------:R-:W-:Y:S01]  /*63e0*/  CS2R R54, SRZ ;  /* 0x0000000000367805 */ /* 0x000fe2000001ff00 */
[----:B------:R-:W-:Y:S01]  /*63f0*/  IMAD.X R33, R11, 0x1, R89, P2 ;  /* 0x000000010b217824 */ /* 0x000fe200010e0659 */
[----:B------:R-:W-:Y:S02]  /*6400*/  LEA R56, P2, R32, UR4, 0x1 ;  /* 0x0000000420387c11 */ /* 0x000fe4000f8408ff */
[----:B------:R-:W-:-:S02]  /*6410*/  CS2R R52, SRZ ;  /* 0x0000000000347805 */ /* 0x000fc4000001ff00 */
        /* <DEDUP_REMOVED lines=23> */
.L_x_1645:
[----:B------:R-:W-:Y:S05]  /*6590*/  BSYNC B1 ;  /* 0x0000000000017941 */ /* 0x000fea0003800000 */
.L_x_1644:
        /* <DEDUP_REMOVED lines=48> */
.L_x_1647:
[----:B------:R-:W-:Y:S05]  /*68a0*/  BSYNC B1 ;  /* 0x0000000000017941 */ /* 0x000fea0003800000 */
.L_x_1646:
[----:B------:R-:W2:Y:S01]  /*68b0*/  LDL R11, [R1+0x38] ;  /* 0x00003800010b7983 */ /* 0x000ea20000100800 */
[----:B0-----:R-:W-:Y:S01]  /*68c0*/  IMAD.MOV.U32 R12, RZ, RZ, R33 ;  /* 0x000000ffff0c7224 */ /* 0x001fe200078e0021 */
[----:B------:R-:W-:Y:S01]  /*68d0*/  PRMT R165, R82, 0x5410, R81 ;  /* 0x0000541052a57816 */ /* 0x000fe20000000051 */
[----:B------:R-:W-:Y:S02]  /*68e0*/  IMAD.MOV.U32 R13, RZ, RZ, R36 ;  /* 0x000000ffff0d7224 */ /* 0x000fe400078e0024 */
[----:B------:R-:W-:-:S03]  /*68f0*/  IMAD.MOV.U32 R14, RZ, RZ, R37 ;  /* 0x000000ffff0e7224 */ /* 0x000fc600078e0025 */
[----:B------:R-:W-:Y:S01]  /*6900*/  PRMT R169, R13, 0x7610, R169 ;  /* 0x000076100da97816 */ /* 0x000fe200000000a9 */
[----:B------:R-:W-:Y:S01]  /*6910*/  IMAD.MOV.U32 R13, RZ, RZ, R40 ;  /* 0x000000ffff0d7224 */ /* 0x000fe200078e0028 */
[----:B--2---:R-:W-:Y:S01]  /*6920*/  R2UR UR4, R11 ;  /* 0x000000000b0472ca */ /* 0x004fe200000e0000 */
[----:B------:R-:W-:-:S05]  /*6930*/  IMAD.MOV.U32 R11, RZ, RZ, R32 ;  /* 0x000000ffff0b7224 */ /* 0x000fca00078e0020 */
[----:B------:R-:W-:Y:S01]  /*6940*/  PRMT R164, R12, 0x5410, R11 ;  /* 0x000054100ca47816 */ /* 0x000fe2000000000b */
[----:B------:R-:W-:Y:S01]  /*6950*/  IMAD.MOV.U32 R12, RZ, RZ, R39 ;  /* 0x000000ffff0c7224 */ /* 0x000fe200078e0027 */
[----:B------:R-:W-:-:S04]  /*6960*/  MOV R11, R38 ;  /* 0x00000026000b7202 */ /* 0x000fc80000000f00 */
[----:B------:R-:W-:Y:S01]  /*6970*/  PRMT R168, R168, 0x5410, R11 ;  /* 0x00005410a8a87816 */ /* 0x000fe2000000000b */
[----:B------:R-:W-:Y:S01]  /*6980*/  IMAD.MOV.U32 R11, RZ, RZ, R42 ;  /* 0x000000ffff0b7224 */ /* 0x000fe200078e002a */
[----:B------:R-:W-:Y:S01]  /*6990*/  PRMT R170, R12, 0x5410, R14 ;  /* 0x000054100caa7816 */ /* 0x000fe2000000000e */
        /* <DEDUP_REMOVED lines=26> */
[----:B-----5:R-:W-:Y:S01]  /*6b40*/  IMAD.MOV.U32 R12, RZ, RZ, R59 ;  /* 0x000000ffff0c7224 */ /* 0x020fe200078e003b */
[----:B------:R-:W-:Y:S01]  /*6b50*/  PRMT R149, R14, 0x7610, R149 ;  /* 0x000076100e957816 */ /* 0x000fe20000000095 */
[----:B------:R-:W-:Y:S01]  /*6b60*/  IMAD.MOV.U32 R13, RZ, RZ, R56 ;  /* 0x000000ffff0d7224 */ /* 0x000fe200078e0038 */
        /* <DEDUP_REMOVED lines=24> */
[----:B------:R-:W-:Y:S02]  /*6cf0*/  IMAD.MOV.U32 R14, RZ, RZ, R74 ;  /* 0x000000ffff0e7224 */ /* 0x000fe400078e004a */
[----:B------:R-:W-:Y:S02]  /*6d00*/  IMAD.MOV.U32 R13, RZ, RZ, R75 ;  /* 0x000000ffff0d7224 */ /* 0x000fe400078e004b */
        /* <DEDUP_REMOVED lines=11> */
.L_x_1648:
[----:B------:R-:W-:Y:S01]  /*6dc0*/  IMAD R87, R18, 0x8, R2 ;  /* 0x0000000812577824 */ /* 0x000fe200078e0202 */
[----:B------:R-:W-:Y:S01]  /*6dd0*/  SHF.L.U32 R88, R219, 0x1f, RZ ;  /* 0x0000001fdb587819 */ /* 0x000fe200000006ff */
[----:B------:R-:W0:Y:S01]  /*6de0*/  LDC R131, c[0x0][0x2f4] ;  /* 0x0000bd00ff837b82 */ /* 0x000e220000000800 */
[----:B------:R-:W-:Y:S02]  /*6df0*/  BSSY B1, `(.L_x_1649) ;  /* 0x0000003000017945 */ /* 0x000fe40003800000 */
[----:B------:R-:W1:Y:S02]  /*6e00*/  SYNCS.PHASECHK.TRANS64.TRYWAIT P5, [R87+URZ+0x30890], R88 ;  /* 0x03089058570075a7 */ /* 0x000e6400080a017f */
[----:B-1----:R-:W-:Y:S05]  /*6e10*/  @!P5 BRA `(.L_x_1650) ;  /* 0x00000244001cd947 */ /* 0x002fea0003800000 */
.L_x_2019:
[----:B------:R-:W-:Y:S05]  /*6e20*/  BSYNC B1 ;  /* 0x0000000000017941 */ /* 0x000fea0003800000 */
.L_x_1649:
[----:B------:R-:W-:Y:S01]  /*6e30*/  UMOV UR4, 0xffffffff ;  /* 0xffffffff00047882 */ /* 0x000fe20000000000 */
[----:B0-----:R-:W-:Y:S02]  /*6e40*/  IADD3 R135, -R121, R131, RZ ;  /* 0x0000008379877210 */ /* 0x001fe40007ffe1ff */
[----:B------:R-:W-:Y:S05]  /*6e50*/  BRA.DIV UR4, `(.L_x_1651) ;  /* 0x0000024604207947 */ /* 0x000fea000b800000 */
[----:B------:R0:W2:Y:S04]  /*6e60*/  SHFL.IDX PT, R117, R118, RZ, 0x1c1f ;  /* 0x001c1fff76757589 */ /* 0x0000a800000e0000 */
[----:B------:R0:W3:Y:S02]  /*6e70*/  SHFL.IDX PT, R116, R119, RZ, 0x1c1f ;  /* 0x001c1fff77747589 */ /* 0x0000e400000e0000 */
.L_x_2023:
[----:B------:R-:W-:Y:S04]  /*6e80*/  BSSY B1, `(.L_x_1652) ;  /* 0x0000158000017945 */ /* 0x000fe80003800000 */
[----:B------:R-:W-:Y:S05]  /*6e90*/  @P3 BRA `(.L_x_1653) ;  /* 0x0000001400583947 */ /* 0x000fea0003800000 */
[----:B------:R-:W-:Y:S01]  /*6ea0*/  ISETP.NE.AND P3, PT, R8, RZ, PT ;  /* 0x000000ff0800720c */ /* 0x000fe20003f65270 */
[----:B------:R-:W-:-:S12]  /*6eb0*/  BSSY B2, `(.L_x_1654) ;  /* 0x0000070000027945 */ /* 0x000fd80003800000 */
[----:B------:R-:W-:Y:S05]  /*6ec0*/  @!P3 BRA `(.L_x_1655) ;  /* 0x0000000400b8b947 */ /* 0x000fea0003800000 */
[----:B------:R-:W-:Y:S01]  /*6ed0*/  SEL R11, R121, R135, !P0 ;  /* 0x00000087790b7207 */ /* 0x000fe20004000000 */
[----:B------:R-:W-:Y:S01]  /*6ee0*/  IMAD R13, R18, 0x4800, R137 ;  /* 0x00004800120d7824 */ /* 0x000fe200078e0289 */
[C---:B---3--:R-:W-:Y:S01]  /*6ef0*/  LEA R122, P3, R5.reuse, R116, 0x1 ;  /* 0x00000074057a7211 */ /* 0x048fe200078608ff */
[----:B------:R-:W-:Y:S01]  /*6f00*/  BSSY B3, `(.L_x_1656) ;  /* 0x0000066000037945 */ /* 0x000fe20003800000 */
        /* <DEDUP_REMOVED lines=13> */
[----:B------:R-:W-:Y:S02]  /*6fe0*/  IMAD R12, R13, 0x2, R2 ;  /* 0x000000020d0c7824 */ /* 0x000fe400078e0202 */
[----:B------:R-:W-:-:S04]  /*6ff0*/  IMAD R11, R18, 0x4800, R11 ;  /* 0x00004800120b7824 */ /* 0x000fc800078e020b */
[----:B------:R-:W-:Y:S01]  /*7000*/  IMAD R80, R11, 0x2, R2 ;  /* 0x000000020b507824 */ /* 0x000fe200078e0202 */
[----:B------:R-:W2:Y:S05]  /*7010*/  LDS.128 R12, [R12+0x1e400] ;  /* 0x01e400000c0c7984 */ /* 0x000eaa0000000c00 */
[----:B------:R-:W3:Y:S01]  /*7020*/  LDS.128 R80, [R80+0x1e400] ;  /* 0x01e4000050507984 */ /* 0x000ee20000000c00 */
[----:B------:R-:W-:Y:S05]  /*7030*/  @P3 BRA `(.L_x_1657) ;  /* 0x0000000400483947 */ /* 0x000fea0003800000 */
[----:B------:R-:W-:Y:S01]  /*7040*/  HADD2.F32 R149, -RZ, R149.H0_H0 ;  /* 0x20000095ff957230 */ /* 0x000fe20000004100 */
[--C-:B------:R-:W-:Y:S01]  /*7050*/  SHF.R.U32.HI R156, RZ, 0x10, R53.reuse ;  /* 0x00000010ff9c7819 */ /* 0x100fe20000011635 */
[----:B---3--:R-:W-:Y:S01]  /*7060*/  HADD2.F32 R150, -RZ, R81.H0_H0 ;  /* 0x20000051ff967230 */ /* 0x008fe20000004100 */
[----:B------:R-:W-:Y:S01]  /*7070*/  SHF.R.U64 R52, R52, 0x10, R53 ;  /* 0x0000001034347819 */ /* 0x000fe20000001235 */
[--C-:B--2---:R-:W-:Y:S01]  /*7080*/  HADD2.F32 R152, -RZ, R13.reuse.H0_H0 ;  /* 0x2000000dff987230 */ /* 0x104fe20000004100 */
[--C-:B------:R-:W-:Y:S01]  /*7090*/  SHF.R.U64 R40, R40, 0x10, R41.reuse ;  /* 0x0000001028287819 */ /* 0x100fe20000001229 */
[----:B------:R-:W-:Y:S02]  /*70a0*/  HADD2.F32 R11, -RZ, R154.H0_H0 ;  /* 0x2000009aff0b7230 */ /* 0x000fe40000004100 */
[-C--:B------:R-:W-:Y:S01]  /*70b0*/  FMUL.FTZ R155, R150, R149.reuse ;  /* 0x00000095969b7220 */ /* 0x080fe20000410000 */
[----:B------:R-:W-:Y:S02]  /*70c0*/  HADD2.F32 R156, -RZ, R156.H0_H0 ;  /* 0x2000009cff9c7230 */ /* 0x000fe40000004100 */
[C---:B------:R-:W-:Y:S01]  /*70d0*/  FMUL.FTZ R149, R152.reuse, R149 ;  /* 0x0000009598957220 */ /* 0x040fe20000410000 */
[----:B------:R-:W-:Y:S01]  /*70e0*/  SHF.R.U32.HI R154, RZ, 0x10, R41 ;  /* 0x00000010ff9a7819 */ /* 0x000fe20000011629 */
[----:B------:R-:W-:Y:S01]  /*70f0*/  FFMA.FTZ R152, R152, R11, -R155 ;  /* 0x0000000b98987223 */ /* 0x000fe2000001089b */
[----:B------:R-:W-:-:S02]  /*7100*/  HADD2.F32 R13, -RZ, R13.H1_H1 ;  /* 0x3000000dff0d7230 */ /* 0x000fc40000004100 */
[----:B------:R-:W-:Y:S01]  /*7110*/  FFMA.FTZ R150, R150, R11, R149 ;  /* 0x0000000b96967223 */ /* 0x000fe20000010095 */
[----:B------:R-:W-:Y:S01]  /*7120*/  HADD2.F32 R11, -RZ, R81.H1_H1 ;  /* 0x30000051ff0b7230 */ /* 0x000fe20000004100 */
[----:B------:R-:W-:Y:S01]  /*7130*/  SHF.R.U64 R54, R54, 0x10, R55 ;  /* 0x0000001036367819 */ /* 0x000fe20000001237 */
[----:B------:R-:W-:Y:S01]  /*7140*/  HADD2.F32 R154, -RZ, R154.H0_H0 ;  /* 0x2000009aff9a7230 */ /* 0x000fe20000004100 */
[----:B------:R-:W-:Y:S01]  /*7150*/  SHF.R.U64 R42, R42, 0x10, R43 ;  /* 0x000000102a2a7819 */ /* 0x000fe2000000122b */
[----:B------:R-:W-:Y:S02]  /*7160*/  HADD2.F32 R149, -RZ, R83.H0_H0 ;  /* 0x20000053ff957230 */ /* 0x000fe40000004100 */
[-C--:B------:R-:W-:Y:S01]  /*7170*/  FMUL.FTZ R158, R11, R156.reuse ;  /* 0x0000009c0b9e7220 */ /* 0x080fe20000410000 */
[C---:B------:R-:W-:Y:S01]  /*7180*/  FMUL.FTZ R156, R13.reuse, R156 ;  /* 0x0000009c0d9c7220 */ /* 0x040fe20000410000 */
[----:B------:R-:W-:Y:S02]  /*7190*/  HADD2.F32 R81, -RZ, R15.H0_H0 ;  /* 0x2000000fff517230 */ /* 0x000fe40000004100 */
[-C--:B------:R-:W-:Y:S01]  /*71a0*/  FFMA.FTZ R13, R13, R154.reuse, -R158 ;  /* 0x0000009a0d0d7223 */ /* 0x080fe2000001089e */
[----:B------:R-:W-:Y:S01]  /*71b0*/  FFMA.FTZ R11, R11, R154, R156 ;  /* 0x0000009a0b0b7223 */ /* 0x000fe2000001009c */
[----:B------:R-:W-:-:S02]  /*71c0*/  HADD2.F32 R156, -RZ, R160.H1_H1 ;  /* 0x300000a0ff9c7230 */ /* 0x000fc40000004100 */
[----:B------:R-:W-:Y:S01]  /*71d0*/  HADD2.F32 R154, -RZ, R160.H0_H0 ;  /* 0x200000a0ff9a7230 */ /* 0x000fe20000004100 */
[----:B------:R-:W-:Y:S01]  /*71e0*/  F2FP.F16.F32.PACK_AB R13, R13, R152 ;  /* 0x000000980d0d723e */ /* 0x000fe200000000ff */
[----:B------:R-:W-:Y:S02]  /*71f0*/  HADD2.F32 R83, -RZ, R83.H1_H1 ;  /* 0x30000053ff537230 */ /* 0x000fe40000004100 */
[-C--:B------:R-:W-:Y:S01]  /*7200*/  FMUL.FTZ R158, R149, R156.reuse ;  /* 0x0000009c959e7220 */ /* 0x080fe20000410000 */
[C---:B------:R-:W-:Y:S01]  /*7210*/  FMUL.FTZ R156, R81.reuse, R156 ;  /* 0x0000009c519c7220 */ /* 0x040fe20000410000 */
[----:B------:R-:W-:Y:S02]  /*7220*/  HADD2.F32 R15, -RZ, R15.H1_H1 ;  /* 0x3000000fff0f7230 */ /* 0x000fe40000004100 */
[-C--:B------:R-:W-:Y:S01]  /*7230*/  FFMA.FTZ R81, R81, R154.reuse, -R158 ;  /* 0x0000009a51517223 */ /* 0x080fe2000001089e */
[----:B------:R-:W-:Y:S01]  /*7240*/  FFMA.FTZ R156, R149, R154, R156 ;  /* 0x0000009a959c7223 */ /* 0x000fe2000001009c */
[----:B------:R-:W-:Y:S01]  /*7250*/  SHF.R.U32.HI R154, RZ, 0x10, R55 ;  /* 0x00000010ff9a7819 */ /* 0x000fe20000011637 */
[----:B------:R-:W-:Y:S01]  /*7260*/  HADD2.F32 R162, -RZ, R162.H0_H0 ;  /* 0x200000a2ffa27230 */ /* 0x000fe20000004100 */
[----:B------:R-:W-:Y:S01]  /*7270*/  SHF.R.U32.HI R158, RZ, 0x10, R43 ;  /* 0x00000010ff9e7819 */ /* 0x000fe2000001162b */
[----:B------:R-:W-:-:S02]  /*7280*/  HADD2.F32 R53, -RZ, R12.H0_H0 ;  /* 0x2000000cff357230 */ /* 0x000fc40000004100 */
[----:B------:R-:W-:Y:S02]  /*7290*/  HADD2.F32 R154, -RZ, R154.H0_H0 ;  /* 0x2000009aff9a7230 */ /* 0x000fe40000004100 */
[----:B------:R-:W-:Y:S02]  /*72a0*/  HADD2.F32 R158, -RZ, R158.H0_H0 ;  /* 0x2000009eff9e7230 */ /* 0x000fe40000004100 */
[----:B------:R-:W-:Y:S02]  /*72b0*/  HADD2.F32 R52, -RZ, R52.H0_H0 ;  /* 0x20000034ff347230 */ /* 0x000fe40000004100 */
[-C--:B------:R-:W-:Y:S01]  /*72c0*/  FMUL.FTZ R160, R83, R154.reuse ;  /* 0x0000009a53a07220 */ /* 0x080fe20000410000 */
[C---:B------:R-:W-:Y:S01]  /*72d0*/  FMUL.FTZ R154, R15.reuse, R154 ;  /* 0x0000009a0f9a7220 */ /* 0x040fe20000410000 */
[----:B------:R-:W-:Y:S02]  /*72e0*/  HADD2.F32 R41, -RZ, R12.H1_H1 ;  /* 0x3000000cff297230 */ /* 0x000fe40000004100 */
[----:B------:R-:W-:Y:S01]  /*72f0*/  FFMA.FTZ R160, R15, R158, -R160 ;  /* 0x0000009e0fa07223 */ /* 0x000fe200000108a0 */
[----:B------:R-:W-:-:S02]  /*7300*/  HADD2.F32 R15, -RZ, R80.H0_H0 ;  /* 0x20000050ff0f7230 */ /* 0x000fc40000004100 */
[----:B------:R-:W-:Y:S01]  /*7310*/  FFMA.FTZ R83, R83, R158, R154 ;  /* 0x0000009e53537223 */ /* 0x000fe2000001009a */
[----:B------:R-:W-:Y:S02]  /*7320*/  HADD2.F32 R154, -RZ, R171.H1_H1 ;  /* 0x300000abff9a7230 */ /* 0x000fe40000004100 */
[----:B------:R-:W-:Y:S02]  /*7330*/  HADD2.F32 R40, -RZ, R40.H0_H0 ;  /* 0x20000028ff287230 */ /* 0x000fe40000004100 */
[-C--:B------:R-:W-:Y:S01]  /*7340*/  FMUL.FTZ R158, R15, R162.reuse ;  /* 0x000000a20f9e7220 */ /* 0x080fe20000410000 */
[C---:B------:R-:W-:Y:S01]  /*7350*/  FMUL.FTZ R162, R53.reuse, R162 ;  /* 0x000000a235a27220 */ /* 0x040fe20000410000 */
[----:B------:R-:W-:Y:S01]  /*7360*/  HADD2.F32 R149, -RZ, R173.H0_H0 ;  /* 0x200000adff957230 */ /* 0x000fe20000004100 */
[----:B------:R-:W-:Y:S01]  /*7370*/  F2FP.F16.F32.PACK_AB R160, R160, R81 ;  /* 0x00000051a0a0723e */ /* 0x000fe200000000ff */
[-C--:B------:R-:W-:Y:S01]  /*7380*/  FFMA.FTZ R158, R53, R154.reuse, -R158 ;  /* 0x0000009a359e7223 */ /* 0x080fe2000001089e */
[----:B------:R-:W-:Y:S01]  /*7390*/  FFMA.FTZ R162, R15, R154, R162 ;  /* 0x0000009a0fa27223 */ /* 0x000fe200000100a2 */
[----:B------:R-:W-:Y:S01]  /*73a0*/  HADD2.F32 R15, -RZ, R80.H1_H1 ;  /* 0x30000050ff0f7230 */ /* 0x000fe20000004100 */
[----:B------:R-:W-:Y:S01]  /*73b0*/  F2FP.F16.F32.PACK_AB R81, R11, R150 ;  /* 0x000000960b51723e */ /* 0x000fe200000000ff */
[----:B------:R-:W-:Y:S01]  /*73c0*/  HADD2.F32 R53, -RZ, R171.H0_H0 ;  /* 0x200000abff357230 */ /* 0x000fe20000004100 */
[----:B------:R-:W-:Y:S01]  /*73d0*/  F2FP.F16.F32.PACK_AB R83, R83, R156 ;  /* 0x0000009c5353723e */ /* 0x000fe200000000ff */
[----:B------:R-:W-:-:S02]  /*73e0*/  HADD2.F32 R54, -RZ, R54.H0_H0 ;  /* 0x20000036ff367230 */ /* 0x000fc40000004100 */
[-C--:B------:R-:W-:Y:S01]  /*73f0*/  FMUL.FTZ R12, R15, R52.reuse ;  /* 0x000000340f0c7220 */ /* 0x080fe20000410000 */
[C---:B------:R-:W-:Y:S01]  /*7400*/  FMUL.FTZ R52, R41.reuse, R52 ;  /* 0x0000003429347220 */ /* 0x040fe20000410000 */
[--C-:B------:R-:W-:Y:S02]  /*7410*/  HADD2.F32 R43, -RZ, R82.reuse.H1_H1 ;  /* 0x30000052ff2b7230 */ /* 0x100fe40000004100 */
[-C--:B------:R-:W-:Y:S01]  /*7420*/  FFMA.FTZ R41, R41, R40.reuse, -R12 ;  /* 0x0000002829297223 */ /* 0x080fe2000001080c */
[----:B------:R-:W-:Y:S01]  /*7430*/  FFMA.FTZ R15, R15, R40, R52 ;  /* 0x000000280f0f7223 */ /* 0x000fe20000010034 */
[----:B------:R-:W-:Y:S02]  /*7440*/  HADD2.F32 R12, -RZ, R82.H0_H0 ;  /* 0x20000052ff0c7230 */ /* 0x000fe40000004100 */
[----:B------:R-:W-:Y:S01]  /*7450*/  HADD2.F32 R40, -RZ, R14.H0_H0 ;  /* 0x2000000eff287230 */ /* 0x000fe20000004100 */
[----:B------:R-:W-:Y:S01]  /*7460*/  F2FP.F16.F32.PACK_AB R158, R41, R158 ;  /* 0x0000009e299e723e */ /* 0x000fe200000000ff */
[----:B------:R-:W-:-:S02]  /*7470*/  HADD2.F32 R42, -RZ, R42.H0_H0 ;  /* 0x2000002aff2a7230 */ /* 0x000fc40000004100 */
[-C--:B------:R-:W-:Y:S01]  /*7480*/  FMUL.FTZ R55, R12, R149.reuse ;  /* 0x000000950c377220 */ /* 0x080fe20000410000 */
[----:B------:R-:W-:Y:S01]  /*7490*/  F2FP.F16.F32.PACK_AB R80, R15, R162 ;  /* 0x000000a20f50723e */ /* 0x000fe200000000ff */
[C---:B------:R-:W-:Y:S01]  /*74a0*/  FMUL.FTZ R149, R40.reuse, R149 ;  /* 0x0000009528957220 */ /* 0x040fe20000410000 */
[----:B------:R-:W-:Y:S02]  /*74b0*/  IMAD.MOV.U32 R15, RZ, RZ, R160 ;  /* 0x000000ffff0f7224 */ /* 0x000fe400078e00a0 */
[-C--:B------:R-:W-:Y:S01]  /*74c0*/  FFMA.FTZ R55, R40, R53.reuse, -R55 ;  /* 0x0000003528377223 */ /* 0x080fe20000010837 */
[----:B------:R-:W-:Y:S01]  /*74d0*/  FFMA.FTZ R149, R12, R53, R149 ;  /* 0x000000350c957223 */ /* 0x000fe20000010095 */
[----:B------:R-:W-:Y:S02]  /*74e0*/  HADD2.F32 R53, -RZ, R14.H1_H1 ;  /* 0x3000000eff357230 */ /* 0x000fe40000004100 */
[----:B------:R-:W-:-:S03]  /*74f0*/  FMUL.FTZ R12, R43, R54 ;  /* 0x000000362b0c7220 */ /* 0x000fc60000410000 */
[C---:B------:R-:W-:Y:S01]  /*7500*/  FMUL.FTZ R54, R53.reuse, R54 ;  /* 0x0000003635367220 */ /* 0x040fe20000410000 */
[----:B------:R-:W-:-:S03]  /*7510*/  FFMA.FTZ R12, R53, R42, -R12 ;  /* 0x0000002a350c7223 */ /* 0x000fc6000001080c */
[----:B------:R-:W-:Y:S02]  /*7520*/  FFMA.FTZ R54, R43, R42, R54 ;  /* 0x0000002a2b367223 */ /* 0x000fe40000010036 */
[----:B------:R-:W-:Y:S02]  /*7530*/  F2FP.F16.F32.PACK_AB R14, R12, R55 ;  /* 0x000000370c0e723e */ /* 0x000fe400000000ff */
[----:B------:R-:W-:Y:S02]  /*7540*/  MOV R12, R158 ;  /* 0x0000009e000c7202 */ /* 0x000fe40000000f00 */
[----:B------:R-:W-:-:S07]  /*7550*/  F2FP.F16.F32.PACK_AB R82, R54, R149 ;  /* 0x000000953652723e */ /* 0x000fce00000000ff */
.L_x_1657:
[----:B------:R-:W-:Y:S05]  /*7560*/  BSYNC B3 ;  /* 0x0000000000037941 */ /* 0x000fea0003800000 */
.L_x_1656:
[----:B------:R-:W-:Y:S01]  /*7570*/  ISETP.GE.AND P3, PT, R148, R131, PT ;  /* 0x000000839400720c */ /* 0x000fe20003f66270 */
[----:B--2---:R4:W-:-:S12]  /*7580*/  ST.E.128 desc[UR60][R122.64], R12 ;  /* 0x0000000c7a007985 */ /* 0x0049d8000c101d3c */
[----:B------:R-:W-:-:S05]  /*7590*/  @!P3 IMAD.WIDE R40, R148, 0x2, R116 ;  /* 0x000000029428b825 */ /* 0x000fca00078e0274 */
[----:B---3--:R4:W-:Y:S02]  /*75a0*/  @!P3 ST.E.128 desc[UR60][R40.64], R80 ;  /* 0x000000502800b985 */ /* 0x0089e4000c101d3c */
.L_x_1655:
[----:B------:R-:W-:Y:S05]  /*75b0*/  BSYNC B2 ;  /* 0x0000000000027941 */ /* 0x000fea0003800000 */
.L_x_1654:
[----:B------:R-:W-:Y:S01]  /*75c0*/  ISETP.NE.AND P3, PT, R9, RZ, PT ;  /* 0x000000ff0900720c */ /* 0x000fe20003f65270 */
[----:B------:R-:W-:-:S12]  /*75d0*/  BSSY B2, `(.L_x_1658) ;  /* 0x0000071000027945 */ /* 0x000fd80003800000 */
[----:B------:R-:W-:Y:S05]  /*75e0*/  @!P3 BRA `(.L_x_1659) ;  /* 0x0000000400bcb947 */ /* 0x000fea0003800000 */
[----:B------:R-:W-:Y:S01]  /*75f0*/  SEL R11, R121, R135, !P1 ;  /* 0x00000087790b7207 */ /* 0x000fe20004800000 */
[----:B----4-:R-:W-:Y:S01]  /*7600*/  IMAD R13, R18, 0x4800, R136 ;  /* 0x00004800120d7824 */ /* 0x010fe200078e0288 */
        /* <DEDUP_REMOVED lines=17> */
[----:B------:R-:W2:Y:S01]  /*7720*/  LDS.128 R12, [R12+0x1e400] ;  /* 0x01e400000c0c7984 */ /* 0x000ea20000000c00 */
[----:B------:R-:W-:-:S06]  /*7730*/  LEA R40, R11, R2, 0x1 ;  /* 0x000000020b287211 */ /* 0x000fcc00078e08ff */
[----:B------:R-:W3:Y:S01]  /*7740*/  LDS.128 R40, [R40+0x1e400] ;  /* 0x01e4000028287984 */ /* 0x000ee20000000c00 */
[----:B------:R-:W-:Y:S05]  /*7750*/  @P3 BRA `(.L_x_1661) ;  /* 0x00000004004c3947 */ /* 0x000fea0003800000 */
[----:B------:R-:W-:Y:S01]  /*7760*/  SHF.R.U64 R11, R36, 0x10, R37 ;  /* 0x00000010240b7819 */ /* 0x000fe20000001225 */
[--C-:B---3--:R-:W-:Y:S01]  /*7770*/  HADD2.F32 R80, -RZ, R41.reuse.H0_H0 ;  /* 0x20000029ff507230 */ /* 0x108fe20000004100 */
[--C-:B------:R-:W-:Y:S01]  /*7780*/  SHF.R.U64 R36, R48, 0x10, R49.reuse ;  /* 0x0000001030247819 */ /* 0x100fe20000001231 */
[----:B------:R-:W-:Y:S01]  /*7790*/  HADD2.F32 R81, -RZ, R41.H1_H1 ;  /* 0x30000029ff517230 */ /* 0x000fe20000004100 */
[----:B------:R-:W-:Y:S01]  /*77a0*/  SHF.R.U32.HI R48, RZ, 0x10, R49 ;  /* 0x00000010ff307819 */ /* 0x000fe20000011631 */
[--C-:B--2---:R-:W-:Y:S01]  /*77b0*/  HADD2.F32 R41, -RZ, R13.reuse.H0_H0 ;  /* 0x2000000dff297230 */ /* 0x104fe20000004100 */
[--C-:B------:R-:W-:Y:S01]  /*77c0*/  SHF.R.U64 R49, R50, 0x10, R51.reuse ;  /* 0x0000001032317819 */ /* 0x100fe20000001233 */
[----:B------:R-:W-:Y:S01]  /*77d0*/  HADD2.F32 R13, -RZ, R13.H1_H1 ;  /* 0x3000000dff0d7230 */ /* 0x000fe20000004100 */
[----:B------:R-:W-:Y:S01]  /*77e0*/  SHF.R.U32.HI R50, RZ, 0x10, R51 ;  /* 0x00000010ff327819 */ /* 0x000fe20000011633 */
[----:B------:R-:W-:Y:S01]  /*77f0*/  IMAD.MOV.U32 R51, RZ, RZ, R42 ;  /* 0x000000ffff337224 */ /* 0x000fe200078e002a */
[----:B------:R-:W-:Y:S01]  /*7800*/  SHF.R.U32.HI R37, RZ, 0x10, R37 ;  /* 0x00000010ff257819 */ /* 0x000fe20000011625 */
[----:B------:R-:W-:Y:S01]  /*7810*/  HADD2.F32 R42, -RZ, R172.H1_H1 ;  /* 0x300000acff2a7230 */ /* 0x000fe20000004100 */
[--C-:B------:R-:W-:Y:S01]  /*7820*/  SHF.R.U64 R38, R38, 0x10, R39.reuse ;  /* 0x0000001026267819 */ /* 0x100fe20000001227 */
[----:B------:R-:W-:Y:S01]  /*7830*/  HADD2.F32 R48, -RZ, R48.H0_H0 ;  /* 0x20000030ff307230 */ /* 0x000fe20000004100 */
[----:B------:R-:W-:Y:S01]  /*7840*/  SHF.R.U32.HI R39, RZ, 0x10, R39 ;  /* 0x00000010ff277819 */ /* 0x000fe20000011627 */
[----:B------:R-:W-:-:S02]  /*7850*/  HADD2.F32 R122, -RZ, R37.H0_H0 ;  /* 0x20000025ff7a7230 */ /* 0x000fc40000004100 */
[CC--:B------:R-:W-:Y:S01]  /*7860*/  FMUL.FTZ R82, R80.reuse, R42.reuse ;  /* 0x0000002a50527220 */ /* 0x0c0fe20000410000 */
[----:B------:R-:W-:Y:S01]  /*7870*/  FMUL.FTZ R37, R41, R42 ;  /* 0x0000002a29257220 */ /* 0x000fe20000410000 */
[----:B------:R-:W-:Y:S02]  /*7880*/  HADD2.F32 R55, -RZ, R170.H1_H1 ;  /* 0x300000aaff377230 */ /* 0x000fe40000004100 */
[-C--:B------:R-:W-:Y:S01]  /*7890*/  FMUL.FTZ R42, R81, R48.reuse ;  /* 0x00000030512a7220 */ /* 0x080fe20000410000 */
[----:B------:R-:W-:Y:S01]  /*78a0*/  FMUL.FTZ R48, R13, R48 ;  /* 0x000000300d307220 */ /* 0x000fe20000410000 */
[----:B------:R-:W-:Y:S02]  /*78b0*/  HADD2.F32 R39, -RZ, R39.H0_H0 ;  /* 0x20000027ff277230 */ /* 0x000fe40000004100 */
[-C--:B------:R-:W-:Y:S01]  /*78c0*/  FFMA.FTZ R37, R80, R55.reuse, R37 ;  /* 0x0000003750257223 */ /* 0x080fe20000010025 */
[----:B------:R-:W-:Y:S01]  /*78d0*/  FFMA.FTZ R48, R81, R122, R48 ;  /* 0x0000007a51307223 */ /* 0x000fe20000010030 */
[----:B------:R-:W-:Y:S01]  /*78e0*/  FFMA.FTZ R82, R41, R55, -R82 ;  /* 0x0000003729527223 */ /* 0x000fe20000010852 */
[----:B------:R-:W-:-:S02]  /*78f0*/  HADD2.F32 R80, -RZ, R43.H1_H1 ;  /* 0x3000002bff507230 */ /* 0x000fc40000004100 */
[----:B------:R-:W-:Y:S01]  /*7900*/  FFMA.FTZ R13, R13, R122, -R42 ;  /* 0x0000007a0d0d7223 */ /* 0x000fe2000001082a */
[----:B------:R-:W-:Y:S02]  /*7910*/  HADD2.F32 R81, -RZ, R50.H0_H0 ;  /* 0x20000032ff517230 */ /* 0x000fe40000004100 */
[----:B------:R-:W-:Y:S02]  /*7920*/  HADD2.F32 R41, -RZ, R172.H0_H0 ;  /* 0x200000acff297230 */ /* 0x000fe40000004100 */
[----:B------:R-:W-:Y:S01]  /*7930*/  HADD2.F32 R55, -RZ, R43.H0_H0 ;  /* 0x2000002bff377230 */ /* 0x000fe20000004100 */
[----:B------:R-:W-:Y:S01]  /*7940*/  F2FP.F16.F32.PACK_AB R13, R13, R82 ;  /* 0x000000520d0d723e */ /* 0x000fe200000000ff */
[--C-:B------:R-:W-:Y:S02]  /*7950*/  HADD2.F32 R50, -RZ, R15.reuse.H1_H1 ;  /* 0x3000000fff327230 */ /* 0x100fe40000004100 */
[----:B------:R-:W-:Y:S02]  /*7960*/  HADD2.F32 R43, -RZ, R15.H0_H0 ;  /* 0x2000000fff2b7230 */ /* 0x000fe40000004100 */
[----:B------:R-:W-:Y:S01]  /*7970*/  FMUL.FTZ R15, R80, R81 ;  /* 0x00000051500f7220 */ /* 0x000fe20000410000 */
[----:B------:R-:W-:-:S02]  /*7980*/  HADD2.F32 R42, -RZ, R170.H0_H0 ;  /* 0x200000aaff2a7230 */ /* 0x000fc40000004100 */
[----:B------:R-:W-:Y:S01]  /*7990*/  FMUL.FTZ R122, R55, R41 ;  /* 0x00000029377a7220 */ /* 0x000fe20000410000 */
[C---:B------:R-:W-:Y:S01]  /*79a0*/  FMUL.FTZ R81, R50.reuse, R81 ;  /* 0x0000005132517220 */ /* 0x040fe20000410000 */
[C---:B------:R-:W-:Y:S01]  /*79b0*/  FMUL.FTZ R148, R43.reuse, R41 ;  /* 0x000000292b947220 */ /* 0x040fe20000410000 */
[-C--:B------:R-:W-:Y:S01]  /*79c0*/  FFMA.FTZ R15, R50, R39.reuse, -R15 ;  /* 0x00000027320f7223 */ /* 0x080fe2000001080f */
[-C--:B------:R-:W-:Y:S01]  /*79d0*/  FFMA.FTZ R122, R43, R42.reuse, -R122 ;  /* 0x0000002a2b7a7223 */ /* 0x080fe2000001087a */
[----:B------:R-:W-:Y:S01]  /*79e0*/  FFMA.FTZ R81, R80, R39, R81 ;  /* 0x0000002750517223 */ /* 0x000fe20000010051 */
[----:B------:R-:W-:Y:S01]  /*79f0*/  FFMA.FTZ R148, R55, R42, R148 ;  /* 0x0000002a37947223 */ /* 0x000fe20000010094 */
[----:B------:R-:W-:Y:S02]  /*7a00*/  HADD2.F32 R39, -RZ, R169.H1_H1 ;  /* 0x300000a9ff277230 */ /* 0x000fe40000004100 */
[----:B------:R-:W-:Y:S01]  /*7a10*/  HADD2.F32 R36, -RZ, R36.H0_H0 ;  /* 0x20000024ff247230 */ /* 0x000fe20000004100 */
[----:B------:R-:W-:Y:S01]  /*7a20*/  F2FP.F16.F32.PACK_AB R15, R15, R122 ;  /* 0x0000007a0f0f723e */ /* 0x000fe200000000ff */
[----:B------:R-:W-:-:S02]  /*7a30*/  HADD2.F32 R50, -RZ, R40.H0_H0 ;  /* 0x20000028ff327230 */ /* 0x000fc40000004100 */
[----:B------:R-:W-:Y:S02]  /*7a40*/  HADD2.F32 R43, -RZ, R40.H1_H1 ;  /* 0x30000028ff2b7230 */ /* 0x000fe40000004100 */
[--C-:B------:R-:W-:Y:S02]  /*7a50*/  HADD2.F32 R42, -RZ, R12.reuse.H0_H0 ;  /* 0x2000000cff2a7230 */ /* 0x100fe40000004100 */
[----:B------:R-:W-:Y:S02]  /*7a60*/  HADD2.F32 R55, -RZ, R12.H1_H1 ;  /* 0x3000000cff377230 */ /* 0x000fe40000004100 */
[----:B------:R-:W-:Y:S01]  /*7a70*/  FMUL.FTZ R40, R43, R36 ;  /* 0x000000242b287220 */ /* 0x000fe20000410000 */
[----:B------:R-:W-:Y:S02]  /*7a80*/  HADD2.F32 R12, -RZ, R11.H0_H0 ;  /* 0x2000000bff0c7230 */ /* 0x000fe40000004100 */
[----:B------:R-:W-:Y:S01]  /*7a90*/  FMUL.FTZ R11, R50, R39 ;  /* 0x00000027320b7220 */ /* 0x000fe20000410000 */
[----:B------:R-:W-:-:S02]  /*7aa0*/  HADD2.F32 R41, -RZ, R169.H0_H0 ;  /* 0x200000a9ff297230 */ /* 0x000fc40000004100 */
[C---:B------:R-:W-:Y:S01]  /*7ab0*/  FMUL.FTZ R39, R42.reuse, R39 ;  /* 0x000000272a277220 */ /* 0x040fe20000410000 */
[C---:B------:R-:W-:Y:S01]  /*7ac0*/  FMUL.FTZ R36, R55.reuse, R36 ;  /* 0x0000002437247220 */ /* 0x040fe20000410000 */
[-C--:B------:R-:W-:Y:S01]  /*7ad0*/  FFMA.FTZ R40, R55, R12.reuse, -R40 ;  /* 0x0000000c37287223 */ /* 0x080fe20000010828 */
[----:B------:R-:W-:Y:S02]  /*7ae0*/  HADD2.F32 R49, -RZ, R49.H0_H0 ;  /* 0x20000031ff317230 */ /* 0x000fe40000004100 */
[-C--:B------:R-:W-:Y:S01]  /*7af0*/  FFMA.FTZ R11, R42, R41.reuse, -R11 ;  /* 0x000000292a0b7223 */ /* 0x080fe2000001080b */
[----:B------:R-:W-:Y:S01]  /*7b00*/  FFMA.FTZ R39, R50, R41, R39 ;  /* 0x0000002932277223 */ /* 0x000fe20000010027 */
[----:B------:R-:W-:Y:S01]  /*7b10*/  FFMA.FTZ R36, R43, R12, R36 ;  /* 0x0000000c2b247223 */ /* 0x000fe20000010024 */
[----:B------:R-:W-:Y:S02]  /*7b20*/  HADD2.F32 R12, -RZ, R168.H0_H0 ;  /* 0x200000a8ff0c7230 */ /* 0x000fe40000004100 */
[--C-:B------:R-:W-:Y:S01]  /*7b30*/  HADD2.F32 R43, -RZ, R51.reuse.H0_H0 ;  /* 0x20000033ff2b7230 */ /* 0x100fe20000004100 */
[----:B------:R-:W-:Y:S01]  /*7b40*/  F2FP.F16.F32.PACK_AB R40, R40, R11 ;  /* 0x0000000b2828723e */ /* 0x000fe200000000ff */
[----:B------:R-:W-:Y:S01]  /*7b50*/  HADD2.F32 R42, -RZ, R14.H0_H0 ;  /* 0x2000000eff2a7230 */ /* 0x000fe20000004100 */
[----:B------:R-:W-:Y:S01]  /*7b60*/  F2FP.F16.F32.PACK_AB R36, R36, R39 ;  /* 0x000000272424723e */ /* 0x000fe200000000ff */
[----:B------:R-:W-:-:S02]  /*7b70*/  HADD2.F32 R50, -RZ, R51.H1_H1 ;  /* 0x30000033ff327230 */ /* 0x000fc40000004100 */
[CC--:B------:R-:W-:Y:S01]  /*7b80*/  FMUL.FTZ R51, R43.reuse, R12.reuse ;  /* 0x0000000c2b337220 */ /* 0x0c0fe20000410000 */
[----:B------:R-:W-:Y:S02]  /*7b90*/  HADD2.F32 R14, -RZ, R14.H1_H1 ;  /* 0x3000000eff0e7230 */ /* 0x000fe40000004100 */
[----:B------:R-:W-:Y:S01]  /*7ba0*/  FMUL.FTZ R12, R42, R12 ;  /* 0x0000000c2a0c7220 */ /* 0x000fe20000410000 */
[----:B------:R-:W-:Y:S02]  /*7bb0*/  HADD2.F32 R41, -RZ, R168.H1_H1 ;  /* 0x300000a8ff297230 */ /* 0x000fe40000004100 */
[-C--:B------:R-:W-:Y:S01]  /*7bc0*/  FMUL.FTZ R83, R50, R49.reuse ;  /* 0x0000003132537220 */ /* 0x080fe20000410000 */
[----:B------:R-:W-:Y:S02]  /*7bd0*/  HADD2.F32 R55, -RZ, R38.H0_H0 ;  /* 0x20000026ff377230 */ /* 0x000fe40000004100 */
[----:B------:R-:W-:Y:S01]  /*7be0*/  FMUL.FTZ R49, R14, R49 ;  /* 0x000000310e317220 */ /* 0x000fe20000410000 */
[-C--:B------:R-:W-:Y:S01]  /*7bf0*/  FFMA.FTZ R12, R43, R41.reuse, R12 ;  /* 0x000000292b0c7223 */ /* 0x080fe2000001000c */
[----:B------:R-:W-:-:S02]  /*7c00*/  FFMA.FTZ R51, R42, R41, -R51 ;  /* 0x000000292a337223 */ /* 0x000fc40000010833 */
[-C--:B------:R-:W-:Y:S01]  /*7c10*/  FFMA.FTZ R49, R50, R55.reuse, R49 ;  /* 0x0000003732317223 */ /* 0x080fe20000010031 */
[----:B------:R-:W-:Y:S01]  /*7c20*/  FFMA.FTZ R14, R14, R55, -R83 ;  /* 0x000000370e0e7223 */ /* 0x000fe20000010853 */
[----:B------:R-:W-:Y:S02]  /*7c30*/  F2FP.F16.F32.PACK_AB R41, R48, R37 ;  /* 0x000000253029723e */ /* 0x000fe400000000ff */
[----:B------:R-:W-:Y:S02]  /*7c40*/  F2FP.F16.F32.PACK_AB R43, R81, R148 ;  /* 0x00000094512b723e */ /* 0x000fe400000000ff */
[----:B------:R-:W-:Y:S01]  /*7c50*/  F2FP.F16.F32.PACK_AB R42, R49, R12 ;  /* 0x0000000c312a723e */ /* 0x000fe200000000ff */
[----:B------:R-:W-:Y:S01]  /*7c60*/  IMAD.MOV.U32 R12, RZ, RZ, R40 ;  /* 0x000000ffff0c7224 */ /* 0x000fe200078e0028 */
[----:B------:R-:W-:Y:S01]  /*7c70*/  F2FP.F16.F32.PACK_AB R14, R14, R51 ;  /* 0x000000330e0e723e */ /* 0x000fe200000000ff */
[----:B------:R-:W-:-:S07]  /*7c80*/  IMAD.MOV.U32 R40, RZ, RZ, R36 ;  /* 0x000000ffff287224 */ /* 0x000fce00078e0024 */
.L_x_1661:
[----:B------:R-:W-:Y:S05]  /*7c90*/  BSYNC B3 ;  /* 0x0000000000037941 */ /* 0x000fea0003800000 */
.L_x_1660:
[----:B------:R-:W-:Y:S01]  /*7ca0*/  ISETP.GE.AND P3, PT, R54, R131, PT ;  /* 0x000000833600720c */ /* 0x000fe20003f66270 */
[----:B--2---:R2:W-:-:S12]  /*7cb0*/  ST.E.128 desc[UR60][R52.64], R12 ;  /* 0x0000000c34007985 */ /* 0x0045d8000c101d3c */
[----:B------:R-:W-:-:S05]  /*7cc0*/  @!P3 IMAD.WIDE R36, R54, 0x2, R116 ;  /* 0x000000023624b825 */ /* 0x000fca00078e0274 */
[----:B---3--:R2:W-:Y:S02]  /*7cd0*/  @!P3 ST.E.128 desc[UR60][R36.64], R40 ;  /* 0x000000282400b985 */ /* 0x0085e4000c101d3c */
.L_x_1659:
[----:B------:R-:W-:Y:S05]  /*7ce0*/  BSYNC B2 ;  /* 0x0000000000027941 */ /* 0x000fea0003800000 */
.L_x_1658:
[----:B------:R-:W-:-:S13]  /*7cf0*/  ISETP.NE.AND P3, PT, R10, RZ, PT ;  /* 0x000000ff0a00720c */ /* 0x000fda0003f65270 */
[----:B------:R-:W-:Y:S05]  /*7d00*/  @!P3 BRA `(.L_x_1653) ;  /* 0x0000000400bcb947 */ /* 0x000fea0003800000 */
[----:B------:R-:W-:Y:S01]  /*7d10*/  LOP3.LUT P5, RZ, R22, 0x1, RZ, 0xc0, !PT ;  /* 0x0000000116ff7812 */ /* 0x000fe200078ac0ff */
[----:B------:R-:W-:Y:S01]  /*7d20*/  BSSY B2, `(.L_x_1662) ;  /* 0x0000069000027945 */ /* 0x000fe20003800000 */
[----:B--234-:R-:W-:Y:S02]  /*7d30*/  LEA R40, P3, R7, R116, 0x1 ;  /* 0x0000007407287211 */ /* 0x01cfe400078608ff */
[----:B------:R-:W-:Y:S02]  /*7d40*/  SEL R11, R121, R135, !P5 ;  /* 0x00000087790b7207 */ /* 0x000fe40006800000 */
[----:B------:R-:W-:Y:S02]  /*7d50*/  LEA.HI.X R41, R7, R117, R108, 0x1, P3 ;  /* 0x0000007507297211 */ /* 0x000fe400018f0c6c */
[----:B------:R-:W-:Y:S02]  /*7d60*/  SHF.R.S32.HI R12, RZ, 0x1f, R11 ;  /* 0x0000001fff0c7819 */ /* 0x000fe4000001140b */
[----:B------:R-:W-:-:S02]  /*7d70*/  ISETP.GE.AND P3, PT, R196, R120, PT ;  /* 0x00000078c400720c */ /* 0x000fc40003f66270 */
[----:B------:R-:W-:-:S04]  /*7d80*/  LEA.HI R11, R12, R11, RZ, 0x4 ;  /* 0x0000000b0c0b7211 */ /* 0x000fc800078f20ff */
[----:B------:R-:W-:-:S04]  /*7d90*/  LEA.HI.SX32 R11, R11, R112, 0x1c ;  /* 0x000000700b0b7211 */ /* 0x000fc800078fe2ff */
[----:B------:R-:W-:Y:S01]  /*7da0*/  SHF.R.S32.HI R12, RZ, 0x1f, R11 ;  /* 0x0000001fff0c7819 */ /* 0x000fe2000001140b */
[----:B------:R-:W-:-:S03]  /*7db0*/  IMAD.SHL.U32 R42, R11, 0x8, RZ ;  /* 0x000000080b2a7824 */ /* 0x000fc600078e00ff */
[----:B------:R-:W-:Y:S02]  /*7dc0*/  LEA.HI R12, R12, R11, RZ, 0x3 ;  /* 0x0000000b0c0c7211 */ /* 0x000fe400078f18ff */
[----:B------:R-:W-:Y:S02]  /*7dd0*/  LOP3.LUT R11, R227, 0x38, R42, 0xf8, !PT ;  /* 0x00000038e30b7812 */ /* 0x000fe400078ef82a */
[----:B------:R-:W-:Y:S02]  /*7de0*/  SHF.R.S32.HI R12, RZ, 0x3, R12 ;  /* 0x00000003ff0c7819 */ /* 0x000fe4000001140c */
[----:B------:R-:W-:-:S03]  /*7df0*/  LOP3.LUT R11, R11, R228, RZ, 0x3c, !PT ;  /* 0x000000e40b0b7212 */ /* 0x000fc600078e3cff */
[----:B------:R-:W-:-:S05]  /*7e00*/  IMAD R12, R12, 0x1800, R229 ;  /* 0x000018000c0c7824 */ /* 0x000fca00078e02e5 */
        /* <DEDUP_REMOVED lines=8> */
[----:B--2---:R-:W-:Y:S01]  /*7e90*/  SHF.R.U64 R11, R32, 0x10, R33 ;  /* 0x00000010200b7819 */ /* 0x004fe20000001221 */
[----:B------:R-:W-:Y:S01]  /*7ea0*/  HADD2.F32 R49, -RZ, R167.H1_H1 ;  /* 0x300000a7ff317230 */ /* 0x000fe20000004100 */
[--C-:B------:R-:W-:Y:S01]  /*7eb0*/  SHF.R.U64 R32, R44, 0x10, R45.reuse ;  /* 0x000000102c207819 */ /* 0x100fe2000000122d */
[----:B----4-:R-:W-:Y:S01]  /*7ec0*/  HADD2.F32 R48, -RZ, R37.H0_H0 ;  /* 0x20000025ff307230 */ /* 0x010fe20000004100 */
[----:B------:R-:W-:Y:S01]  /*7ed0*/  SHF.R.U32.HI R44, RZ, 0x10, R45 ;  /* 0x00000010ff2c7819 */ /* 0x000fe2000001162d */
[----:B---3--:R-:W-:Y:S01]  /*7ee0*/  HADD2.F32 R52, -RZ, R13.H0_H0 ;  /* 0x2000000dff347230 */ /* 0x008fe20000004100 */
[----:B------:R-:W-:Y:S01]  /*7ef0*/  SHF.R.U32.HI R33, RZ, 0x10, R33 ;  /* 0x00000010ff217819 */ /* 0x000fe20000011621 */
[----:B------:R-:W-:Y:S01]  /*7f00*/  HADD2.F32 R37, -RZ, R37.H1_H1 ;  /* 0x30000025ff257230 */ /* 0x000fe20000004100 */
[--C-:B------:R-:W-:Y:S01]  /*7f10*/  SHF.R.U64 R43, R46, 0x10, R47.reuse ;  /* 0x000000102e2b7819 */ /* 0x100fe2000000122f */
[----:B------:R-:W-:Y:S01]  /*7f20*/  HADD2.F32 R44, -RZ, R44.H0_H0 ;  /* 0x2000002cff2c7230 */ /* 0x000fe20000004100 */
[----:B------:R-:W-:Y:S01]  /*7f30*/  SHF.R.U32.HI R46, RZ, 0x10, R47 ;  /* 0x00000010ff2e7819 */ /* 0x000fe2000001162f */
[----:B------:R-:W-:-:S02]  /*7f40*/  HADD2.F32 R47, -RZ, R13.H1_H1 ;  /* 0x3000000dff2f7230 */ /* 0x000fc40000004100 */
[-C--:B------:R-:W-:Y:S01]  /*7f50*/  FMUL.FTZ R13, R48, R49.reuse ;  /* 0x00000031300d7220 */ /* 0x080fe20000410000 */
[----:B------:R-:W-:Y:S02]  /*7f60*/  HADD2.F32 R45, -RZ, R164.H0_H0 ;  /* 0x200000a4ff2d7230 */ /* 0x000fe40000004100 */
[-C--:B------:R-:W-:Y:S01]  /*7f70*/  FMUL.FTZ R54, R37, R44.reuse ;  /* 0x0000002c25367220 */ /* 0x080fe20000410000 */
[----:B------:R-:W-:Y:S02]  /*7f80*/  HADD2.F32 R50, -RZ, R33.H0_H0 ;  /* 0x20000021ff327230 */ /* 0x000fe40000004100 */
[----:B------:R-:W-:Y:S01]  /*7f90*/  FMUL.FTZ R33, R52, R49 ;  /* 0x0000003134217220 */ /* 0x000fe20000410000 */
[C---:B------:R-:W-:Y:S01]  /*7fa0*/  FMUL.FTZ R80, R47.reuse, R44 ;  /* 0x0000002c2f507220 */ /* 0x040fe20000410000 */
[----:B------:R-:W-:Y:S01]  /*7fb0*/  SHF.R.U64 R34, R34, 0x10, R35 ;  /* 0x0000001022227819 */ /* 0x000fe20000001223 */
[-C--:B------:R-:W-:Y:S01]  /*7fc0*/  FFMA.FTZ R13, R52, R45.reuse, -R13 ;  /* 0x0000002d340d7223 */ /* 0x080fe2000001080d */
[----:B------:R-:W-:Y:S01]  /*7fd0*/  FFMA.FTZ R33, R48, R45, R33 ;  /* 0x0000002d30217223 */ /* 0x000fe20000010021 */
[----:B------:R-:W-:Y:S01]  /*7fe0*/  SHF.R.U32.HI R35, RZ, 0x10, R35 ;  /* 0x00000010ff237819 */ /* 0x000fe20000011623 */
[-C--:B------:R-:W-:Y:S01]  /*7ff0*/  FFMA.FTZ R44, R47, R50.reuse, -R54 ;  /* 0x000000322f2c7223 */ /* 0x080fe20000010836 */
[----:B------:R-:W-:Y:S01]  /*8000*/  FFMA.FTZ R48, R37, R50, R80 ;  /* 0x0000003225307223 */ /* 0x000fe20000010050 */
[----:B------:R-:W-:-:S02]  /*8010*/  HADD2.F32 R47, -RZ, R166.H1_H1 ;  /* 0x300000a6ff2f7230 */ /* 0x000fc40000004100 */
[----:B------:R-:W-:Y:S01]  /*8020*/  HADD2.F32 R50, -RZ, R39.H0_H0 ;  /* 0x20000027ff327230 */ /* 0x000fe20000004100 */
[----:B------:R-:W-:Y:S01]  /*8030*/  F2FP.F16.F32.PACK_AB R13, R44, R13 ;  /* 0x0000000d2c0d723e */ /* 0x000fe200000000ff */
[----:B------:R-:W-:Y:S01]  /*8040*/  HADD2.F32 R52, -RZ, R15.H0_H0 ;  /* 0x2000000fff347230 */ /* 0x000fe20000004100 */
[----:B------:R-:W-:Y:S01]  /*8050*/  F2FP.F16.F32.PACK_AB R33, R48, R33 ;  /* 0x000000213021723e */ /* 0x000fe200000000ff */
[----:B------:R-:W-:Y:S02]  /*8060*/  HADD2.F32 R39, -RZ, R39.H1_H1 ;  /* 0x30000027ff277230 */ /* 0x000fe40000004100 */
[----:B------:R-:W-:Y:S02]  /*8070*/  HADD2.F32 R49, -RZ, R46.H0_H0 ;  /* 0x2000002eff317230 */ /* 0x000fe40000004100 */
[----:B------:R-:W-:Y:S02]  /*8080*/  HADD2.F32 R46, -RZ, R15.H1_H1 ;  /* 0x3000000fff2e7230 */ /* 0x000fe40000004100 */
[----:B------:R-:W-:Y:S01]  /*8090*/  FMUL.FTZ R15, R50, R47 ;  /* 0x0000002f320f7220 */ /* 0x000fe20000410000 */
[----:B------:R-:W-:-:S02]  /*80a0*/  HADD2.F32 R45, -RZ, R35.H0_H0 ;  /* 0x20000023ff2d7230 */ /* 0x000fc40000004100 */
[----:B------:R-:W-:Y:S01]  /*80b0*/  FMUL.FTZ R35, R52, R47 ;  /* 0x0000002f34237220 */ /* 0x000fe20000410000 */
[----:B------:R-:W-:Y:S02]  /*80c0*/  HADD2.F32 R37, -RZ, R165.H0_H0 ;  /* 0x200000a5ff257230 */ /* 0x000fe40000004100 */
[CC--:B------:R-:W-:Y:S01]  /*80d0*/  FMUL.FTZ R47, R39.reuse, R49.reuse ;  /* 0x00000031272f7220 */ /* 0x0c0fe20000410000 */
[----:B------:R-:W-:Y:S01]  /*80e0*/  FMUL.FTZ R54, R46, R49 ;  /* 0x000000312e367220 */ /* 0x000fe20000410000 */
[----:B------:R-:W-:Y:S02]  /*80f0*/  HADD2.F32 R167, -RZ, R167.H0_H0 ;  /* 0x200000a7ffa77230 */ /* 0x000fe40000004100 */
[----:B------:R-:W-:Y:S01]  /*8100*/  FFMA.FTZ R35, R50, R37, R35 ;  /* 0x0000002532237223 */ /* 0x000fe20000010023 */
[----:B------:R-:W-:Y:S01]  /*8110*/  FFMA.FTZ R46, R46, R45, -R47 ;  /* 0x0000002d2e2e7223 */ /* 0x000fe2000001082f */
[----:B------:R-:W-:Y:S01]  /*8120*/  FFMA.FTZ R15, R52, R37, -R15 ;  /* 0x00000025340f7223 */ /* 0x000fe2000001080f */
[----:B------:R-:W-:Y:S01]  /*8130*/  FFMA.FTZ R50, R39, R45, R54 ;  /* 0x0000002d27327223 */ /* 0x000fe20000010036 */
[----:B------:R-:W-:-:S02]  /*8140*/  HADD2.F32 R47, -RZ, R32.H0_H0 ;  /* 0x20000020ff2f7230 */ /* 0x000fc40000004100 */
[----:B------:R-:W-:Y:S01]  /*8150*/  HADD2.F32 R37, -RZ, R36.H0_H0 ;  /* 0x20000024ff257230 */ /* 0x000fe20000004100 */
[----:B------:R-:W-:Y:S01]  /*8160*/  F2FP.F16.F32.PACK_AB R15, R46, R15 ;  /* 0x0000000f2e0f723e */ /* 0x000fe200000000ff */
[----:B------:R-:W-:Y:S02]  /*8170*/  HADD2.F32 R32, -RZ, R12.H0_H0 ;  /* 0x2000000cff207230 */ /* 0x000fe40000004100 */
[----:B------:R-:W-:Y:S02]  /*8180*/  HADD2.F32 R39, -RZ, R36.H1_H1 ;  /* 0x30000024ff277230 */ /* 0x000fe40000004100 */
[----:B------:R-:W-:Y:S02]  /*8190*/  HADD2.F32 R36, -RZ, R12.H1_H1 ;  /* 0x3000000cff247230 */ /* 0x000fe40000004100 */
[----:B------:R-:W-:Y:S01]  /*81a0*/  FMUL.FTZ R12, R32, R167 ;  /* 0x000000a7200c7220 */ /* 0x000fe20000410000 */
[----:B------:R-:W-:Y:S02]  /*81b0*/  HADD2.F32 R164, -RZ, R164.H1_H1 ;  /* 0x300000a4ffa47230 */ /* 0x000fe40000004100 */
[----:B------:R-:W-:Y:S01]  /*81c0*/  FMUL.FTZ R49, R39, R47 ;  /* 0x0000002f27317220 */ /* 0x000fe20000410000 */
[----:B------:R-:W-:-:S02]  /*81d0*/  HADD2.F32 R45, -RZ, R11.H0_H0 ;  /* 0x2000000bff2d7230 */ /* 0x000fc40000004100 */
[C---:B------:R-:W-:Y:S01]  /*81e0*/  FMUL.FTZ R11, R37.reuse, R167 ;  /* 0x000000a7250b7220 */ /* 0x040fe20000410000 */
[----:B------:R-:W-:Y:S01]  /*81f0*/  FMUL.FTZ R52, R36, R47 ;  /* 0x0000002f24347220 */ /* 0x000fe20000410000 */
[-C--:B------:R-:W-:Y:S01]  /*8200*/  FFMA.FTZ R12, R37, R164.reuse, R12 ;  /* 0x000000a4250c7223 */ /* 0x080fe2000001000c */
[----:B------:R-:W-:Y:S02]  /*8210*/  HADD2.F32 R166, -RZ, R166.H0_H0 ;  /* 0x200000a6ffa67230 */ /* 0x000fe40000004100 */
[----:B------:R-:W-:Y:S01]  /*8220*/  FFMA.FTZ R11, R32, R164, -R11 ;  /* 0x000000a4200b7223 */ /* 0x000fe2000001080b */
[-C--:B------:R-:W-:Y:S01]  /*8230*/  FFMA.FTZ R37, R39, R45.reuse, R52 ;  /* 0x0000002d27257223 */ /* 0x080fe20000010034 */
[----:B------:R-:W-:Y:S01]  /*8240*/  FFMA.FTZ R32, R36, R45, -R49 ;  /* 0x0000002d24207223 */ /* 0x000fe20000010831 */
[----:B------:R-:W-:Y:S02]  /*8250*/  HADD2.F32 R39, -RZ, R38.H0_H0 ;  /* 0x20000026ff277230 */ /* 0x000fe40000004100 */
[----:B------:R-:W-:-:S02]  /*8260*/  HADD2.F32 R45, -RZ, R43.H0_H0 ;  /* 0x2000002bff2d7230 */ /* 0x000fc40000004100 */
[----:B------:R-:W-:Y:S02]  /*8270*/  HADD2.F32 R36, -RZ, R14.H0_H0 ;  /* 0x2000000eff247230 */ /* 0x000fe40000004100 */
[-C--:B------:R-:W-:Y:S01]  /*8280*/  FMUL.FTZ R47, R39, R166.reuse ;  /* 0x000000a6272f7220 */ /* 0x080fe20000410000 */
[----:B------:R-:W-:Y:S01]  /*8290*/  HADD2.F32 R38, -RZ, R38.H1_H1 ;  /* 0x30000026ff267230 */ /* 0x000fe20000004100 */
[----:B------:R-:W-:Y:S01]  /*82a0*/  F2FP.F16.F32.PACK_AB R32, R32, R11 ;  /* 0x0000000b2020723e */ /* 0x000fe200000000ff */
[----:B------:R-:W-:Y:S02]  /*82b0*/  HADD2.F32 R14, -RZ, R14.H1_H1 ;  /* 0x3000000eff0e7230 */ /* 0x000fe40000004100 */
[----:B------:R-:W-:Y:S01]  /*82c0*/  FMUL.FTZ R166, R36, R166 ;  /* 0x000000a624a67220 */ /* 0x000fe20000410000 */
[----:B------:R-:W-:Y:S02]  /*82d0*/  HADD2.F32 R165, -RZ, R165.H1_H1 ;  /* 0x300000a5ffa57230 */ /* 0x000fe40000004100 */
[----:B------:R-:W-:Y:S01]  /*82e0*/  FMUL.FTZ R49, R38, R45 ;  /* 0x0000002d26317220 */ /* 0x000fe20000410000 */
[----:B------:R-:W-:-:S02]  /*82f0*/  HADD2.F32 R43, -RZ, R34.H0_H0 ;  /* 0x20000022ff2b7230 */ /* 0x000fc40000004100 */
[----:B------:R-:W-:Y:S01]  /*8300*/  FMUL.FTZ R45, R14, R45 ;  /* 0x0000002d0e2d7220 */ /* 0x000fe20000410000 */
[-C--:B------:R-:W-:Y:S01]  /*8310*/  FFMA.FTZ R47, R36, R165.reuse, -R47 ;  /* 0x000000a5242f7223 */ /* 0x080fe2000001082f */
[----:B------:R-:W-:Y:S01]  /*8320*/  FFMA.FTZ R166, R39, R165, R166 ;  /* 0x000000a527a67223 */ /* 0x000fe200000100a6 */
[-C--:B------:R-:W-:Y:S01]  /*8330*/  FFMA.FTZ R14, R14, R43.reuse, -R49 ;  /* 0x0000002b0e0e7223 */ /* 0x080fe20000010831 */
[----:B------:R-:W-:Y:S01]  /*8340*/  FFMA.FTZ R45, R38, R43, R45 ;  /* 0x0000002b262d7223 */ /* 0x000fe2000001002d */
[----:B------:R-:W-:Y:S01]  /*8350*/  F2FP.F16.F32.PACK_AB R36, R37, R12 ;  /* 0x0000000c2524723e */ /* 0x000fe200000000ff */
[----:B------:R-:W-:Y:S01]  /*8360*/  IMAD.MOV.U32 R12, RZ, RZ, R32 ;  /* 0x000000ffff0c7224 */ /* 0x000fe200078e0020 */
[----:B------:R-:W-:Y:S01]  /*8370*/  F2FP.F16.F32.PACK_AB R39, R50, R35 ;  /* 0x000000233227723e */ /* 0x000fe200000000ff */
[----:B------:R-:W-:Y:S01]  /*8380*/  IMAD.MOV.U32 R37, RZ, RZ, R33 ;  /* 0x000000ffff257224 */ /* 0x000fe200078e0021 */
[----:B------:R-:W-:Y:S02]  /*8390*/  F2FP.F16.F32.PACK_AB R14, R14, R47 ;  /* 0x0000002f0e0e723e */ /* 0x000fe400000000ff */
[----:B------:R-:W-:-:S07]  /*83a0*/  F2FP.F16.F32.PACK_AB R38, R45, R166 ;  /* 0x000000a62d26723e */ /* 0x000fce00000000ff */
.L_x_1663:
[----:B------:R-:W-:Y:S05]  /*83b0*/  BSYNC B2 ;  /* 0x0000000000027941 */ /* 0x000fea0003800000 */
.L_x_1662:
[----:B------:R-:W-:Y:S01]  /*83c0*/  ISETP.GE.AND P3, PT, R42, R131, PT ;  /* 0x000000832a00720c */ /* 0x000fe20003f66270 */
[----:B---3--:R3:W-:-:S12]  /*83d0*/  ST.E.128 desc[UR60][R40.64], R12 ;  /* 0x0000000c28007985 */ /* 0x0087d8000c101d3c */
[----:B------:R-:W-:-:S05]  /*83e0*/  @!P3 IMAD.WIDE R116, R42, 0x2, R116 ;  /* 0x000000022a74b825 */ /* 0x000fca00078e0274 */
[----:B----4-:R3:W-:Y:S02]  /*83f0*/  @!P3 ST.E.128 desc[UR60][R116.64], R36 ;  /* 0x000000247400b985 */ /* 0x0107e4000c101d3c */
.L_x_1653:
[----:B------:R-:W-:Y:S05]  /*8400*/  BSYNC B1 ;  /* 0x0000000000017941 */ /* 0x000fea0003800000 */
.L_x_1652:
[----:B------:R-:W-:-:S03]  /*8410*/  UMOV UR4, 0xffffffff ;  /* 0xffffffff00047882 */ /* 0x000fc60000000000 */
[----:B------:R-:W-:Y:S05]  /*8420*/  BRA.DIV UR4, `(.L_x_1664) ;  /* 0x0000022e04f87947 */ /* 0x000fea000b800000 */
[----:B--23--:R2:W3:Y:S04]  /*8430*/  SHFL.IDX PT, R37, R118, 0x1, 0x1c1f ;  /* 0x003c1f0076257f89 */ /* 0x00c4e800000e0000 */
[----:B------:R2:W0:Y:S02]  /*8440*/  SHFL.IDX PT, R36, R119, 0x1, 0x1c1f ;  /* 0x003c1f0077247f89 */ /* 0x00042400000e0000 */
.L_x_2027:
[----:B------:R-:W-:Y:S05]  /*8450*/  @P4 BRA `(.L_x_1621) ;  /* 0x0000001c00844947 */ /* 0x000fea0003800000 */
[----:B------:R-:W-:Y:S01]  /*8460*/  ISETP.NE.AND P3, PT, R8, RZ, PT ;  /* 0x000000ff0800720c */ /* 0x000fe20003f65270 */
[----:B------:R-:W-:-:S12]  /*8470*/  BSSY B1, `(.L_x_1665) ;  /* 0x0000075000017945 */ /* 0x000fd80003800000 */
[----:B------:R-:W-:Y:S05]  /*8480*/  @!P3 BRA `(.L_x_1666) ;  /* 0x0000000400ccb947 */ /* 0x000fea0003800000 */
[----:B----4-:R-:W4:Y:S01]  /*8490*/  LDL R14, [R1+0x34] ;  /* 0x00003400010e7983 */ /* 0x010f220000100800 */
[----:B------:R-:W-:Y:S01]  /*84a0*/  SEL R11, R121, R135, !P0 ;  /* 0x00000087790b7207 */ /* 0x000fe20004000000 */
[----:B------:R-:W-:Y:S01]  /*84b0*/  BSSY B2, `(.L_x_1667) ;  /* 0x000006e000027945 */ /* 0x000fe20003800000 */
[----:B------:R-:W-:Y:S02]  /*84c0*/  SHF.R.U32.HI R13, RZ, 0x3, R225 ;  /* 0x00000003ff0d7819 */ /* 0x000fe400000116e1 */
[----:B------:R-:W-:Y:S02]  /*84d0*/  SHF.R.S32.HI R12, RZ, 0x1f, R11 ;  /* 0x0000001fff0c7819 */ /* 0x000fe4000001140b */
[----:B0-----:R-:W-:Y:S02]  /*84e0*/  LEA R38, P3, R5, R36, 0x1 ;  /* 0x0000002405267211 */ /* 0x001fe400078608ff */
[----:B------:R-:W-:Y:S02]  /*84f0*/  LEA.HI R11, R12, R11, RZ, 0x4 ;  /* 0x0000000b0c0b7211 */ /* 0x000fe400078f20ff */
[----:B------:R-:W-:-:S02]  /*8500*/  ISETP.GE.AND P4, PT, R16, R120, PT ;  /* 0x000000781000720c */ /* 0x000fc40003f86270 */
[----:B------:R-:W-:Y:S02]  /*8510*/  LEA.HI.SX32 R11, R11, R114, 0x1c ;  /* 0x000000720b0b7211 */ /* 0x000fe400078fe2ff */
[----:B---3--:R-:W-:Y:S02]  /*8520*/  LEA.HI.X R39, R5, R37, R110, 0x1, P3 ;  /* 0x0000002505277211 */ /* 0x008fe400018f0c6e */
[----:B------:R-:W-:Y:S02]  /*8530*/  SHF.R.S32.HI R12, RZ, 0x1f, R11 ;  /* 0x0000001fff0c7819 */ /* 0x000fe4000001140b */
[----:B------:R-:W-:Y:S02]  /*8540*/  SHF.L.U32 R40, R11, 0x3, RZ ;  /* 0x000000030b287819 */ /* 0x000fe400000006ff */
[----:B------:R-:W-:Y:S02]  /*8550*/  LEA.HI R12, R12, R11, RZ, 0x3 ;  /* 0x0000000b0c0c7211 */ /* 0x000fe400078f18ff */
[----:B------:R-:W-:-:S02]  /*8560*/  LOP3.LUT R11, R225, 0x38, R40, 0xf8, !PT ;  /* 0x00000038e10b7812 */ /* 0x000fc400078ef828 */
[----:B------:R-:W-:Y:S02]  /*8570*/  SHF.R.S32.HI R12, RZ, 0x3, R12 ;  /* 0x00000003ff0c7819 */ /* 0x000fe4000001140c */
[----:B------:R-:W-:Y:S02]  /*8580*/  LOP3.LUT R11, R11, R13, RZ, 0x3c, !PT ;  /* 0x0000000d0b0b7212 */ /* 0x000fe400078e3cff */
[----:B------:R-:W-:-:S13]  /*8590*/  ISETP.GE.AND P3, PT, R40, R131, PT ;  /* 0x000000832800720c */ /* 0x000fda0003f66270 */
[----:B------:R-:W-:-:S04]  /*85a0*/  @!P3 IMAD.WIDE R40, R40, 0x2, R36 ;  /* 0x000000022828b825 */ /* 0x000fc800078e0224 */
[----:B----4-:R-:W-:-:S04]  /*85b0*/  IMAD R12, R12, 0x1800, R14 ;  /* 0x000018000c0c7824 */ /* 0x010fc800078e020e */
[----:B------:R-:W-:Y:S02]  /*85c0*/  IMAD.IADD R13, R12, 0x1, R11 ;  /* 0x000000010c0d7824 */ /* 0x000fe400078e020b */
[C---:B------:R-:W-:Y:S02]  /*85d0*/  IMAD R11, R18.reuse, 0x4800, R134 ;  /* 0x00004800120b7824 */ /* 0x040fe400078e0286 */
[----:B------:R-:W-:Y:S02]  /*85e0*/  IMAD R13, R18, 0x4800, R13 ;  /* 0x00004800120d7824 */ /* 0x000fe400078e020d */
[--C-:B------:R-:W-:Y:S02]  /*85f0*/  IMAD R11, R11, 0x2, R2.reuse ;  /* 0x000000020b0b7824 */ /* 0x100fe400078e0202 */
[----:B------:R-:W-:-:S03]  /*8600*/  IMAD R32, R13, 0x2, R2 ;  /* 0x000000020d207824 */ /* 0x000fc600078e0202 */
[----:B------:R0:W3:Y:S04]  /*8610*/  LDS.128 R12, [R11+0x1e400] ;  /* 0x01e400000b0c7984 */ /* 0x0000e80000000c00 */
[----:B------:R-:W4:Y:S01]  /*8620*/  LDS.128 R32, [R32+0x1e400] ;  /* 0x01e4000020207984 */ /* 0x000f220000000c00 */
[----:B------:R-:W-:Y:S05]  /*8630*/  @P4 BRA `(.L_x_1668) ;  /* 0x0000000400544947 */ /* 0x000fea0003800000 */
[----:B----4-:R-:W-:Y:S01]  /*8640*/  IMAD.MOV.U32 R45, RZ, RZ, R33 ;  /* 0x000000ffff2d7224 */ /* 0x010fe200078e0021 */
[----:B------:R-:W-:Y:S01]  /*8650*/  SHF.R.U32.HI R51, RZ, 0x10, R77 ;  /* 0x00000010ff337819 */ /* 0x000fe2000001164d */
[----:B------:R-:W-:Y:S01]  /*8660*/  IMAD.MOV.U32 R47, RZ, RZ, R35 ;  /* 0x000000ffff2f7224 */ /* 0x000fe200078e0023 */
[----:B---3--:R-:W-:Y:S01]  /*8670*/  MOV R33, R15 ;  /* 0x0000000f00217202 */ /* 0x008fe20000000f00 */
[----:B------:R-:W-:Y:S01]  /*8680*/  HADD2.F32 R50, -RZ, R163.H1_H1 ;  /* 0x300000a3ff327230 */ /* 0x000fe20000004100 */
[----:B------:R-:W-:Y:S01]  /*8690*/  SHF.R.U32.HI R49, RZ, 0x10, R65 ;  /* 0x00000010ff317819 */ /* 0x000fe20000011641 */
[----:B------:R-:W-:Y:S01]  /*86a0*/  HADD2.F32 R35, -RZ, R45.H0_H0 ;  /* 0x2000002dff237230 */ /* 0x000fe20000004100 */
[--C-:B------:R-:W-:Y:S01]  /*86b0*/  SHF.R.U64 R44, R78, 0x10, R79.reuse ;  /* 0x000000104e2c7819 */ /* 0x100fe2000000124f */
[----:B------:R-:W-:Y:S01]  /*86c0*/  HADD2.F32 R15, -RZ, R13.H0_H0 ;  /* 0x2000000dff0f7230 */ /* 0x000fe20000004100 */
[----:B------:R-:W-:Y:S01]  /*86d0*/  SHF.R.U32.HI R78, RZ, 0x10, R79 ;  /* 0x00000010ff4e7819 */ /* 0x000fe2000001164f */
[----:B------:R-:W-:-:S02]  /*86e0*/  HADD2.F32 R51, -RZ, R51.H0_H0 ;  /* 0x20000033ff337230 */ /* 0x000fc40000004100 */
[-C--:B------:R-:W-:Y:S01]  /*86f0*/  FMUL.FTZ R52, R35, R50.reuse ;  /* 0x0000003223347220 */ /* 0x080fe20000410000 */
[----:B------:R-:W-:Y:S02]  /*8700*/  HADD2.F32 R46, -RZ, R13.H1_H1 ;  /* 0x3000000dff2e7230 */ /* 0x000fe40000004100 */
[C---:B------:R-:W-:Y:S01]  /*8710*/  FMUL.FTZ R50, R15.reuse, R50 ;  /* 0x000000320f327220 */ /* 0x040fe20000410000 */
[----:B------:R-:W-:Y:S01]  /*8720*/  HADD2.F32 R48, -RZ, R159.H1_H1 ;  /* 0x3000009fff307230 */ /* 0x000fe20000004100 */
[--C-:B------:R-:W-:Y:S01]  /*8730*/  SHF.R.U64 R42, R66, 0x10, R67.reuse ;  /* 0x00000010422a7819 */ /* 0x100fe20000001243 */
[----:B------:R-:W-:Y:S02]  /*8740*/  HADD2.F32 R45, -RZ, R45.H1_H1 ;  /* 0x3000002dff2d7230 */ /* 0x000fe40000004100 */
[-C--:B------:R-:W-:Y:S01]  /*8750*/  FMUL.FTZ R54, R46, R51.reuse ;  /* 0x000000332e367220 */ /* 0x080fe20000410000 */
[----:B------:R-:W-:Y:S02]  /*8760*/  HADD2.F32 R49, -RZ, R49.H0_H0 ;  /* 0x20000031ff317230 */ /* 0x000fe40000004100 */
[-C--:B------:R-:W-:Y:S01]  /*8770*/  FFMA.FTZ R13, R15, R48.reuse, -R52 ;  /* 0x000000300f0d7223 */ /* 0x080fe20000010834 */
[----:B------:R-:W-:Y:S01]  /*8780*/  FFMA.FTZ R15, R35, R48, R50 ;  /* 0x00000030230f7223 */ /* 0x000fe20000010032 */
[C---:B------:R-:W-:Y:S01]  /*8790*/  FMUL.FTZ R53, R45.reuse, R51 ;  /* 0x000000332d357220 */ /* 0x040fe20000410000 */
[----:B------:R-:W-:Y:S01]  /*87a0*/  SHF.R.U32.HI R66, RZ, 0x10, R67 ;  /* 0x00000010ff427819 */ /* 0x000fe20000011643 */
[----:B------:R-:W-:Y:S01]  /*87b0*/  FFMA.FTZ R48, R45, R49, R54 ;  /* 0x000000312d307223 */ /* 0x000fe20000010036 */
[----:B------:R-:W-:Y:S01]  /*87c0*/  HADD2.F32 R54, -RZ, R161.H1_H1 ;  /* 0x300000a1ff367230 */ /* 0x000fe20000004100 */
[----:B0-----:R-:W-:Y:S01]  /*87d0*/  SHF.R.U64 R11, R64, 0x10, R65 ;  /* 0x00000010400b7819 */ /* 0x001fe20000001241 */
[----:B------:R-:W-:-:S02]  /*87e0*/  HADD2.F32 R45, -RZ, R47.H0_H0 ;  /* 0x2000002fff2d7230 */ /* 0x000fc40000004100 */
[----:B------:R-:W-:Y:S01]  /*87f0*/  FFMA.FTZ R46, R46, R49, -R53 ;  /* 0x000000312e2e7223 */ /* 0x000fe20000010835 */
[----:B------:R-:W-:Y:S01]  /*8800*/  HADD2.F32 R47, -RZ, R47.H1_H1 ;  /* 0x3000002fff2f7230 */ /* 0x000fe20000004100 */
[----:B------:R-:W-:Y:S01]  /*8810*/  SHF.R.U64 R43, R76, 0x10, R77 ;  /* 0x000000104c2b7819 */ /* 0x000fe2000000124d */
[--C-:B------:R-:W-:Y:S02]  /*8820*/  HADD2.F32 R35, -RZ, R33.reuse.H0_H0 ;  /* 0x20000021ff237230 */ /* 0x100fe40000004100 */
[-C--:B------:R-:W-:Y:S01]  /*8830*/  FMUL.FTZ R64, R45, R54.reuse ;  /* 0x000000362d407220 */ /* 0x080fe20000410000 */
[----:B------:R-:W-:Y:S01]  /*8840*/  HADD2.F32 R78, -RZ, R78.H0_H0 ;  /* 0x2000004eff4e7230 */ /* 0x000fe20000004100 */
[----:B------:R-:W-:Y:S01]  /*8850*/  F2FP.F16.F32.PACK_AB R13, R46, R13 ;  /* 0x0000000d2e0d723e */ /* 0x000fe200000000ff */
[----:B------:R-:W-:Y:S02]  /*8860*/  HADD2.F32 R50, -RZ, R33.H1_H1 ;  /* 0x30000021ff327230 */ /* 0x000fe40000004100 */
[----:B------:R-:W-:Y:S01]  /*8870*/  FMUL.FTZ R54, R35, R54 ;  /* 0x0000003623367220 */ /* 0x000fe20000410000 */
[----:B------:R-:W-:-:S02]  /*8880*/  HADD2.F32 R52, -RZ, R157.H1_H1 ;  /* 0x3000009dff347230 */ /* 0x000fc40000004100 */
[-C--:B------:R-:W-:Y:S01]  /*8890*/  FMUL.FTZ R49, R47, R78.reuse ;  /* 0x0000004e2f317220 */ /* 0x080fe20000410000 */
[----:B------:R-:W-:Y:S02]  /*88a0*/  HADD2.F32 R66, -RZ, R66.H0_H0 ;  /* 0x20000042ff427230 */ /* 0x000fe40000004100 */
[C---:B------:R-:W-:Y:S01]  /*88b0*/  FMUL.FTZ R78, R50.reuse, R78 ;  /* 0x0000004e324e7220 */ /* 0x040fe20000410000 */
[----:B------:R-:W-:Y:S02]  /*88c0*/  HADD2.F32 R11, -RZ, R11.H0_H0 ;  /* 0x2000000bff0b7230 */ /* 0x000fe40000004100 */
[-C--:B------:R-:W-:Y:S01]  /*88d0*/  FFMA.FTZ R33, R35, R52.reuse, -R64 ;  /* 0x0000003423217223 */ /* 0x080fe20000010840 */
[----:B------:R-:W-:Y:S01]  /*88e0*/  FFMA.FTZ R35, R45, R52, R54 ;  /* 0x000000342d237223 */ /* 0x000fe20000010036 */
[-C--:B------:R-:W-:Y:S01]  /*88f0*/  FFMA.FTZ R52, R47, R66.reuse, R78 ;  /* 0x000000422f347223 */ /* 0x080fe2000001004e */
[----:B------:R-:W-:Y:S02]  /*8900*/  HADD2.F32 R47, -RZ, R43.H0_H0 ;  /* 0x2000002bff2f7230 */ /* 0x000fe40000004100 */
[----:B------:R-:W-:Y:S01]  /*8910*/  FFMA.FTZ R50, R50, R66, -R49 ;  /* 0x0000004232327223 */ /* 0x000fe20000010831 */
[----:B------:R-:W-:-:S02]  /*8920*/  HADD2.F32 R45, -RZ, R32.H0_H0 ;  /* 0x20000020ff2d7230 */ /* 0x000fc40000004100 */
        /* <DEDUP_REMOVED lines=11> */
[C---:B------:R-:W-:Y:S01]  /*89e0*/  FMUL.FTZ R47, R12.reuse, R47 ;  /* 0x0000002f0c2f7220 */ /* 0x040fe20000410000 */
[----:B------:R-:W-:Y:S02]  /*89f0*/  HADD2.F32 R157, -RZ, R157.H0_H0 ;  /* 0x2000009dff9d7230 */ /* 0x000fe40000004100 */
[-C--:B------:R-:W-:Y:S01]  /*8a00*/  FFMA.FTZ R49, R12, R11.reuse, -R49 ;  /* 0x0000000b0c317223 */ /* 0x080fe20000010831 */
[-C--:B------:R-:W-:Y:S01]  /*8a10*/  FFMA.FTZ R64, R45, R54.reuse, R64 ;  /* 0x000000362d407223 */ /* 0x080fe20000010040 */
[----:B------:R-:W-:Y:S01]  /*8a20*/  FFMA.FTZ R47, R32, R11, R47 ;  /* 0x0000000b202f7223 */ /* 0x000fe2000001002f */
[----:B------:R-:W-:Y:S02]  /*8a30*/  HADD2.F32 R12, -RZ, R34.H0_H0 ;  /* 0x20000022ff0c7230 */ /* 0x000fe40000004100 */
[----:B------:R-:W-:Y:S01]  /*8a40*/  FFMA.FTZ R66, R43, R54, -R66 ;  /* 0x000000362b427223 */ /* 0x000fe20000010842 */
[----:B------:R-:W-:Y:S01]  /*8a50*/  HADD2.F32 R45, -RZ, R44.H0_H0 ;  /* 0x2000002cff2d7230 */ /* 0x000fe20000004100 */
[----:B------:R-:W-:Y:S01]  /*8a60*/  F2FP.F16.F32.PACK_AB R33, R48, R15 ;  /* 0x0000000f3021723e */ /* 0x000fe200000000ff */
[----:B------:R-:W-:-:S02]  /*8a70*/  HADD2.F32 R11, -RZ, R14.H0_H0 ;  /* 0x2000000eff0b7230 */ /* 0x000fc40000004100 */
[-C--:B------:R-:W-:Y:S01]  /*8a80*/  FMUL.FTZ R32, R12, R161.reuse ;  /* 0x000000a10c207220 */ /* 0x080fe20000410000 */
[----:B------:R-:W-:Y:S01]  /*8a90*/  HADD2.F32 R34, -RZ, R34.H1_H1 ;  /* 0x30000022ff227230 */ /* 0x000fe20000004100 */
[----:B------:R-:W-:Y:S01]  /*8aa0*/  F2FP.F16.F32.PACK_AB R64, R47, R64 ;  /* 0x000000402f40723e */ /* 0x000fe200000000ff */
[----:B------:R-:W-:Y:S02]  /*8ab0*/  HADD2.F32 R14, -RZ, R14.H1_H1 ;  /* 0x3000000eff0e7230 */ /* 0x000fe40000004100 */
[C---:B------:R-:W-:Y:S01]  /*8ac0*/  FMUL.FTZ R161, R11.reuse, R161 ;  /* 0x000000a10ba17220 */ /* 0x040fe20000410000 */
[----:B------:R-:W-:Y:S02]  /*8ad0*/  HADD2.F32 R43, -RZ, R42.H0_H0 ;  /* 0x2000002aff2b7230 */ /* 0x000fe40000004100 */
[----:B------:R-:W-:Y:S01]  /*8ae0*/  FMUL.FTZ R51, R34, R45 ;  /* 0x0000002d22337220 */ /* 0x000fe20000410000 */
[----:B------:R-:W-:Y:S01]  /*8af0*/  FFMA.FTZ R32, R11, R157, -R32 ;  /* 0x0000009d0b207223 */ /* 0x000fe20000010820 */
[----:B------:R-:W-:Y:S01]  /*8b00*/  FMUL.FTZ R45, R14, R45 ;  /* 0x0000002d0e2d7220 */ /* 0x000fe20000410000 */
[----:B------:R-:W-:Y:S01]  /*8b10*/  FFMA.FTZ R161, R12, R157, R161 ;  /* 0x0000009d0ca17223 */ /* 0x000fe200000100a1 */
[-C--:B------:R-:W-:Y:S01]  /*8b20*/  FFMA.FTZ R51, R14, R43.reuse, -R51 ;  /* 0x0000002b0e337223 */ /* 0x080fe20000010833 */
[----:B------:R-:W-:Y:S01]  /*8b30*/  F2FP.F16.F32.PACK_AB R12, R49, R66 ;  /* 0x00000042310c723e */ /* 0x000fe200000000ff */
[----:B------:R-:W-:Y:S01]  /*8b40*/  FFMA.FTZ R34, R34, R43, R45 ;  /* 0x0000002b22227223 */ /* 0x000fe2000001002d */
[----:B------:R-:W-:-:S02]  /*8b50*/  IMAD.MOV.U32 R15, RZ, RZ, R50 ;  /* 0x000000ffff0f7224 */ /* 0x000fc400078e0032 */
[----:B------:R-:W-:Y:S01]  /*8b60*/  F2FP.F16.F32.PACK_AB R14, R51, R32 ;  /* 0x00000020330e723e */ /* 0x000fe200000000ff */
[----:B------:R-:W-:Y:S01]  /*8b70*/  IMAD.MOV.U32 R32, RZ, RZ, R64 ;  /* 0x000000ffff207224 */ /* 0x000fe200078e0040 */
[----:B------:R-:W-:-:S07]  /*8b80*/  F2FP.F16.F32.PACK_AB R34, R34, R161 ;  /* 0x000000a12222723e */ /* 0x000fce00000000ff */
.L_x_1668:
[----:B------:R-:W-:Y:S05]  /*8b90*/  BSYNC B2 ;  /* 0x0000000000027941 */ /* 0x000fea0003800000 */
.L_x_1667:
[----:B---3--:R3:W-:Y:S04]  /*8ba0*/  ST.E.128 desc[UR60][R38.64], R12 ;  /* 0x0000000c26007985 */ /* 0x0087e8000c101d3c */
[----:B----4-:R3:W-:Y:S02]  /*8bb0*/  @!P3 ST.E.128 desc[UR60][R40.64], R32 ;  /* 0x000000202800b985 */ /* 0x0107e4000c101d3c */
.L_x_1666:
[----:B------:R-:W-:Y:S05]  /*8bc0*/  BSYNC B1 ;  /* 0x0000000000017941 */ /* 0x000fea0003800000 */
.L_x_1665:
[----:B------:R-:W-:Y:S01]  /*8bd0*/  ISETP.NE.AND P3, PT, R9, RZ, PT ;  /* 0x000000ff0900720c */ /* 0x000fe20003f65270 */
[----:B------:R-:W-:-:S12]  /*8be0*/  BSSY B1, `(.L_x_1669) ;  /* 0x0000077000017945 */ /* 0x000fd80003800000 */
[----:B------:R-:W-:Y:S05]  /*8bf0*/  @!P3 BRA `(.L_x_1670) ;  /* 0x0000000400d4b947 */ /* 0x000fea0003800000 */
[----:B---34-:R-:W3:Y:S01]  /*8c00*/  LDL R14, [R1+0x34] ;  /* 0x00003400010e7983 */ /* 0x018ee20000100800 */
[----:B0-----:R-:W-:Y:S01]  /*8c10*/  SEL R11, R121, R135, !P1 ;  /* 0x00000087790b7207 */ /* 0x001fe20004800000 */
[----:B------:R-:W-:Y:S01]  /*8c20*/  BSSY B2, `(.L_x_1671) ;  /* 0x0000070000027945 */ /* 0x000fe20003800000 */
[----:B------:R-:W-:Y:S02]  /*8c30*/  SHF.R.U32.HI R13, RZ, 0x3, R225 ;  /* 0x00000003ff0d7819 */ /* 0x000fe400000116e1 */
[----:B------:R-:W-:Y:S02]  /*8c40*/  SHF.R.S32.HI R12, RZ, 0x1f, R11 ;  /* 0x0000001fff0c7819 */ /* 0x000fe4000001140b */
[----:B------:R-:W-:Y:S02]  /*8c50*/  LEA R38, P3, R6, R36, 0x1 ;  /* 0x0000002406267211 */ /* 0x000fe400078608ff */
        /* <DEDUP_REMOVED lines=9> */
[----:B------:R-:W-:-:S04]  /*8cf0*/  LOP3.LUT R11, R225, 0x38, R40, 0xf8, !PT ;  /* 0x00000038e10b7812 */ /* 0x000fc800078ef828 */
[----:B------:R-:W-:-:S05]  /*8d00*/  LOP3.LUT R11, R11, R13, RZ, 0x3c, !PT ;  /* 0x0000000d0b0b7212 */ /* 0x000fca00078e3cff */
[----:B------:R-:W-:-:S04]  /*8d10*/  @!P3 IMAD.WIDE R40, R40, 0x2, R36 ;  /* 0x000000022828b825 */ /* 0x000fc800078e0224 */
[----:B---3--:R-:W-:-:S05]  /*8d20*/  IMAD R12, R12, 0x1800, R14 ;  /* 0x000018000c0c7824 */ /* 0x008fca00078e020e */
        /* <DEDUP_REMOVED lines=8> */
[----:B---3--:R-:W-:Y:S01]  /*8db0*/  IMAD.MOV.U32 R45, RZ, RZ, R12 ;  /* 0x000000ffff2d7224 */ /* 0x008fe200078e000c */
[----:B------:R-:W-:Y:S01]  /*8dc0*/  SHF.R.U32.HI R50, RZ, 0x10, R73 ;  /* 0x00000010ff327819 */ /* 0x000fe20000011649 */
[----:B----4-:R-:W-:Y:S01]  /*8dd0*/  IMAD.MOV.U32 R12, RZ, RZ, R33 ;  /* 0x000000ffff0c7224 */ /* 0x010fe200078e0021 */
[----:B------:R-:W-:Y:S01]  /*8de0*/  MOV R46, R32 ;  /* 0x00000020002e7202 */ /* 0x000fe20000000f00 */
[----:B------:R-:W-:Y:S01]  /*8df0*/  IMAD.MOV.U32 R47, RZ, RZ, R35 ;  /* 0x000000ffff2f7224 */ /* 0x000fe200078e0023 */
[----:B------:R-:W-:Y:S01]  /*8e00*/  SHF.R.U32.HI R48, RZ, 0x10, R61 ;  /* 0x00000010ff307819 */ /* 0x000fe2000001163d */
[----:B------:R-:W-:Y:S01]  /*8e10*/  HADD2.F32 R51, -RZ, R153.H1_H1 ;  /* 0x30000099ff337230 */ /* 0x000fe20000004100 */
[--C-:B------:R-:W-:Y:S01]  /*8e20*/  SHF.R.U64 R42, R74, 0x10, R75.reuse ;  /* 0x000000104a2a7819 */ /* 0x100fe2000000124b */
[--C-:B------:R-:W-:Y:S01]  /*8e30*/  HADD2.F32 R32, -RZ, R12.reuse.H0_H0 ;  /* 0x2000000cff207230 */ /* 0x100fe20000004100 */
[----:B------:R-:W-:Y:S01]  /*8e40*/  SHF.R.U32.HI R74, RZ, 0x10, R75 ;  /* 0x00000010ff4a7819 */ /* 0x000fe2000001164b */
[----:B------:R-:W-:Y:S01]  /*8e50*/  HADD2.F32 R35, -RZ, R12.H1_H1 ;  /* 0x3000000cff237230 */ /* 0x000fe20000004100 */
[----:B0-----:R-:W-:Y:S01]  /*8e60*/  SHF.R.U64 R11, R62, 0x10, R63 ;  /* 0x000000103e0b7819 */ /* 0x001fe2000000123f */
[----:B------:R-:W-:Y:S01]  /*8e70*/  IMAD.MOV.U32 R33, RZ, RZ, R15 ;  /* 0x000000ffff217224 */ /* 0x000fe200078e000f */
[----:B------:R-:W-:Y:S01]  /*8e80*/  SHF.R.U32.HI R62, RZ, 0x10, R63 ;  /* 0x00000010ff3e7819 */ /* 0x000fe2000001163f */
[--C-:B------:R-:W-:Y:S01]  /*8e90*/  HADD2.F32 R12, -RZ, R13.reuse.H0_H0 ;  /* 0x2000000dff0c7230 */ /* 0x100fe20000004100 */
[----:B------:R-:W-:Y:S01]  /*8ea0*/  SHF.R.U64 R43, R60, 0x10, R61 ;  /* 0x000000103c2b7819 */ /* 0x000fe2000000123d */
[----:B------:R-:W-:Y:S01]  /*8eb0*/  HADD2.F32 R50, -RZ, R50.H0_H0 ;  /* 0x20000032ff327230 */ /* 0x000fe20000004100 */
[----:B------:R-:W-:Y:S01]  /*8ec0*/  SHF.R.U64 R44, R72, 0x10, R73 ;  /* 0x00000010482c7819 */ /* 0x000fe20000001249 */
[----:B------:R-:W-:-:S02]  /*8ed0*/  HADD2.F32 R15, -RZ, R13.H1_H1 ;  /* 0x3000000dff0f7230 */ /* 0x000fc40000004100 */
[-C--:B------:R-:W-:Y:S01]  /*8ee0*/  FMUL.FTZ R13, R32, R51.reuse ;  /* 0x00000033200d7220 */ /* 0x080fe20000410000 */
[----:B------:R-:W-:Y:S02]  /*8ef0*/  HADD2.F32 R49, -RZ, R147.H1_H1 ;  /* 0x30000093ff317230 */ /* 0x000fe40000004100 */
[C---:B------:R-:W-:Y:S01]  /*8f00*/  FMUL.FTZ R51, R12.reuse, R51 ;  /* 0x000000330c337220 */ /* 0x040fe20000410000 */
[----:B------:R-:W-:Y:S02]  /*8f10*/  HADD2.F32 R48, -RZ, R48.H0_H0 ;  /* 0x20000030ff307230 */ /* 0x000fe40000004100 */
[-C--:B------:R-:W-:Y:S01]  /*8f20*/  FMUL.FTZ R52, R35, R50.reuse ;  /* 0x0000003223347220 */ /* 0x080fe20000410000 */
[C---:B------:R-:W-:Y:S01]  /*8f30*/  FMUL.FTZ R50, R15.reuse, R50 ;  /* 0x000000320f327220 */ /* 0x040fe20000410000 */
[-C--:B------:R-:W-:Y:S01]  /*8f40*/  FFMA.FTZ R12, R12, R49.reuse, -R13 ;  /* 0x000000310c0c7223 */ /* 0x080fe2000001080d */
[----:B------:R-:W-:Y:S01]  /*8f50*/  FFMA.FTZ R13, R32, R49, R51 ;  /* 0x00000031200d7223 */ /* 0x000fe20000010033 */
[-C--:B------:R-:W-:Y:S01]  /*8f60*/  FFMA.FTZ R15, R15, R48.reuse, -R52 ;  /* 0x000000300f0f7223 */ /* 0x080fe20000010834 */
[----:B------:R-:W-:Y:S01]  /*8f70*/  FFMA.FTZ R32, R35, R48, R50 ;  /* 0x0000003023207223 */ /* 0x000fe20000010032 */
[----:B------:R-:W-:-:S02]  /*8f80*/  HADD2.F32 R48, -RZ, R47.H0_H0 ;  /* 0x2000002fff307230 */ /* 0x000fc40000004100 */
[----:B------:R-:W-:Y:S01]  /*8f90*/  HADD2.F32 R47, -RZ, R47.H1_H1 ;  /* 0x3000002fff2f7230 */ /* 0x000fe20000004100 */
[----:B------:R-:W-:Y:S01]  /*8fa0*/  F2FP.F16.F32.PACK_AB R15, R15, R12 ;  /* 0x0000000c0f0f723e */ /* 0x000fe200000000ff */
[----:B------:R-:W-:Y:S02]  /*8fb0*/  HADD2.F32 R35, -RZ, R33.H0_H0 ;  /* 0x20000021ff237230 */ /* 0x000fe40000004100 */
[----:B------:R-:W-:Y:S02]  /*8fc0*/  HADD2.F32 R52, -RZ, R74.H0_H0 ;  /* 0x2000004aff347230 */ /* 0x000fe40000004100 */
[----:B------:R-:W-:Y:S02]  /*8fd0*/  HADD2.F32 R51, -RZ, R151.H1_H1 ;  /* 0x30000097ff337230 */ /* 0x000fe40000004100 */
[----:B------:R-:W-:Y:S02]  /*8fe0*/  HADD2.F32 R33, -RZ, R33.H1_H1 ;  /* 0x30000021ff217230 */ /* 0x000fe40000004100 */
[----:B------:R-:W-:Y:S01]  /*8ff0*/  FMUL.FTZ R60, R47, R52 ;  /* 0x000000342f3c7220 */ /* 0x000fe20000410000 */
[----:B------:R-:W-:-:S02]  /*9000*/  HADD2.F32 R49, -RZ, R146.H1_H1 ;  /* 0x30000092ff317230 */ /* 0x000fc40000004100 */
[-C--:B------:R-:W-:Y:S01]  /*9010*/  FMUL.FTZ R54, R48, R51.reuse ;  /* 0x0000003330367220 */ /* 0x080fe20000410000 */
[----:B------:R-:W-:Y:S02]  /*9020*/  HADD2.F32 R50, -RZ, R62.H0_H0 ;  /* 0x2000003eff327230 */ /* 0x000fe40000004100 */
[----:B------:R-:W-:Y:S01]  /*9030*/  FMUL.FTZ R52, R33, R52 ;  /* 0x0000003421347220 */ /* 0x000fe20000410000 */
[C---:B------:R-:W-:Y:S01]  /*9040*/  FMUL.FTZ R53, R35.reuse, R51 ;  /* 0x0000003323357220 */ /* 0x040fe20000410000 */
[----:B------:R-:W-:Y:S01]  /*9050*/  FFMA.FTZ R51, R35, R49, -R54 ;  /* 0x0000003123337223 */ /* 0x000fe20000010836 */
[----:B------:R-:W-:Y:S02]  /*9060*/  HADD2.F32 R35, -RZ, R46.H0_H0 ;  /* 0x2000002eff237230 */ /* 0x000fe40000004100 */
[-C--:B------:R-:W-:Y:S01]  /*9070*/  FFMA.FTZ R60, R33, R50.reuse, -R60 ;  /* 0x00000032213c7223 */ /* 0x080fe2000001083c */
[----:B------:R-:W-:Y:S01]  /*9080*/  FFMA.FTZ R62, R47, R50, R52 ;  /* 0x000000322f3e7223 */ /* 0x000fe20000010034 */
[----:B------:R-:W-:-:S02]  /*9090*/  HADD2.F32 R50, -RZ, R153.H0_H0 ;  /* 0x20000099ff327230 */ /* 0x000fc40000004100 */
[----:B------:R-:W-:Y:S01]  /*90a0*/  FFMA.FTZ R53, R48, R49, R53 ;  /* 0x0000003130357223 */ /* 0x000fe20000010035 */
[--C-:B------:R-:W-:Y:S01]  /*90b0*/  HADD2.F32 R33, -RZ, R45.reuse.H0_H0 ;  /* 0x2000002dff217230 */ /* 0x100fe20000004100 */
[----:B------:R-:W-:Y:S01]  /*90c0*/  F2FP.F16.F32.PACK_AB R51, R60, R51 ;  /* 0x000000333c33723e */ /* 0x000fe200000000ff */
[----:B------:R-:W-:Y:S02]  /*90d0*/  HADD2.F32 R44, -RZ, R44.H0_H0 ;  /* 0x2000002cff2c7230 */ /* 0x000fe40000004100 */
[-C--:B------:R-:W-:Y:S01]  /*90e0*/  FMUL.FTZ R52, R35, R50.reuse ;  /* 0x0000003223347220 */ /* 0x080fe20000410000 */
[----:B------:R-:W-:Y:S02]  /*90f0*/  HADD2.F32 R46, -RZ, R46.H1_H1 ;  /* 0x3000002eff2e7230 */ /* 0x000fe40000004100 */
[----:B------:R-:W-:Y:S01]  /*9100*/  FMUL.FTZ R50, R33, R50 ;  /* 0x0000003221327220 */ /* 0x000fe20000410000 */
[----:B------:R-:W-:Y:S02]  /*9110*/  HADD2.F32 R45, -RZ, R45.H1_H1 ;  /* 0x3000002dff2d7230 */ /* 0x000fe40000004100 */
[----:B------:R-:W-:-:S02]  /*9120*/  HADD2.F32 R48, -RZ, R147.H0_H0 ;  /* 0x20000093ff307230 */ /* 0x000fc40000004100 */
[CC--:B------:R-:W-:Y:S01]  /*9130*/  FMUL.FTZ R54, R46.reuse, R44.reuse ;  /* 0x0000002c2e367220 */ /* 0x0c0fe20000410000 */
[----:B------:R-:W-:Y:S02]  /*9140*/  HADD2.F32 R43, -RZ, R43.H0_H0 ;  /* 0x2000002bff2b7230 */ /* 0x000fe40000004100 */
[----:B------:R-:W-:Y:S01]  /*9150*/  FMUL.FTZ R47, R45, R44 ;  /* 0x0000002c2d2f7220 */ /* 0x000fe20000410000 */
[----:B------:R-:W-:Y:S02]  /*9160*/  HADD2.F32 R44, -RZ, R151.H0_H0 ;  /* 0x20000097ff2c7230 */ /* 0x000fe40000004100 */
[-C--:B------:R-:W-:Y:S01]  /*9170*/  FFMA.FTZ R50, R35, R48.reuse, R50 ;  /* 0x0000003023327223 */ /* 0x080fe20000010032 */
[----:B------:R-:W-:Y:S01]  /*9180*/  FFMA.FTZ R52, R33, R48, -R52 ;  /* 0x0000003021347223 */ /* 0x000fe20000010834 */
[-C--:B------:R-:W-:Y:S01]  /*9190*/  FFMA.FTZ R45, R45, R43.reuse, -R54 ;  /* 0x0000002b2d2d7223 */ /* 0x080fe20000010836 */
[----:B------:R-:W-:Y:S01]  /*91a0*/  FFMA.FTZ R47, R46, R43, R47 ;  /* 0x0000002b2e2f7223 */ /* 0x000fe2000001002f */
[----:B------:R-:W-:-:S02]  /*91b0*/  HADD2.F32 R35, -RZ, R34.H0_H0 ;  /* 0x20000022ff237230 */ /* 0x000fc40000004100 */
[----:B------:R-:W-:Y:S01]  /*91c0*/  HADD2.F32 R43, -RZ, R42.H0_H0 ;  /* 0x2000002aff2b7230 */ /* 0x000fe20000004100 */
[----:B------:R-:W-:Y:S01]  /*91d0*/  F2FP.F16.F32.PACK_AB R12, R45, R52 ;  /* 0x000000342d0c723e */ /* 0x000fe200000000ff */
[----:B------:R-:W-:Y:S02]  /*91e0*/  HADD2.F32 R33, -RZ, R14.H0_H0 ;  /* 0x2000000eff217230 */ /* 0x000fe40000004100 */
[-C--:B------:R-:W-:Y:S01]  /*91f0*/  FMUL.FTZ R42, R35, R44.reuse ;  /* 0x0000002c232a7220 */ /* 0x080fe20000410000 */
[----:B------:R-:W-:Y:S02]  /*9200*/  HADD2.F32 R34, -RZ, R34.H1_H1 ;  /* 0x30000022ff227230 */ /* 0x000fe40000004100 */
[----:B------:R-:W-:Y:S02]  /*9210*/  HADD2.F32 R14, -RZ, R14.H1_H1 ;  /* 0x3000000eff0e7230 */ /* 0x000fe40000004100 */
[----:B------:R-:W-:Y:S01]  /*9220*/  FMUL.FTZ R44, R33, R44 ;  /* 0x0000002c212c7220 */ /* 0x000fe20000410000 */
[----:B------:R-:W-:-:S02]  /*9230*/  HADD2.F32 R146, -RZ, R146.H0_H0 ;  /* 0x20000092ff927230 */ /* 0x000fc40000004100 */
[-C--:B------:R-:W-:Y:S01]  /*9240*/  FMUL.FTZ R49, R34, R43.reuse ;  /* 0x0000002b22317220 */ /* 0x080fe20000410000 */
[----:B------:R-:W-:Y:S02]  /*9250*/  HADD2.F32 R11, -RZ, R11.H0_H0 ;  /* 0x2000000bff0b7230 */ /* 0x000fe40000004100 */
[C---:B------:R-:W-:Y:S01]  /*9260*/  FMUL.FTZ R43, R14.reuse, R43 ;  /* 0x0000002b0e2b7220 */ /* 0x040fe20000410000 */
        /* <DEDUP_REMOVED lines=8> */
[----:B------:R-:W-:-:S02]  /*92f0*/  F2FP.F16.F32.PACK_AB R32, R47, R50 ;  /* 0x000000322f20723e */ /* 0x000fc400000000ff */
[----:B------:R-:W-:Y:S02]  /*9300*/  F2FP.F16.F32.PACK_AB R14, R49, R42 ;  /* 0x0000002a310e723e */ /* 0x000fe400000000ff */
[----:B------:R-:W-:-:S07]  /*9310*/  F2FP.F16.F32.PACK_AB R34, R43, R44 ;  /* 0x0000002c2b22723e */ /* 0x000fce00000000ff */
.L_x_1672:
[----:B------:R-:W-:Y:S05]  /*9320*/  BSYNC B2 ;  /* 0x0000000000027941 */ /* 0x000fea0003800000 */
.L_x_1671:
[----:B---3--:R3:W-:Y:S04]  /*9330*/  ST.E.128 desc[UR60][R38.64], R12 ;  /* 0x0000000c26007985 */ /* 0x0087e8000c101d3c */
[----:B----4-:R3:W-:Y:S02]  /*9340*/  @!P3 ST.E.128 desc[UR60][R40.64], R32 ;  /* 0x000000202800b985 */ /* 0x0107e4000c101d3c */
.L_x_1670:
[----:B------:R-:W-:Y:S05]  /*9350*/  BSYNC B1 ;  /* 0x0000000000017941 */ /* 0x000fea0003800000 */
.L_x_1669:
[----:B------:R-:W-:-:S13]  /*9360*/  ISETP.NE.AND P3, PT, R10, RZ, PT ;  /* 0x000000ff0a00720c */ /* 0x000fda0003f65270 */
[----:B------:R-:W-:Y:S05]  /*9370*/  @!P3 BRA `(.L_x_1621) ;  /* 0x0000000c00bcb947 */ /* 0x000fea0003800000 */
[----:B---34-:R-:W3:Y:S01]  /*9380*/  LDL R14, [R1+0x34] ;  /* 0x00003400010e7983 */ /* 0x018ee20000100800 */
[----:B------:R-:W-:Y:S01]  /*9390*/  LOP3.LUT P4, RZ, R22, 0x1, RZ, 0xc0, !PT ;  /* 0x0000000116ff7812 */ /* 0x000fe2000788c0ff */
[----:B------:R-:W-:Y:S01]  /*93a0*/  BSSY B1, `(.L_x_1673) ;  /* 0x000006f000017945 */ /* 0x000fe20003800000 */
[----:B------:R-:W-:Y:S02]  /*93b0*/  SHF.R.U32.HI R13, RZ, 0x3, R225 ;  /* 0x00000003ff0d7819 */ /* 0x000fe400000116e1 */
[----:B------:R-:W-:Y:S02]  /*93c0*/  SEL R135, R121, R135, !P4 ;  /* 0x0000008779877207 */ /* 0x000fe40006000000 */
[C---:B0-----:R-:W-:Y:S02]  /*93d0*/  LEA R38, P3, R7.reuse, R36, 0x1 ;  /* 0x0000002407267211 */ /* 0x041fe400078608ff */
[----:B------:R-:W-:Y:S02]  /*93e0*/  SHF.R.S32.HI R12, RZ, 0x1f, R135 ;  /* 0x0000001fff0c7819 */ /* 0x000fe40000011487 */
[----:B------:R-:W-:-:S02]  /*93f0*/  LEA.HI.X R39, R7, R37, R108, 0x1, P3 ;  /* 0x0000002507277211 */ /* 0x000fc400018f0c6c */
[----:B------:R-:W-:Y:S02]  /*9400*/  LEA.HI R135, R12, R135, RZ, 0x4 ;  /* 0x000000870c877211 */ /* 0x000fe400078f20ff */
[----:B------:R-:W-:Y:S02]  /*9410*/  ISETP.GE.AND P3, PT, R196, R120, PT ;  /* 0x00000078c400720c */ /* 0x000fe40003f66270 */
[----:B------:R-:W-:-:S04]  /*9420*/  LEA.HI.SX32 R135, R135, R112, 0x1c ;  /* 0x0000007087877211 */ /* 0x000fc800078fe2ff */
[----:B------:R-:W-:Y:S02]  /*9430*/  SHF.R.S32.HI R12, RZ, 0x1f, R135 ;  /* 0x0000001fff0c7819 */ /* 0x000fe40000011487 */
[----:B------:R-:W-:Y:S02]  /*9440*/  SHF.L.U32 R40, R135, 0x3, RZ ;  /* 0x0000000387287819 */ /* 0x000fe400000006ff */
[----:B------:R-:W-:Y:S02]  /*9450*/  LEA.HI R12, R12, R135, RZ, 0x3 ;  /* 0x000000870c0c7211 */ /* 0x000fe400078f18ff */
[----:B------:R-:W-:Y:S02]  /*9460*/  LOP3.LUT R11, R225, 0x38, R40, 0xf8, !PT ;  /* 0x00000038e10b7812 */ /* 0x000fe400078ef828 */
[----:B------:R-:W-:Y:S02]  /*9470*/  SHF.R.S32.HI R12, RZ, 0x3, R12 ;  /* 0x00000003ff0c7819 */ /* 0x000fe4000001140c */
[----:B------:R-:W-:-:S03]  /*9480*/  LOP3.LUT R11, R11, R13, RZ, 0x3c, !PT ;  /* 0x0000000d0b0b7212 */ /* 0x000fc600078e3cff */
[----:B---3--:R-:W-:-:S04]  /*9490*/  IMAD R12, R12, 0x1800, R14 ;  /* 0x000018000c0c7824 */ /* 0x008fc800078e020e */
        /* <DEDUP_REMOVED lines=10> */
[----:B---3--:R-:W-:Y:S01]  /*9540*/  MOV R32, R14 ;  /* 0x0000000e00207202 */ /* 0x008fe20000000f00 */
[----:B------:R-:W-:Y:S01]  /*9550*/  IMAD.MOV.U32 R42, RZ, RZ, R34 ;  /* 0x000000ffff2a7224 */ /* 0x000fe200078e0022 */
[----:B------:R-:W-:Y:S01]  /*9560*/  SHF.R.U32.HI R44, RZ, 0x10, R57 ;  /* 0x00000010ff2c7819 */ /* 0x000fe20000011639 */
[----:B------:R-:W-:Y:S01]  /*9570*/  HADD2.F32 R45, -RZ, R145.H1_H1 ;  /* 0x30000091ff2d7230 */ /* 0x000fe20000004100 */
[--C-:B------:R-:W-:Y:S01]  /*9580*/  SHF.R.U64 R51, R70, 0x10, R71.reuse ;  /* 0x0000001046337819 */ /* 0x100fe20000001247 */
[----:B------:R-:W-:Y:S01]  /*9590*/  HADD2.F32 R34, -RZ, R33.H0_H0 ;  /* 0x20000021ff227230 */ /* 0x000fe20000004100 */
[----:B------:R-:W-:Y:S01]  /*95a0*/  SHF.R.U32.HI R70, RZ, 0x10, R71 ;  /* 0x00000010ff467819 */ /* 0x000fe20000011647 */
[----:B------:R-:W-:Y:S01]  /*95b0*/  HADD2.F32 R14, -RZ, R13.H0_H0 ;  /* 0x2000000dff0e7230 */ /* 0x000fe20000004100 */
[----:B0-----:R-:W-:Y:S01]  /*95c0*/  SHF.R.U64 R11, R58, 0x10, R59 ;  /* 0x000000103a0b7819 */ /* 0x001fe2000000123b */
[----:B------:R-:W-:-:S02]  /*95d0*/  HADD2.F32 R33, -RZ, R33.H1_H1 ;  /* 0x30000021ff217230 */ /* 0x000fc40000004100 */
[-C--:B------:R-:W-:Y:S01]  /*95e0*/  FMUL.FTZ R47, R34, R45.reuse ;  /* 0x0000002d222f7220 */ /* 0x080fe20000410000 */
[----:B------:R-:W-:Y:S02]  /*95f0*/  HADD2.F32 R46, -RZ, R46.H0_H0 ;  /* 0x2000002eff2e7230 */ /* 0x000fe40000004100 */
        /* <DEDUP_REMOVED lines=9> */
[----:B------:R-:W-:-:S02]  /*9690*/  HADD2.F32 R43, -RZ, R144.H1_H1 ;  /* 0x30000090ff2b7230 */ /* 0x000fc40000004100 */
[-C--:B------:R-:W-:Y:S01]  /*96a0*/  FFMA.FTZ R48, R13, R44.reuse, -R48 ;  /* 0x0000002c0d307223 */ /* 0x080fe20000010830 */
[----:B------:R-:W-:Y:S02]  /*96b0*/  HADD2.F32 R14, -RZ, R35.H0_H0 ;  /* 0x20000023ff0e7230 */ /* 0x000fe40000004100 */
[----:B------:R-:W-:Y:S01]  /*96c0*/  FFMA.FTZ R46, R33, R44, R46 ;  /* 0x0000002c212e7223 */ /* 0x000fe2000001002e */
[----:B------:R-:W-:Y:S01]  /*96d0*/  HADD2.F32 R13, -RZ, R15.H0_H0 ;  /* 0x2000000fff0d7230 */ /* 0x000fe20000004100 */
[----:B------:R-:W-:Y:S01]  /*96e0*/  SHF.R.U64 R53, R68, 0x10, R69 ;  /* 0x0000001044357819 */ /* 0x000fe20000001245 */
[----:B------:R-:W-:Y:S02]  /*96f0*/  HADD2.F32 R33, -RZ, R142.H1_H1 ;  /* 0x3000008eff217230 */ /* 0x000fe40000004100 */
[-C--:B------:R-:W-:Y:S01]  /*9700*/  FMUL.FTZ R50, R14, R43.reuse ;  /* 0x0000002b0e327220 */ /* 0x080fe20000410000 */
[----:B------:R-:W-:Y:S02]  /*9710*/  HADD2.F32 R35, -RZ, R35.H1_H1 ;  /* 0x30000023ff237230 */ /* 0x000fe40000004100 */
[----:B------:R-:W-:Y:S01]  /*9720*/  FMUL.FTZ R43, R13, R43 ;  /* 0x0000002b0d2b7220 */ /* 0x000fe20000410000 */
[----:B------:R-:W-:-:S02]  /*9730*/  HADD2.F32 R44, -RZ, R70.H0_H0 ;  /* 0x20000046ff2c7230 */ /* 0x000fc40000004100 */
[-C--:B------:R-:W-:Y:S01]  /*9740*/  FFMA.FTZ R50, R13, R33.reuse, -R50 ;  /* 0x000000210d327223 */ /* 0x080fe20000010832 */
[----:B------:R-:W-:Y:S02]  /*9750*/  HADD2.F32 R15, -RZ, R15.H1_H1 ;  /* 0x3000000fff0f7230 */ /* 0x000fe40000004100 */
[----:B------:R-:W-:Y:S01]  /*9760*/  FFMA.FTZ R43, R14, R33, R43 ;  /* 0x000000210e2b7223 */ /* 0x000fe2000001002b */
[----:B------:R-:W-:Y:S02]  /*9770*/  HADD2.F32 R34, -RZ, R58.H0_H0 ;  /* 0x2000003aff227230 */ /* 0x000fe40000004100 */
[-C--:B------:R-:W-:Y:S01]  /*9780*/  FMUL.FTZ R52, R35, R44.reuse ;  /* 0x0000002c23347220 */ /* 0x080fe20000410000 */
[----:B------:R-:W-:Y:S01]  /*9790*/  SHF.R.U64 R54, R56, 0x10, R57 ;  /* 0x0000001038367819 */ /* 0x000fe20000001239 */
[C---:B------:R-:W-:Y:S01]  /*97a0*/  FMUL.FTZ R44, R15.reuse, R44 ;  /* 0x0000002c0f2c7220 */ /* 0x040fe20000410000 */
[----:B------:R-:W-:Y:S02]  /*97b0*/  HADD2.F32 R145, -RZ, R145.H0_H0 ;  /* 0x20000091ff917230 */ /* 0x000fe40000004100 */
[----:B------:R-:W-:Y:S01]  /*97c0*/  FFMA.FTZ R49, R15, R34, -R52 ;  /* 0x000000220f317223 */ /* 0x000fe20000010834 */
        /* <DEDUP_REMOVED lines=8> */
[----:B------:R-:W-:Y:S01]  /*9850*/  HADD2.F32 R12, -RZ, R12.H1_H1 ;  /* 0x3000000cff0c7230 */ /* 0x000fe20000004100 */
[----:B------:R-:W-:Y:S01]  /*9860*/  F2FP.F16.F32.PACK_AB R49, R49, R50 ;  /* 0x000000323131723e */ /* 0x000fe200000000ff */
[----:B------:R-:W-:-:S02]  /*9870*/  HADD2.F32 R143, -RZ, R143.H0_H0 ;  /* 0x2000008fff8f7230 */ /* 0x000fc40000004100 */
[-C--:B------:R-:W-:Y:S01]  /*9880*/  FMUL.FTZ R35, R41, R33.reuse ;  /* 0x0000002129237220 */ /* 0x080fe20000410000 */
[----:B------:R-:W-:Y:S02]  /*9890*/  HADD2.F32 R15, -RZ, R54.H0_H0 ;  /* 0x20000036ff0f7230 */ /* 0x000fe40000004100 */
[C---:B------:R-:W-:Y:S01]  /*98a0*/  FMUL.FTZ R44, R12.reuse, R33 ;  /* 0x000000210c2c7220 */ /* 0x040fe20000410000 */
[----:B------:R-:W-:Y:S02]  /*98b0*/  HADD2.F32 R144, -RZ, R144.H0_H0 ;  /* 0x20000090ff907230 */ /* 0x000fe40000004100 */
[----:B------:R-:W-:Y:S01]  /*98c0*/  FFMA.FTZ R34, R13, R143, -R34 ;  /* 0x0000008f0d227223 */ /* 0x000fe20000010822 */
[----:B------:R-:W-:Y:S02]  /*98d0*/  HADD2.F32 R13, -RZ, R42.H0_H0 ;  /* 0x2000002aff0d7230 */ /* 0x000fe40000004100 */
[-C--:B------:R-:W-:Y:S01]  /*98e0*/  FFMA.FTZ R35, R12, R15.reuse, -R35 ;  /* 0x0000000f0c237223 */ /* 0x080fe20000010823 */
[----:B------:R-:W-:Y:S01]  /*98f0*/  FFMA.FTZ R44, R41, R15, R44 ;  /* 0x0000000f292c7223 */ /* 0x000fe2000001002c */
[----:B------:R-:W-:-:S02]  /*9900*/  HADD2.F32 R15, -RZ, R51.H0_H0 ;  /* 0x20000033ff0f7230 */ /* 0x000fc40000004100 */
[----:B------:R-:W-:Y:S01]  /*9910*/  FFMA.FTZ R145, R14, R143, R145 ;  /* 0x0000008f0e917223 */ /* 0x000fe20000010091 */
[----:B------:R-:W-:Y:S02]  /*9920*/  HADD2.F32 R12, -RZ, R32.H0_H0 ;  /* 0x20000020ff0c7230 */ /* 0x000fe40000004100 */
[-C--:B------:R-:W-:Y:S01]  /*9930*/  FMUL.FTZ R33, R13, R144.reuse ;  /* 0x000000900d217220 */ /* 0x080fe20000410000 */
[----:B------:R-:W-:Y:S01]  /*9940*/  HADD2.F32 R42, -RZ, R42.H1_H1 ;  /* 0x3000002aff2a7230 */ /* 0x000fe20000004100 */
[----:B------:R-:W-:Y:S01]  /*9950*/  F2FP.F16.F32.PACK_AB R43, R52, R43 ;  /* 0x0000002b342b723e */ /* 0x000fe200000000ff */
[----:B------:R-:W-:Y:S02]  /*9960*/  HADD2.F32 R32, -RZ, R32.H1_H1 ;  /* 0x30000020ff207230 */ /* 0x000fe40000004100 */
[----:B------:R-:W-:Y:S01]  /*9970*/  FMUL.FTZ R144, R12, R144 ;  /* 0x000000900c907220 */ /* 0x000fe20000410000 */
[----:B------:R-:W-:Y:S02]  /*9980*/  HADD2.F32 R142, -RZ, R142.H0_H0 ;  /* 0x2000008eff8e7230 */ /* 0x000fe40000004100 */
[----:B------:R-:W-:Y:S01]  /*9990*/  FMUL.FTZ R41, R42, R15 ;  /* 0x0000000f2a297220 */ /* 0x000fe20000410000 */
[----:B------:R-:W-:-:S02]  /*99a0*/  HADD2.F32 R11, -RZ, R11.H0_H0 ;  /* 0x2000000bff0b7230 */ /* 0x000fc40000004100 */
[----:B------:R-:W-:Y:S01]  /*99b0*/  FMUL.FTZ R15, R32, R15 ;  /* 0x0000000f200f7220 */ /* 0x000fe20000410000 */
[----:B------:R-:W-:Y:S01]  /*99c0*/  F2FP.F16.F32.PACK_AB R44, R44, R145 ;  /* 0x000000912c2c723e */ /* 0x000fe200000000ff */
[-C--:B------:R-:W-:Y:S01]  /*99d0*/  FFMA.FTZ R33, R12, R142.reuse, -R33 ;  /* 0x0000008e0c217223 */ /* 0x080fe20000010821 */
[----:B------:R-:W-:Y:S01]  /*99e0*/  FFMA.FTZ R144, R13, R142, R144 ;  /* 0x0000008e0d907223 */ /* 0x000fe20000010090 */
[-C--:B------:R-:W-:Y:S01]  /*99f0*/  FFMA.FTZ R32, R32, R11.reuse, -R41 ;  /* 0x0000000b20207223 */ /* 0x080fe20000010829 */
[----:B------:R-:W-:Y:S01]  /*9a00*/  FFMA.FTZ R15, R42, R11, R15 ;  /* 0x0000000b2a0f7223 */ /* 0x000fe2000001000f */
[----:B------:R-:W-:Y:S02]  /*9a10*/  F2FP.F16.F32.PACK_AB R12, R35, R34 ;  /* 0x00000022230c723e */ /* 0x000fe400000000ff */
[----:B------:R-:W-:Y:S02]  /*9a20*/  F2FP.F16.F32.PACK_AB R13, R48, R47 ;  /* 0x0000002f300d723e */ /* 0x000fe400000000ff */
[----:B------:R-:W-:Y:S01]  /*9a30*/  F2FP.F16.F32.PACK_AB R14, R32, R33 ;  /* 0x00000021200e723e */ /* 0x000fe200000000ff */
[----:B------:R-:W-:Y:S01]  /*9a40*/  IMAD.MOV.U32 R32, RZ, RZ, R44 ;  /* 0x000000ffff207224 */ /* 0x000fe200078e002c */
[----:B------:R-:W-:Y:S01]  /*9a50*/  F2FP.F16.F32.PACK_AB R34, R15, R144 ;  /* 0x000000900f22723e */ /* 0x000fe200000000ff */
[----:B------:R-:W-:Y:S01]  /*9a60*/  IMAD.MOV.U32 R33, RZ, RZ, R45 ;  /* 0x000000ffff217224 */ /* 0x000fe200078e002d */
[----:B------:R-:W-:Y:S01]  /*9a70*/  MOV R35, R43 ;  /* 0x0000002b00237202 */ /* 0x000fe20000000f00 */
[----:B------:R-:W-:-:S07]  /*9a80*/  IMAD.MOV.U32 R15, RZ, RZ, R49 ;  /* 0x000000ffff0f7224 */ /* 0x000fce00078e0031 */
.L_x_1674:
[----:B------:R-:W-:Y:S05]  /*9a90*/  BSYNC B1 ;  /* 0x0000000000017941 */ /* 0x000fea0003800000 */
.L_x_1673:
[----:B---3--:R3:W-:Y:S01]  /*9aa0*/  ST.E.128 desc[UR60][R38.64], R12 ;  /* 0x0000000c26007985 */ /* 0x0087e2000c101d3c */
[----:B------:R-:W-:-:S13]  /*9ab0*/  ISETP.GE.AND P3, PT, R40, R131, PT ;  /* 0x000000832800720c */ /* 0x000fda0003f66270 */
[----:B------:R-:W-:Y:S05]  /*9ac0*/  @P3 BRA `(.L_x_1621) ;  /* 0x0000000400e83947 */ /* 0x000fea0003800000 */
[----:B------:R-:W-:-:S05]  /*9ad0*/  IMAD.WIDE R36, R40, 0x2, R36 ;  /* 0x0000000228247825 */ /* 0x000fca00078e0224 */
[----:B----4-:R4:W-:Y:S01]  /*9ae0*/  ST.E.128 desc[UR60][R36.64], R32 ;  /* 0x0000002024007985 */ /* 0x0109e2000c101d3c */
[----:B------:R-:W-:Y:S05]  /*9af0*/  BRA `(.L_x_1621) ;  /* 0x0000000400dc7947 */ /* 0x000fea0003800000 */
.L_x_1586:
[----:B------:R-:W2:Y:S02]  /*9b00*/  LDL R11, [R1+0x38] ;  /* 0x00003800010b7983 */ /* 0x000ea40000100800 */
[----:B--2---:R-:W-:-:S13]  /*9b10*/  R2UR UR4, R11 ;  /* 0x000000000b0472ca */ /* 0x004fda00000e0000 */
[----:B------:R-:W-:-:S06]  /*9b20*/  UISETP.NE.AND UP0, UPT, UR4, 0x3, UPT ;  /* 0x000000030400788c */ /* 0x000fcc000bf05270 */
[----:B------:R-:W-:-:S13]  /*9b30*/  PLOP3.LUT P2, PT, PT, PT, UP0, 0x80, 0x0 ;  /* 0x000000000000781c */ /* 0x000fda0003f4f008 */
[----:B------:R-:W-:Y:S05]  /*9b40*/  @!P2 BRA `(.L_x_1675) ;  /* 0x000000000004a947 */ /* 0x000fea0003800000 */
[----:B------:R-:W-:Y:S01]  /*9b50*/  BPT.TRAP 0x1 ;  /* 0x000000040000795c */ /* 0x000fe20000300000 */
.L_x_1675:
[----:B------:R-:W-:Y:S01]  /*9b60*/  IMAD R87, R18, 0x8, R2 ;  /* 0x0000000812577824 */ /* 0x000fe200078e0202 */
[----:B------:R-:W-:Y:S01]  /*9b70*/  SHF.L.U32 R88, R219, 0x1f, RZ ;  /* 0x0000001fdb587819 */ /* 0x000fe200000006ff */
[----:B------:R-:W-:Y:S01]  /*9b80*/  BSSY B1, `(.L_x_1676) ;  /* 0x0000004000017945 */ /* 0x000fe20003800000 */
[----:B------:R-:W-:Y:S02]  /*9b90*/  SHF.R.S32.HI R84, RZ, 0x1f, R28 ;  /* 0x0000001fff547819 */ /* 0x000fe4000001141c */
[----:B------:R-:W0:Y:S02]  /*9ba0*/  SYNCS.PHASECHK.TRANS64.TRYWAIT P3, [R87+URZ+0x30890], R88 ;  /* 0x03089058570075a7 */ /* 0x000e24000806017f */
[----:B0-----:R-:W-:Y:S05]  /*9bb0*/  @!P3 BRA `(.L_x_1677) ;  /* 0x000002180060b947 */ /* 0x001fea0003800000 */
.L_x_2028:
[----:B------:R-:W-:Y:S05]  /*9bc0*/  BSYNC B1 ;  /* 0x0000000000017941 */ /* 0x000fea0003800000 */
.L_x_1676:
        /* <DEDUP_REMOVED lines=12> */
[----:B------:R-:W-:Y:S01]  /*9c90*/  ULDC.64 UR4, c[0x0][0x308] ;  /* 0x0000c20000047ab9 */ /* 0x000fe20000000a00 */
[----:B------:R-:W-:-:S02]  /*9ca0*/  IADD3 R42, -R218, R86, RZ ;  /* 0x00000056da2a7210 */ /* 0x000fc40007ffe1ff */
[----:B------:R-:W-:Y:S02]  /*9cb0*/  IMAD R15, R3, UR4, RZ ;  /* 0x00000004030f7c24 */ /* 0x000fe4000f8e02ff */
[----:B------:R-:W-:Y:S02]  /*9cc0*/  IMAD.IADD R13, R13, 0x1, R11 ;  /* 0x000000010d0d7824 */ /* 0x000fe400078e020b */
        /* <DEDUP_REMOVED lines=11> */
.L_x_2032:
        /* <DEDUP_REMOVED lines=16> */
[----:B------:R-:W-:Y:S02]  /*9e80*/  @!P5 IMAD.SHL.U32 R11, R201, 0x8, RZ ;  /* 0x00000008c90bd824 */ /* 0x000fe400078e00ff */
[----:B--2---:R-:W-:Y:S02]  /*9e90*/  @!P5 IMAD.MOV.U32 R36, RZ, RZ, R38 ;  /* 0x000000ffff24d224 */ /* 0x004fe400078e0026 */
[----:B------:R-:W-:Y:S02]  /*9ea0*/  @!P5 IMAD.MOV.U32 R37, RZ, RZ, R39 ;  /* 0x000000ffff25d224 */ /* 0x000fe400078e0027 */
[----:B------:R-:W-:-:S05]  /*9eb0*/  @!P5 IMAD.WIDE R36, R11, 0x2, R36 ;  /* 0x000000020b24d825 */ /* 0x000fca00078e0224 */
[----:B---3--:R2:W-:Y:S01]  /*9ec0*/  @!P5 ST.E.128 desc[UR60][R36.64], R12 ;  /* 0x0000000c2400d985 */ /* 0x0085e2000c101d3c */
[----:B------:R-:W-:-:S13]  /*9ed0*/  ISETP.GE.AND P5, PT, R196, UR4, PT ;  /* 0x00000004c4007c0c */ /* 0x000fda000bfa6270 */
[----:B------:R-:W3:Y:S01]  /*9ee0*/  @!P5 LDS.128 R12, [R29+0x21000] ;  /* 0x021000001d0cd984 */ /* 0x000ee20000000c00 */
[----:B------:R-:W-:Y:S01]  /*9ef0*/  @!P5 IMAD.SHL.U32 R11, R202, 0x8, RZ ;  /* 0x00000008ca0bd824 */ /* 0x000fe200078e00ff */
[----:B--2---:R-:W-:Y:S01]  /*9f00*/  @!P5 MOV R36, R38 ;  /* 0x000000260024d202 */ /* 0x004fe20000000f00 */
[----:B------:R-:W-:-:S04]  /*9f10*/  @!P5 IMAD.MOV.U32 R37, RZ, RZ, R39 ;  /* 0x000000ffff25d224 */ /* 0x000fc800078e0027 */
        /* <DEDUP_REMOVED lines=11> */
.L_x_1680:
[----:B------:R-:W-:Y:S05]  /*9fd0*/  BSYNC B1 ;  /* 0x0000000000017941 */ /* 0x000fea0003800000 */
.L_x_1679:
[----:B------:R-:W-:-:S03]  /*9fe0*/  UMOV UR4, 0xffffffff ;  /* 0xffffffff00047882 */ /* 0x000fc60000000000 */
[----:B------:R-:W-:Y:S05]  /*9ff0*/  BRA.DIV UR4, `(.L_x_1681) ;  /* 0x0000021604b07947 */ /* 0x000fea000b800000 */
[----:B--2---:R2:W0:Y:S04]  /*a000*/  SHFL.IDX PT, R39, R41, 0x1, 0x1c1f ;  /* 0x003c1f0029277f89 */ /* 0x00442800000e0000 */
[----:B---3--:R2:W3:Y:S02]  /*a010*/  SHFL.IDX PT, R38, R40, 0x1, 0x1c1f ;  /* 0x003c1f0028267f89 */ /* 0x0084e400000e0000 */
.L_x_2036:
        /* <DEDUP_REMOVED lines=37> */
.L_x_1621:
[----:B------:R-:W-:Y:S05]  /*a270*/  BSYNC B0 ;  /* 0x0000000000007941 */ /* 0x000fea0003800000 */
.L_x_1585:
[----:B0-----:R-:W0:Y:S01]  /*a280*/  S2R R11, SR_TID.X ;  /* 0x00000000000b7919 */ /* 0x001e220000002100 */
[----:B------:R-:W-:Y:S01]  /*a290*/  @!PT LDS RZ, [RZ] ;  /* 0x00000000fffff984 */ /* 0x000fe20000000800 */
[----:B------:R-:W-:Y:S01]  /*a2a0*/  @!PT LDS RZ, [RZ] ;  /* 0x00000000fffff984 */ /* 0x000fe20000000800 */
[----:B------:R-:W-:Y:S01]  /*a2b0*/  @!PT LDS RZ, [RZ] ;  /* 0x00000000fffff984 */ /* 0x000fe20000000800 */
[----:B------:R-:W-:Y:S01]  /*a2c0*/  @!PT LDS RZ, [RZ] ;  /* 0x00000000fffff984 */ /* 0x000fe20000000800 */
[----:B------:R5:W-:Y:S06]  /*a2d0*/  MEMBAR.ALL.CTA ;  /* 0x0000000000007992 */ /* 0x000bec0000008000 */
[----:B-----5:R-:W5:Y:S01]  /*a2e0*/  FENCE.VIEW.ASYNC.S ;  /* 0x00000000000073c6 */ /* 0x020f620000000000 */
[----:B------:R-:W-:Y:S05]  /*a2f0*/  WARPSYNC.ALL ;  /* 0x0000000000007948 */ /* 0x000fea0003800000 */
[----:B------:R-:W-:Y:S01]  /*a300*/  BSSY B0, `(.L_x_1682) ;  /* 0x0000009000007945 */ /* 0x000fe20003800000 */
[----:B0-----:R-:W-:Y:S01]  /*a310*/  LOP3.LUT R11, R11, 0x7f, RZ, 0xc0, !PT ;  /* 0x0000007f0b0b7812 */ /* 0x001fe200078ec0ff */
[----:B-----5:R0:W-:Y:S03]  /*a320*/  BAR.SYNC.DEFER_BLOCKING R141, 0x80 ;  /* 0x0002008d0000751d */ /* 0x0201e60000010000 */
[----:B------:R-:W-:-:S13]  /*a330*/  ISETP.NE.AND P3, PT, R11, RZ, PT ;  /* 0x000000ff0b00720c */ /* 0x000fda0003f65270 */
[----:B------:R-:W-:-:S05]  /*a340*/  @!P3 VIADD R11, R87, 0x308a0 ;  /* 0x000308a0570bb836 */ /* 0x000fca0000000000 */
[----:B------:R-:W-:-:S04]  /*a350*/  @!P3 PRMT R11, RZ, 0x654, R11 ;  /* 0x00000654ff0bb816 */ /* 0x000fc8000000000b */
[----:B------:R0:W-:Y:S01]  /*a360*/  @!P3 SYNCS.ARRIVE.TRANS64.RED.A1T0 RZ, [R11+URZ], RZ ;  /* 0x000000ff0bffb9a7 */ /* 0x0001e2000810043f */
[----:B------:R-:W-:Y:S05]  /*a370*/  @!P2 BRA `(.L_x_1683) ;  /* 0x000000000004a947 */ /* 0x000fea0003800000 */
[----:B------:R-:W-:Y:S01]  /*a380*/  BPT.TRAP 0x1 ;  /* 0x000000040000795c */ /* 0x000fe20000300000 */
.L_x_1683:
[----:B------:R-:W-:Y:S05]  /*a390*/  BSYNC B0 ;  /* 0x0000000000007941 */ /* 0x000fea0003800000 */
.L_x_1682:
[----:B------:R-:W5:Y:S01]  /*a3a0*/  SYNCS.PHASECHK.TRANS64.TRYWAIT P2, [R87+URZ+0x308b0], R88 ;  /* 0x0308b058570075a7 */ /* 0x000f62000804017f */
[----:B------:R-:W-:Y:S04]  /*a3b0*/  BSSY B0, `(.L_x_1684) ;  /* 0x0000002000007945 */ /* 0x000fe80003800000 */
[----:B-----5:R-:W-:Y:S05]  /*a3c0*/  @!P2 BRA `(.L_x_1685) ;  /* 0x000002140008a947 */ /* 0x020fea0003800000 */
.L_x_2037:
[----:B------:R-:W-:Y:S05]  /*a3d0*/  BSYNC B0 ;  /* 0x0000000000007941 */ /* 0x000fea0003800000 */
.L_x_1684:
[----:B------:R-:W-:Y:S01]  /*a3e0*/  ULDC.64 UR4, c[0x0][0x328] ;  /* 0x0000ca0000047ab9 */ /* 0x000fe20000000a00 */
[----:B------:R-:W-:Y:S01]  /*a3f0*/  IMAD.IADD R86, R86, 0x1, -R218 ;  /* 0x0000000156567824 */ /* 0x000fe200078e0ada */
[----:B------:R-:W-:Y:S01]  /*a400*/  BSSY B0, `(.L_x_1686) ;  /* 0x0000037000007945 */ /* 0x000fe20003800000 */
[----:B0-----:R-:W-:Y:S02]  /*a410*/  IMAD R11, R84, UR4, RZ ;  /* 0x00000004540b7c24 */ /* 0x001fe4000f8e02ff */
[----:B---34-:R-:W-:-:S04]  /*a420*/  IMAD.WIDE.U32 R12, R28, UR4, RZ ;  /* 0x000000041c0c7c25 */ /* 0x018fc8000f8e00ff */
[----:B------:R-:W-:Y:S01]  /*a430*/  IMAD R11, R28, UR5, R11 ;  /* 0x000000051c0b7c24 */ /* 0x000fe2000f8e020b */
[----:B------:R-:W-:Y:S02]  /*a440*/  ULDC.64 UR4, c[0x0][0x338] ;  /* 0x0000ce0000047ab9 */ /* 0x000fe40000000a00 */
[----:B------:R-:W-:Y:S02]  /*a450*/  IMAD R14, R85, UR4, RZ ;  /* 0x00000004550e7c24 */ /* 0x000fe4000f8e02ff */
[----:B------:R-:W-:Y:S02]  /*a460*/  IMAD.IADD R13, R13, 0x1, R11 ;  /* 0x000000010d0d7824 */ /* 0x000fe400078e020b */
[C---:B------:R-:W-:Y:S02]  /*a470*/  IMAD R11, R27.reuse, UR5, R14 ;  /* 0x000000051b0b7c24 */ /* 0x040fe4000f8e020e */
[----:B------:R-:W-:Y:S01]  /*a480*/  IMAD.WIDE.U32 R12, R27, UR4, R12 ;  /* 0x000000041b0c7c25 */ /* 0x000fe2000f8e000c */
[----:B------:R-:W-:-:S03]  /*a490*/  ULDC.64 UR4, c[0x0][0x330] ;  /* 0x0000cc0000047ab9 */ /* 0x000fc60000000a00 */
[----:B------:R-:W-:Y:S01]  /*a4a0*/  IMAD R15, R3, UR4, RZ ;  /* 0x00000004030f7c24 */ /* 0x000fe2000f8e02ff */
[----:B------:R-:W-:-:S03]  /*a4b0*/  IADD3 R13, R13, R11, RZ ;  /* 0x0000000b0d0d7210 */ /* 0x000fc60007ffe0ff */
[C---:B------:R-:W-:Y:S02]  /*a4c0*/  IMAD R11, R30.reuse, UR5, R15 ;  /* 0x000000051e0b7c24 */ /* 0x040fe4000f8e020f */
[----:B------:R-:W-:Y:S01]  /*a4d0*/  IMAD.WIDE.U32 R12, R30, UR4, R12 ;  /* 0x000000041e0c7c25 */ /* 0x000fe2000f8e000c */
[----:B------:R-:W-:-:S03]  /*a4e0*/  ULDC.64 UR4, c[0x0][0x318] ;  /* 0x0000c60000047ab9 */ /* 0x000fc60000000a00 */
[----:B------:R-:W-:Y:S01]  /*a4f0*/  IMAD.IADD R11, R13, 0x1, R11 ;  /* 0x000000010d0b7824 */ /* 0x000fe200078e020b */
[----:B------:R-:W-:-:S04]  /*a500*/  LEA R27, P2, R12, UR4, 0x1 ;  /* 0x000000040c1b7c11 */ /* 0x000fc8000f8408ff */
[----:B------:R-:W-:Y:S01]  /*a510*/  LEA.HI.X R11, R12, UR5, R11, 0x1, P2 ;  /* 0x000000050c0b7c11 */ /* 0x000fe200090f0c0b */
[----:B------:R0:W3:Y:S01]  /*a520*/  SHFL.IDX PT, R36, R27, RZ, 0x1c1f ;  /* 0x001c1fff1b247589 */ /* 0x0000e200000e0000 */
[----:B------:R-:W-:-:S03]  /*a530*/  ISETP.GE.AND P2, PT, R86, 0x1, PT ;  /* 0x000000015600780c */ /* 0x000fc60003f46270 */
[----:B------:R0:W4:Y:S10]  /*a540*/  SHFL.IDX PT, R37, R11, RZ, 0x1c1f ;  /* 0x001c1fff0b257589 */ /* 0x00013400000e0000 */
[----:B0-----:R-:W-:Y:S05]  /*a550*/  @!P2 BRA `(.L_x_1687) ;  /* 0x000000000084a947 */ /* 0x001fea0003800000 */
[----:B------:R-:W-:Y:S02]  /*a560*/  ULDC UR4, c[0x0][0x2f4] ;  /* 0x0000bd0000047ab9 */ /* 0x000fe40000000800 */
[----:B------:R-:W-:Y:S02]  /*a570*/  ISETP.GE.AND P5, PT, R16, UR4, PT ;  /* 0x0000000410007c0c */ /* 0x000fe4000bfa6270 */
[----:B------:R-:W-:-:S11]  /*a580*/  ISETP.GE.AND P4, PT, R23, UR4, PT ;  /* 0x0000000417007c0c */ /* 0x000fd6000bf86270 */
[----:B------:R-:W0:Y:S01]  /*a590*/  @!P5 LDS.128 R12, [R29] ;  /* 0x000000001d0cd984 */ /* 0x000e220000000c00 */
[----:B---3--:R-:W-:-:S04]  /*a5a0*/  @!P5 LEA R38, P2, R16, R36, 0x1 ;  /* 0x000000241026d211 */ /* 0x008fc800078408ff */
[----:B----4-:R-:W-:Y:S02]  /*a5b0*/  @!P5 LEA.HI.X R39, R16, R37, R17, 0x1, P2 ;  /* 0x000000251027d211 */ /* 0x010fe400010f0c11 */
[----:B------:R-:W-:-:S04]  /*a5c0*/  @!P4 LEA R34, P2, R23, R36, 0x1 ;  /* 0x000000241722c211 */ /* 0x000fc800078408ff */
[----:B------:R-:W-:Y:S02]  /*a5d0*/  @!P4 LEA.HI.X R35, R23, R37, R216, 0x1, P2 ;  /* 0x000000251723c211 */ /* 0x000fe400010f0cd8 */
[----:B------:R-:W-:-:S13]  /*a5e0*/  ISETP.GE.AND P2, PT, R19, UR4, PT ;  /* 0x0000000413007c0c */ /* 0x000fda000bf46270 */
[----:B------:R-:W-:-:S04]  /*a5f0*/  @!P2 LEA R32, P6, R19, R36, 0x1 ;  /* 0x000000241320a211 */ /* 0x000fc800078c08ff */
[----:B------:R-:W-:Y:S01]  /*a600*/  @!P2 LEA.HI.X R33, R19, R37, R205, 0x1, P6 ;  /* 0x000000251321a211 */ /* 0x000fe200030f0ccd */
[----:B0-----:R0:W-:Y:S01]  /*a610*/  @!P5 ST.E.128 desc[UR60][R38.64], R12 ;  /* 0x0000000c2600d985 */ /* 0x0011e2000c101d3c */
[----:B------:R-:W-:-:S13]  /*a620*/  ISETP.GE.AND P5, PT, R197, UR4, PT ;  /* 0x00000004c5007c0c */ /* 0x000fda000bfa6270 */
[----:B------:R-:W3:Y:S01]  /*a630*/  @!P5 LDS.128 R12, [R31] ;  /* 0x000000001f0cd984 */ /* 0x000ee20000000c00 */
[----:B-12---:R-:W-:-:S04]  /*a640*/  @!P5 IMAD.SHL.U32 R41, R201, 0x8, RZ ;  /* 0x00000008c929d824 */ /* 0x006fc800078e00ff */
[----:B0-----:R-:W-:-:S05]  /*a650*/  @!P5 IMAD.WIDE R38, R41, 0x2, R36 ;  /* 0x000000022926d825 */ /* 0x001fca00078e0224 */
[----:B---3--:R0:W-:Y:S01]  /*a660*/  @!P5 ST.E.128 desc[UR60][R38.64], R12 ;  /* 0x0000000c2600d985 */ /* 0x0081e2000c101d3c */
[----:B------:R-:W-:-:S13]  /*a670*/  ISETP.GE.AND P5, PT, R196, UR4, PT ;  /* 0x00000004c4007c0c */ /* 0x000fda000bfa6270 */
[----:B------:R-:W1:Y:S01]  /*a680*/  @!P5 LDS.128 R12, [R29+0x3000] ;  /* 0x003000001d0cd984 */ /* 0x000e620000000c00 */
[----:B------:R-:W-:Y:S01]  /*a690*/  @!P5 IMAD.SHL.U32 R41, R202, 0x8, RZ ;  /* 0x00000008ca29d824 */ /* 0x000fe200078e00ff */
[----:B0-----:R-:W-:Y:S01]  /*a6a0*/  @!P5 MOV R38, R36 ;  /* 0x000000240026d202 */ /* 0x001fe20000000f00 */
[----:B------:R-:W-:-:S04]  /*a6b0*/  @!P5 IMAD.MOV.U32 R39, RZ, RZ, R37 ;  /* 0x000000ffff27d224 */ /* 0x000fc800078e0025 */
[----:B------:R-:W-:-:S05]  /*a6c0*/  @!P5 IMAD.WIDE R38, R41, 0x2, R38 ;  /* 0x000000022926d825 */ /* 0x000fca00078e0226 */
[----:B-1----:R-:W-:Y:S01]  /*a6d0*/  @!P5 ST.E.128 desc[UR60][R38.64], R12 ;  /* 0x0000000c2600d985 */ /* 0x002fe2000c101d3c */
        /* <DEDUP_REMOVED lines=9> */
.L_x_1687:
[----:B------:R-:W-:Y:S05]  /*a770*/  BSYNC B0 ;  /* 0x0000000000007941 */ /* 0x000fea0003800000 */
.L_x_1686:
[----:B------:R-:W-:Y:S01]  /*a780*/  ISETP.GE.AND P2, PT, R86, 0x41, PT ;  /* 0x000000415600780c */ /* 0x000fe20003f46270 */
[----:B0---4-:R0:W4:Y:S01]  /*a790*/  SHFL.IDX PT, R37, R11, 0x1, 0x1c1f ;  /* 0x003c1f000b257f89 */ /* 0x01112200000e0000 */
[----:B------:R-:W-:Y:S03]  /*a7a0*/  BSSY B0, `(.L_x_1688) ;  /* 0x0000024000007945 */ /* 0x000fe60003800000 */
[----:B---3--:R0:W3:Y:S08]  /*a7b0*/  SHFL.IDX PT, R36, R27, 0x1, 0x1c1f ;  /* 0x003c1f001b247f89 */ /* 0x0080f000000e0000 */
[----:B0-----:R-:W-:Y:S05]  /*a7c0*/  @!P2 BRA `(.L_x_1689) ;  /* 0x000000000084a947 */ /* 0x001fea0003800000 */
[----:B------:R-:W-:Y:S02]  /*a7d0*/  ULDC UR4, c[0x0][0x2f4] ;  /* 0x0000bd0000047ab9 */ /* 0x000fe40000000800 */
[----:B------:R-:W-:Y:S02]  /*a7e0*/  ISETP.GE.AND P5, PT, R16, UR4, PT ;  /* 0x0000000410007c0c */ /* 0x000fe4000bfa6270 */
[----:B------:R-:W-:-:S11]  /*a7f0*/  ISETP.GE.AND P4, PT, R23, UR4, PT ;  /* 0x0000000417007c0c */ /* 0x000fd6000bf86270 */
[----:B------:R-:W0:Y:S01]  /*a800*/  @!P5 LDS.128 R12, [R29+0x2000] ;  /* 0x002000001d0cd984 */ /* 0x000e220000000c00 */
        /* <DEDUP_REMOVED lines=9> */
[----:B------:R-:W3:Y:S01]  /*a8a0*/  @!P5 LDS.128 R12, [R31+0x2000] ;  /* 0x002000001f0cd984 */ /* 0x000ee20000000c00 */
[----:B------:R-:W-:-:S04]  /*a8b0*/  @!P5 IMAD.SHL.U32 R11, R201, 0x8, RZ ;  /* 0x00000008c90bd824 */ /* 0x000fc800078e00ff */
[----:B0-----:R-:W-:-:S05]  /*a8c0*/  @!P5 IMAD.WIDE R38, R11, 0x2, R36 ;  /* 0x000000020b26d825 */ /* 0x001fca00078e0224 */
[----:B---3--:R0:W-:Y:S01]  /*a8d0*/  @!P5 ST.E.128 desc[UR60][R38.64], R12 ;  /* 0x0000000c2600d985 */ /* 0x0081e2000c101d3c */
[----:B------:R-:W-:-:S13]  /*a8e0*/  ISETP.GE.AND P5, PT, R196, UR4, PT ;  /* 0x00000004c4007c0c */ /* 0x000fda000bfa6270 */
[----:B------:R-:W3:Y:S01]  /*a8f0*/  @!P5 LDS.128 R12, [R29+0x5000] ;  /* 0x005000001d0cd984 */ /* 0x000ee20000000c00 */
[----:B------:R-:W-:Y:S01]  /*a900*/  @!P5 IMAD.SHL.U32 R11, R202, 0x8, RZ ;  /* 0x00000008ca0bd824 */ /* 0x000fe200078e00ff */
[----:B0-----:R-:W-:Y:S01]  /*a910*/  @!P5 MOV R39, R37 ;  /* 0x000000250027d202 */ /* 0x001fe20000000f00 */
[----:B------:R-:W-:-:S04]  /*a920*/  @!P5 IMAD.MOV.U32 R38, RZ, RZ, R36 ;  /* 0x000000ffff26d224 */ /* 0x000fc800078e0024 */
[----:B------:R-:W-:-:S05]  /*a930*/  @!P5 IMAD.WIDE R38, R11, 0x2, R38 ;  /* 0x000000020b26d825 */ /* 0x000fca00078e0226 */
[----:B---3--:R-:W-:Y:S01]  /*a940*/  @!P5 ST.E.128 desc[UR60][R38.64], R12 ;  /* 0x0000000c2600d985 */ /* 0x008fe2000c101d3c */
        /* <DEDUP_REMOVED lines=9> */
.L_x_1689:
[----:B------:R-:W-:Y:S05]  /*a9e0*/  BSYNC B0 ;  /* 0x0000000000007941 */ /* 0x000fea0003800000 */
.L_x_1688:
[----:B------:R-:W-:Y:S01]  /*a9f0*/  @!PT LDS RZ, [RZ] ;  /* 0x00000000fffff984 */ /* 0x000fe20000000800 */
[----:B------:R-:W-:Y:S01]  /*aa00*/  @!PT LDS RZ, [RZ] ;  /* 0x00000000fffff984 */ /* 0x000fe20000000800 */
[----:B------:R-:W-:Y:S01]  /*aa10*/  @!PT LDS RZ, [RZ] ;  /* 0x00000000fffff984 */ /* 0x000fe20000000800 */
[----:B------:R-:W-:Y:S01]  /*aa20*/  @!PT LDS RZ, [RZ] ;  /* 0x00000000fffff984 */ /* 0x000fe20000000800 */
[----:B------:R5:W-:Y:S06]  /*aa30*/  MEMBAR.ALL.CTA ;  /* 0x0000000000007992 */ /* 0x000bec0000008000 */
[----:B-----5:R-:W5:Y:S01]  /*aa40*/  FENCE.VIEW.ASYNC.S ;  /* 0x00000000000073c6 */ /* 0x020f620000000000 */
[----:B-1----:R-:W-:Y:S01]  /*aa50*/  @!P3 VIADD R87, R87, 0x308c0 ;  /* 0x000308c05757b836 */ /* 0x002fe20000000000 */
[----:B-----5:R1:W-:Y:S01]  /*aa60*/  BAR.SYNC.DEFER_BLOCKING R141, 0x80 ;  /* 0x0002008d0000751d */ /* 0x0203e20000010000 */
[----:B------:R-:W-:Y:S01]  /*aa70*/  LOP3.LUT P4, RZ, R22, 0x2, RZ, 0xc0, !PT ;  /* 0x0000000216ff7812 */ /* 0x000fe2000788c0ff */
[----:B------:R-:W-:-:S02]  /*aa80*/  VIADD R18, R18, 0x1 ;  /* 0x0000000112127836 */ /* 0x000fc40000000000 */
[----:B------:R-:W-:Y:S02]  /*aa90*/  @!P3 PRMT R87, RZ, 0x654, R87 ;  /* 0x00000654ff57b816 */ /* 0x000fe40000000057 */
[----:B------:R-:W-:Y:S02]  /*aaa0*/  PLOP3.LUT P2, PT, PT, PT, PT, 0x8, 0x0 ;  /* 0x000000000000781c */ /* 0x000fe40003f4e170 */
[----:B------:R1:W-:Y:S01]  /*aab0*/  @!P3 SYNCS.ARRIVE.TRANS64.RED.A1T0 RZ, [R87+URZ], RZ ;  /* 0x000000ff57ffb9a7 */ /* 0x0003e2000810043f */
[----:B------:R-:W-:-:S04]  /*aac0*/  ISETP.NE.AND P3, PT, R18, 0x2, PT ;  /* 0x000000021200780c */ /* 0x000fc80003f65270 */
[----:B0-----:R-:W-:Y:S02]  /*aad0*/  SEL R12, RZ, 0x1, P3 ;  /* 0x00000001ff0c7807 */ /* 0x001fe40001800000 */
[----:B------:R-:W-:Y:S02]  /*aae0*/  SEL R18, R18, RZ, P3 ;  /* 0x000000ff12127207 */ /* 0x000fe40001800000 */
[----:B------:R-:W-:Y:S01]  /*aaf0*/  LOP3.LUT R219, R219, R12, RZ, 0x3c, !PT ;  /* 0x0000000cdbdb7212 */ /* 0x000fe200078e3cff */
[----:B-1----:R-:W-:Y:S06]  /*ab00*/  @P4 BRA `(.L_x_1690) ;  /* 0xffffff7c00784947 */ /* 0x002fec000383ffff */
.L_x_1580:
[----:B------:R-:W2:Y:S01]  /*ab10*/  LDL R11, [R1+0x30] ;  /* 0x00003000010b7983 */ /* 0x000ea20000100800 */
[----:B------:R-:W0:Y:S01]  /*ab20*/  LDC R0, c[0x0][0x448] ;  /* 0x00011200ff007b82 */ /* 0x000e220000000800 */
[----:B------:R-:W-:Y:S01]  /*ab30*/  IADD3 R5, R200, 0x1, -R199 ;  /* 0x00000001c8057810 */ /* 0x000fe20007ffe8c7 */
[----:B------:R-:W-:Y:S06]  /*ab40*/  BSSY B0, `(.L_x_1691) ;  /* 0x000000d000007945 */ /* 0x000fec0003800000 */
[----:B------:R-:W1:Y:S01]  /*ab50*/  LDC.64 R6, c[0x0][0x9e0] ;  /* 0x00027800ff067b82 */ /* 0x000e620000000a00 */
[----:B0-----:R-:W-:-:S02]  /*ab60*/  ISETP.NE.AND P1, PT, R0, 0x1, PT ;  /* 0x000000010000780c */ /* 0x001fc40003f25270 */
[----:B-1----:R-:W-:-:S11]  /*ab70*/  ISETP.GE.AND P3, PT, R7, 0x1, PT ;  /* 0x000000010700780c */ /* 0x002fd60003f66270 */
[----:B------:R-:W0:Y:S08]  /*ab80*/  @P1 LDC R3, c[0x0][0x44c] ;  /* 0x00011300ff031b82 */ /* 0x000e300000000800 */
[----:B------:R-:W1:Y:S01]  /*ab90*/  @P1 LDC R4, c[0x0][0x450] ;  /* 0x00011400ff041b82 */ /* 0x000e620000000800 */
[----:B--2---:R-:W-:-:S04]  /*aba0*/  VIADD R0, R11, 0x7f ;  /* 0x0000007f0b007836 */ /* 0x004fc80000000000 */
[----:B0-----:R-:W-:-:S05]  /*abb0*/  @P1 IMAD.HI.U32 R3, R0, R3, RZ ;  /* 0x0000000300031227 */ /* 0x001fca00078e00ff */
[----:B-1----:R-:W-:-:S05]  /*abc0*/  @P1 SHF.R.U32.HI R0, RZ, R4, R3 ;  /* 0x00000004ff001219 */ /* 0x002fca0000011603 */
[----:B------:R-:W-:Y:S01]  /*abd0*/  IMAD.IADD R5, R5, 0x1, R0 ;  /* 0x0000000105057824 */ /* 0x000fe200078e0200 */
[----:B------:R-:W-:Y:S06]  /*abe0*/  @P2 BRA `(.L_x_1692) ;  /* 0x0000000000082947 */ /* 0x000fec0003800000 */
[----:B------:R-:W0:Y:S02]  /*abf0*/  FENCE.VIEW.ASYNC.G ;  /* 0x00000000000073c6 */ /* 0x000e240000000100 */
[----:B0-----:R-:W-:Y:S06]  /*ac00*/  BAR.ARV 0xc, 0x180 ;  /* 0x0306000000007b1d */ /* 0x001fec0000002000 */
.L_x_1692:
[----:B------:R-:W-:Y:S05]  /*ac10*/  BSYNC B0 ;  /* 0x0000000000007941 */ /* 0x000fea0003800000 */
.L_x_1691:
[----:B------:R-:W-:Y:S01]  /*ac20*/  IADD3 R0, R5, R6, RZ ;  /* 0x0000000605007210 */ /* 0x000fe20007ffe0ff */
[----:B------:R-:W-:Y:S06]  /*ac30*/  @!P3 BRA `(.L_x_1693) ;  /* 0x000000000048b947 */ /* 0x000fec0003800000 */
        /* <DEDUP_REMOVED lines=11> */
.L_x_1695:
[----:B------:R-:W-:-:S13]  /*acf0*/  ISETP.NE.AND P0, PT, R7, 0x1, PT ;  /* 0x000000010700780c */ /* 0x000fda0003f05270 */
[----:B------:R-:W0:Y:S02]  /*ad00*/  @P0 LDC.64 R4, c[0x0][0x9e8] ;  /* 0x00027a00ff040b82 */ /* 0x000e240000000a00 */
[----:B0-----:R-:W-:-:S05]  /*ad10*/  @P0 IMAD.HI.U32 R4, R3, R4, RZ ;  /* 0x0000000403040227 */ /* 0x001fca00078e00ff */
[----:B------:R-:W-:-:S07]  /*ad20*/  @P0 SHF.R.U32.HI R3, RZ, R5, R4 ;  /* 0x00000005ff030219 */ /* 0x000fce0000011604 */
.L_x_1696:
[----:B------:R-:W-:Y:S05]  /*ad30*/  BSYNC B0 ;  /* 0x0000000000007941 */ /* 0x000fea0003800000 */
.L_x_1694:
[----:B------:R-:W-:-:S05]  /*ad40*/  IMAD R3, R3, R7, R7 ;  /* 0x0000000703037224 */ /* 0x000fca00078e0207 */
[----:B------:R-:W-:-:S07]  /*ad50*/  VIMNMX R0, R0, R3, PT ;  /* 0x0000000300007248 */ /* 0x000fce0003fe0100 */
.L_x_1693:
[----:B------:R-:W0:Y:S01]  /*ad60*/  @P1 LDC R3, c[0x0][0x44c] ;  /* 0x00011300ff031b82 */ /* 0x000e220000000800 */
[----:B------:R-:W-:Y:S01]  /*ad70*/  VIADD R0, R0, 0x5f ;  /* 0x0000005f00007836 */ /* 0x000fe20000000000 */
[----:B------:R-:W-:Y:S01]  /*ad80*/  ULDC UR4, c[0x0][0x9dc] ;  /* 0x0002770000047ab9 */ /* 0x000fe20000000800 */
[----:B------:R-:W-:Y:S02]  /*ad90*/  IMAD.MOV.U32 R5, RZ, RZ, R11 ;  /* 0x000000ffff057224 */ /* 0x000fe400078e000b */
[----:B------:R-:W-:-:S03]  /*ada0*/  IMAD.HI R0, R0, 0x2aaaaaab, RZ ;  /* 0x2aaaaaab00007827 */ /* 0x000fc600078e02ff */
[----:B------:R-:W1:Y:S01]  /*adb0*/  @P1 LDC R9, c[0x0][0x450] ;  /* 0x00011400ff091b82 */ /* 0x000e620000000800 */
[----:B0-----:R-:W-:Y:S01]  /*adc0*/  @P1 IMAD.HI.U32 R4, R11, R3, RZ ;  /* 0x000000030b041227 */ /* 0x001fe200078e00ff */
[----:B------:R-:W-:-:S04]  /*add0*/  SHF.R.U32.HI R3, RZ, 0x1f, R0 ;  /* 0x0000001fff037819 */ /* 0x000fc80000011600 */
[----:B------:R-:W-:Y:S02]  /*ade0*/  LEA.HI.SX32 R72, R0, R3, 0x1c ;  /* 0x0000000300487211 */ /* 0x000fe400078fe2ff */
[----:B-1----:R-:W-:Y:S02]  /*adf0*/  @P1 SHF.R.U32.HI R5, RZ, R9, R4 ;  /* 0x00000009ff051219 */ /* 0x002fe40000011604 */
[----:B------:R-:W-:Y:S02]  /*ae00*/  VIMNMX R72, R139, R72, PT ;  /* 0x000000488b487248 */ /* 0x000fe40003fe0100 */
[----:B------:R-:W-:-:S05]  /*ae10*/  IADD3 R0, R140, R5, RZ ;  /* 0x000000058c007210 */ /* 0x000fca0007ffe0ff */
        /* <DEDUP_REMOVED lines=12> */
.L_x_1699:
[----:B------:R-:W-:-:S13]  /*aee0*/  ISETP.NE.AND P0, PT, R7, 0x1, PT ;  /* 0x000000010700780c */ /* 0x000fda0003f05270 */
[----:B------:R-:W0:Y:S02]  /*aef0*/  @P0 LDC.64 R4, c[0x0][0x9e8] ;  /* 0x00027a00ff040b82 */ /* 0x000e240000000a00 */
[----:B0-----:R-:W-:-:S05]  /*af00*/  @P0 IMAD.HI.U32 R4, R0, R4, RZ ;  /* 0x0000000400040227 */ /* 0x001fca00078e00ff */
[----:B------:R-:W-:-:S07]  /*af10*/  @P0 SHF.R.U32.HI R0, RZ, R5, R4 ;  /* 0x00000005ff000219 */ /* 0x000fce0000011604 */
.L_x_1700:
[----:B------:R-:W-:Y:S05]  /*af20*/  BSYNC B0 ;  /* 0x0000000000007941 */ /* 0x000fea0003800000 */
.L_x_1698:
[----:B------:R-:W-:-:S05]  /*af30*/  IMAD R0, R0, R7, RZ ;  /* 0x0000000700007224 */ /* 0x000fca00078e02ff */
[----:B------:R-:W-:-:S07]  /*af40*/  VIMNMX R3, R3, R0, !PT ;  /* 0x0000000003037248 */ /* 0x000fce0007fe0100 */
.L_x_1697:
        /* <DEDUP_REMOVED lines=9> */
[----:B------:R-:W-:Y:S02]  /*afe0*/  LEA.HI.SX32 R0, R3, R0, 0x1c ;  /* 0x0000000003007211 */ /* 0x000fe400078fe2ff */
[----:B------:R-:W-:Y:S01]  /*aff0*/  CS2R R106, SRZ ;  /* 0x00000000006a7805 */ /* 0x000fe2000001ff00 */
[----:B------:R-:W-:Y:S01]  /*b000*/  IMAD.MOV.U32 R110, RZ, RZ, RZ ;  /* 0x000000ffff6e7224 */ /* 0x000fe200078e00ff */
[----:B------:R-:W-:Y:S02]  /*b010*/  CS2R R108, SRZ ;  /* 0x00000000006c7805 */ /* 0x000fe4000001ff00 */
[----:B------:R-:W-:-:S02]  /*b020*/  VIMNMX R9, RZ, R0, !PT ;  /* 0x00000000ff097248 */ /* 0x000fc40007fe0100 */
[----:B------:R-:W-:Y:S02]  /*b030*/  CS2R R78, SRZ ;  /* 0x00000000004e7805 */ /* 0x000fe4000001ff00 */
[----:B------:R-:W-:Y:S01]  /*b040*/  CS2R R104, SRZ ;  /* 0x0000000000687805 */ /* 0x000fe2000001ff00 */
[----:B------:R-:W-:Y:S01]  /*b050*/  IMAD.MOV.U32 R103, RZ, RZ, RZ ;  /* 0x000000ffff677224 */ /* 0x000fe200078e00ff */
[----:B------:R-:W-:Y:S01]  /*b060*/  ISETP.GT.AND P1, PT, R72, R9, PT ;  /* 0x000000094800720c */ /* 0x000fe20003f24270 */
[----:B------:R0:W-:Y:S01]  /*b070*/  STL [R1+0x3c], R9 ;  /* 0x00003c0901007387 */ /* 0x0001e20000100800 */
[----:B------:R-:W-:Y:S02]  /*b080*/  CS2R R98, SRZ ;  /* 0x0000000000627805 */ /* 0x000fe4000001ff00 */
[----:B------:R-:W-:Y:S02]  /*b090*/  CS2R R100, SRZ ;  /* 0x0000000000647805 */ /* 0x000fe4000001ff00 */
[----:B------:R-:W-:-:S02]  /*b0a0*/  CS2R R86, SRZ ;  /* 0x0000000000567805 */ /* 0x000fc4000001ff00 */
[----:B------:R-:W-:Y:S01]  /*b0b0*/  CS2R R96, SRZ ;  /* 0x0000000000607805 */ /* 0x000fe2000001ff00 */
[----:B------:R-:W-:Y:S01]  /*b0c0*/  IMAD.MOV.U32 R95, RZ, RZ, RZ ;  /* 0x000000ffff5f7224 */ /* 0x000fe200078e00ff */
        /* <DEDUP_REMOVED lines=10> */
[----:B------:R-:W-:-:S02]  /*b170*/  MOV R73, RZ ;  /* 0x000000ff00497202 */ /* 0x000fc40000000f00 */
        /* <DEDUP_REMOVED lines=17> */
[----:B---34-:R-:W-:-:S02]  /*b290*/  CS2R R36, SRZ ;  /* 0x0000000000247805 */ /* 0x018fc4000001ff00 */
[----:B------:R-:W-:Y:S01]  /*b2a0*/  CS2R R32, SRZ ;  /* 0x0000000000207805 */ /* 0x000fe2000001ff00 */
[----:B------:R-:W-:Y:S01]  /*b2b0*/  IMAD.MOV.U32 R8, RZ, RZ, RZ ;  /* 0x000000ffff087224 */ /* 0x000fe200078e00ff */
[----:B------:R-:W-:Y:S01]  /*b2c0*/  CS2R R26, SRZ ;  /* 0x00000000001a7805 */ /* 0x000fe2000001ff00 */
[----:B------:R-:W-:Y:S01]  /*b2d0*/  IMAD.MOV.U32 R3, RZ, RZ, RZ ;  /* 0x000000ffff037224 */ /* 0x000fe200078e00ff */
[----:B------:R-:W-:Y:S01]  /*b2e0*/  CS2R R24, SRZ ;  /* 0x0000000000187805 */ /* 0x000fe2000001ff00 */
[----:B------:R-:W-:Y:S02]  /*b2f0*/  IMAD.MOV.U32 R0, RZ, RZ, RZ ;  /* 0x000000ffff007224 */ /* 0x000fe400078e00ff */
[----:B------:R-:W-:Y:S01]  /*b300*/  IMAD.MOV.U32 R139, RZ, RZ, RZ ;  /* 0x000000ffff8b7224 */ /* 0x000fe200078e00ff */
[----:B0-----:R-:W-:Y:S06]  /*b310*/  @!P1 BRA `(.L_x_1701) ;  /* 0x0000015c009c9947 */ /* 0x001fec0003800000 */
[----:B------:R-:W2:Y:S04]  /*b320*/  LDL R9, [R1+0x80] ;  /* 0x0000800001097983 */ /* 0x000ea80000100800 */
[----:B------:R-:W3:Y:S04]  /*b330*/  LDL R10, [R1+0x7c] ;  /* 0x00007c00010a7983 */ /* 0x000ee80000100800 */
[----:B--2---:R-:W0:Y:S01]  /*b340*/  SHFL.IDX PT, R0, R9, RZ, 0x1f ;  /* 0x00001fff09007589 */ /* 0x004e2200000e0000 */
[----:B---3--:R-:W-:-:S13]  /*b350*/  R2UR UR4, R10 ;  /* 0x000000000a0472ca */ /* 0x008fda00000e0000 */
[----:B------:R-:W-:Y:S01]  /*b360*/  ULOP3.LUT UP0, URZ, UR4, 0x1bf, URZ, 0xc0, !UPT ;  /* 0x000001bf043f7892 */ /* 0x000fe2000f80c03f */
[----:B0-----:R-:W-:-:S05]  /*b370*/  LEA.HI R3, R0, R0, RZ, 0x1 ;  /* 0x0000000000037211 */ /* 0x001fca00078f08ff */
[----:B------:R-:W-:Y:S02]  /*b380*/  PLOP3.LUT P0, PT, PT, PT, UP0, 0x80, 0x0 ;  /* 0x000000000000781c */ /* 0x000fe40003f0f008 */
[----:B------:R-:W-:-:S04]  /*b390*/  LOP3.LUT R3, R3, 0x1e, RZ, 0xc0, !PT ;  /* 0x0000001e03037812 */ /* 0x000fc800078ec0ff */
[----:B------:R-:W-:-:S04]  /*b3a0*/  IADD3 R3, R0, -R3, RZ ;  /* 0x8000000300037210 */ /* 0x000fc80007ffe0ff */
[----:B------:R-:W-:-:S04]  /*b3b0*/  LEA R3, R3, UR4, 0xd ;  /* 0x0000000403037c11 */ /* 0x000fc8000f8e68ff */
[----:B------:R-:W-:-:S04]  /*b3c0*/  SHF.R.U32.HI R3, RZ, 0x4, R3 ;  /* 0x00000004ff037819 */ /* 0x000fc80000011603 */
[----:B------:R-:W-:Y:S01]  /*b3d0*/  LOP3.LUT R68, R3, 0x3fff, RZ, 0xc0, !PT ;  /* 0x00003fff03447812 */ /* 0x000fe200078ec0ff */
[----:B------:R-:W-:Y:S06]  /*b3e0*/  @!P0 BRA `(.L_x_1702) ;  /* 0x0000000000408947 */ /* 0x000fec0003800000 */
[----:B------:R-:W-:Y:S01]  /*b3f0*/  MOV R0, 0x0 ;  /* 0x0000000000007802 */ /* 0x000fe20000000f00 */
[----:B------:R-:W-:Y:S01]  /*b400*/  ULDC.64 UR4, c[0x4][0x88] ;  /* 0x0100220000047ab9 */ /* 0x000fe20000000a00 */
[----:B------:R-:W-:Y:S01]  /*b410*/  ULDC.64 UR6, c[0x4][0x28] ;  /* 0x01000a0000067ab9 */ /* 0x000fe20000000a00 */
[----:B------:R-:W-:Y:S01]  /*b420*/  IMAD.U32 R4, RZ, RZ, UR4 ;  /* 0x00000004ff047e24 */ /* 0x000fe2000f8e00ff */
[----:B------:R0:W1:Y:S01]  /*b430*/  LDC.64 R14, c[0x4][R0] ;  /* 0x01000000000e7b82 */ /* 0x0000620000000a00 */
[----:B------:R-:W-:Y:S01]  /*b440*/  IMAD.U32 R5, RZ, RZ, UR5 ;  /* 0x00000005ff057e24 */ /* 0x000fe2000f8e00ff */
[----:B------:R-:W-:Y:S01]  /*b450*/  ULDC.64 UR4, c[0x4][0x90] ;  /* 0x0100240000047ab9 */ /* 0x000fe20000000a00 */
[----:B------:R-:W-:Y:S01]  /*b460*/  MOV R10, UR6 ;  /* 0x00000006000a7c02 */ /* 0x000fe20008000f00 */
        /* <DEDUP_REMOVED lines=8> */
.L_x_1702:
        /* <DEDUP_REMOVED lines=13> */
.L_x_1706:
[----:B-1----:R1:W2:Y:S02]  /*b5c0*/  SYNCS.PHASECHK.TRANS64.TRYWAIT P0, [R2+URZ+0x30800], R3 ;  /* 0x03080003020075a7 */ /* 0x0022a4000800017f */
[----:B--2---:R-:W-:Y:S05]  /*b5d0*/  @!P0 NANOSLEEP.SYNCS 0x989680 ;  /* 0x009896800000895d */ /* 0x004fea0003900000 */
[----:B------:R-:W2:Y:S02]  /*b5e0*/  @!P0 SYNCS.PHASECHK.TRANS64 P0, [R2+URZ+0x30800], R3 ;  /* 0x03080003020085a7 */ /* 0x000ea4000800007f */
[----:B--2---:R-:W-:Y:S05]  /*b5f0*/  @!P0 BRA `(.L_x_1706) ;  /* 0xfffffffc00f08947 */ /* 0x004fea000383ffff */
.L_x_1705:
[----:B------:R-:W-:Y:S05]  /*b600*/  BSYNC B0 ;  /* 0x0000000000007941 */ /* 0x000fea0003800000 */
.L_x_1704:
[----:B------:R-:W-:Y:S05]  /*b610*/  BRA `(.L_x_1707) ;  /* 0x0000006c00807947 */ /* 0x000fea0003800000 */
.L_x_1703:
[----:B------:R-:W2:Y:S01]  /*b620*/  LDL R0, [R1+0x7c] ;  /* 0x00007c0001007983 */ /* 0x000ea20000100800 */
[----:B------:R-:W-:Y:S01]  /*b630*/  ULDC.64 UR6, c[0x0][0x408] ;  /* 0x0001020000067ab9 */ /* 0x000fe20000000a00 */
[----:B--2---:R-:W-:Y:S02]  /*b640*/  R2UR UR4, R0 ;  /* 0x00000000000472ca */ /* 0x004fe400000e0000 */
[----:B-----5:R-:W-:-:S05]  /*b650*/  SHF.R.S32.HI R0, RZ, 0x1f, R138 ;  /* 0x0000001fff007819 */ /* 0x020fca000001148a */
[----:B------:R-:W-:-:S04]  /*b660*/  IMAD R5, R0, UR6, RZ ;  /* 0x0000000600057c24 */ /* 0x000fc8000f8e02ff */
[----:B------:R-:W-:Y:S02]  /*b670*/  IMAD R5, R138, UR7, R5 ;  /* 0x000000078a057c24 */ /* 0x000fe4000f8e0205 */
[----:B------:R-:W-:-:S03]  /*b680*/  ULOP3.LUT UP0, URZ, UR4, 0x3ff, URZ, 0xc0, !UPT ;  /* 0x000003ff043f7892 */ /* 0x000fc6000f80c03f */
[----:B------:R-:W-:Y:S02]  /*b690*/  ULDC.64 UR4, c[0x0][0x3f8] ;  /* 0x0000fe0000047ab9 */ /* 0x000fe40000000a00 */
[----:B------:R-:W-:Y:S01]  /*b6a0*/  IMAD R3, R0, UR4, RZ ;  /* 0x0000000400037c24 */ /* 0x000fe2000f8e02ff */
[----:B------:R-:W-:Y:S01]  /*b6b0*/  PLOP3.LUT P0, PT, PT, PT, UP0, 0x80, 0x0 ;  /* 0x000000000000781c */ /* 0x000fe20003f0f008 */
[----:B------:R-:W-:-:S04]  /*b6c0*/  IMAD.WIDE.U32 R24, R138, UR4, RZ ;  /* 0x000000048a187c25 */ /* 0x000fc8000f8e00ff */
[C---:B------:R-:W-:Y:S02]  /*b6d0*/  IMAD R3, R138.reuse, UR5, R3 ;  /* 0x000000058a037c24 */ /* 0x040fe4000f8e0203 */
[----:B------:R-:W-:-:S04]  /*b6e0*/  IMAD.WIDE.U32 R138, R138, UR6, RZ ;  /* 0x000000068a8a7c25 */ /* 0x000fc8000f8e00ff */
[----:B------:R-:W-:Y:S02]  /*b6f0*/  IMAD.IADD R27, R3, 0x1, R25 ;  /* 0x00000001031b7824 */ /* 0x000fe400078e0219 */
[----:B------:R-:W-:Y:S01]  /*b700*/  IMAD.IADD R29, R5, 0x1, R139 ;  /* 0x00000001051d7824 */ /* 0x000fe200078e028b */
        /* <DEDUP_REMOVED lines=17> */
.L_x_1708:
[----:B------:R-:W2:Y:S01]  /*b820*/  LDL R90, [R1+0x30] ;  /* 0x00003000015a7983 */ /* 0x000ea20000100800 */
[----:B------:R-:W-:Y:S01]  /*b830*/  ULDC.U8 UR4, c[0x0][0x410] ;  /* 0x0001040000047ab9 */ /* 0x000fe20000000000 */
[----:B------:R-:W-:Y:S01]  /*b840*/  BSSY B0, `(.L_x_1709) ;  /* 0x00006b5000007945 */ /* 0x000fe20003800000 */
[----:B------:R-:W-:Y:S01]  /*b850*/  ISETP.NE.AND P0, PT, RZ, UR4, PT ;  /* 0x00000004ff007c0c */ /* 0x000fe2000bf05270 */
[----:B--2---:R-:W-:-:S12]  /*b860*/  IMAD.IADD R9, R218, 0x1, R90 ;  /* 0x00000001da097824 */ /* 0x004fd800078e025a */
[----:B------:R-:W-:Y:S05]  /*b870*/  @!P0 BRA `(.L_x_1710) ;  /* 0x0000003400908947 */ /* 0x000fea0003800000 */
[----:B------:R-:W2:Y:S01]  /*b880*/  LDL R20, [R1+0x5c] ;  /* 0x00005c0001147983 */ /* 0x000ea20000100800 */
[----:B------:R-:W0:Y:S01]  /*b890*/  LDC R80, c[0x0][0x448] ;  /* 0x00011200ff507b82 */ /* 0x000e220000000800 */
[----:B------:R-:W-:Y:S01]  /*b8a0*/  ULDC.64 UR4, c[0x0][0x3f8] ;  /* 0x0000fe0000047ab9 */ /* 0x000fe20000000a00 */
[----:B------:R-:W-:Y:S01]  /*b8b0*/  MOV R11, R27 ;  /* 0x0000001b000b7202 */ /* 0x000fe20000000f00 */
[----:B------:R-:W-:Y:S01]  /*b8c0*/  ULDC.64 UR6, c[0x0][0x408] ;  /* 0x0001020000067ab9 */ /* 0x000fe20000000a00 */
[----:B------:R-:W-:Y:S01]  /*b8d0*/  IMAD.MOV.U32 R10, RZ, RZ, R24 ;  /* 0x000000ffff0a7224 */ /* 0x000fe200078e0018 */
[----:B------:R-:W-:Y:S01]  /*b8e0*/  SHF.R.S32.HI R66, RZ, 0x1f, R223 ;  /* 0x0000001fff427819 */ /* 0x000fe200000114df */
[----:B------:R-:W-:Y:S01]  /*b8f0*/  IMAD.MOV.U32 R12, RZ, RZ, R138 ;  /* 0x000000ffff0c7224 */ /* 0x000fe200078e008a */
[----:B------:R-:W-:Y:S01]  /*b900*/  SHF.R.S32.HI R64, RZ, 0x1f, R221 ;  /* 0x0000001fff407819 */ /* 0x000fe200000114dd */
[----:B------:R-:W-:Y:S01]  /*b910*/  IMAD.MOV.U32 R13, RZ, RZ, R29 ;  /* 0x000000ffff0d7224 */ /* 0x000fe200078e001d */
[----:B------:R-:W-:-:S02]  /*b920*/  SHF.R.S32.HI R67, RZ, 0x1f, R222 ;  /* 0x0000001fff437819 */ /* 0x000fc400000114de */
[----:B------:R-:W-:Y:S02]  /*b930*/  SHF.R.S32.HI R65, RZ, 0x1f, R220 ;  /* 0x0000001fff417819 */ /* 0x000fe400000114dc */
[----:B------:R-:W-:Y:S02]  /*b940*/  SHF.R.S32.HI R77, RZ, 0x1f, R224 ;  /* 0x0000001fff4d7819 */ /* 0x000fe400000114e0 */
[----:B0-----:R-:W-:-:S13]  /*b950*/  ISETP.NE.AND P0, PT, R80, 0x1, PT ;  /* 0x000000015000780c */ /* 0x001fda0003f05270 */
[----:B------:R-:W0:Y:S08]  /*b960*/  @P0 LDC R0, c[0x0][0x44c] ;  /* 0x00011300ff000b82 */ /* 0x000e300000000800 */
[----:B------:R-:W1:Y:S01]  /*b970*/  @P0 LDC R5, c[0x0][0x450] ;  /* 0x00011400ff050b82 */ /* 0x000e620000000800 */
[----:B--2---:R-:W-:-:S04]  /*b980*/  IMAD R3, R20, 0x40, R9 ;  /* 0x0000004014037824 */ /* 0x004fc800078e0209 */
[----:B0-----:R-:W-:-:S05]  /*b990*/  @P0 IMAD.HI.U32 R0, R3, R0, RZ ;  /* 0x0000000003000227 */ /* 0x001fca00078e00ff */
[----:B-1----:R-:W-:-:S04]  /*b9a0*/  @P0 SHF.R.U32.HI R3, RZ, R5, R0 ;  /* 0x00000005ff030219 */ /* 0x002fc80000011600 */
[----:B------:R-:W-:Y:S01]  /*b9b0*/  SHF.R.S32.HI R0, RZ, 0x1f, R3 ;  /* 0x0000001fff007819 */ /* 0x000fe20000011403 */
[----:B------:R-:W-:-:S04]  /*b9c0*/  IMAD.WIDE.U32 R10, R3, UR4, R10 ;  /* 0x00000004030a7c25 */ /* 0x000fc8000f8e000a */
[C---:B------:R-:W-:Y:S02]  /*b9d0*/  IMAD R4, R0.reuse, UR4, RZ ;  /* 0x0000000400047c24 */ /* 0x040fe4000f8e02ff */
[----:B------:R-:W-:Y:S02]  /*b9e0*/  IMAD R0, R0, UR6, RZ ;  /* 0x0000000600007c24 */ /* 0x000fe4000f8e02ff */
[C---:B------:R-:W-:Y:S01]  /*b9f0*/  IMAD R7, R3.reuse, UR5, R4 ;  /* 0x0000000503077c24 */ /* 0x040fe2000f8e0204 */
[----:B------:R-:W-:Y:S01]  /*ba00*/  ULDC.64 UR4, c[0x0][0x3e8] ;  /* 0x0000fa0000047ab9 */ /* 0x000fe20000000a00 */
[C---:B------:R-:W-:Y:S01]  /*ba10*/  IMAD.WIDE.U32 R12, R3.reuse, UR6, R12 ;  /* 0x00000006030c7c25 */ /* 0x040fe2000f8e000c */
[----:B------:R-:W-:Y:S01]  /*ba20*/  LEA R6, P0, R10, UR4, 0x1 ;  /* 0x000000040a067c11 */ /* 0x000fe2000f8008ff */
[----:B------:R-:W-:Y:S02]  /*ba30*/  UMOV UR4, 0xffffffff ;  /* 0xffffffff00047882 */ /* 0x000fe40000000000 */
[----:B------:R-:W-:Y:S01]  /*ba40*/  IMAD R3, R3, UR7, R0 ;  /* 0x0000000703037c24 */ /* 0x000fe2000f8e0200 */
[----:B------:R-:W-:Y:S01]  /*ba50*/  ULDC.64 UR6, c[0x0][0x400] ;  /* 0x0001000000067ab9 */ /* 0x000fe20000000a00 */
[----:B------:R-:W-:Y:S01]  /*ba60*/  IMAD.IADD R7, R11, 0x1, R7 ;  /* 0x000000010b077824 */ /* 0x000fe200078e0207 */
[----:B------:R-:W-:Y:S01]  /*ba70*/  LEA R4, P1, R12, UR6, 0x1 ;  /* 0x000000060c047c11 */ /* 0x000fe2000f8208ff */
[----:B------:R-:W-:-:S03]  /*ba80*/  IMAD.IADD R3, R13, 0x1, R3 ;  /* 0x000000010d037824 */ /* 0x000fc600078e0203 */
[----:B------:R-:W-:Y:S02]  /*ba90*/  LEA.HI.X R7, R10, UR5, R7, 0x1, P0 ;  /* 0x000000050a077c11 */ /* 0x000fe400080f0c07 */
[----:B------:R-:W-:Y:S01]  /*baa0*/  LEA.HI.X R8, R12, UR7, R3, 0x1, P1 ;  /* 0x000000070c087c11 */ /* 0x000fe200088f0c03 */
[----:B------:R-:W-:Y:S06]  /*bab0*/  BRA.DIV UR4, `(.L_x_1711) ;  /* 0x000001fe04607947 */ /* 0x000fec000b800000 */
[----:B------:R0:W1:Y:S04]  /*bac0*/  SHFL.IDX PT, R3, R7, RZ, 0x1c1f ;  /* 0x001c1fff07037589 */ /* 0x00006800000e0000 */
[----:B------:R0:W2:Y:S04]  /*bad0*/  SHFL.IDX PT, R0, R6, RZ, 0x1c1f ;  /* 0x001c1fff06007589 */ /* 0x0000a800000e0000 */
[----:B------:R0:W3:Y:S04]  /*bae0*/  SHFL.IDX PT, R5, R8, RZ, 0x1c1f ;  /* 0x001c1fff08057589 */ /* 0x0000e800000e0000 */
[----:B------:R0:W4:Y:S02]  /*baf0*/  SHFL.IDX PT, R14, R4, RZ, 0x1c1f ;  /* 0x001c1fff040e7589 */ /* 0x00012400000e0000 */
.L_x_2043:
[----:B------:R-:W-:Y:S01]  /*bb00*/  IMAD R80, R199, R80, RZ ;  /* 0x00000050c7507224 */ /* 0x000fe200078e02ff */
        /* <DEDUP_REMOVED lines=15> */
[----:B------:R-:W-:Y:S01]  /*bc00*/  ULDC UR4, c[0x0][0x3f4] ;  /* 0x0000fd0000047ab9 */ /* 0x000fe20000000800 */
[----:B------:R-:W-:Y:S02]  /*bc10*/  CS2R R60, SRZ ;  /* 0x00000000003c7805 */ /* 0x000fe4000001ff00 */
[----:B------:R-:W-:Y:S02]  /*bc20*/  ISETP.GE.AND P3, PT, R223, UR4, PT ;  /* 0x00000004df007c0c */ /* 0x000fe4000bf66270 */
[----:B------:R-:W-:Y:S02]  /*bc30*/  CS2R R58, SRZ ;  /* 0x00000000003a7805 */ /* 0x000fe4000001ff00 */
[----:B------:R-:W-:Y:S02]  /*bc40*/  ISETP.GE.AND P2, PT, R221, UR4, PT ;  /* 0x00000004dd007c0c */ /* 0x000fe4000bf46270 */
[----:B------:R-:W-:Y:S02]  /*bc50*/  ISETP.GE.AND P1, PT, R222, UR4, PT ;  /* 0x00000004de007c0c */ /* 0x000fe4000bf26270 */
[----:B------:R-:W-:-:S02]  /*bc60*/  ISETP.GE.AND P0, PT, R220, UR4, PT ;  /* 0x00000004dc007c0c */ /* 0x000fc4000bf06270 */
[----:B------:R-:W-:-:S03]  /*bc70*/  ISETP.GE.AND P4, PT, R194, UR4, PT ;  /* 0x00000004c2007c0c */ /* 0x000fc6000bf86270 */
[C---:B------:R-:W-:Y:S02]  /*bc80*/  @!P3 SHF.L.U32 R25, R223.reuse, 0x1, RZ ;  /* 0x00000001df19b819 */ /* 0x040fe400000006ff */
[----:B------:R-:W-:Y:S02]  /*bc90*/  @!P3 SHF.L.U64.HI R12, R223, 0x1, R66 ;  /* 0x00000001df0cb819 */ /* 0x000fe40000010242 */
[C---:B------:R-:W-:Y:S01]  /*bca0*/  @!P2 IMAD.SHL.U32 R29, R221.reuse, 0x2, RZ ;  /* 0x00000002dd1da824 */ /* 0x040fe200078e00ff */
[-C--:B--2---:R-:W-:Y:S01]  /*bcb0*/  @!P3 IADD3 R20, P6, R0, R25.reuse, RZ ;  /* 0x000000190014b210 */ /* 0x084fe20007fde0ff */
[----:B------:R-:W-:Y:S01]  /*bcc0*/  @!P1 IMAD.SHL.U32 R37, R222, 0x2, RZ ;  /* 0x00000002de259824 */ /* 0x000fe200078e00ff */
[----:B----4-:R-:W-:Y:S01]  /*bcd0*/  @!P3 IADD3 R24, P5, R14, R25, RZ ;  /* 0x000000190e18b210 */ /* 0x010fe20007fbe0ff */
[----:B------:R-:W-:Y:S01]  /*bce0*/  @!P0 IMAD.SHL.U32 R45, R220, 0x2, RZ ;  /* 0x00000002dc2d8824 */ /* 0x000fe200078e00ff */
[----:B------:R-:W-:Y:S01]  /*bcf0*/  @!P2 SHF.L.U64.HI R10, R221, 0x1, R64 ;  /* 0x00000001dd0aa819 */ /* 0x000fe20000010240 */
[--C-:B-1----:R-:W-:Y:S01]  /*bd00*/  @!P3 IMAD.X R21, R3, 0x1, R12.reuse, P6 ;  /* 0x000000010315b824 */ /* 0x102fe200030e060c */
[-C--:B------:R-:W-:Y:S01]  /*bd10*/  @!P2 IADD3 R26, P6, R0, R29.reuse, RZ ;  /* 0x0000001d001aa210 */ /* 0x080fe20007fde0ff */
[----:B---3--:R-:W-:Y:S01]  /*bd20*/  @!P3 IMAD.X R25, R5, 0x1, R12, P5 ;  /* 0x000000010519b824 */ /* 0x008fe200028e060c */
[----:B------:R-:W-:Y:S01]  /*bd30*/  @!P2 IADD3 R28, P5, R14, R29, RZ ;  /* 0x0000001d0e1ca210 */ /* 0x000fe20007fbe0ff */
[----:B------:R-:W-:Y:S01]  /*bd40*/  @!P4 IMAD.MOV.U32 R15, RZ, RZ, R5 ;  /* 0x000000ffff0fc224 */ /* 0x000fe200078e0005 */
[----:B------:R-:W-:-:S02]  /*bd50*/  @!P2 IADD3.X R27, R3, R10, RZ, P6, !PT ;  /* 0x0000000a031ba210 */ /* 0x000fc400037fe4ff */
[----:B------:R-:W-:Y:S01]  /*bd60*/  @!P1 SHF.L.U64.HI R12, R222, 0x1, R67 ;  /* 0x00000001de0c9819 */ /* 0x000fe20000010243 */
[----:B------:R-:W-:Y:S01]  /*bd70*/  @!P2 IMAD.X R29, R5, 0x1, R10, P5 ;  /* 0x00000001051da824 */ /* 0x000fe200028e060a */
[-C--:B------:R-:W-:Y:S01]  /*bd80*/  @!P1 IADD3 R30, P6, R0, R37.reuse, RZ ;  /* 0x00000025001e9210 */ /* 0x080fe20007fde0ff */
[----:B------:R-:W-:Y:S01]  /*bd90*/  @!P4 IMAD.MOV.U32 R10, RZ, RZ, R0 ;  /* 0x000000ffff0ac224 */ /* 0x000fe200078e0000 */
[----:B------:R-:W-:Y:S02]  /*bda0*/  ISETP.GE.AND P5, PT, R224, UR4, PT ;  /* 0x00000004e0007c0c */ /* 0x000fe4000bfa6270 */
[----:B------:R-:W-:Y:S01]  /*bdb0*/  @!P0 SHF.L.U64.HI R34, R220, 0x1, R65 ;  /* 0x00000001dc228819 */ /* 0x000fe20000010241 */
[----:B------:R-:W-:Y:S01]  /*bdc0*/  @!P1 IMAD.X R31, R3, 0x1, R12, P6 ;  /* 0x00000001031f9824 */ /* 0x000fe200030e060c */
[----:B------:R-:W-:Y:S02]  /*bdd0*/  @!P1 IADD3 R36, P6, R14, R37, RZ ;  /* 0x000000250e249210 */ /* 0x000fe40007fde0ff */
[----:B------:R-:W-:-:S03]  /*bde0*/  @!P4 MOV R11, R3 ;  /* 0x00000003000bc202 */ /* 0x000fc60000000f00 */
[----:B------:R-:W-:Y:S01]  /*bdf0*/  @!P1 IMAD.X R37, R5, 0x1, R12, P6 ;  /* 0x0000000105259824 */ /* 0x000fe200030e060c */
[----:B------:R-:W-:Y:S01]  /*be00*/  @!P0 IADD3 R38, P6, R0, R45, RZ ;  /* 0x0000002d00268210 */ /* 0x000fe20007fde0ff */
[----:B------:R-:W-:-:S04]  /*be10*/  @!P4 IMAD.WIDE R10, R194, 0x2, R10 ;  /* 0x00000002c20ac825 */ /* 0x000fc800078e020a */
[----:B------:R-:W-:Y:S01]  /*be20*/  @!P4 IMAD.WIDE R12, R194, 0x2, R14 ;  /* 0x00000002c20cc825 */ /* 0x000fe200078e020e */
[----:B------:R1:W5:Y:S03]  /*be30*/  @!P4 LD.E.64 R60, desc[UR60][R10.64] ;  /* 0x0000003c0a3cc980 */ /* 0x000366000c101b00 */
[----:B------:R-:W-:Y:S01]  /*be40*/  @!P0 IMAD.X R39, R3, 0x1, R34, P6 ;  /* 0x0000000103278824 */ /* 0x000fe200030e0622 */
[----:B------:R-:W-:Y:S01]  /*be50*/  @!P0 IADD3 R44, P6, R14, R45, RZ ;  /* 0x0000002d0e2c8210 */ /* 0x000fe20007fde0ff */
[C---:B------:R-:W-:Y:S01]  /*be60*/  @!P5 IMAD.SHL.U32 R15, R224.reuse, 0x2, RZ ;  /* 0x00000002e00fd824 */ /* 0x040fe200078e00ff */
[----:B------:R1:W5:Y:S01]  /*be70*/  @!P4 LD.E.64 R58, desc[UR60][R12.64] ;  /* 0x0000003c0c3ac980 */ /* 0x000362000c101b00 */
[----:B------:R-:W-:Y:S02]  /*be80*/  @!P5 SHF.L.U64.HI R32, R224, 0x1, R77 ;  /* 0x00000001e020d819 */ /* 0x000fe4000001024d */
[----:B------:R-:W-:-:S02]  /*be90*/  CS2R R54, SRZ ;  /* 0x0000000000367805 */ /* 0x000fc4000001ff00 */
[----:B------:R-:W-:Y:S02]  /*bea0*/  @!P0 IADD3.X R45, R5, R34, RZ, P6, !PT ;  /* 0x00000022052d8210 */ /* 0x000fe400037fe4ff */
[----:B------:R-:W-:Y:S02]  /*beb0*/  CS2R R56, SRZ ;  /* 0x0000000000387805 */ /* 0x000fe4000001ff00 */
[-C--:B------:R-:W-:Y:S02]  /*bec0*/  @!P5 IADD3 R62, P4, R0, R15.reuse, RZ ;  /* 0x0000000f003ed210 */ /* 0x080fe40007f9e0ff */
[----:B------:R-:W-:Y:S02]  /*bed0*/  @!P5 IADD3 R14, P6, R14, R15, RZ ;  /* 0x0000000f0e0ed210 */ /* 0x000fe40007fde0ff */
[----:B------:R-:W-:Y:S02]  /*bee0*/  CS2R R52, SRZ ;  /* 0x0000000000347805 */ /* 0x000fe4000001ff00 */
[----:B------:R-:W-:Y:S01]  /*bef0*/  CS2R R50, SRZ ;  /* 0x0000000000327805 */ /* 0x000fe2000001ff00 */
[--C-:B------:R-:W-:Y:S01]  /*bf00*/  @!P5 IMAD.X R63, R3, 0x1, R32.reuse, P4 ;  /* 0x00000001033fd824 */ /* 0x100fe200020e0620 */
[----:B------:R-:W-:Y:S01]  /*bf10*/  CS2R R48, SRZ ;  /* 0x0000000000307805 */ /* 0x000fe2000001ff00 */
[----:B------:R-:W-:Y:S01]  /*bf20*/  @!P5 IMAD.X R15, R5, 0x1, R32, P6 ;  /* 0x00000001050fd824 */ /* 0x000fe200030e0620 */
[----:B------:R-:W-:-:S02]  /*bf30*/  CS2R R46, SRZ ;  /* 0x00000000002e7805 */ /* 0x000fc4000001ff00 */
[----:B------:R-:W-:Y:S02]  /*bf40*/  CS2R R42, SRZ ;  /* 0x00000000002a7805 */ /* 0x000fe4000001ff00 */
[----:B------:R-:W-:Y:S02]  /*bf50*/  CS2R R40, SRZ ;  /* 0x0000000000287805 */ /* 0x000fe4000001ff00 */
[----:B------:R-:W-:Y:S02]  /*bf60*/  CS2R R32, SRZ ;  /* 0x0000000000207805 */ /* 0x000fe4000001ff00 */
[----:B------:R-:W-:Y:S01]  /*bf70*/  CS2R R34, SRZ ;  /* 0x0000000000227805 */ /* 0x000fe2000001ff00 */
[----:B------:R1:W5:Y:S04]  /*bf80*/  @!P3 LD.E.64 R54, desc[UR60][R20.64] ;  /* 0x0000003c1436b980 */ /* 0x000368000c101b00 */
        /* <DEDUP_REMOVED lines=8> */
[----:B------:R1:W5:Y:S02]  /*c010*/  @!P5 LD.E.64 R34, desc[UR60][R14.64] ;  /* 0x0000003c0e22d980 */ /* 0x000364000c101b00 */
.L_x_1713:
[----:B------:R-:W-:Y:S05]  /*c020*/  BSYNC B1 ;  /* 0x0000000000017941 */ /* 0x000fea0003800000 */
.L_x_1712:
[----:B--2--5:R-:W-:Y:S01]  /*c030*/  IMAD.MOV.U32 R0, RZ, RZ, R56 ;  /* 0x000000ffff007224 */ /* 0x024fe200078e0038 */
[----:B---3--:R-:W-:Y:S01]  /*c040*/  MOV R5, R58 ;  /* 0x0000003a00057202 */ /* 0x008fe20000000f00 */
[----:B-1----:R-:W-:Y:S01]  /*c050*/  IMAD.MOV.U32 R3, RZ, RZ, R57 ;  /* 0x000000ffff037224 */ /* 0x002fe200078e0039 */
[----:B------:R-:W-:Y:S01]  /*c060*/  UMOV UR4, 0xffffffff ;  /* 0xffffffff00047882 */ /* 0x000fe20000000000 */
[----:B------:R-:W-:Y:S01]  /*c070*/  IMAD.MOV.U32 R10, RZ, RZ, R59 ;  /* 0x000000ffff0a7224 */ /* 0x000fe200078e003b */
[----:B------:R-:W-:Y:S01]  /*c080*/  PRMT R89, R5, 0x7610, R89 ;  /* 0x0000761005597816 */ /* 0x000fe20000000059 */
[----:B------:R-:W-:Y:S01]  /*c090*/  IMAD.MOV.U32 R5, RZ, RZ, R46 ;  /* 0x000000ffff057224 */ /* 0x000fe200078e002e */
[----:B------:R-:W-:Y:S01]  /*c0a0*/  PRMT R87, R0, 0x7610, R87 ;  /* 0x0000761000577816 */ /* 0x000fe20000000057 */
[----:B------:R-:W-:Y:S01]  /*c0b0*/  IMAD.MOV.U32 R0, RZ, RZ, R50 ;  /* 0x000000ffff007224 */ /* 0x000fe200078e0032 */
[----:B------:R-:W-:Y:S01]  /*c0c0*/  PRMT R86, R86, 0x5410, R3 ;  /* 0x0000541056567816 */ /* 0x000fe20000000003 */
[----:B------:R-:W-:Y:S01]  /*c0d0*/  IMAD.MOV.U32 R3, RZ, RZ, R51 ;  /* 0x000000ffff037224 */ /* 0x000fe200078e0033 */
[----:B------:R-:W-:-:S02]  /*c0e0*/  PRMT R88, R10, 0x7610, R88 ;  /* 0x000076100a587816 */ /* 0x000fc40000000058 */
[----:B------:R-:W-:Y:S02]  /*c0f0*/  CS2R R30, SRZ ;  /* 0x00000000001e7805 */ /* 0x000fe4000001ff00 */
[----:B------:R-:W-:Y:S02]  /*c100*/  MOV R10, R47 ;  /* 0x0000002f000a7202 */ /* 0x000fe40000000f00 */
        /* <DEDUP_REMOVED lines=19> */
[----:B------:R-:W-:Y:S02]  /*c240*/  MOV R3, R53 ;  /* 0x0000003500037202 */ /* 0x000fe40000000f00 */
        /* <DEDUP_REMOVED lines=8> */
[----:B------:R-:W-:Y:S06]  /*c2d0*/  BRA.DIV UR4, `(.L_x_1714) ;  /* 0x000001f604c87947 */ /* 0x000fec000b800000 */
[----:B------:R1:W2:Y:S04]  /*c2e0*/  SHFL.IDX PT, R3, R7, 0x1, 0x1c1f ;  /* 0x003c1f0007037f89 */ /* 0x0002a800000e0000 */
[----:B------:R1:W3:Y:S04]  /*c2f0*/  SHFL.IDX PT, R0, R6, 0x1, 0x1c1f ;  /* 0x003c1f0006007f89 */ /* 0x0002e800000e0000 */
[----:B------:R1:W1:Y:S04]  /*c300*/  SHFL.IDX PT, R5, R8, 0x1, 0x1c1f ;  /* 0x003c1f0008057f89 */ /* 0x00026800000e0000 */
[----:B0-----:R-:W0:Y:S02]  /*c310*/  SHFL.IDX PT, R4, R4, 0x1, 0x1c1f ;  /* 0x003c1f0004047f89 */ /* 0x001e2400000e0000 */
.L_x_2049:
[----:B-1----:R-:W5:Y:S01]  /*c320*/  LDL R6, [R1+0x48] ;  /* 0x0000480001067983 */ /* 0x002f620000100800 */
[----:B------:R-:W-:Y:S01]  /*c330*/  VIADD R9, R9, 0x40 ;  /* 0x0000004009097836 */ /* 0x000fe20000000000 */
[----:B------:R-:W-:Y:S01]  /*c340*/  LOP3.LUT R7, R227, 0x18, R16, 0xf8, !PT ;  /* 0x00000018e3077812 */ /* 0x000fe200078ef810 */
[----:B------:R-:W-:Y:S01]  /*c350*/  BSSY B1, `(.L_x_1715) ;  /* 0x0000053000017945 */ /* 0x000fe20003800000 */
        /* <DEDUP_REMOVED lines=10> */
[----:B----4-:R-:W-:Y:S02]  /*c400*/  CS2R R14, SRZ ;  /* 0x00000000000e7805 */ /* 0x010fe4000001ff00 */
[----:B------:R-:W-:Y:S02]  /*c410*/  CS2R R10, SRZ ;  /* 0x00000000000a7805 */ /* 0x000fe4000001ff00 */
[----:B-----5:R-:W-:Y:S02]  /*c420*/  LOP3.LUT P0, RZ, R6, 0x4, RZ, 0xc0, !PT ;  /* 0x0000000406ff7812 */ /* 0x020fe4000780c0ff */
[----:B------:R-:W-:-:S05]  /*c430*/  LOP3.LUT R6, R7, R228, RZ, 0x3c, !PT ;  /* 0x000000e407067212 */ /* 0x000fca00078e3cff */
[----:B------:R-:W-:-:S04]  /*c440*/  IMAD.IADD R7, R229, 0x1, R6 ;  /* 0x00000001e5077824 */ /* 0x000fc800078e0206 */
[----:B------:R-:W-:Y:S01]  /*c450*/  IMAD R62, R7, 0x2, R2 ;  /* 0x00000002073e7824 */ /* 0x000fe200078e0202 */
[----:B------:R-:W-:Y:S06]  /*c460*/  @P1 BRA `(.L_x_1716) ;  /* 0x0000000400041947 */ /* 0x000fec0003800000 */
[----:B------:R-:W-:Y:S01]  /*c470*/  ULDC UR4, c[0x0][0x3f4] ;  /* 0x0000fd0000047ab9 */ /* 0x000fe20000000800 */
[----:B------:R-:W-:Y:S02]  /*c480*/  CS2R R44, SRZ ;  /* 0x00000000002c7805 */ /* 0x000fe4000001ff00 */
[----:B------:R-:W-:Y:S02]  /*c490*/  ISETP.GE.AND P4, PT, R223, UR4, PT ;  /* 0x00000004df007c0c */ /* 0x000fe4000bf86270 */
[----:B------:R-:W-:Y:S02]  /*c4a0*/  CS2R R30, SRZ ;  /* 0x00000000001e7805 */ /* 0x000fe4000001ff00 */
[----:B------:R-:W-:Y:S02]  /*c4b0*/  ISETP.GE.AND P3, PT, R221, UR4, PT ;  /* 0x00000004dd007c0c */ /* 0x000fe4000bf66270 */
[----:B------:R-:W-:Y:S02]  /*c4c0*/  ISETP.GE.AND P2, PT, R222, UR4, PT ;  /* 0x00000004de007c0c */ /* 0x000fe4000bf46270 */
[----:B------:R-:W-:-:S05]  /*c4d0*/  ISETP.GE.AND P1, PT, R220, UR4, PT ;  /* 0x00000004dc007c0c */ /* 0x000fca000bf26270 */
[C---:B------:R-:W-:Y:S02]  /*c4e0*/  @!P4 SHF.L.U32 R9, R223.reuse, 0x1, RZ ;  /* 0x00000001df09c819 */ /* 0x040fe400000006ff */
[----:B------:R-:W-:Y:S02]  /*c4f0*/  @!P4 SHF.L.U64.HI R66, R223, 0x1, R66 ;  /* 0x00000001df42c819 */ /* 0x000fe40000010242 */
[----:B------:R-:W-:Y:S01]  /*c500*/  @!P3 IMAD.SHL.U32 R75, R221, 0x2, RZ ;  /* 0x00000002dd4bb824 */ /* 0x000fe200078e00ff */
[-C--:B---3--:R-:W-:Y:S02]  /*c510*/  @!P4 IADD3 R10, P5, R0, R9.reuse, RZ ;  /* 0x00000009000ac210 */ /* 0x088fe40007fbe0ff */
[----:B0-----:R-:W-:Y:S01]  /*c520*/  @!P4 IADD3 R8, P6, R4, R9, RZ ;  /* 0x000000090408c210 */ /* 0x001fe20007fde0ff */
[----:B------:R-:W-:Y:S01]  /*c530*/  @!P1 IMAD.SHL.U32 R7, R220, 0x2, RZ ;  /* 0x00000002dc079824 */ /* 0x000fe200078e00ff */
[C---:B------:R-:W-:Y:S01]  /*c540*/  @!P2 SHF.L.U64.HI R6, R222.reuse, 0x1, R67 ;  /* 0x00000001de06a819 */ /* 0x040fe20000010243 */
[----:B--2---:R-:W-:Y:S01]  /*c550*/  @!P4 IMAD.X R11, R3, 0x1, R66, P5 ;  /* 0x00000001030bc824 */ /* 0x004fe200028e0642 */
[----:B------:R-:W-:Y:S01]  /*c560*/  @!P3 SHF.L.U64.HI R64, R221, 0x1, R64 ;  /* 0x00000001dd40b819 */ /* 0x000fe20000010240 */
[----:B------:R-:W-:Y:S01]  /*c570*/  @!P2 IMAD.SHL.U32 R67, R222, 0x2, RZ ;  /* 0x00000002de43a824 */ /* 0x000fe200078e00ff */
[-C--:B------:R-:W-:Y:S01]  /*c580*/  @!P3 IADD3 R78, P5, R0, R75.reuse, RZ ;  /* 0x0000004b004eb210 */ /* 0x080fe20007fbe0ff */
[----:B------:R-:W-:Y:S01]  /*c590*/  @!P4 IMAD.X R9, R5, 0x1, R66, P6 ;  /* 0x000000010509c824 */ /* 0x000fe200030e0642 */
[----:B------:R-:W-:-:S02]  /*c5a0*/  @!P3 IADD3 R74, P6, R4, R75, RZ ;  /* 0x0000004b044ab210 */ /* 0x000fc40007fde0ff */
[----:B------:R-:W-:Y:S02]  /*c5b0*/  @!P3 IADD3.X R79, R3, R64, RZ, P5, !PT ;  /* 0x00000040034fb210 */ /* 0x000fe40002ffe4ff */
[-C--:B------:R-:W-:Y:S01]  /*c5c0*/  @!P2 IADD3 R70, P5, R0, R67.reuse, RZ ;  /* 0x000000430046a210 */ /* 0x080fe20007fbe0ff */
[----:B------:R-:W-:Y:S01]  /*c5d0*/  @!P3 IMAD.X R75, R5, 0x1, R64, P6 ;  /* 0x00000001054bb824 */ /* 0x000fe200030e0640 */
[----:B------:R-:W-:Y:S02]  /*c5e0*/  @!P2 IADD3 R66, P6, R4, R67, RZ ;  /* 0x000000430442a210 */ /* 0x000fe40007fde0ff */
[----:B------:R-:W-:Y:S01]  /*c5f0*/  @!P1 SHF.L.U64.HI R12, R220, 0x1, R65 ;  /* 0x00000001dc0c9819 */ /* 0x000fe20000010241 */
[--C-:B------:R-:W-:Y:S01]  /*c600*/  @!P2 IMAD.X R71, R3, 0x1, R6.reuse, P5 ;  /* 0x000000010347a824 */ /* 0x100fe200028e0606 */
[----:B------:R-:W-:Y:S01]  /*c610*/  @!P1 IADD3 R64, P5, R0, R7, RZ ;  /* 0x0000000700409210 */ /* 0x000fe20007fbe0ff */
[----:B------:R-:W-:Y:S01]  /*c620*/  @!P2 IMAD.X R67, R5, 0x1, R6, P6 ;  /* 0x000000010543a824 */ /* 0x000fe200030e0606 */
[----:B------:R-:W-:-:S02]  /*c630*/  ISETP.GE.AND P6, PT, R194, UR4, PT ;  /* 0x00000004c2007c0c */ /* 0x000fc4000bfc6270 */
[----:B------:R-:W-:Y:S02]  /*c640*/  @!P1 IADD3.X R65, R3, R12, RZ, P5, !PT ;  /* 0x0000000c03419210 */ /* 0x000fe40002ffe4ff */
[----:B------:R-:W-:-:S05]  /*c650*/  @!P1 IADD3 R6, P5, R4, R7, RZ ;  /* 0x0000000704069210 */ /* 0x000fca0007fbe0ff */
[----:B------:R-:W-:Y:S01]  /*c660*/  @!P1 IMAD.X R7, R5, 0x1, R12, P5 ;  /* 0x0000000105079824 */ /* 0x000fe200028e060c */
[----:B------:R-:W-:-:S03]  /*c670*/  ISETP.GE.AND P5, PT, R224, UR4, PT ;  /* 0x00000004e0007c0c */ /* 0x000fc6000bfa6270 */
[----:B------:R-:W-:Y:S02]  /*c680*/  @!P6 IMAD.MOV.U32 R12, RZ, RZ, R0 ;  /* 0x000000ffff0ce224 */ /* 0x000fe400078e0000 */
[----:B------:R-:W-:Y:S02]  /*c690*/  @!P6 IMAD.MOV.U32 R13, RZ, RZ, R3 ;  /* 0x000000ffff0de224 */ /* 0x000fe400078e0003 */
[----:B------:R-:W-:-:S04]  /*c6a0*/  @!P6 IMAD.WIDE R14, R194, 0x2, R4 ;  /* 0x00000002c20ee825 */ /* 0x000fc800078e0204 */
[----:B------:R-:W-:Y:S01]  /*c6b0*/  @!P6 IMAD.WIDE R12, R194, 0x2, R12 ;  /* 0x00000002c20ce825 */ /* 0x000fe200078e020c */
[----:B------:R0:W5:Y:S03]  /*c6c0*/  @!P6 LD.E.64 R30, desc[UR60][R14.64] ;  /* 0x0000003c0e1ee980 */ /* 0x000166000c101b00 */
[C---:B------:R-:W-:Y:S01]  /*c6d0*/  @!P5 IMAD.SHL.U32 R21, R224.reuse, 0x2, RZ ;  /* 0x00000002e015d824 */ /* 0x040fe200078e00ff */
[----:B------:R1:W5:Y:S01]  /*c6e0*/  @!P6 LD.E.64 R44, desc[UR60][R12.64] ;  /* 0x0000003c0c2ce980 */ /* 0x000362000c101b00 */
[----:B------:R-:W-:-:S03]  /*c6f0*/  @!P5 SHF.L.U64.HI R20, R224, 0x1, R77 ;  /* 0x00000001e014d819 */ /* 0x000fc6000001024d */
[-C--:B------:R-:W-:Y:S02]  /*c700*/  @!P5 IADD3 R76, P6, R0, R21.reuse, RZ ;  /* 0x00000015004cd210 */ /* 0x080fe40007fde0ff */
[----:B------:R-:W-:Y:S02]  /*c710*/  CS2R R38, SRZ ;  /* 0x0000000000267805 */ /* 0x000fe4000001ff00 */
[----:B------:R-:W-:Y:S02]  /*c720*/  CS2R R36, SRZ ;  /* 0x0000000000247805 */ /* 0x000fe4000001ff00 */
[----:B------:R-:W-:Y:S02]  /*c730*/  @!P5 IADD3.X R77, R3, R20, RZ, P6, !PT ;  /* 0x00000014034dd210 */ /* 0x000fe400037fe4ff */
[----:B------:R-:W-:Y:S01]  /*c740*/  @!P5 IADD3 R4, P6, R4, R21, RZ ;  /* 0x000000150404d210 */ /* 0x000fe20007fde0ff */
[----:B------:R2:W5:Y:S01]  /*c750*/  @!P4 LD.E.64 R38, desc[UR60][R10.64] ;  /* 0x0000003c0a26c980 */ /* 0x000562000c101b00 */
[----:B------:R-:W-:-:S02]  /*c760*/  CS2R R28, SRZ ;  /* 0x00000000001c7805 */ /* 0x000fc4000001ff00 */
[----:B------:R-:W-:Y:S02]  /*c770*/  CS2R R26, SRZ ;  /* 0x00000000001a7805 */ /* 0x000fe4000001ff00 */
[----:B------:R-:W-:Y:S01]  /*c780*/  CS2R R24, SRZ ;  /* 0x0000000000187805 */ /* 0x000fe2000001ff00 */
[----:B------:R-:W-:Y:S01]  /*c790*/  @!P5 IMAD.X R5, R5, 0x1, R20, P6 ;  /* 0x000000010505d824 */ /* 0x000fe200030e0614 */
[----:B------:R3:W5:Y:S01]  /*c7a0*/  @!P4 LD.E.64 R36, desc[UR60][R8.64] ;  /* 0x0000003c0824c980 */ /* 0x000762000c101b00 */
[----:B------:R-:W-:Y:S02]  /*c7b0*/  CS2R R20, SRZ ;  /* 0x0000000000147805 */ /* 0x000fe4000001ff00 */
[----:B0-----:R-:W-:Y:S02]  /*c7c0*/  CS2R R14, SRZ ;  /* 0x00000000000e7805 */ /* 0x001fe4000001ff00 */
[----:B-1----:R-:W-:Y:S01]  /*c7d0*/  CS2R R12, SRZ ;  /* 0x00000000000c7805 */ /* 0x002fe2000001ff00 */
[----:B------:R1:W5:Y:S01]  /*c7e0*/  @!P3 LD.E.64 R28, desc[UR60][R78.64] ;  /* 0x0000003c4e1cb980 */ /* 0x000362000c101b00 */
[----:B--2---:R-:W-:-:S03]  /*c7f0*/  CS2R R10, SRZ ;  /* 0x00000000000a7805 */ /* 0x004fc6000001ff00 */
[----:B------:R1:W5:Y:S01]  /*c800*/  @!P3 LD.E.64 R26, desc[UR60][R74.64] ;  /* 0x0000003c4a1ab980 */ /* 0x000362000c101b00 */
[----:B---3--:R-:W-:-:S03]  /*c810*/  CS2R R8, SRZ ;  /* 0x0000000000087805 */ /* 0x008fc6000001ff00 */
[----:B------:R1:W5:Y:S04]  /*c820*/  @!P2 LD.E.64 R24, desc[UR60][R70.64] ;  /* 0x0000003c4618a980 */ /* 0x000368000c101b00 */
[----:B------:R1:W5:Y:S04]  /*c830*/  @!P2 LD.E.64 R20, desc[UR60][R66.64] ;  /* 0x0000003c4214a980 */ /* 0x000368000c101b00 */
[----:B------:R1:W5:Y:S04]  /*c840*/  @!P1 LD.E.64 R14, desc[UR60][R64.64] ;  /* 0x0000003c400e9980 */ /* 0x000368000c101b00 */
[----:B------:R1:W5:Y:S04]  /*c850*/  @!P1 LD.E.64 R12, desc[UR60][R6.64] ;  /* 0x0000003c060c9980 */ /* 0x000368000c101b00 */
[----:B------:R1:W5:Y:S04]  /*c860*/  @!P5 LD.E.64 R10, desc[UR60][R76.64] ;  /* 0x0000003c4c0ad980 */ /* 0x000368000c101b00 */
[----:B------:R1:W5:Y:S02]  /*c870*/  @!P5 LD.E.64 R8, desc[UR60][R4.64] ;  /* 0x0000003c0408d980 */ /* 0x000364000c101b00 */
.L_x_1716:
[----:B------:R-:W-:Y:S05]  /*c880*/  BSYNC B1 ;  /* 0x0000000000017941 */ /* 0x000fea0003800000 */
.L_x_1715:
[----:B-1----:R-:W2:Y:S01]  /*c890*/  LDL R7, [R1+0x58] ;  /* 0x0000580001077983 */ /* 0x002ea20000100800 */
[C---:B------:R-:W-:Y:S01]  /*c8a0*/  VIADD R5, R62.reuse, 0x12400 ;  /* 0x000124003e057836 */ /* 0x040fe20000000000 */
[----:B-----5:R-:W-:Y:S01]  /*c8b0*/  MOV R64, R38 ;  /* 0x0000002600407202 */ /* 0x020fe20000000f00 */
[----:B---3--:R-:W-:Y:S01]  /*c8c0*/  VIADD R0, R62, 0x12440 ;  /* 0x000124403e007836 */ /* 0x008fe20000000000 */
[----:B------:R-:W-:Y:S01]  /*c8d0*/  VIADDMNMX R65, R80, -R90, 0x80, PT ;  /* 0x0000008050417446 */ /* 0x000fe2000380095a */
[----:B------:R-:W-:Y:S01]  /*c8e0*/  IMAD.MOV.U32 R6, RZ, RZ, R37 ;  /* 0x000000ffff067224 */ /* 0x000fe200078e0025 */
[----:B------:R-:W-:Y:S01]  /*c8f0*/  @P0 IADD3 R0, R5, -0x40, RZ ;  /* 0xffffffc005000810 */ /* 0x000fe20007ffe0ff */
[----:B------:R-:W-:Y:S01]  /*c900*/  IMAD.MOV.U32 R5, RZ, RZ, R36 ;  /* 0x000000ffff057224 */ /* 0x000fe200078e0024 */
[----:B------:R-:W-:Y:S01]  /*c910*/  PRMT R77, R64, 0x7610, R77 ;  /* 0x00007610404d7816 */ /* 0x000fe2000000004d */
[----:B0-----:R-:W-:Y:S01]  /*c920*/  IMAD.MOV.U32 R4, RZ, RZ, R30 ;  /* 0x000000ffff047224 */ /* 0x001fe200078e001e */
[----:B------:R-:W-:Y:S01]  /*c930*/  BSSY B1, `(.L_x_1717) ;  /* 0x000002a000017945 */ /* 0x000fe20003800000 */
[----:B------:R-:W-:Y:S01]  /*c940*/  IMAD.MOV.U32 R64, RZ, RZ, R15 ;  /* 0x000000ffff407224 */ /* 0x000fe200078e000f */
[----:B------:R-:W-:Y:S01]  /*c950*/  PRMT R76, R5, 0x5410, R6 ;  /* 0x00005410054c7816 */ /* 0x000fe20000000006 */
[----:B------:R-:W-:Y:S01]  /*c960*/  IMAD.MOV.U32 R6, RZ, RZ, R27 ;  /* 0x000000ffff067224 */ /* 0x000fe200078e001b */
[----:B------:R-:W-:Y:S01]  /*c970*/  PRMT R78, R4, 0x7610, R78 ;  /* 0x00007610044e7816 */ /* 0x000fe2000000004e */
[----:B------:R-:W-:Y:S01]  /*c980*/  IMAD.MOV.U32 R4, RZ, RZ, R31 ;  /* 0x000000ffff047224 */ /* 0x000fe200078e001f */
[----:B------:R-:W-:-:S04]  /*c990*/  ISETP.GE.AND P1, PT, R218, R65, PT ;  /* 0x00000041da00720c */ /* 0x000fc80003f26270 */
[----:B------:R-:W-:Y:S02]  /*c9a0*/  PRMT R78, R78, 0x5410, R4 ;  /* 0x000054104e4e7816 */ /* 0x000fe40000000004 */
[----:B------:R-:W-:-:S04]  /*c9b0*/  MOV R4, R26 ;  /* 0x0000001a00047202 */ /* 0x000fc80000000f00 */
[----:B------:R-:W-:Y:S01]  /*c9c0*/  PRMT R74, R4, 0x5410, R6 ;  /* 0x00005410044a7816 */ /* 0x000fe20000000006 */
[----:B------:R-:W-:Y:S01]  /*c9d0*/  IMAD.MOV.U32 R4, RZ, RZ, R12 ;  /* 0x000000ffff047224 */ /* 0x000fe200078e000c */
[----:B------:R-:W-:-:S04]  /*c9e0*/  MOV R6, R13 ;  /* 0x0000000d00067202 */ /* 0x000fc80000000f00 */
[----:B------:R-:W-:Y:S01]  /*c9f0*/  PRMT R66, R4, 0x5410, R6 ;  /* 0x0000541004427816 */ /* 0x000fe20000000006 */
[----:B------:R-:W-:Y:S02]  /*ca00*/  IMAD.MOV.U32 R4, RZ, RZ, R9 ;  /* 0x000000ffff047224 */ /* 0x000fe400078e0009 */
[----:B------:R-:W-:Y:S01]  /*ca10*/  IMAD.MOV.U32 R6, RZ, RZ, R44 ;  /* 0x000000ffff067224 */ /* 0x000fe200078e002c */
[----:B--2---:R-:W-:-:S04]  /*ca20*/  LEA.HI R3, R7, R7, RZ, 0x1 ;  /* 0x0000000707037211 */ /* 0x004fc800078f08ff */
[----:B------:R-:W-:-:S05]  /*ca30*/  LOP3.LUT R3, R3, 0xfffffffe, RZ, 0xc0, !PT ;  /* 0xfffffffe03037812 */ /* 0x000fca00078ec0ff */
[----:B------:R-:W-:Y:S02]  /*ca40*/  IMAD.IADD R3, R7, 0x1, -R3 ;  /* 0x0000000107037824 */ /* 0x000fe400078e0a03 */
[----:B------:R-:W-:-:S03]  /*ca50*/  IMAD.MOV.U32 R7, RZ, RZ, R20 ;  /* 0x000000ffff077224 */ /* 0x000fc600078e0014 */
[----:B------:R-:W-:Y:S01]  /*ca60*/  SHF.L.U32 R5, R3, 0x1f, RZ ;  /* 0x0000001f03057819 */ /* 0x000fe200000006ff */
[----:B------:R-:W-:Y:S01]  /*ca70*/  IMAD.MOV.U32 R3, RZ, RZ, R21 ;  /* 0x000000ffff037224 */ /* 0x000fe200078e0015 */
[----:B------:R-:W-:Y:S01]  /*ca80*/  PRMT R70, R7, 0x7610, R70 ;  /* 0x0000761007467816 */ /* 0x000fe20000000046 */
[----:B------:R-:W-:Y:S01]  /*ca90*/  IMAD.MOV.U32 R7, RZ, RZ, R8 ;  /* 0x000000ffff077224 */ /* 0x000fe200078e0008 */
[----:B------:R-:W0:Y:S02]  /*caa0*/  SYNCS.PHASECHK.TRANS64.TRYWAIT P0, [R2+URZ+0x30800], R5 ;  /* 0x03080005020075a7 */ /* 0x000e24000800017f */
[--C-:B------:R-:W-:Y:S02]  /*cab0*/  PRMT R70, R70, 0x5410, R3.reuse ;  /* 0x0000541046467816 */ /* 0x100fe40000000003 */
[----:B------:R-:W-:Y:S01]  /*cac0*/  PRMT R3, R7, 0x7610, R3 ;  /* 0x0000761007037816 */ /* 0x000fe20000000003 */
[----:B------:R-:W-:-:S03]  /*cad0*/  IMAD.MOV.U32 R7, RZ, RZ, R45 ;  /* 0x000000ffff077224 */ /* 0x000fc600078e002d */
[----:B------:R-:W-:Y:S01]  /*cae0*/  PRMT R3, R3, 0x5410, R4 ;  /* 0x0000541003037816 */ /* 0x000fe20000000004 */
[----:B------:R-:W-:Y:S01]  /*caf0*/  IMAD.MOV.U32 R4, RZ, RZ, R39 ;  /* 0x000000ffff047224 */ /* 0x000fe200078e0027 */
[----:B------:R-:W-:Y:S01]  /*cb00*/  PRMT R79, R6, 0x5410, R7 ;  /* 0x00005410064f7816 */ /* 0x000fe20000000007 */
[----:B------:R-:W-:Y:S02]  /*cb10*/  IMAD.MOV.U32 R6, RZ, RZ, R28 ;  /* 0x000000ffff067224 */ /* 0x000fe400078e001c */
[----:B------:R-:W-:Y:S01]  /*cb20*/  IMAD.MOV.U32 R7, RZ, RZ, R29 ;  /* 0x000000ffff077224 */ /* 0x000fe200078e001d */
[----:B------:R-:W-:Y:S01]  /*cb30*/  PRMT R77, R77, 0x5410, R4 ;  /* 0x000054104d4d7816 */ /* 0x000fe20000000004 */
[----:B------:R-:W-:-:S03]  /*cb40*/  IMAD.MOV.U32 R4, RZ, RZ, R24 ;  /* 0x000000ffff047224 */ /* 0x000fc600078e0018 */
[----:B------:R-:W-:Y:S01]  /*cb50*/  PRMT R75, R6, 0x5410, R7 ;  /* 0x00005410064b7816 */ /* 0x000fe20000000007 */
[----:B------:R-:W-:Y:S01]  /*cb60*/  IMAD.MOV.U32 R7, RZ, RZ, R14 ;  /* 0x000000ffff077224 */ /* 0x000fe200078e000e */
[----:B------:R-:W-:-:S04]  /*cb70*/  MOV R6, R25 ;  /* 0x0000001900067202 */ /* 0x000fc80000000f00 */
[----:B------:R-:W-:Y:S01]  /*cb80*/  PRMT R71, R4, 0x5410, R6 ;  /* 0x0000541004477816 */ /* 0x000fe20000000006 */
[----:B------:R-:W-:Y:S01]  /*cb90*/  IMAD.MOV.U32 R4, RZ, RZ, R10 ;  /* 0x000000ffff047224 */ /* 0x000fe200078e000a */
[----:B------:R-:W-:Y:S01]  /*cba0*/  PRMT R67, R7, 0x5410, R64 ;  /* 0x0000541007437816 */ /* 0x000fe20000000040 */
[----:B------:R-:W-:Y:S01]  /*cbb0*/  IMAD.MOV.U32 R6, RZ, RZ, R11 ;  /* 0x000000ffff067224 */ /* 0x000fe200078e000b */
[----:B0-----:R-:W-:Y:S06]  /*cbc0*/  @!P0 BRA `(.L_x_1718) ;  /* 0x000001f000008947 */ /* 0x001fec0003800000 */
.L_x_2050:
[----:B------:R-:W-:Y:S05]  /*cbd0*/  BSYNC B1 ;  /* 0x0000000000017941 */ /* 0x000fea0003800000 */
.L_x_1717:
        /* <DEDUP_REMOVED lines=13> */
[----:B------:R-:W-:Y:S01]  /*ccb0*/  SHF.R.U32.HI R92, RZ, 0x10, R61 ;  /* 0x00000010ff5c7819 */ /* 0x000fe2000001163d */
[--C-:B------:R-:W-:Y:S01]  /*ccc0*/  HADD2.F32 R80, -RZ, R89.reuse.H1_H1 ;  /* 0x30000059ff507230 */ /* 0x100fe20000004100 */
[----:B------:R-:W-:Y:S01]  /*ccd0*/  SHF.R.U32.HI R91, RZ, 0x10, R59 ;  /* 0x00000010ff5b7819 */ /* 0x000fe2000001163b */
[----:B------:R-:W-:Y:S01]  /*cce0*/  HADD2.F32 R90, -RZ, R89.H0_H0 ;  /* 0x20000059ff5a7230 */ /* 0x000fe20000004100 */
[----:B------:R-:W-:Y:S01]  /*ccf0*/  SHF.R.U64 R97, R60, 0x10, R61 ;  /* 0x000000103c617819 */ /* 0x000fe2000000123d */
[----:B------:R-:W-:Y:S01]  /*cd00*/  HADD2.F32 R89, -RZ, R92.H0_H0 ;  /* 0x2000005cff597230 */ /* 0x000fe20000004100 */
[----:B------:R-:W-:Y:S01]  /*cd10*/  SHF.R.U64 R95, R58, 0x10, R59 ;  /* 0x000000103a5f7819 */ /* 0x000fe2000000123b */
[----:B------:R-:W-:Y:S02]  /*cd20*/  HADD2.F32 R91, -RZ, R91.H0_H0 ;  /* 0x2000005bff5b7230 */ /* 0x000fe40000004100 */
[----:B0-----:R-:W-:-:S02]  /*cd30*/  HADD2.F32 R61, -RZ, R7.H1_H1 ;  /* 0x30000007ff3d7230 */ /* 0x001fc40000004100 */
[----:B------:R-:W-:Y:S02]  /*cd40*/  HADD2.F32 R60, -RZ, R7.H0_H0 ;  /* 0x20000007ff3c7230 */ /* 0x000fe40000004100 */
[--C-:B------:R-:W-:Y:S02]  /*cd50*/  HADD2.F32 R7, -RZ, R4.reuse.H0_H0 ;  /* 0x20000004ff077230 */ /* 0x100fe40000004100 */
[C---:B------:R-:W-:Y:S01]  /*cd60*/  FMUL.FTZ R94, R61.reuse, R89 ;  /* 0x000000593d5e7220 */ /* 0x040fe20000410000 */
[----:B------:R-:W-:Y:S02]  /*cd70*/  HADD2.F32 R4, -RZ, R4.H1_H1 ;  /* 0x30000004ff047230 */ /* 0x000fe40000004100 */
[-C--:B------:R-:W-:Y:S01]  /*cd80*/  FMUL.FTZ R93, R61, R91.reuse ;  /* 0x0000005b3d5d7220 */ /* 0x080fe20000410000 */
[--C-:B------:R-:W-:Y:S02]  /*cd90*/  HADD2.F32 R58, -RZ, R6.reuse.H0_H0 ;  /* 0x20000006ff3a7230 */ /* 0x100fe40000004100 */
[----:B------:R-:W-:Y:S01]  /*cda0*/  FFMA.FTZ R96, R60, R91, R94 ;  /* 0x0000005b3c607223 */ /* 0x000fe2000001005e */
[----:B------:R-:W-:-:S02]  /*cdb0*/  HADD2.F32 R59, -RZ, R6.H1_H1 ;  /* 0x30000006ff3b7230 */ /* 0x000fc40000004100 */
[----:B------:R-:W-:Y:S01]  /*cdc0*/  FMUL.FTZ R92, R4, R90 ;  /* 0x0000005a045c7220 */ /* 0x000fe20000410000 */
[--C-:B------:R-:W-:Y:S02]  /*cdd0*/  HADD2.F32 R61, -RZ, R88.reuse.H0_H0 ;  /* 0x20000058ff3d7230 */ /* 0x100fe40000004100 */
[----:B------:R-:W-:Y:S01]  /*cde0*/  FFMA.FTZ R93, R60, R89, -R93 ;  /* 0x000000593c5d7223 */ /* 0x000fe2000001085d */
[--C-:B------:R-:W-:Y:S02]  /*cdf0*/  HADD2.F32 R6, -RZ, R5.reuse.H0_H0 ;  /* 0x20000005ff067230 */ /* 0x100fe40000004100 */
[-C--:B------:R-:W-:Y:S01]  /*ce00*/  FMUL.FTZ R94, R4, R80.reuse ;  /* 0x00000050045e7220 */ /* 0x080fe20000410000 */
[----:B------:R-:W-:Y:S02]  /*ce10*/  HADD2.F32 R88, -RZ, R88.H1_H1 ;  /* 0x30000058ff587230 */ /* 0x000fe40000004100 */
[----:B------:R-:W-:Y:S01]  /*ce20*/  FFMA.FTZ R92, R7, R80, -R92 ;  /* 0x00000050075c7223 */ /* 0x000fe2000001085c */
[----:B------:R-:W-:-:S02]  /*ce30*/  HADD2.F32 R5, -RZ, R5.H1_H1 ;  /* 0x30000005ff057230 */ /* 0x000fc40000004100 */
[----:B------:R-:W-:Y:S01]  /*ce40*/  FFMA.FTZ R89, R7, R90, R94 ;  /* 0x0000005a07597223 */ /* 0x000fe2000001005e */
[----:B------:R-:W-:Y:S02]  /*ce50*/  HADD2.F32 R60, -RZ, R95.H0_H0 ;  /* 0x2000005fff3c7230 */ /* 0x000fe40000004100 */
[CC--:B------:R-:W-:Y:S01]  /*ce60*/  FMUL.FTZ R91, R59.reuse, R61.reuse ;  /* 0x0000003d3b5b7220 */ /* 0x0c0fe20000410000 */
[----:B------:R-:W-:Y:S02]  /*ce70*/  HADD2.F32 R4, -RZ, R97.H0_H0 ;  /* 0x20000061ff047230 */ /* 0x000fe40000004100 */
[----:B------:R-:W-:Y:S01]  /*ce80*/  FMUL.FTZ R80, R59, R88 ;  /* 0x000000583b507220 */ /* 0x000fe20000410000 */
[C---:B------:R-:W-:Y:S01]  /*ce90*/  FMUL.FTZ R7, R5.reuse, R60 ;  /* 0x0000003c05077220 */ /* 0x040fe20000410000 */
[C---:B------:R-:W-:Y:S01]  /*cea0*/  FFMA.FTZ R91, R58.reuse, R88, -R91 ;  /* 0x000000583a5b7223 */ /* 0x040fe2000001085b */
[-C--:B------:R-:W-:Y:S01]  /*ceb0*/  FMUL.FTZ R59, R5, R4.reuse ;  /* 0x00000004053b7220 */ /* 0x080fe20000410000 */
[----:B------:R-:W-:Y:S01]  /*cec0*/  FFMA.FTZ R80, R58, R61, R80 ;  /* 0x0000003d3a507223 */ /* 0x000fe20000010050 */
[----:B------:R-:W-:Y:S01]  /*ced0*/  FFMA.FTZ R5, R6, R4, -R7 ;  /* 0x0000000406057223 */ /* 0x000fe20000010807 */
[----:B------:R-:W-:Y:S01]  /*cee0*/  F2FP.F16.F32.PACK_AB R7, R96, R93 ;  /* 0x0000005d6007723e */ /* 0x000fe200000000ff */
[----:B------:R-:W-:Y:S01]  /*cef0*/  FFMA.FTZ R60, R6, R60, R59 ;  /* 0x0000003c063c7223 */ /* 0x000fe2000001003b */
[----:B------:R-:W-:-:S02]  /*cf00*/  F2FP.F16.F32.PACK_AB R4, R89, R92 ;  /* 0x0000005c5904723e */ /* 0x000fc400000000ff */
[----:B------:R-:W-:Y:S02]  /*cf10*/  F2FP.F16.F32.PACK_AB R6, R80, R91 ;  /* 0x0000005b5006723e */ /* 0x000fe400000000ff */
[----:B------:R-:W-:-:S05]  /*cf20*/  F2FP.F16.F32.PACK_AB R5, R60, R5 ;  /* 0x000000053c05723e */ /* 0x000fca00000000ff */
[----:B------:R0:W-:Y:S02]  /*cf30*/  STS.128 [R62+0x12400], R4 ;  /* 0x012400043e007388 */ /* 0x0001e40000000c00 */
.L_x_1722:
[----:B------:R-:W-:Y:S05]  /*cf40*/  BSYNC B2 ;  /* 0x0000000000027941 */ /* 0x000fea0003800000 */
.L_x_1721:
[----:B------:R-:W-:Y:S04]  /*cf50*/  BSSY B2, `(.L_x_1723) ;  /* 0x000002c000027945 */ /* 0x000fe80003800000 */
[----:B------:R-:W-:Y:S05]  /*cf60*/  @P1 BRA `(.L_x_1724) ;  /* 0x0000000000a81947 */ /* 0x000fea0003800000 */
[----:B0-----:R-:W0:Y:S01]  /*cf70*/  LDS.128 R4, [R0] ;  /* 0x0000000000047984 */ /* 0x001e220000000c00 */
        /* <DEDUP_REMOVED lines=11> */
[CC--:B------:R-:W-:Y:S01]  /*d030*/  FMUL.FTZ R61, R57.reuse, R60.reuse ;  /* 0x0000003c393d7220 */ /* 0x0c0fe20000410000 */
[----:B------:R-:W-:Y:S01]  /*d040*/  FMUL.FTZ R57, R57, R59 ;  /* 0x0000003b39397220 */ /* 0x000fe20000410000 */
[----:B------:R-:W-:Y:S02]  /*d050*/  HADD2.F32 R4, -RZ, R4.H1_H1 ;  /* 0x30000004ff047230 */ /* 0x000fe40000004100 */
[--C-:B------:R-:W-:Y:S02]  /*d060*/  HADD2.F32 R54, -RZ, R6.reuse.H0_H0 ;  /* 0x20000006ff367230 */ /* 0x100fe40000004100 */
[----:B------:R-:W-:Y:S01]  /*d070*/  FFMA.FTZ R88, R56, R60, R57 ;  /* 0x0000003c38587223 */ /* 0x000fe20000010039 */
[----:B------:R-:W-:-:S02]  /*d080*/  HADD2.F32 R55, -RZ, R6.H1_H1 ;  /* 0x30000006ff377230 */ /* 0x000fc40000004100 */
[----:B------:R-:W-:Y:S01]  /*d090*/  FMUL.FTZ R80, R4, R87 ;  /* 0x0000005704507220 */ /* 0x000fe20000410000 */
[--C-:B------:R-:W-:Y:S02]  /*d0a0*/  HADD2.F32 R57, -RZ, R86.reuse.H1_H1 ;  /* 0x30000056ff397230 */ /* 0x100fe40000004100 */
[----:B------:R-:W-:Y:S01]  /*d0b0*/  FFMA.FTZ R61, R56, R59, -R61 ;  /* 0x0000003b383d7223 */ /* 0x000fe2000001083d */
[--C-:B------:R-:W-:Y:S02]  /*d0c0*/  HADD2.F32 R6, -RZ, R5.reuse.H0_H0 ;  /* 0x20000005ff067230 */ /* 0x100fe40000004100 */
[-C--:B------:R-:W-:Y:S01]  /*d0d0*/  FMUL.FTZ R60, R4, R58.reuse ;  /* 0x0000003a043c7220 */ /* 0x080fe20000410000 */
[----:B------:R-:W-:Y:S02]  /*d0e0*/  HADD2.F32 R86, -RZ, R86.H0_H0 ;  /* 0x20000056ff567230 */ /* 0x000fe40000004100 */
        /* <DEDUP_REMOVED lines=17> */
[----:B------:R1:W-:Y:S02]  /*d200*/  STS.128 [R0], R4 ;  /* 0x0000000400007388 */ /* 0x0003e40000000c00 */
.L_x_1724:
[----:B------:R-:W-:Y:S05]  /*d210*/  BSYNC B2 ;  /* 0x0000000000027941 */ /* 0x000fea0003800000 */
.L_x_1723:
[----:B------:R-:W-:Y:S04]  /*d220*/  BSSY B2, `(.L_x_1725) ;  /* 0x000002c000027945 */ /* 0x000fe80003800000 */
[----:B------:R-:W-:Y:S05]  /*d230*/  @P2 BRA `(.L_x_1726) ;  /* 0x0000000000a82947 */ /* 0x000fea0003800000 */
[----:B01----:R-:W0:Y:S01]  /*d240*/  LDS.128 R4, [R62+0x16400] ;  /* 0x016400003e047984 */ /* 0x003e220000000c00 */
[----:B------:R-:W-:Y:S01]  /*d250*/  SHF.R.U32.HI R55, RZ, 0x10, R53 ;  /* 0x00000010ff377819 */ /* 0x000fe20000011635 */
[----:B------:R-:W-:Y:S01]  /*d260*/  HADD2.F32 R54, -RZ, R85.H0_H0 ;  /* 0x20000055ff367230 */ /* 0x000fe20000004100 */
[----:B------:R-:W-:Y:S01]  /*d270*/  SHF.R.U32.HI R57, RZ, 0x10, R51 ;  /* 0x00000010ff397819 */ /* 0x000fe20000011633 */
[--C-:B------:R-:W-:Y:S01]  /*d280*/  HADD2.F32 R56, -RZ, R84.reuse.H0_H0 ;  /* 0x20000054ff387230 */ /* 0x100fe20000004100 */
[----:B------:R-:W-:Y:S01]  /*d290*/  SHF.R.U64 R86, R52, 0x10, R53 ;  /* 0x0000001034567819 */ /* 0x000fe20000001235 */
[----:B------:R-:W-:Y:S01]  /*d2a0*/  HADD2.F32 R55, -RZ, R55.H0_H0 ;  /* 0x20000037ff377230 */ /* 0x000fe20000004100 */
[----:B------:R-:W-:Y:S01]  /*d2b0*/  SHF.R.U64 R61, R50, 0x10, R51 ;  /* 0x00000010323d7819 */ /* 0x000fe20000001233 */
[----:B------:R-:W-:Y:S02]  /*d2c0*/  HADD2.F32 R57, -RZ, R57.H0_H0 ;  /* 0x20000039ff397230 */ /* 0x000fe40000004100 */
[----:B------:R-:W-:-:S02]  /*d2d0*/  HADD2.F32 R84, -RZ, R84.H1_H1 ;  /* 0x30000054ff547230 */ /* 0x000fc40000004100 */
[----:B------:R-:W-:Y:S02]  /*d2e0*/  HADD2.F32 R85, -RZ, R85.H1_H1 ;  /* 0x30000055ff557230 */ /* 0x000fe40000004100 */
[--C-:B0-----:R-:W-:Y:S02]  /*d2f0*/  HADD2.F32 R53, -RZ, R7.reuse.H1_H1 ;  /* 0x30000007ff357230 */ /* 0x101fe40000004100 */
[----:B------:R-:W-:Y:S02]  /*d300*/  HADD2.F32 R52, -RZ, R7.H0_H0 ;  /* 0x20000007ff347230 */ /* 0x000fe40000004100 */
[--C-:B------:R-:W-:Y:S02]  /*d310*/  HADD2.F32 R7, -RZ, R4.reuse.H0_H0 ;  /* 0x20000004ff077230 */ /* 0x100fe40000004100 */
[C---:B------:R-:W-:Y:S01]  /*d320*/  FMUL.FTZ R60, R53.reuse, R55 ;  /* 0x00000037353c7220 */ /* 0x040fe20000410000 */
[----:B------:R-:W-:Y:S02]  /*d330*/  HADD2.F32 R4, -RZ, R4.H1_H1 ;  /* 0x30000004ff047230 */ /* 0x000fe40000004100 */
[----:B------:R-:W-:Y:S01]  /*d340*/  FMUL.FTZ R59, R53, R57 ;  /* 0x00000039353b7220 */ /* 0x000fe20000410000 */
[----:B------:R-:W-:-:S02]  /*d350*/  HADD2.F32 R50, -RZ, R6.H0_H0 ;  /* 0x20000006ff327230 */ /* 0x000fc40000004100 */
[----:B------:R-:W-:Y:S01]  /*d360*/  FFMA.FTZ R80, R52, R57, R60 ;  /* 0x0000003934507223 */ /* 0x000fe2000001003c */
[----:B------:R-:W-:Y:S02]  /*d370*/  HADD2.F32 R51, -RZ, R6.H1_H1 ;  /* 0x30000006ff337230 */ /* 0x000fe40000004100 */
[----:B------:R-:W-:Y:S01]  /*d380*/  FMUL.FTZ R58, R4, R56 ;  /* 0x00000038043a7220 */ /* 0x000fe20000410000 */
[--C-:B------:R-:W-:Y:S02]  /*d390*/  HADD2.F32 R6, -RZ, R5.reuse.H0_H0 ;  /* 0x20000005ff067230 */ /* 0x100fe40000004100 */
[----:B------:R-:W-:Y:S01]  /*d3a0*/  FFMA.FTZ R59, R52, R55, -R59 ;  /* 0x00000037343b7223 */ /* 0x000fe2000001083b */
[-C--:B------:R-:W-:Y:S01]  /*d3b0*/  FMUL.FTZ R60, R4, R54.reuse ;  /* 0x00000036043c7220 */ /* 0x080fe20000410000 */
[----:B------:R-:W-:Y:S02]  /*d3c0*/  HADD2.F32 R5, -RZ, R5.H1_H1 ;  /* 0x30000005ff057230 */ /* 0x000fe40000004100 */
[----:B------:R-:W-:Y:S01]  /*d3d0*/  FFMA.FTZ R58, R7, R54, -R58 ;  /* 0x00000036073a7223 */ /* 0x000fe2000001083a */
[----:B------:R-:W-:-:S02]  /*d3e0*/  HADD2.F32 R52, -RZ, R61.H0_H0 ;  /* 0x2000003dff347230 */ /* 0x000fc40000004100 */
[----:B------:R-:W-:Y:S01]  /*d3f0*/  FFMA.FTZ R53, R7, R56, R60 ;  /* 0x0000003807357223 */ /* 0x000fe2000001003c */
[----:B------:R-:W-:Y:S02]  /*d400*/  HADD2.F32 R4, -RZ, R86.H0_H0 ;  /* 0x20000056ff047230 */ /* 0x000fe40000004100 */
[C---:B------:R-:W-:Y:S01]  /*d410*/  FMUL.FTZ R55, R51.reuse, R84 ;  /* 0x0000005433377220 */ /* 0x040fe20000410000 */
[-C--:B------:R-:W-:Y:S01]  /*d420*/  FMUL.FTZ R57, R51, R85.reuse ;  /* 0x0000005533397220 */ /* 0x080fe20000410000 */
[C---:B------:R-:W-:Y:S01]  /*d430*/  FMUL.FTZ R7, R5.reuse, R52 ;  /* 0x0000003405077220 */ /* 0x040fe20000410000 */
[----:B------:R-:W-:Y:S01]  /*d440*/  FMUL.FTZ R51, R5, R4 ;  /* 0x0000000405337220 */ /* 0x000fe20000410000 */
[C---:B------:R-:W-:Y:S01]  /*d450*/  FFMA.FTZ R55, R50.reuse, R85, -R55 ;  /* 0x0000005532377223 */ /* 0x040fe20000010837 */
[----:B------:R-:W-:Y:S01]  /*d460*/  FFMA.FTZ R50, R50, R84, R57 ;  /* 0x0000005432327223 */ /* 0x000fe20000010039 */
[C---:B------:R-:W-:Y:S01]  /*d470*/  FFMA.FTZ R5, R6.reuse, R4, -R7 ;  /* 0x0000000406057223 */ /* 0x040fe20000010807 */
[----:B------:R-:W-:Y:S01]  /*d480*/  FFMA.FTZ R52, R6, R52, R51 ;  /* 0x0000003406347223 */ /* 0x000fe20000010033 */
[----:B------:R-:W-:-:S02]  /*d490*/  F2FP.F16.F32.PACK_AB R7, R80, R59 ;  /* 0x0000003b5007723e */ /* 0x000fc400000000ff */
[----:B------:R-:W-:Y:S02]  /*d4a0*/  F2FP.F16.F32.PACK_AB R6, R50, R55 ;  /* 0x000000373206723e */ /* 0x000fe400000000ff */
[----:B------:R-:W-:Y:S02]  /*d4b0*/  F2FP.F16.F32.PACK_AB R4, R53, R58 ;  /* 0x0000003a3504723e */ /* 0x000fe400000000ff */
[----:B------:R-:W-:-:S05]  /*d4c0*/  F2FP.F16.F32.PACK_AB R5, R52, R5 ;  /* 0x000000053405723e */ /* 0x000fca00000000ff */
[----:B------:R2:W-:Y:S02]  /*d4d0*/  STS.128 [R62+0x16400], R4 ;  /* 0x016400043e007388 */ /* 0x0005e40000000c00 */
.L_x_1726:
[----:B------:R-:W-:Y:S05]  /*d4e0*/  BSYNC B2 ;  /* 0x0000000000027941 */ /* 0x000fea0003800000 */
.L_x_1725:
[----:B------:R-:W-:Y:S04]  /*d4f0*/  BSSY B2, `(.L_x_1727) ;  /* 0x000002c000027945 */ /* 0x000fe80003800000 */
[----:B------:R-:W-:Y:S05]  /*d500*/  @P3 BRA `(.L_x_1728) ;  /* 0x0000000000a83947 */ /* 0x000fea0003800000 */
[----:B012---:R-:W0:Y:S01]  /*d510*/  LDS.128 R4, [R0+0x4000] ;  /* 0x0040000000047984 */ /* 0x007e220000000c00 */
        /* <DEDUP_REMOVED lines=41> */
.L_x_1728:
[----:B------:R-:W-:Y:S05]  /*d7b0*/  BSYNC B2 ;  /* 0x0000000000027941 */ /* 0x000fea0003800000 */
.L_x_1727:
[----:B------:R-:W-:Y:S04]  /*d7c0*/  BSSY B2, `(.L_x_1729) ;  /* 0x000002c000027945 */ /* 0x000fe80003800000 */
[----:B------:R-:W-:Y:S05]  /*d7d0*/  @P4 BRA `(.L_x_1730) ;  /* 0x0000000000a84947 */ /* 0x000fea0003800000 */
[----:B0123--:R-:W0:Y:S01]  /*d7e0*/  LDS.128 R4, [R62+0x1a400] ;  /* 0x01a400003e047984 */ /* 0x00fe220000000c00 */
[----:B------:R-:W-:Y:S01]  /*d7f0*/  SHF.R.U32.HI R47, RZ, 0x10, R43 ;  /* 0x00000010ff2f7819 */ /* 0x000fe2000001162b */
[----:B------:R-:W-:Y:S01]  /*d800*/  HADD2.F32 R46, -RZ, R81.H0_H0 ;  /* 0x20000051ff2e7230 */ /* 0x000fe20000004100 */
[----:B------:R-:W-:Y:S01]  /*d810*/  SHF.R.U32.HI R49, RZ, 0x10, R41 ;  /* 0x00000010ff317819 */ /* 0x000fe20000011629 */
[----:B------:R-:W-:Y:S01]  /*d820*/  HADD2.F32 R48, -RZ, R73.H0_H0 ;  /* 0x20000049ff307230 */ /* 0x000fe20000004100 */
        /* <DEDUP_REMOVED lines=37> */
.L_x_1730:
[----:B------:R-:W-:Y:S05]  /*da80*/  BSYNC B2 ;  /* 0x0000000000027941 */ /* 0x000fea0003800000 */
.L_x_1729:
[----:B------:R-:W-:Y:S05]  /*da90*/  @P5 BRA `(.L_x_1720) ;  /* 0x0000000000a85947 */ /* 0x000fea0003800000 */
[----:B01234-:R-:W0:Y:S01]  /*daa0*/  LDS.128 R4, [R0+0x8000] ;  /* 0x0080000000047984 */ /* 0x01fe220000000c00 */
[----:B------:R-:W-:Y:S01]  /*dab0*/  SHF.R.U32.HI R41, RZ, 0x10, R33 ;  /* 0x00000010ff297819 */ /* 0x000fe20000011621 */
[----:B------:R-:W-:Y:S01]  /*dac0*/  HADD2.F32 R40, -RZ, R69.H0_H0 ;  /* 0x20000045ff287230 */ /* 0x000fe20000004100 */
[--C-:B------:R-:W-:Y:S01]  /*dad0*/  SHF.R.U32.HI R43, RZ, 0x10, R35.reuse ;  /* 0x00000010ff2b7819 */ /* 0x100fe20000011623 */
        /* <DEDUP_REMOVED lines=38> */
.L_x_1720:
[----:B------:R-:W-:Y:S05]  /*dd40*/  BSYNC B1 ;  /* 0x0000000000017941 */ /* 0x000fea0003800000 */
.L_x_1719:
[----:B01234-:R-:W-:-:S04]  /*dd50*/  IADD3 R4, R218, 0x40, RZ ;  /* 0x00000040da047810 */ /* 0x01ffc80007ffe0ff */
        /* <DEDUP_REMOVED lines=53> */
.L_x_1733:
[----:B------:R-:W-:Y:S05]  /*e0b0*/  BSYNC B1 ;  /* 0x0000000000017941 */ /* 0x000fea0003800000 */
.L_x_1732:
[----:B------:R-:W-:Y:S04]  /*e0c0*/  BSSY B1, `(.L_x_1734) ;  /* 0x000002c000017945 */ /* 0x000fe80003800000 */
[----:B------:R-:W-:Y:S05]  /*e0d0*/  @P1 BRA `(.L_x_1735) ;  /* 0x0000000000a81947 */ /* 0x000fea0003800000 */
[----:B0-----:R-:W0:Y:S01]  /*e0e0*/  LDS.128 R4, [R0+0x2000] ;  /* 0x0020000000047984 */ /* 0x001e220000000c00 */
[----:B------:R-:W-:Y:S01]  /*e0f0*/  SHF.R.U32.HI R35, RZ, 0x10, R39 ;  /* 0x00000010ff237819 */ /* 0x000fe20000011627 */
[----:B------:R-:W-:Y:S01]  /*e100*/  HADD2.F32 R34, -RZ, R77.H0_H0 ;  /* 0x2000004dff227230 */ /* 0x000fe20000004100 */
[--C-:B------:R-:W-:Y:S01]  /*e110*/  SHF.R.U64 R41, R36, 0x10, R37.reuse ;  /* 0x0000001024297819 */ /* 0x100fe20000001225 */
[--C-:B------:R-:W-:Y:S01]  /*e120*/  HADD2.F32 R36, -RZ, R76.reuse.H0_H0 ;  /* 0x2000004cff247230 */ /* 0x100fe20000004100 */
[----:B------:R-:W-:Y:S01]  /*e130*/  SHF.R.U32.HI R37, RZ, 0x10, R37 ;  /* 0x00000010ff257819 */ /* 0x000fe20000011625 */
[----:B------:R-:W-:Y:S01]  /*e140*/  HADD2.F32 R35, -RZ, R35.H0_H0 ;  /* 0x20000023ff237230 */ /* 0x000fe20000004100 */
[----:B------:R-:W-:Y:S01]  /*e150*/  SHF.R.U64 R43, R38, 0x10, R39 ;  /* 0x00000010262b7819 */ /* 0x000fe20000001227 */
[----:B------:R-:W-:Y:S02]  /*e160*/  HADD2.F32 R76, -RZ, R76.H1_H1 ;  /* 0x3000004cff4c7230 */ /* 0x000fe40000004100 */
[----:B------:R-:W-:-:S02]  /*e170*/  HADD2.F32 R37, -RZ, R37.H0_H0 ;  /* 0x20000025ff257230 */ /* 0x000fc40000004100 */
        /* <DEDUP_REMOVED lines=32> */
.L_x_1735:
[----:B------:R-:W-:Y:S05]  /*e380*/  BSYNC B1 ;  /* 0x0000000000017941 */ /* 0x000fea0003800000 */
.L_x_1734:
        /* <DEDUP_REMOVED lines=44> */
.L_x_1737:
[----:B------:R-:W-:Y:S05]  /*e650*/  BSYNC B1 ;  /* 0x0000000000017941 */ /* 0x000fea0003800000 */
.L_x_1736:
        /* <DEDUP_REMOVED lines=44> */
.L_x_1739:
[----:B------:R-:W-:Y:S05]  /*e920*/  BSYNC B1 ;  /* 0x0000000000017941 */ /* 0x000fea0003800000 */
.L_x_1738:
[----:B------:R-:W-:Y:S04]  /*e930*/  BSSY B1, `(.L_x_1740) ;  /* 0x000002c000017945 */ /* 0x000fe80003800000 */
[----:B------:R-:W-:Y:S05]  /*e940*/  @P4 BRA `(.L_x_1741) ;  /* 0x0000000000a84947 */ /* 0x000fea0003800000 */
[----:B0123--:R-:W0:Y:S01]  /*e950*/  LDS.128 R4, [R62+0x1c400] ;  /* 0x01c400003e047984 */ /* 0x00fe220000000c00 */
        /* <DEDUP_REMOVED lines=41> */
.L_x_1741:
[----:B------:R-:W-:Y:S05]  /*ebf0*/  BSYNC B1 ;  /* 0x0000000000017941 */ /* 0x000fea0003800000 */
.L_x_1740:
[----:B------:R-:W-:Y:S05]  /*ec00*/  @P5 BRA `(.L_x_1731) ;  /* 0x0000003400e05947 */ /* 0x000fea0003800000 */
[----:B01234-:R-:W0:Y:S01]  /*ec10*/  LDS.128 R4, [R0+0xa000] ;  /* 0x00a0000000047984 */ /* 0x01fe220000000c00 */
[----:B------:R-:W-:Y:S01]  /*ec20*/  SHF.R.U32.HI R13, RZ, 0x10, R11 ;  /* 0x00000010ff0d7819 */ /* 0x000fe2000001160b */
[--C-:B------:R-:W-:Y:S01]  /*ec30*/  HADD2.F32 R12, -RZ, R64.reuse.H0_H0 ;  /* 0x20000040ff0c7230 */ /* 0x100fe20000004100 */
[----:B------:R-:W-:Y:S01]  /*ec40*/  SHF.R.U32.HI R15, RZ, 0x10, R9 ;  /* 0x00000010ff0f7819 */ /* 0x000fe20000011609 */
[----:B------:R-:W-:Y:S01]  /*ec50*/  HADD2.F32 R14, -RZ, R3.H0_H0 ;  /* 0x20000003ff0e7230 */ /* 0x000fe20000004100 */
[----:B------:R-:W-:Y:S01]  /*ec60*/  SHF.R.U64 R27, R10, 0x10, R11 ;  /* 0x000000100a1b7819 */ /* 0x000fe2000000120b */
[----:B------:R-:W-:Y:S01]  /*ec70*/  HADD2.F32 R13, -RZ, R13.H0_H0 ;  /* 0x2000000dff0d7230 */ /* 0x000fe20000004100 */
[----:B------:R-:W-:Y:S01]  /*ec80*/  SHF.R.U64 R25, R8, 0x10, R9 ;  /* 0x0000001008197819 */ /* 0x000fe20000001209 */
[----:B------:R-:W-:Y:S02]  /*ec90*/  HADD2.F32 R15, -RZ, R15.H0_H0 ;  /* 0x2000000fff0f7230 */ /* 0x000fe40000004100 */
[----:B------:R-:W-:-:S02]  /*eca0*/  HADD2.F32 R64, -RZ, R64.H1_H1 ;  /* 0x30000040ff407230 */ /* 0x000fc40000004100 */
[--C-:B0-----:R-:W-:Y:S02]  /*ecb0*/  HADD2.F32 R11, -RZ, R7.reuse.H1_H1 ;  /* 0x30000007ff0b7230 */ /* 0x101fe40000004100 */
[----:B------:R-:W-:Y:S02]  /*ecc0*/  HADD2.F32 R10, -RZ, R7.H0_H0 ;  /* 0x20000007ff0a7230 */ /* 0x000fe40000004100 */
[--C-:B------:R-:W-:Y:S02]  /*ecd0*/  HADD2.F32 R7, -RZ, R4.reuse.H0_H0 ;  /* 0x20000004ff077230 */ /* 0x100fe40000004100 */
[C---:B------:R-:W-:Y:S01]  /*ece0*/  FMUL.FTZ R21, R11.reuse, R15 ;  /* 0x0000000f0b157220 */ /* 0x040fe20000410000 */
[----:B------:R-:W-:Y:S02]  /*ecf0*/  HADD2.F32 R4, -RZ, R4.H1_H1 ;  /* 0x30000004ff047230 */ /* 0x000fe40000004100 */
[----:B------:R-:W-:Y:S01]  /*ed00*/  FMUL.FTZ R24, R11, R13 ;  /* 0x0000000d0b187220 */ /* 0x000fe20000410000 */
[----:B------:R-:W-:-:S02]  /*ed10*/  HADD2.F32 R8, -RZ, R6.H0_H0 ;  /* 0x20000006ff087230 */ /* 0x000fc40000004100 */
[C---:B------:R-:W-:Y:S01]  /*ed20*/  FFMA.FTZ R21, R10.reuse, R13, -R21 ;  /* 0x0000000d0a157223 */ /* 0x040fe20000010815 */
[----:B------:R-:W-:Y:S02]  /*ed30*/  HADD2.F32 R9, -RZ, R6.H1_H1 ;  /* 0x30000006ff097230 */ /* 0x000fe40000004100 */
[----:B------:R-:W-:Y:S01]  /*ed40*/  FFMA.FTZ R26, R10, R15, R24 ;  /* 0x0000000f0a1a7223 */ /* 0x000fe20000010018 */
[----:B------:R-:W-:Y:S02]  /*ed50*/  HADD2.F32 R6, -RZ, R5.H0_H0 ;  /* 0x20000005ff067230 */ /* 0x000fe40000004100 */
[C---:B------:R-:W-:Y:S01]  /*ed60*/  FMUL.FTZ R20, R4.reuse, R14 ;  /* 0x0000000e04147220 */ /* 0x040fe20000410000 */
[----:B------:R-:W-:Y:S01]  /*ed70*/  FMUL.FTZ R24, R4, R12 ;  /* 0x0000000c04187220 */ /* 0x000fe20000410000 */
[----:B------:R-:W-:Y:S02]  /*ed80*/  HADD2.F32 R10, -RZ, R3.H1_H1 ;  /* 0x30000003ff0a7230 */ /* 0x000fe40000004100 */
[----:B------:R-:W-:Y:S01]  /*ed90*/  FMUL.FTZ R15, R9, R64 ;  /* 0x00000040090f7220 */ /* 0x000fe20000410000 */
[----:B------:R-:W-:-:S02]  /*eda0*/  HADD2.F32 R5, -RZ, R5.H1_H1 ;  /* 0x30000005ff057230 */ /* 0x000fc40000004100 */
[C---:B------:R-:W-:Y:S01]  /*edb0*/  FFMA.FTZ R20, R7.reuse, R12, -R20 ;  /* 0x0000000c07147223 */ /* 0x040fe20000010814 */
[----:B------:R-:W-:Y:S02]  /*edc0*/  HADD2.F32 R4, -RZ, R25.H0_H0 ;  /* 0x20000019ff047230 */ /* 0x000fe40000004100 */
[----:B------:R-:W-:Y:S01]  /*edd0*/  FFMA.FTZ R11, R7, R14, R24 ;  /* 0x0000000e070b7223 */ /* 0x000fe20000010018 */
[----:B------:R-:W-:Y:S02]  /*ede0*/  HADD2.F32 R3, -RZ, R27.H0_H0 ;  /* 0x2000001bff037230 */ /* 0x000fe40000004100 */
[-C--:B------:R-:W-:Y:S01]  /*edf0*/  FMUL.FTZ R13, R9, R10.reuse ;  /* 0x0000000a090d7220 */ /* 0x080fe20000410000 */
[C---:B------:R-:W-:Y:S01]  /*ee00*/  FFMA.FTZ R10, R8.reuse, R10, R15 ;  /* 0x0000000a080a7223 */ /* 0x040fe2000001000f */
[C---:B------:R-:W-:Y:S01]  /*ee10*/  FMUL.FTZ R7, R5.reuse, R4 ;  /* 0x0000000405077220 */ /* 0x040fe20000410000 */
[----:B------:R-:W-:Y:S01]  /*ee20*/  FMUL.FTZ R9, R5, R3 ;  /* 0x0000000305097220 */ /* 0x000fe20000410000 */
[----:B------:R-:W-:-:S02]  /*ee30*/  FFMA.FTZ R13, R8, R64, -R13 ;  /* 0x00000040080d7223 */ /* 0x000fc4000001080d */
[----:B------:R-:W-:Y:S01]  /*ee40*/  FFMA.FTZ R5, R6, R3, -R7 ;  /* 0x0000000306057223 */ /* 0x000fe20000010807 */
[----:B------:R-:W-:Y:S01]  /*ee50*/  F2FP.F16.F32.PACK_AB R7, R26, R21 ;  /* 0x000000151a07723e */ /* 0x000fe200000000ff */
[----:B------:R-:W-:Y:S01]  /*ee60*/  FFMA.FTZ R8, R6, R4, R9 ;  /* 0x0000000406087223 */ /* 0x000fe20000010009 */
[----:B------:R-:W-:Y:S02]  /*ee70*/  F2FP.F16.F32.PACK_AB R4, R11, R20 ;  /* 0x000000140b04723e */ /* 0x000fe400000000ff */
[----:B------:R-:W-:Y:S02]  /*ee80*/  F2FP.F16.F32.PACK_AB R6, R10, R13 ;  /* 0x0000000d0a06723e */ /* 0x000fe400000000ff */
[----:B------:R-:W-:-:S05]  /*ee90*/  F2FP.F16.F32.PACK_AB R5, R8, R5 ;  /* 0x000000050805723e */ /* 0x000fca00000000ff */
[----:B------:R0:W-:Y:S01]  /*eea0*/  STS.128 [R0+0xa000], R4 ;  /* 0x00a0000400007388 */ /* 0x0001e20000000c00 */
[----:B------:R-:W-:Y:S05]  /*eeb0*/  BRA `(.L_x_1731) ;  /* 0x0000003400347947 */ /* 0x000fea0003800000 */
.L_x_1710:
[----:B------:R-:W2:Y:S01]  /*eec0*/  LDL R3, [R1+0x5c] ;  /* 0x00005c0001037983 */ /* 0x000ea20000100800 */
[----:B------:R-:W0:Y:S01]  /*eed0*/  LDC R88, c[0x0][0x448] ;  /* 0x00011200ff587b82 */ /* 0x000e220000000800 */
[----:B------:R-:W-:Y:S01]  /*eee0*/  ULDC.64 UR4, c[0x0][0x3f8] ;  /* 0x0000fe0000047ab9 */ /* 0x000fe20000000a00 */
[----:B------:R-:W-:Y:S01]  /*eef0*/  ULDC.64 UR6, c[0x0][0x408] ;  /* 0x0001020000067ab9 */ /* 0x000fe20000000a00 */
[----:B------:R-:W-:Y:S01]  /*ef00*/  MOV R11, R29 ;  /* 0x0000001d000b7202 */ /* 0x000fe20000000f00 */
[----:B------:R-:W-:Y:S02]  /*ef10*/  IMAD.MOV.U32 R4, RZ, RZ, R24 ;  /* 0x000000ffff047224 */ /* 0x000fe400078e0018 */
[----:B------:R-:W-:Y:S01]  /*ef20*/  IMAD.MOV.U32 R10, RZ, RZ, R138 ;  /* 0x000000ffff0a7224 */ /* 0x000fe200078e008a */
[----:B0-----:R-:W-:-:S13]  /*ef30*/  ISETP.NE.AND P0, PT, R88, 0x1, PT ;  /* 0x000000015800780c */ /* 0x001fda0003f05270 */
[----:B------:R-:W0:Y:S08]  /*ef40*/  @P0 LDC R0, c[0x0][0x44c] ;  /* 0x00011300ff000b82 */ /* 0x000e300000000800 */
[----:B------:R-:W1:Y:S01]  /*ef50*/  @P0 LDC R5, c[0x0][0x450] ;  /* 0x00011400ff050b82 */ /* 0x000e620000000800 */
[----:B--2---:R-:W-:-:S04]  /*ef60*/  IMAD R3, R3, 0x40, R9 ;  /* 0x0000004003037824 */ /* 0x004fc800078e0209 */
[----:B0-----:R-:W-:-:S05]  /*ef70*/  @P0 IMAD.HI.U32 R0, R3, R0, RZ ;  /* 0x0000000003000227 */ /* 0x001fca00078e00ff */
[----:B-1----:R-:W-:Y:S01]  /*ef80*/  @P0 SHF.R.U32.HI R3, RZ, R5, R0 ;  /* 0x00000005ff030219 */ /* 0x002fe20000011600 */
[----:B------:R-:W-:-:S03]  /*ef90*/  IMAD.MOV.U32 R5, RZ, RZ, R27 ;  /* 0x000000ffff057224 */ /* 0x000fc600078e001b */
        /* <DEDUP_REMOVED lines=21> */
.L_x_2056:
        /* <DEDUP_REMOVED lines=17> */
[----:B-1----:R-:W-:Y:S01]  /*f200*/  MOV R13, R3 ;  /* 0x00000003000d7202 */ /* 0x002fe20000000f00 */
[----:B--2---:R-:W-:Y:S01]  /*f210*/  IMAD.MOV.U32 R12, RZ, RZ, R0 ;  /* 0x000000ffff0c7224 */ /* 0x004fe200078e0000 */
[----:B------:R-:W-:Y:S01]  /*f220*/  ISETP.GE.AND P2, PT, R16, UR4, PT ;  /* 0x0000000410007c0c */ /* 0x000fe2000bf46270 */
[----:B----4-:R-:W-:Y:S01]  /*f230*/  IMAD.MOV.U32 R24, RZ, RZ, R14 ;  /* 0x000000ffff187224 */ /* 0x010fe200078e000e */
[----:B------:R-:W-:Y:S01]  /*f240*/  ISETP.GE.AND P3, PT, R197, UR4, PT ;  /* 0x00000004c5007c0c */ /* 0x000fe2000bf66270 */
[----:B---3--:R-:W-:Y:S01]  /*f250*/  IMAD.MOV.U32 R25, RZ, RZ, R5 ;  /* 0x000000ffff197224 */ /* 0x008fe200078e0005 */
[----:B------:R-:W-:Y:S02]  /*f260*/  ISETP.GE.AND P4, PT, R196, UR4, PT ;  /* 0x00000004c4007c0c */ /* 0x000fe4000bf86270 */
[----:B------:R-:W-:Y:S02]  /*f270*/  CS2R R28, SRZ ;  /* 0x00000000001c7805 */ /* 0x000fe4000001ff00 */
[----:B------:R-:W-:-:S02]  /*f280*/  CS2R R30, SRZ ;  /* 0x00000000001e7805 */ /* 0x000fc4000001ff00 */
[----:B------:R-:W-:Y:S02]  /*f290*/  CS2R R40, SRZ ;  /* 0x0000000000287805 */ /* 0x000fe4000001ff00 */
[----:B------:R-:W-:Y:S01]  /*f2a0*/  CS2R R42, SRZ ;  /* 0x00000000002a7805 */ /* 0x000fe2000001ff00 */
[----:B------:R-:W-:Y:S02]  /*f2b0*/  @!P2 IMAD.SHL.U32 R11, R16, 0x2, RZ ;  /* 0x00000002100ba824 */ /* 0x000fe400078e00ff */
[----:B------:R-:W-:Y:S02]  /*f2c0*/  @!P3 IMAD.SHL.U32 R27, R201, 0x8, RZ ;  /* 0x00000008c91bb824 */ /* 0x000fe400078e00ff */
[----:B------:R-:W-:Y:S01]  /*f2d0*/  @!P4 IMAD.SHL.U32 R49, R202, 0x8, RZ ;  /* 0x00000008ca31c824 */ /* 0x000fe200078e00ff */
[-C--:B------:R-:W-:Y:S02]  /*f2e0*/  @!P2 IADD3 R50, P0, R0, R11.reuse, RZ ;  /* 0x0000000b0032a210 */ /* 0x080fe40007f1e0ff */
[----:B------:R-:W-:Y:S01]  /*f2f0*/  @!P2 IADD3 R4, P1, R14, R11, RZ ;  /* 0x0000000b0e04a210 */ /* 0x000fe20007f3e0ff */
[----:B------:R-:W-:Y:S01]  /*f300*/  @!P3 IMAD.WIDE R10, R27, 0x2, R12 ;  /* 0x000000021b0ab825 */ /* 0x000fe200078e020c */
[----:B------:R-:W-:-:S02]  /*f310*/  @!P2 SHF.L.U64.HI R0, R16, 0x1, R17 ;  /* 0x000000011000a819 */ /* 0x000fc40000010211 */
[----:B------:R-:W-:Y:S01]  /*f320*/  CS2R R36, SRZ ;  /* 0x0000000000247805 */ /* 0x000fe2000001ff00 */
[----:B------:R-:W-:Y:S01]  /*f330*/  @!P4 IMAD.WIDE R14, R49, 0x2, R12 ;  /* 0x00000002310ec825 */ /* 0x000fe200078e020c */
[----:B------:R-:W-:Y:S02]  /*f340*/  CS2R R38, SRZ ;  /* 0x0000000000267805 */ /* 0x000fe4000001ff00 */
[----:B------:R-:W-:Y:S02]  /*f350*/  CS2R R32, SRZ ;  /* 0x0000000000207805 */ /* 0x000fe4000001ff00 */
[----:B------:R-:W-:Y:S01]  /*f360*/  CS2R R34, SRZ ;  /* 0x0000000000227805 */ /* 0x000fe2000001ff00 */
[----:B------:R-:W-:Y:S01]  /*f370*/  @!P3 IMAD.WIDE R12, R27, 0x2, R24 ;  /* 0x000000021b0cb825 */ /* 0x000fe200078e0218 */
[----:B------:R-:W-:Y:S02]  /*f380*/  CS2R R26, SRZ ;  /* 0x00000000001a7805 */ /* 0x000fe4000001ff00 */
[----:B------:R-:W-:-:S02]  /*f390*/  CS2R R44, SRZ ;  /* 0x00000000002c7805 */ /* 0x000fc4000001ff00 */
[----:B------:R-:W-:Y:S01]  /*f3a0*/  CS2R R46, SRZ ;  /* 0x00000000002e7805 */ /* 0x000fe2000001ff00 */
[----:B------:R-:W-:Y:S01]  /*f3b0*/  @!P4 IMAD.WIDE R48, R49, 0x2, R24 ;  /* 0x000000023130c825 */ /* 0x000fe200078e0218 */
[----:B------:R-:W-:Y:S02]  /*f3c0*/  CS2R R24, SRZ ;  /* 0x0000000000187805 */ /* 0x000fe4000001ff00 */
[----:B------:R-:W-:Y:S01]  /*f3d0*/  @!P2 IADD3.X R51, R3, R0, RZ, P0, !PT ;  /* 0x000000000333a210 */ /* 0x000fe200007fe4ff */
[----:B------:R1:W5:Y:S01]  /*f3e0*/  @!P3 LD.E.128 R28, desc[UR60][R10.64] ;  /* 0x0000003c0a1cb980 */ /* 0x000362000c101d00 */
[----:B------:R-:W-:-:S03]  /*f3f0*/  @!P2 IMAD.X R5, R5, 0x1, R0, P1 ;  /* 0x000000010505a824 */ /* 0x000fc600008e0600 */
[----:B------:R1:W5:Y:S04]  /*f400*/  @!P3 LD.E.128 R40, desc[UR60][R12.64] ;  /* 0x0000003c0c28b980 */ /* 0x000368000c101d00 */
[----:B------:R1:W5:Y:S04]  /*f410*/  @!P4 LD.E.128 R24, desc[UR60][R14.64] ;  /* 0x0000003c0e18c980 */ /* 0x000368000c101d00 */
[----:B------:R1:W5:Y:S04]  /*f420*/  @!P4 LD.E.128 R36, desc[UR60][R48.64] ;  /* 0x0000003c3024c980 */ /* 0x000368000c101d00 */
[----:B------:R1:W5:Y:S04]  /*f430*/  @!P2 LD.E.128 R32, desc[UR60][R50.64] ;  /* 0x0000003c3220a980 */ /* 0x000368000c101d00 */
[----:B------:R1:W5:Y:S02]  /*f440*/  @!P2 LD.E.128 R44, desc[UR60][R4.64] ;  /* 0x0000003c042ca980 */ /* 0x000364000c101d00 */
.L_x_1744:
[----:B------:R-:W-:Y:S05]  /*f450*/  BSYNC B1 ;  /* 0x0000000000017941 */ /* 0x000fea0003800000 */
.L_x_1743:
[----:B-1---5:R-:W-:Y:S01]  /*f460*/  IMAD.MOV.U32 R4, RZ, RZ, R46 ;  /* 0x000000ffff047224 */ /* 0x022fe200078e002e */
[----:B---3--:R-:W-:Y:S01]  /*f470*/  MOV R5, R47 ;  /* 0x0000002f00057202 */ /* 0x008fe20000000f00 */
[----:B--2---:R-:W-:Y:S01]  /*f480*/  IMAD.MOV.U32 R0, RZ, RZ, R44 ;  /* 0x000000ffff007224 */ /* 0x004fe200078e002c */
        /* <DEDUP_REMOVED lines=11> */
[----:B------:R-:W-:-:S02]  /*f540*/  IMAD.MOV.U32 R4, RZ, RZ, R38 ;  /* 0x000000ffff047224 */ /* 0x000fc400078e0026 */
        /* <DEDUP_REMOVED lines=25> */
[----:B------:R-:W-:Y:S02]  /*f6e0*/  CS2R R4, SRZ ;  /* 0x0000000000047805 */ /* 0x000fe4000001ff00 */
[----:B------:R-:W-:Y:S01]  /*f6f0*/  PRMT R78, R0, 0x5410, R3 ;  /* 0x00005410004e7816 */ /* 0x000fe20000000003 */
[----:B------:R-:W-:Y:S06]  /*f700*/  BRA.DIV UR4, `(.L_x_1745) ;  /* 0x000001c604b47947 */ /* 0x000fec000b800000 */
[----:B------:R1:W2:Y:S04]  /*f710*/  SHFL.IDX PT, R3, R7, 0x1, 0x1c1f ;  /* 0x003c1f0007037f89 */ /* 0x0002a800000e0000 */
[----:B------:R1:W3:Y:S04]  /*f720*/  SHFL.IDX PT, R0, R6, 0x1, 0x1c1f ;  /* 0x003c1f0006007f89 */ /* 0x0002e800000e0000 */
[----:B0-----:R-:W0:Y:S04]  /*f730*/  SHFL.IDX PT, R21, R21, 0x1, 0x1c1f ;  /* 0x003c1f0015157f89 */ /* 0x001e2800000e0000 */
[----:B-1----:R-:W0:Y:S02]  /*f740*/  SHFL.IDX PT, R20, R20, 0x1, 0x1c1f ;  /* 0x003c1f0014147f89 */ /* 0x002e2400000e0000 */
.L_x_2062:
[----:B------:R-:W-:Y:S01]  /*f750*/  VIADD R11, R9, 0x40 ;  /* 0x00000040090b7836 */ /* 0x000fe20000000000 */
[----:B------:R-:W-:Y:S01]  /*f760*/  BSSY B1, `(.L_x_1746) ;  /* 0x0000032000017945 */ /* 0x000fe20003800000 */
[----:B------:R-:W-:Y:S02]  /*f770*/  CS2R R6, SRZ ;  /* 0x0000000000067805 */ /* 0x000fe4000001ff00 */
[----:B------:R-:W-:Y:S02]  /*f780*/  CS2R R8, SRZ ;  /* 0x0000000000087805 */ /* 0x000fe4000001ff00 */
[----:B------:R-:W-:Y:S02]  /*f790*/  CS2R R12, SRZ ;  /* 0x00000000000c7805 */ /* 0x000fe4000001ff00 */
[----:B------:R-:W-:Y:S02]  /*f7a0*/  ISETP.GE.AND P0, PT, R11, R88, PT ;  /* 0x000000580b00720c */ /* 0x000fe40003f06270 */
[----:B------:R-:W-:-:S02]  /*f7b0*/  CS2R R10, SRZ ;  /* 0x00000000000a7805 */ /* 0x000fc4000001ff00 */
[----:B----4-:R-:W-:Y:S02]  /*f7c0*/  CS2R R14, SRZ ;  /* 0x00000000000e7805 */ /* 0x010fe4000001ff00 */
[----:B------:R-:W-:Y:S02]  /*f7d0*/  CS2R R48, SRZ ;  /* 0x0000000000307805 */ /* 0x000fe4000001ff00 */
[----:B------:R-:W-:Y:S02]  /*f7e0*/  CS2R R50, SRZ ;  /* 0x0000000000327805 */ /* 0x000fe4000001ff00 */
[----:B------:R-:W-:Y:S02]  /*f7f0*/  CS2R R52, SRZ ;  /* 0x0000000000347805 */ /* 0x000fe4000001ff00 */
[----:B------:R-:W-:Y:S02]  /*f800*/  CS2R R54, SRZ ;  /* 0x0000000000367805 */ /* 0x000fe4000001ff00 */
[----:B------:R-:W-:-:S02]  /*f810*/  CS2R R56, SRZ ;  /* 0x0000000000387805 */ /* 0x000fc4000001ff00 */
[----:B------:R-:W-:Y:S01]  /*f820*/  CS2R R58, SRZ ;  /* 0x00000000003a7805 */ /* 0x000fe2000001ff00 */
[----:B------:R-:W-:Y:S06]  /*f830*/  @P0 BRA `(.L_x_1747) ;  /* 0x0000000000900947 */ /* 0x000fec0003800000 */
[----:B------:R-:W-:Y:S01]  /*f840*/  ULDC UR4, c[0x0][0x3f4] ;  /* 0x0000fd0000047ab9 */ /* 0x000fe20000000800 */
[----:B---3--:R-:W-:Y:S01]  /*f850*/  IMAD.MOV.U32 R4, RZ, RZ, R0 ;  /* 0x000000ffff047224 */ /* 0x008fe200078e0000 */
[----:B------:R-:W-:Y:S01]  /*f860*/  ISETP.GE.AND P2, PT, R16, UR4, PT ;  /* 0x0000000410007c0c */ /* 0x000fe2000bf46270 */
[----:B--2---:R-:W-:Y:S01]  /*f870*/  IMAD.MOV.U32 R5, RZ, RZ, R3 ;  /* 0x000000ffff057224 */ /* 0x004fe200078e0003 */
[----:B------:R-:W-:Y:S02]  /*f880*/  ISETP.GE.AND P3, PT, R197, UR4, PT ;  /* 0x00000004c5007c0c */ /* 0x000fe4000bf66270 */
[----:B------:R-:W-:Y:S02]  /*f890*/  CS2R R52, SRZ ;  /* 0x0000000000347805 */ /* 0x000fe4000001ff00 */
[----:B------:R-:W-:Y:S02]  /*f8a0*/  ISETP.GE.AND P4, PT, R196, UR4, PT ;  /* 0x00000004c4007c0c */ /* 0x000fe4000bf86270 */
[----:B------:R-:W-:-:S02]  /*f8b0*/  CS2R R54, SRZ ;  /* 0x0000000000367805 */ /* 0x000fc4000001ff00 */
[----:B------:R-:W-:Y:S02]  /*f8c0*/  CS2R R8, SRZ ;  /* 0x0000000000087805 */ /* 0x000fe4000001ff00 */
[----:B------:R-:W-:Y:S02]  /*f8d0*/  CS2R R10, SRZ ;  /* 0x00000000000a7805 */ /* 0x000fe4000001ff00 */
[----:B------:R-:W-:Y:S02]  /*f8e0*/  CS2R R56, SRZ ;  /* 0x0000000000387805 */ /* 0x000fe4000001ff00 */
[----:B------:R-:W-:Y:S01]  /*f8f0*/  CS2R R58, SRZ ;  /* 0x00000000003a7805 */ /* 0x000fe2000001ff00 */
[----:B------:R-:W-:Y:S01]  /*f900*/  @!P2 IMAD.SHL.U32 R63, R16, 0x2, RZ ;  /* 0x00000002103fa824 */ /* 0x000fe200078e00ff */
[----:B------:R-:W-:Y:S01]  /*f910*/  @!P3 SHF.L.U32 R75, R201, 0x3, RZ ;  /* 0x00000003c94bb819 */ /* 0x000fe200000006ff */
[----:B------:R-:W-:-:S03]  /*f920*/  @!P4 IMAD.SHL.U32 R65, R202, 0x8, RZ ;  /* 0x00000008ca41c824 */ /* 0x000fc600078e00ff */
[-C--:B------:R-:W-:Y:S02]  /*f930*/  @!P2 IADD3 R60, P0, R0, R63.reuse, RZ ;  /* 0x0000003f003ca210 */ /* 0x080fe40007f1e0ff */
[----:B0-----:R-:W-:Y:S01]  /*f940*/  @!P2 IADD3 R62, P1, R20, R63, RZ ;  /* 0x0000003f143ea210 */ /* 0x001fe20007f3e0ff */
        /* <DEDUP_REMOVED lines=9> */
[--C-:B------:R-:W-:Y:S01]  /*f9e0*/  @!P3 IMAD.WIDE R74, R75, 0x2, R20.reuse ;  /* 0x000000024b4ab825 */ /* 0x100fe200078e0214 */
        /* <DEDUP_REMOVED lines=9> */
.L_x_1747:
[----:B------:R-:W-:Y:S05]  /*fa80*/  BSYNC B1 ;  /* 0x0000000000017941 */ /* 0x000fea0003800000 */
.L_x_1746:
[----:B-1----:R-:W3:Y:S04]  /*fa90*/  LDL R60, [R1+0x58] ;  /* 0x00005800013c7983 */ /* 0x002ee80000100800 */
[----:B------:R-:W4:Y:S01]  /*faa0*/  LDL R63, [R1+0x30] ;  /* 0x00003000013f7983 */ /* 0x000f220000100800 */
[----:B--2--5:R-:W-:Y:S01]  /*fab0*/  IMAD.MOV.U32 R3, RZ, RZ, R4 ;  /* 0x000000ffff037224 */ /* 0x024fe200078e0004 */
[----:B0-----:R-:W-:Y:S01]  /*fac0*/  MOV R20, R5 ;  /* 0x0000000500147202 */ /* 0x001fe20000000f00 */
[----:B------:R-:W-:Y:S01]  /*fad0*/  IMAD.MOV.U32 R21, RZ, RZ, R7 ;  /* 0x000000ffff157224 */ /* 0x000fe200078e0007 */
[----:B------:R-:W-:Y:S01]  /*fae0*/  BSSY B1, `(.L_x_1748) ;  /* 0x000002c000017945 */ /* 0x000fe20003800000 */
        /* <DEDUP_REMOVED lines=8> */
[----:B------:R-:W-:-:S03]  /*fb70*/  IMAD.MOV.U32 R62, RZ, RZ, R57 ;  /* 0x000000ffff3e7224 */ /* 0x000fc600078e0039 */
[----:B------:R-:W-:Y:S01]  /*fb80*/  PRMT R70, R3, 0x5410, R20 ;  /* 0x0000541003467816 */ /* 0x000fe20000000014 */
[----:B------:R-:W-:Y:S02]  /*fb90*/  IMAD.MOV.U32 R3, RZ, RZ, R12 ;  /* 0x000000ffff037224 */ /* 0x000fe400078e000c */
[----:B------:R-:W-:Y:S01]  /*fba0*/  IMAD.MOV.U32 R20, RZ, RZ, R13 ;  /* 0x000000ffff147224 */ /* 0x000fe200078e000d */
[----:B---3--:R-:W-:-:S04]  /*fbb0*/  LEA.HI R0, R60, R60, RZ, 0x1 ;  /* 0x0000003c3c007211 */ /* 0x008fc800078f08ff */
[----:B------:R-:W-:Y:S02]  /*fbc0*/  LOP3.LUT R0, R0, 0xfffffffe, RZ, 0xc0, !PT ;  /* 0xfffffffe00007812 */ /* 0x000fe400078ec0ff */
[----:B----4-:R-:W-:-:S03]  /*fbd0*/  VIADDMNMX R69, R88, -R63, 0x80, PT ;  /* 0x0000008058457446 */ /* 0x010fc6000380093f */
[----:B------:R-:W-:Y:S01]  /*fbe0*/  IMAD.IADD R0, R60, 0x1, -R0 ;  /* 0x000000013c007824 */ /* 0x000fe200078e0a00 */
[----:B------:R-:W-:Y:S01]  /*fbf0*/  ISETP.GE.AND P1, PT, R218, R69, PT ;  /* 0x00000045da00720c */ /* 0x000fe20003f26270 */
[----:B------:R-:W-:-:S03]  /*fc00*/  IMAD.MOV.U32 R60, RZ, RZ, R10 ;  /* 0x000000ffff3c7224 */ /* 0x000fc600078e000a */
[----:B------:R-:W-:Y:S01]  /*fc10*/  SHF.L.U32 R21, R0, 0x1f, RZ ;  /* 0x0000001f00157819 */ /* 0x000fe200000006ff */
[----:B------:R-:W-:Y:S01]  /*fc20*/  IMAD.MOV.U32 R0, RZ, RZ, R11 ;  /* 0x000000ffff007224 */ /* 0x000fe200078e000b */
[----:B------:R-:W-:Y:S02]  /*fc30*/  PRMT R71, R60, 0x7610, R71 ;  /* 0x000076103c477816 */ /* 0x000fe40000000047 */
[----:B------:R-:W0:Y:S01]  /*fc40*/  SYNCS.PHASECHK.TRANS64.TRYWAIT P0, [R2+URZ+0x30800], R21 ;  /* 0x03080015020075a7 */ /* 0x000e22000800017f */
[----:B------:R-:W-:Y:S02]  /*fc50*/  MOV R60, R14 ;  /* 0x0000000e003c7202 */ /* 0x000fe40000000f00 */
[----:B------:R-:W-:Y:S02]  /*fc60*/  PRMT R71, R71, 0x5410, R0 ;  /* 0x0000541047477816 */ /* 0x000fe40000000000 */
[----:B------:R-:W-:Y:S01]  /*fc70*/  PRMT R0, R3, 0x5410, R20 ;  /* 0x0000541003007816 */ /* 0x000fe20000000014 */
[----:B------:R-:W-:Y:S01]  /*fc80*/  IMAD.MOV.U32 R20, RZ, RZ, R15 ;  /* 0x000000ffff147224 */ /* 0x000fe200078e000f */
[----:B------:R-:W-:Y:S01]  /*fc90*/  PRMT R3, R60, 0x7610, R3 ;  /* 0x000076103c037816 */ /* 0x000fe20000000003 */
[----:B------:R-:W-:-:S03]  /*fca0*/  IMAD.MOV.U32 R60, RZ, RZ, R48 ;  /* 0x000000ffff3c7224 */ /* 0x000fc600078e0030 */
[----:B------:R-:W-:Y:S02]  /*fcb0*/  PRMT R3, R3, 0x5410, R20 ;  /* 0x0000541003037816 */ /* 0x000fe40000000014 */
        /* <DEDUP_REMOVED lines=14> */
.L_x_2063:
[----:B------:R-:W-:Y:S05]  /*fda0*/  BSYNC B1 ;  /* 0x0000000000017941 */ /* 0x000fea0003800000 */
.L_x_1748:
[----:B------:R-:W-:Y:S01]  /*fdb0*/  BSSY B1, `(.L_x_1750) ;  /* 0x000012f000017945 */ /* 0x000fe20003800000 */
[----:B0-----:R-:W-:-:S03]  /*fdc0*/  PRMT R21, R60, 0x5410, R61 ;  /* 0x000054103c157816 */ /* 0x001fc6000000003d */
[----:B------:R-:W-:Y:S05]  /*fdd0*/  @P1 BRA `(.L_x_1751) ;  /* 0x0000001000b01947 */ /* 0x000fea0003800000 */
[----:B------:R-:W0:Y:S01]  /*fde0*/  LDC R75, c[0x0][0x3f4] ;  /* 0x0000fd00ff4b7b82 */ /* 0x000e220000000800 */
[----:B------:R-:W-:Y:S01]  /*fdf0*/  BSSY B2, `(.L_x_1752) ;  /* 0x0000068000027945 */ /* 0x000fe20003800000 */
[-C--:B0-----:R-:W-:Y:S02]  /*fe00*/  ISETP.GE.AND P0, PT, R16, R75.reuse, PT ;  /* 0x0000004b1000720c */ /* 0x081fe40003f06270 */
[-C--:B------:R-:W-:Y:S02]  /*fe10*/  ISETP.GE.AND P1, PT, R197, R75.reuse, PT ;  /* 0x0000004bc500720c */ /* 0x080fe40003f26270 */
[----:B------:R-:W-:-:S09]  /*fe20*/  ISETP.GE.AND P2, PT, R196, R75, PT ;  /* 0x0000004bc400720c */ /* 0x000fd20003f46270 */
[----:B------:R-:W-:Y:S05]  /*fe30*/  @P0 BRA `(.L_x_1753) ;  /* 0x00000004008c0947 */ /* 0x000fea0003800000 */
[----:B------:R-:W2:Y:S01]  /*fe40*/  LDL R62, [R1+0x5c] ;  /* 0x00005c00013e7983 */ /* 0x000ea20000100800 */
[----:B------:R-:W-:Y:S01]  /*fe50*/  LOP3.LUT R61, R227, 0x38, R16, 0xf8, !PT ;  /* 0x00000038e33d7812 */ /* 0x000fe200078ef810 */
[--C-:B------:R-:W-:Y:S01]  /*fe60*/  HADD2.F32 R97, -RZ, R93.reuse.H1_H1 ;  /* 0x3000005dff617230 */ /* 0x100fe20000004100 */
[----:B------:R-:W-:Y:S01]  /*fe70*/  SHF.R.U32.HI R102, RZ, 0x10, R45 ;  /* 0x00000010ff667819 */ /* 0x000fe2000001162d */
[----:B------:R-:W-:Y:S01]  /*fe80*/  HADD2.F32 R99, -RZ, R93.H0_H0 ;  /* 0x2000005dff637230 */ /* 0x000fe20000004100 */
[----:B------:R-:W-:Y:S01]  /*fe90*/  LOP3.LUT R60, R61, R228, RZ, 0x3c, !PT ;  /* 0x000000e43d3c7212 */ /* 0x000fe200078e3cff */
[----:B------:R-:W-:Y:S01]  /*fea0*/  HADD2.F32 R100, -RZ, R92.H0_H0 ;  /* 0x2000005cff647230 */ /* 0x000fe20000004100 */
[--C-:B------:R-:W-:Y:S01]  /*feb0*/  SHF.R.U32.HI R98, RZ, 0x10, R33.reuse ;  /* 0x00000010ff627819 */ /* 0x100fe20000011621 */
[----:B------:R-:W-:Y:S01]  /*fec0*/  HADD2.F32 R102, -RZ, R102.H0_H0 ;  /* 0x20000066ff667230 */ /* 0x000fe20000004100 */
[----:B------:R-:W-:Y:S01]  /*fed0*/  IADD3 R61, R229, R60, RZ ;  /* 0x0000003ce53d7210 */ /* 0x000fe20007ffe0ff */
[----:B------:R-:W-:Y:S01]  /*fee0*/  HADD2.F32 R92, -RZ, R92.H1_H1 ;  /* 0x3000005cff5c7230 */ /* 0x000fe20000004100 */
[----:B------:R-:W-:Y:S01]  /*fef0*/  SHF.R.U64 R32, R32, 0x10, R33 ;  /* 0x0000001020207819 */ /* 0x000fe20000001221 */
[----:B------:R-:W-:Y:S01]  /*ff00*/  HADD2.F32 R98, -RZ, R98.H0_H0 ;  /* 0x20000062ff627230 */ /* 0x000fe20000004100 */
[----:B------:R-:W-:Y:S01]  /*ff10*/  SHF.R.U64 R33, R34, 0x10, R35 ;  /* 0x0000001022217819 */ /* 0x000fe20000001223 */
[----:B------:R-:W-:Y:S01]  /*ff20*/  IMAD R88, R61, 0x2, R2 ;  /* 0x000000023d587824 */ /* 0x000fe200078e0202 */
[----:B------:R-:W-:-:S02]  /*ff30*/  SHF.R.U64 R34, R46, 0x10, R47 ;  /* 0x000000102e227819 */ /* 0x000fc4000000122f */
[----:B------:R-:W-:Y:S01]  /*ff40*/  SHF.R.U64 R44, R44, 0x10, R45 ;  /* 0x000000102c2c7819 */ /* 0x000fe2000000122d */
[----:B------:R-:W-:Y:S01]  /*ff50*/  HADD2.F32 R33, -RZ, R33.H0_H0 ;  /* 0x20000021ff217230 */ /* 0x000fe20000004100 */
[----:B------:R-:W-:Y:S02]  /*ff60*/  SHF.R.U32.HI R107, RZ, 0x10, R35 ;  /* 0x00000010ff6b7819 */ /* 0x000fe40000011623 */
[----:B------:R-:W-:Y:S02]  /*ff70*/  SHF.R.U32.HI R105, RZ, 0x10, R47 ;  /* 0x00000010ff697819 */ /* 0x000fe4000001162f */
[----:B--2---:R-:W-:-:S04]  /*ff80*/  LEA.HI R62, R75, R62, RZ, 0x1d ;  /* 0x0000003e4b3e7211 */ /* 0x004fc800078fe8ff */
[----:B------:R-:W-:Y:S01]  /*ff90*/  SHF.R.S32.HI R63, RZ, 0x1f, R62 ;  /* 0x0000001fff3f7819 */ /* 0x000fe2000001143e */
[----:B------:R-:W-:-:S03]  /*ffa0*/  IMAD.SHL.U32 R64, R62, 0x8, RZ ;  /* 0x000000083e407824 */ /* 0x000fc600078e00ff */
[----:B------:R-:W-:Y:S02]  /*ffb0*/  LEA.HI R62, R63, R62, RZ, 0x3 ;  /* 0x0000003e3f3e7211 */ /* 0x000fe400078f18ff */
[----:B------:R-:W-:-:S03]  /*ffc0*/  LOP3.LUT R63, R227, 0x38, R64, 0xf8, !PT ;  /* 0x00000038e33f7812 */ /* 0x000fc600078ef840 */
[----:B------:R-:W-:Y:S01]  /*ffd0*/  IMAD.SHL.U32 R62, R62, 0x400, RZ ;  /* 0x000004003e3e7824 */ /* 0x000fe200078e00ff */
[----:B------:R-:W-:-:S04]  /*ffe0*/  LOP3.LUT R65, R63, R228, RZ, 0x3c, !PT ;  /* 0x000000e43f417212 */ /* 0x000fc800078e3cff */
[----:B------:R-:W-:Y:S02]  /*fff0*/  LOP3.LUT R64, R62, 0x7fffe000, RZ, 0xc0, !PT ;  /* 0x7fffe0003e407812 */ /* 0x000fe400078ec0ff */
[----:B------:R-:W0:Y:S02]  /*10000*/  LDS.128 R60, [R88+0x12400] ;  /* 0x01240000583c7984 */ /* 0x000e240000000c00 */
[----:B------:R-:W-:-:S05]  /*10010*/  IADD3 R65, R65, R64, R229 ;  /* 0x0000004041417210 */ /* 0x000fca0007ffe0e5 */
[----:B------:R-:W-:-:S05]  /*10020*/  IMAD R89, R65, 0x2, R2 ;  /* 0x0000000241597824 */ /* 0x000fca00078e0202 */
[----:B------:R-:W1:Y:S01]  /*10030*/  LDS.128 R64, [R89+0x12400] ;  /* 0x0124000059407984 */ /* 0x000e620000000c00 */
[--C-:B0-----:R-:W-:Y:S02]  /*10040*/  HADD2.F32 R46, -RZ, R61.reuse.H0_H0 ;  /* 0x2000003dff2e7230 */ /* 0x101fe40000004100 */
[----:B------:R-:W-:Y:S02]  /*10050*/  HADD2.F32 R61, -RZ, R61.H1_H1 ;  /* 0x3000003dff3d7230 */ /* 0x000fe40000004100 */
[----:B------:R-:W-:Y:S02]  /*10060*/  HADD2.F32 R35, -RZ, R60.H0_H0 ;  /* 0x2000003cff237230 */ /* 0x000fe40000004100 */
[----:B------:R-:W-:Y:S02]  /*10070*/  HADD2.F32 R47, -RZ, R62.H0_H0 ;  /* 0x2000003eff2f7230 */ /* 0x000fe40000004100 */
[--C-:B------:R-:W-:Y:S02]  /*10080*/  HADD2.F32 R94, -RZ, R63.reuse.H0_H0 ;  /* 0x2000003fff5e7230 */ /* 0x100fe40000004100 */
[----:B------:R-:W-:-:S02]  /*10090*/  HADD2.F32 R63, -RZ, R63.H1_H1 ;  /* 0x3000003fff3f7230 */ /* 0x000fc40000004100 */
[--C-:B-1----:R-:W-:Y:S02]  /*100a0*/  HADD2.F32 R93, -RZ, R65.reuse.H1_H1 ;  /* 0x30000041ff5d7230 */ /* 0x102fe40000004100 */
[----:B------:R-:W-:Y:S02]  /*100b0*/  HADD2.F32 R45, -RZ, R65.H0_H0 ;  /* 0x20000041ff2d7230 */ /* 0x000fe40000004100 */
[----:B------:R-:W-:Y:S02]  /*100c0*/  HADD2.F32 R65, -RZ, R64.H0_H0 ;  /* 0x20000040ff417230 */ /* 0x000fe40000004100 */
[C---:B------:R-:W-:Y:S01]  /*100d0*/  FMUL.FTZ R104, R93.reuse, R102 ;  /* 0x000000665d687220 */ /* 0x040fe20000410000 */
[-C--:B------:R-:W-:Y:S01]  /*100e0*/  FMUL.FTZ R108, R93, R98.reuse ;  /* 0x000000625d6c7220 */ /* 0x080fe20000410000 */
[----:B------:R-:W-:Y:S02]  /*100f0*/  HADD2.F32 R95, -RZ, R66.H0_H0 ;  /* 0x20000042ff5f7230 */ /* 0x000fe40000004100 */
[----:B------:R-:W-:Y:S01]  /*10100*/  FMUL.FTZ R101, R45, R99 ;  /* 0x000000632d657220 */ /* 0x000fe20000410000 */
[----:B------:R-:W-:Y:S01]  /*10110*/  FFMA.FTZ R106, R61, R98, -R104 ;  /* 0x000000623d6a7223 */ /* 0x000fe20000010868 */
[----:B------:R-:W-:Y:S01]  /*10120*/  FMUL.FTZ R104, R65, R100 ;  /* 0x0000006441687220 */ /* 0x000fe20000410000 */
[----:B------:R-:W-:-:S02]  /*10130*/  HADD2.F32 R98, -RZ, R91.H1_H1 ;  /* 0x3000005bff627230 */ /* 0x000fc40000004100 */
[----:B------:R-:W-:Y:S01]  /*10140*/  FMUL.FTZ R65, R65, R92 ;  /* 0x0000005c41417220 */ /* 0x000fe20000410000 */
[----:B------:R-:W-:Y:S01]  /*10150*/  FFMA.FTZ R93, R61, R102, R108 ;  /* 0x000000663d5d7223 */ /* 0x000fe2000001006c */
[C---:B------:R-:W-:Y:S01]  /*10160*/  FFMA.FTZ R104, R35.reuse, R92, -R104 ;  /* 0x0000005c23687223 */ /* 0x040fe20000010868 */
[----:B------:R-:W-:Y:S02]  /*10170*/  HADD2.F32 R96, -RZ, R67.H0_H0 ;  /* 0x20000043ff607230 */ /* 0x000fe40000004100 */
[----:B------:R-:W-:Y:S01]  /*10180*/  FFMA.FTZ R65, R35, R100, R65 ;  /* 0x0000006423417223 */ /* 0x000fe20000010041 */
[----:B------:R-:W-:Y:S02]  /*10190*/  HADD2.F32 R92, -RZ, R91.H0_H0 ;  /* 0x2000005bff5c7230 */ /* 0x000fe40000004100 */
[----:B------:R-:W-:Y:S01]  /*101a0*/  FMUL.FTZ R100, R95, R98 ;  /* 0x000000625f647220 */ /* 0x000fe20000410000 */
[--C-:B------:R-:W-:Y:S02]  /*101b0*/  HADD2.F32 R61, -RZ, R90.reuse.H0_H0 ;  /* 0x2000005aff3d7230 */ /* 0x100fe40000004100 */
[----:B------:R-:W-:Y:S01]  /*101c0*/  FMUL.FTZ R103, R45, R97 ;  /* 0x000000612d677220 */ /* 0x000fe20000410000 */
[----:B------:R-:W-:-:S02]  /*101d0*/  HADD2.F32 R35, -RZ, R90.H1_H1 ;  /* 0x3000005aff237230 */ /* 0x000fc40000004100 */
[-C--:B------:R-:W-:Y:S01]  /*101e0*/  FMUL.FTZ R102, R95, R92.reuse ;  /* 0x0000005c5f667220 */ /* 0x080fe20000410000 */
[C---:B------:R-:W-:Y:S01]  /*101f0*/  FFMA.FTZ R100, R47.reuse, R92, -R100 ;  /* 0x0000005c2f647223 */ /* 0x040fe20000010864 */
[C---:B------:R-:W-:Y:S01]  /*10200*/  FMUL.FTZ R91, R96.reuse, R61 ;  /* 0x0000003d605b7220 */ /* 0x040fe20000410000 */
[----:B------:R-:W-:Y:S02]  /*10210*/  HADD2.F32 R67, -RZ, R67.H1_H1 ;  /* 0x30000043ff437230 */ /* 0x000fe40000004100 */
[-C--:B------:R-:W-:Y:S01]  /*10220*/  FMUL.FTZ R96, R96, R35.reuse ;  /* 0x0000002360607220 */ /* 0x080fe20000410000 */
[----:B------:R-:W-:Y:S02]  /*10230*/  HADD2.F32 R92, -RZ, R105.H0_H0 ;  /* 0x20000069ff5c7230 */ /* 0x000fe40000004100 */
[----:B------:R-:W-:Y:S01]  /*10240*/  FFMA.FTZ R102, R47, R98, R102 ;  /* 0x000000622f667223 */ /* 0x000fe20000010066 */
[----:B------:R-:W-:Y:S02]  /*10250*/  HADD2.F32 R90, -RZ, R107.H0_H0 ;  /* 0x2000006bff5a7230 */ /* 0x000fe40000004100 */
[C---:B------:R-:W-:Y:S01]  /*10260*/  FFMA.FTZ R91, R94.reuse, R35, -R91 ;  /* 0x000000235e5b7223 */ /* 0x040fe2000001085b */
[----:B------:R-:W-:Y:S01]  /*10270*/  FFMA.FTZ R96, R94, R61, R96 ;  /* 0x0000003d5e607223 */ /* 0x000fe20000010060 */
[----:B------:R-:W-:-:S02]  /*10280*/  HADD2.F32 R64, -RZ, R64.H1_H1 ;  /* 0x30000040ff407230 */ /* 0x000fc40000004100 */
[C---:B------:R-:W-:Y:S01]  /*10290*/  FMUL.FTZ R98, R67.reuse, R92 ;  /* 0x0000005c43627220 */ /* 0x040fe20000410000 */
[----:B------:R-:W-:Y:S02]  /*102a0*/  HADD2.F32 R66, -RZ, R66.H1_H1 ;  /* 0x30000042ff427230 */ /* 0x000fe40000004100 */
[-C--:B------:R-:W-:Y:S01]  /*102b0*/  FMUL.FTZ R94, R67, R90.reuse ;  /* 0x0000005a435e7220 */ /* 0x080fe20000410000 */
[----:B------:R-:W-:Y:S02]  /*102c0*/  HADD2.F32 R47, -RZ, R44.H0_H0 ;  /* 0x2000002cff2f7230 */ /* 0x000fe40000004100 */
[C---:B------:R-:W-:Y:S01]  /*102d0*/  FFMA.FTZ R98, R63.reuse, R90, -R98 ;  /* 0x0000005a3f627223 */ /* 0x040fe20000010862 */
[----:B------:R-:W-:Y:S02]  /*102e0*/  HADD2.F32 R61, -RZ, R34.H0_H0 ;  /* 0x20000022ff3d7230 */ /* 0x000fe40000004100 */
[----:B------:R-:W-:Y:S01]  /*102f0*/  FFMA.FTZ R95, R63, R92, R94 ;  /* 0x0000005c3f5f7223 */ /* 0x000fe2000001005e */
[----:B------:R-:W-:-:S02]  /*10300*/  HADD2.F32 R35, -RZ, R32.H0_H0 ;  /* 0x20000020ff237230 */ /* 0x000fc40000004100 */
[----:B------:R-:W-:Y:S01]  /*10310*/  FMUL.FTZ R63, R64, R47 ;  /* 0x0000002f403f7220 */ /* 0x000fe20000410000 */
[----:B------:R-:W-:Y:S02]  /*10320*/  HADD2.F32 R60, -RZ, R60.H1_H1 ;  /* 0x3000003cff3c7230 */ /* 0x000fe40000004100 */
[----:B------:R-:W-:Y:S01]  /*10330*/  FMUL.FTZ R67, R66, R61 ;  /* 0x0000003d42437220 */ /* 0x000fe20000410000 */
[----:B------:R-:W-:Y:S02]  /*10340*/  HADD2.F32 R62, -RZ, R62.H1_H1 ;  /* 0x3000003eff3e7230 */ /* 0x000fe40000004100 */
[----:B------:R-:W-:Y:S01]  /*10350*/  FMUL.FTZ R64, R64, R35 ;  /* 0x0000002340407220 */ /* 0x000fe20000410000 */
[----:B------:R-:W-:Y:S01]  /*10360*/  FMUL.FTZ R66, R66, R33 ;  /* 0x0000002142427220 */ /* 0x000fe20000410000 */
[C---:B------:R-:W-:Y:S01]  /*10370*/  FFMA.FTZ R45, R46.reuse, R97, -R101 ;  /* 0x000000612e2d7223 */ /* 0x040fe20000010865 */
[----:B------:R-:W-:Y:S01]  /*10380*/  FFMA.FTZ R46, R46, R99, R103 ;  /* 0x000000632e2e7223 */ /* 0x000fe20000010067 */
[----:B------:R-:W-:Y:S01]  /*10390*/  FFMA.FTZ R63, R60, R35, -R63 ;  /* 0x000000233c3f7223 */ /* 0x000fe2000001083f */
[----:B------:R-:W-:Y:S01]  /*103a0*/  FFMA.FTZ R67, R62, R33, -R67 ;  /* 0x000000213e437223 */ /* 0x000fe20000010843 */
        /* <DEDUP_REMOVED lines=8> */
[----:B------:R-:W-:Y:S01]  /*10430*/  F2FP.F16.F32.PACK_AB R44, R44, R65 ;  /* 0x000000412c2c723e */ /* 0x000fe200000000ff */
[----:B------:R0:W-:Y:S01]  /*10440*/  STS.128 [R88+0x12400], R32 ;  /* 0x0124002058007388 */ /* 0x0001e20000000c00 */
[----:B------:R-:W-:-:S05]  /*10450*/  F2FP.F16.F32.PACK_AB R46, R61, R102 ;  /* 0x000000663d2e723e */ /* 0x000fca00000000ff */
[----:B------:R0:W-:Y:S02]  /*10460*/  STS.128 [R89+0x12400], R44 ;  /* 0x0124002c59007388 */ /* 0x0001e40000000c00 */
.L_x_1753:
[----:B------:R-:W-:Y:S05]  /*10470*/  BSYNC B2 ;  /* 0x0000000000027941 */ /* 0x000fea0003800000 */
.L_x_1752:
[----:B------:R-:W-:Y:S04]  /*10480*/  BSSY B2, `(.L_x_1754) ;  /* 0x0000061000027945 */ /* 0x000fe80003800000 */
[----:B------:R-:W-:Y:S05]  /*10490*/  @P1 BRA `(.L_x_1755) ;  /* 0x00000004007c1947 */ /* 0x000fea0003800000 */
[----:B------:R-:W2:Y:S01]  /*104a0*/  LDL R96, [R1+0x78] ;  /* 0x0000780001607983 */ /* 0x000ea20000100800 */
[----:B0-----:R-:W-:Y:S01]  /*104b0*/  LEA.HI R32, R75, R201, RZ, 0x1d ;  /* 0x000000c94b207211 */ /* 0x001fe200078fe8ff */
[----:B------:R-:W-:Y:S01]  /*104c0*/  HADD2.F32 R62, -RZ, R86.H1_H1 ;  /* 0x30000056ff3e7230 */ /* 0x000fe20000004100 */
[--C-:B------:R-:W-:Y:S01]  /*104d0*/  SHF.R.U64 R92, R40, 0x10, R41.reuse ;  /* 0x00000010285c7819 */ /* 0x100fe20000001229 */
[----:B------:R-:W-:Y:S01]  /*104e0*/  HADD2.F32 R64, -RZ, R84.H1_H1 ;  /* 0x30000054ff407230 */ /* 0x000fe20000004100 */
[----:B------:R-:W-:Y:S01]  /*104f0*/  SHF.R.S32.HI R33, RZ, 0x1f, R32 ;  /* 0x0000001fff217819 */ /* 0x000fe20000011420 */
[----:B------:R-:W-:Y:S01]  /*10500*/  IMAD.SHL.U32 R34, R32, 0x8, RZ ;  /* 0x0000000820227824 */ /* 0x000fe200078e00ff */
[----:B------:R-:W-:Y:S02]  /*10510*/  SHF.R.U32.HI R66, RZ, 0x10, R41 ;  /* 0x00000010ff427819 */ /* 0x000fe40000011629 */
[----:B------:R-:W-:Y:S02]  /*10520*/  LEA.HI R32, R33, R32, RZ, 0x3 ;  /* 0x0000002021207211 */ /* 0x000fe400078f18ff */
[----:B------:R-:W-:Y:S01]  /*10530*/  LOP3.LUT R33, R227, 0x38, R34, 0xf8, !PT ;  /* 0x00000038e3217812 */ /* 0x000fe200078ef822 */
[----:B------:R-:W-:Y:S01]  /*10540*/  HADD2.F32 R66, -RZ, R66.H0_H0 ;  /* 0x20000042ff427230 */ /* 0x000fe20000004100 */
[----:B------:R-:W-:-:S02]  /*10550*/  SHF.L.U32 R32, R32, 0xa, RZ ;  /* 0x0000000a20207819 */ /* 0x000fc400000006ff */
[----:B------:R-:W-:Y:S02]  /*10560*/  LOP3.LUT R45, R33, R228, RZ, 0x3c, !PT ;  /* 0x000000e4212d7212 */ /* 0x000fe400078e3cff */
[----:B------:R-:W-:Y:S02]  /*10570*/  LOP3.LUT R44, R32, 0x7fffe000, RZ, 0xc0, !PT ;  /* 0x7fffe000202c7812 */ /* 0x000fe400078ec0ff */
[----:B------:R-:W-:Y:S02]  /*10580*/  SHF.R.U64 R95, R28, 0x10, R29 ;  /* 0x000000101c5f7819 */ /* 0x000fe4000000121d */
[----:B------:R-:W-:Y:S02]  /*10590*/  IADD3 R45, R45, R44, R229 ;  /* 0x0000002c2d2d7210 */ /* 0x000fe40007ffe0e5 */
[----:B------:R-:W-:Y:S02]  /*105a0*/  SHF.R.U32.HI R61, RZ, 0x10, R29 ;  /* 0x00000010ff3d7819 */ /* 0x000fe4000001161d */
[--C-:B------:R-:W-:Y:S01]  /*105b0*/  SHF.R.U64 R91, R42, 0x10, R43.reuse ;  /* 0x000000102a5b7819 */ /* 0x100fe2000000122b */
[----:B------:R-:W-:Y:S01]  /*105c0*/  IMAD R60, R45, 0x2, R2 ;  /* 0x000000022d3c7824 */ /* 0x000fe200078e0202 */
[----:B------:R-:W-:-:S02]  /*105d0*/  SHF.R.U32.HI R89, RZ, 0x10, R43 ;  /* 0x00000010ff597819 */ /* 0x000fc4000001162b */
[--C-:B------:R-:W-:Y:S02]  /*105e0*/  SHF.R.U32.HI R93, RZ, 0x10, R31.reuse ;  /* 0x00000010ff5d7819 */ /* 0x100fe4000001161f */
[----:B------:R-:W0:Y:S01]  /*105f0*/  LDS.128 R44, [R60+0x12400] ;  /* 0x012400003c2c7984 */ /* 0x000e220000000c00 */
[----:B------:R-:W-:Y:S01]  /*10600*/  SHF.R.U64 R94, R30, 0x10, R31 ;  /* 0x000000101e5e7819 */ /* 0x000fe2000000121f */
[--C-:B0-----:R-:W-:Y:S02]  /*10610*/  HADD2.F32 R41, -RZ, R45.reuse.H0_H0 ;  /* 0x2000002dff297230 */ /* 0x101fe40000004100 */
[----:B------:R-:W-:Y:S02]  /*10620*/  HADD2.F32 R40, -RZ, R44.H0_H0 ;  /* 0x2000002cff287230 */ /* 0x000fe40000004100 */
[----:B------:R-:W-:Y:S02]  /*10630*/  HADD2.F32 R45, -RZ, R45.H1_H1 ;  /* 0x3000002dff2d7230 */ /* 0x000fe40000004100 */
[C---:B------:R-:W-:Y:S01]  /*10640*/  FMUL.FTZ R88, R41.reuse, R64 ;  /* 0x0000004029587220 */ /* 0x040fe20000410000 */
[----:B------:R-:W-:Y:S01]  /*10650*/  FMUL.FTZ R90, R41, R62 ;  /* 0x0000003e295a7220 */ /* 0x000fe20000410000 */
[----:B------:R-:W-:-:S02]  /*10660*/  HADD2.F32 R41, -RZ, R84.H0_H0 ;  /* 0x20000054ff297230 */ /* 0x000fc40000004100 */
[----:B------:R-:W-:Y:S01]  /*10670*/  FMUL.FTZ R84, R45, R66 ;  /* 0x000000422d547220 */ /* 0x000fe20000410000 */
[----:B------:R-:W-:Y:S02]  /*10680*/  HADD2.F32 R42, -RZ, R46.H0_H0 ;  /* 0x2000002eff2a7230 */ /* 0x000fe40000004100 */
[--C-:B------:R-:W-:Y:S02]  /*10690*/  HADD2.F32 R43, -RZ, R47.reuse.H0_H0 ;  /* 0x2000002fff2b7230 */ /* 0x100fe40000004100 */
[----:B------:R-:W-:Y:S02]  /*106a0*/  HADD2.F32 R47, -RZ, R47.H1_H1 ;  /* 0x3000002fff2f7230 */ /* 0x000fe40000004100 */
[----:B------:R-:W-:Y:S02]  /*106b0*/  HADD2.F32 R44, -RZ, R44.H1_H1 ;  /* 0x3000002cff2c7230 */ /* 0x000fe40000004100 */
[----:B------:R-:W-:Y:S01]  /*106c0*/  HADD2.F32 R46, -RZ, R46.H1_H1 ;  /* 0x3000002eff2e7230 */ /* 0x000fe20000004100 */
[----:B--2---:R-:W0:Y:S02]  /*106d0*/  LDS.128 R32, [R96] ;  /* 0x0000000060207984 */ /* 0x004e240000000c00 */
[----:B0-----:R-:W-:-:S02]  /*106e0*/  HADD2.F32 R29, -RZ, R33.H0_H0 ;  /* 0x20000021ff1d7230 */ /* 0x001fc40000004100 */
[----:B------:R-:W-:Y:S02]  /*106f0*/  HADD2.F32 R28, -RZ, R32.H0_H0 ;  /* 0x20000020ff1c7230 */ /* 0x000fe40000004100 */
[----:B------:R-:W-:Y:S02]  /*10700*/  HADD2.F32 R33, -RZ, R33.H1_H1 ;  /* 0x30000021ff217230 */ /* 0x000fe40000004100 */
[C---:B------:R-:W-:Y:S01]  /*10710*/  FFMA.FTZ R88, R29.reuse, R62, -R88 ;  /* 0x0000003e1d587223 */ /* 0x040fe20000010858 */
[----:B------:R-:W-:Y:S01]  /*10720*/  FFMA.FTZ R90, R29, R64, R90 ;  /* 0x000000401d5a7223 */ /* 0x000fe2000001005a */
[----:B------:R-:W-:Y:S02]  /*10730*/  HADD2.F32 R29, -RZ, R86.H0_H0 ;  /* 0x20000056ff1d7230 */ /* 0x000fe40000004100 */
[----:B------:R-:W-:Y:S02]  /*10740*/  HADD2.F32 R62, -RZ, R61.H0_H0 ;  /* 0x2000003dff3e7230 */ /* 0x000fe40000004100 */
[----:B------:R-:W-:Y:S01]  /*10750*/  FMUL.FTZ R61, R40, R41 ;  /* 0x00000029283d7220 */ /* 0x000fe20000410000 */
[----:B------:R-:W-:-:S02]  /*10760*/  HADD2.F32 R30, -RZ, R34.H0_H0 ;  /* 0x20000022ff1e7230 */ /* 0x000fc40000004100 */
[-C--:B------:R-:W-:Y:S01]  /*10770*/  FMUL.FTZ R40, R40, R29.reuse ;  /* 0x0000001d28287220 */ /* 0x080fe20000410000 */
[----:B------:R-:W-:Y:S02]  /*10780*/  HADD2.F32 R31, -RZ, R35.H0_H0 ;  /* 0x20000023ff1f7230 */ /* 0x000fe40000004100 */
[-C--:B------:R-:W-:Y:S01]  /*10790*/  FMUL.FTZ R64, R45, R62.reuse ;  /* 0x0000003e2d407220 */ /* 0x080fe20000410000 */
[C---:B------:R-:W-:Y:S01]  /*107a0*/  FFMA.FTZ R61, R28.reuse, R29, -R61 ;  /* 0x0000001d1c3d7223 */ /* 0x040fe2000001083d */
[C---:B------:R-:W-:Y:S01]  /*107b0*/  FFMA.FTZ R65, R33.reuse, R62, -R84 ;  /* 0x0000003e21417223 */ /* 0x040fe20000010854 */
[----:B------:R-:W-:Y:S02]  /*107c0*/  HADD2.F32 R45, -RZ, R85.H0_H0 ;  /* 0x20000055ff2d7230 */ /* 0x000fe40000004100 */
[----:B------:R-:W-:Y:S01]  /*107d0*/  FFMA.FTZ R63, R28, R41, R40 ;  /* 0x000000291c3f7223 */ /* 0x000fe20000010028 */
[----:B------:R-:W-:Y:S02]  /*107e0*/  HADD2.F32 R29, -RZ, R87.H0_H0 ;  /* 0x20000057ff1d7230 */ /* 0x000fe40000004100 */
[----:B------:R-:W-:Y:S01]  /*107f0*/  FFMA.FTZ R67, R33, R66, R64 ;  /* 0x0000004221437223 */ /* 0x000fe20000010040 */
[----:B------:R-:W-:-:S02]  /*10800*/  HADD2.F32 R62, -RZ, R85.H1_H1 ;  /* 0x30000055ff3e7230 */ /* 0x000fc40000004100 */
[C---:B------:R-:W-:Y:S01]  /*10810*/  FMUL.FTZ R33, R42.reuse, R45 ;  /* 0x0000002d2a217220 */ /* 0x040fe20000410000 */
[----:B------:R-:W-:Y:S02]  /*10820*/  HADD2.F32 R28, -RZ, R87.H1_H1 ;  /* 0x30000057ff1c7230 */ /* 0x000fe40000004100 */
[----:B------:R-:W-:Y:S01]  /*10830*/  FMUL.FTZ R41, R42, R29 ;  /* 0x0000001d2a297220 */ /* 0x000fe20000410000 */
[----:B------:R-:W-:Y:S02]  /*10840*/  HADD2.F32 R42, -RZ, R89.H0_H0 ;  /* 0x20000059ff2a7230 */ /* 0x000fe40000004100 */
[C---:B------:R-:W-:Y:S01]  /*10850*/  FMUL.FTZ R66, R43.reuse, R62 ;  /* 0x0000003e2b427220 */ /* 0x040fe20000410000 */
[----:B------:R-:W-:Y:S02]  /*10860*/  HADD2.F32 R40, -RZ, R93.H0_H0 ;  /* 0x2000005dff287230 */ /* 0x000fe40000004100 */
[----:B------:R-:W-:Y:S01]  /*10870*/  FMUL.FTZ R43, R43, R28 ;  /* 0x0000001c2b2b7220 */ /* 0x000fe20000410000 */
[----:B------:R-:W-:-:S02]  /*10880*/  HADD2.F32 R35, -RZ, R35.H1_H1 ;  /* 0x30000023ff237230 */ /* 0x000fc40000004100 */
[C---:B------:R-:W-:Y:S01]  /*10890*/  FFMA.FTZ R64, R30.reuse, R29, -R33 ;  /* 0x0000001d1e407223 */ /* 0x040fe20000010821 */
[----:B------:R-:W-:Y:S01]  /*108a0*/  FFMA.FTZ R45, R30, R45, R41 ;  /* 0x0000002d1e2d7223 */ /* 0x000fe20000010029 */
[----:B------:R-:W-:Y:S01]  /*108b0*/  FFMA.FTZ R66, R31, R28, -R66 ;  /* 0x0000001c1f427223 */ /* 0x000fe20000010842 */
[----:B------:R-:W-:Y:S01]  /*108c0*/  FMUL.FTZ R30, R47, R42 ;  /* 0x0000002a2f1e7220 */ /* 0x000fe20000410000 */
[----:B------:R-:W-:Y:S01]  /*108d0*/  FFMA.FTZ R62, R31, R62, R43 ;  /* 0x0000003e1f3e7223 */ /* 0x000fe2000001002b */
[-C--:B------:R-:W-:Y:S01]  /*108e0*/  FMUL.FTZ R28, R47, R40.reuse ;  /* 0x000000282f1c7220 */ /* 0x080fe20000410000 */
[----:B------:R-:W-:Y:S02]  /*108f0*/  HADD2.F32 R33, -RZ, R92.H0_H0 ;  /* 0x2000005cff217230 */ /* 0x000fe40000004100 */
[C---:B------:R-:W-:Y:S01]  /*10900*/  FFMA.FTZ R47, R35.reuse, R40, -R30 ;  /* 0x00000028232f7223 */ /* 0x040fe2000001081e */
[----:B------:R-:W-:Y:S02]  /*10910*/  HADD2.F32 R41, -RZ, R91.H0_H0 ;  /* 0x2000005bff297230 */ /* 0x000fe40000004100 */
[----:B------:R-:W-:Y:S01]  /*10920*/  FFMA.FTZ R85, R35, R42, R28 ;  /* 0x0000002a23557223 */ /* 0x000fe2000001001c */
[----:B------:R-:W-:-:S02]  /*10930*/  HADD2.F32 R29, -RZ, R95.H0_H0 ;  /* 0x2000005fff1d7230 */ /* 0x000fc40000004100 */
[----:B------:R-:W-:Y:S01]  /*10940*/  FMUL.FTZ R35, R44, R33 ;  /* 0x000000212c237220 */ /* 0x000fe20000410000 */
[----:B------:R-:W-:Y:S02]  /*10950*/  HADD2.F32 R31, -RZ, R94.H0_H0 ;  /* 0x2000005eff1f7230 */ /* 0x000fe40000004100 */
[----:B------:R-:W-:Y:S01]  /*10960*/  FMUL.FTZ R43, R46, R41 ;  /* 0x000000292e2b7220 */ /* 0x000fe20000410000 */
[----:B------:R-:W-:Y:S02]  /*10970*/  HADD2.F32 R32, -RZ, R32.H1_H1 ;  /* 0x30000020ff207230 */ /* 0x000fe40000004100 */
[----:B------:R-:W-:Y:S01]  /*10980*/  FMUL.FTZ R44, R44, R29 ;  /* 0x0000001d2c2c7220 */ /* 0x000fe20000410000 */
[----:B------:R-:W-:Y:S02]  /*10990*/  HADD2.F32 R34, -RZ, R34.H1_H1 ;  /* 0x30000022ff227230 */ /* 0x000fe40000004100 */
        /* <DEDUP_REMOVED lines=15> */
.L_x_1755:
[----:B------:R-:W-:Y:S05]  /*10a90*/  BSYNC B2 ;  /* 0x0000000000027941 */ /* 0x000fea0003800000 */
.L_x_1754:
[----:B------:R-:W-:Y:S05]  /*10aa0*/  @P2 BRA `(.L_x_1751) ;  /* 0x00000004007c2947 */ /* 0x000fea0003800000 */
[----:B------:R-:W2:Y:S01]  /*10ab0*/  LDL R66, [R1+0x70] ;  /* 0x0000700001427983 */ /* 0x000ea20000100800 */
[----:B------:R-:W-:Y:S01]  /*10ac0*/  LEA.HI R75, R75, R202, RZ, 0x1d ;  /* 0x000000ca4b4b7211 */ /* 0x000fe200078fe8ff */
[----:B------:R-:W-:Y:S01]  /*10ad0*/  HADD2.F32 R41, -RZ, R78.H1_H1 ;  /* 0x3000004eff297230 */ /* 0x000fe20000004100 */
[----:B------:R-:W-:Y:S01]  /*10ae0*/  SHF.R.U64 R63, R36, 0x10, R37 ;  /* 0x00000010243f7819 */ /* 0x000fe20000001225 */
[--C-:B------:R-:W-:Y:S01]  /*10af0*/  HADD2.F32 R42, -RZ, R76.reuse.H1_H1 ;  /* 0x3000004cff2a7230 */ /* 0x100fe20000004100 */
[----:B-1----:R-:W-:Y:S01]  /*10b00*/  SHF.R.S32.HI R30, RZ, 0x1f, R75 ;  /* 0x0000001fff1e7819 */ /* 0x002fe2000001144b */
[----:B------:R-:W-:Y:S01]  /*10b10*/  IMAD.SHL.U32 R28, R75, 0x8, RZ ;  /* 0x000000084b1c7824 */ /* 0x000fe200078e00ff */
[----:B------:R-:W-:Y:S01]  /*10b20*/  SHF.R.U32.HI R43, RZ, 0x10, R25 ;  /* 0x00000010ff2b7819 */ /* 0x000fe20000011619 */
[----:B------:R-:W-:Y:S01]  /*10b30*/  HADD2.F32 R76, -RZ, R76.H0_H0 ;  /* 0x2000004cff4c7230 */ /* 0x000fe20000004100 */
[----:B------:R-:W-:Y:S01]  /*10b40*/  LEA.HI R30, R30, R75, RZ, 0x3 ;  /* 0x0000004b1e1e7211 */ /* 0x000fe200078f18ff */
[----:B------:R-:W-:Y:S01]  /*10b50*/  HADD2.F32 R78, -RZ, R78.H0_H0 ;  /* 0x2000004eff4e7230 */ /* 0x000fe20000004100 */
[----:B------:R-:W-:-:S02]  /*10b60*/  LOP3.LUT R29, R227, 0x38, R28, 0xf8, !PT ;  /* 0x00000038e31d7812 */ /* 0x000fc400078ef81c */
[----:B0-----:R-:W-:Y:S01]  /*10b70*/  SHF.R.U32.HI R44, RZ, 0x10, R37 ;  /* 0x00000010ff2c7819 */ /* 0x001fe20000011625 */
[----:B------:R-:W-:Y:S01]  /*10b80*/  IMAD.SHL.U32 R30, R30, 0x400, RZ ;  /* 0x000004001e1e7824 */ /* 0x000fe200078e00ff */
[----:B------:R-:W-:Y:S02]  /*10b90*/  LOP3.LUT R33, R29, R228, RZ, 0x3c, !PT ;  /* 0x000000e41d217212 */ /* 0x000fe400078e3cff */
[----:B------:R-:W-:Y:S01]  /*10ba0*/  SHF.R.U64 R65, R24, 0x10, R25 ;  /* 0x0000001018417819 */ /* 0x000fe20000001219 */
[----:B------:R-:W-:Y:S01]  /*10bb0*/  HADD2.F32 R44, -RZ, R44.H0_H0 ;  /* 0x2000002cff2c7230 */ /* 0x000fe20000004100 */
[----:B------:R-:W-:Y:S02]  /*10bc0*/  LOP3.LUT R32, R30, 0x7fffe000, RZ, 0xc0, !PT ;  /* 0x7fffe0001e207812 */ /* 0x000fe400078ec0ff */
[----:B------:R-:W-:Y:S02]  /*10bd0*/  SHF.R.U64 R61, R38, 0x10, R39 ;  /* 0x00000010263d7819 */ /* 0x000fe40000001227 */
[----:B------:R-:W-:-:S02]  /*10be0*/  IADD3 R33, R33, R32, R229 ;  /* 0x0000002021217210 */ /* 0x000fc40007ffe0e5 */
[----:B------:R-:W-:Y:S02]  /*10bf0*/  SHF.R.U64 R64, R26, 0x10, R27 ;  /* 0x000000101a407819 */ /* 0x000fe4000000121b */
[----:B------:R-:W-:Y:S01]  /*10c00*/  SHF.R.U32.HI R45, RZ, 0x10, R39 ;  /* 0x00000010ff2d7819 */ /* 0x000fe20000011627 */
[----:B------:R-:W-:Y:S01]  /*10c10*/  IMAD R40, R33, 0x2, R2 ;  /* 0x0000000221287824 */ /* 0x000fe200078e0202 */
[----:B------:R-:W-:-:S04]  /*10c20*/  SHF.R.U32.HI R47, RZ, 0x10, R27 ;  /* 0x00000010ff2f7819 */ /* 0x000fc8000001161b */
[----:B------:R-:W0:Y:S02]  /*10c30*/  LDS.128 R32, [R40+0x12400] ;  /* 0x0124000028207984 */ /* 0x000e240000000c00 */
[--C-:B0-----:R-:W-:Y:S02]  /*10c40*/  HADD2.F32 R36, -RZ, R33.reuse.H0_H0 ;  /* 0x20000021ff247230 */ /* 0x101fe40000004100 */
[----:B------:R-:W-:Y:S02]  /*10c50*/  HADD2.F32 R37, -RZ, R33.H1_H1 ;  /* 0x30000021ff257230 */ /* 0x000fe40000004100 */
[----:B------:R-:W-:Y:S02]  /*10c60*/  HADD2.F32 R33, -RZ, R32.H0_H0 ;  /* 0x20000020ff217230 */ /* 0x000fe40000004100 */
        /* <DEDUP_REMOVED lines=15> */
[----:B------:R-:W-:Y:S01]  /*10d60*/  FMUL.FTZ R25, R33, R76 ;  /* 0x0000004c21197220 */ /* 0x000fe20000410000 */
[----:B------:R-:W-:Y:S01]  /*10d70*/  FMUL.FTZ R42, R37, R36 ;  /* 0x00000024252a7220 */ /* 0x000fe20000410000 */
[----:B------:R-:W-:Y:S02]  /*10d80*/  HADD2.F32 R37, -RZ, R77.H0_H0 ;  /* 0x2000004dff257230 */ /* 0x000fe40000004100 */
[-C--:B------:R-:W-:Y:S01]  /*10d90*/  FMUL.FTZ R33, R33, R78.reuse ;  /* 0x0000004e21217220 */ /* 0x080fe20000410000 */
[----:B------:R-:W-:Y:S01]  /*10da0*/  FFMA.FTZ R78, R24, R78, -R25 ;  /* 0x0000004e184e7223 */ /* 0x000fe20000010819 */
[----:B------:R-:W-:Y:S01]  /*10db0*/  FFMA.FTZ R43, R29, R44, R42 ;  /* 0x0000002c1d2b7223 */ /* 0x000fe2000001002a */
[----:B------:R-:W-:-:S02]  /*10dc0*/  HADD2.F32 R25, -RZ, R79.H0_H0 ;  /* 0x2000004fff197230 */ /* 0x000fc40000004100 */
[----:B------:R-:W-:Y:S01]  /*10dd0*/  FFMA.FTZ R41, R29, R36, -R62 ;  /* 0x000000241d297223 */ /* 0x000fe2000001083e */
[----:B------:R-:W-:Y:S02]  /*10de0*/  HADD2.F32 R26, -RZ, R30.H0_H0 ;  /* 0x2000001eff1a7230 */ /* 0x000fe40000004100 */
[----:B------:R-:W-:Y:S01]  /*10df0*/  FFMA.FTZ R76, R24, R76, R33 ;  /* 0x0000004c184c7223 */ /* 0x000fe20000010021 */
[----:B------:R-:W-:Y:S02]  /*10e00*/  HADD2.F32 R42, -RZ, R77.H1_H1 ;  /* 0x3000004dff2a7230 */ /* 0x000fe40000004100 */
[C---:B------:R-:W-:Y:S01]  /*10e10*/  FMUL.FTZ R29, R38.reuse, R37 ;  /* 0x00000025261d7220 */ /* 0x040fe20000410000 */
[----:B------:R-:W-:Y:S02]  /*10e20*/  HADD2.F32 R24, -RZ, R79.H1_H1 ;  /* 0x3000004fff187230 */ /* 0x000fe40000004100 */
[----:B------:R-:W-:Y:S01]  /*10e30*/  FMUL.FTZ R33, R38, R25 ;  /* 0x0000001926217220 */ /* 0x000fe20000410000 */
[----:B------:R-:W-:-:S02]  /*10e40*/  HADD2.F32 R27, -RZ, R31.H0_H0 ;  /* 0x2000001fff1b7230 */ /* 0x000fc40000004100 */
[C---:B------:R-:W-:Y:S01]  /*10e50*/  FFMA.FTZ R44, R26.reuse, R25, -R29 ;  /* 0x000000191a2c7223 */ /* 0x040fe2000001081d */
[----:B------:R-:W-:Y:S02]  /*10e60*/  HADD2.F32 R38, -RZ, R45.H0_H0 ;  /* 0x2000002dff267230 */ /* 0x000fe40000004100 */
[C---:B------:R-:W-:Y:S01]  /*10e70*/  FMUL.FTZ R62, R39.reuse, R42 ;  /* 0x0000002a273e7220 */ /* 0x040fe20000410000 */
[----:B------:R-:W-:Y:S02]  /*10e80*/  HADD2.F32 R36, -RZ, R47.H0_H0 ;  /* 0x2000002fff247230 */ /* 0x000fe40000004100 */
[-C--:B------:R-:W-:Y:S01]  /*10e90*/  FMUL.FTZ R25, R39, R24.reuse ;  /* 0x0000001827197220 */ /* 0x080fe20000410000 */
[----:B------:R-:W-:Y:S02]  /*10ea0*/  HADD2.F32 R31, -RZ, R31.H1_H1 ;  /* 0x3000001fff1f7230 */ /* 0x000fe40000004100 */
[----:B------:R-:W-:Y:S01]  /*10eb0*/  FFMA.FTZ R39, R26, R37, R33 ;  /* 0x000000251a277223 */ /* 0x000fe20000010021 */
[----:B------:R-:W-:Y:S01]  /*10ec0*/  FFMA.FTZ R62, R27, R24, -R62 ;  /* 0x000000181b3e7223 */ /* 0x000fe2000001083e */
[----:B------:R-:W-:Y:S01]  /*10ed0*/  FMUL.FTZ R26, R35, R38 ;  /* 0x00000026231a7220 */ /* 0x000fe20000410000 */
[----:B------:R-:W-:Y:S01]  /*10ee0*/  FFMA.FTZ R42, R27, R42, R25 ;  /* 0x0000002a1b2a7223 */ /* 0x000fe20000010019 */
[----:B------:R-:W-:Y:S01]  /*10ef0*/  FMUL.FTZ R24, R35, R36 ;  /* 0x0000002423187220 */ /* 0x000fe20000410000 */
[----:B------:R-:W-:-:S02]  /*10f00*/  HADD2.F32 R29, -RZ, R63.H0_H0 ;  /* 0x2000003fff1d7230 */ /* 0x000fc40000004100 */
[C---:B------:R-:W-:Y:S01]  /*10f10*/  FFMA.FTZ R47, R31.reuse, R36, -R26 ;  /* 0x000000241f2f7223 */ /* 0x040fe2000001081a */
[----:B------:R-:W-:Y:S02]  /*10f20*/  HADD2.F32 R33, -RZ, R61.H0_H0 ;  /* 0x2000003dff217230 */ /* 0x000fe40000004100 */
[----:B------:R-:W-:Y:S01]  /*10f30*/  FFMA.FTZ R61, R31, R38, R24 ;  /* 0x000000261f3d7223 */ /* 0x000fe20000010018 */
[----:B------:R-:W-:Y:S02]  /*10f40*/  HADD2.F32 R25, -RZ, R65.H0_H0 ;  /* 0x20000041ff197230 */ /* 0x000fe40000004100 */
[----:B------:R-:W-:Y:S01]  /*10f50*/  FMUL.FTZ R31, R32, R29 ;  /* 0x0000001d201f7220 */ /* 0x000fe20000410000 */
[----:B------:R-:W-:Y:S02]  /*10f60*/  HADD2.F32 R27, -RZ, R64.H0_H0 ;  /* 0x20000040ff1b7230 */ /* 0x000fe40000004100 */
[----:B------:R-:W-:Y:S01]  /*10f70*/  FMUL.FTZ R45, R34, R33 ;  /* 0x00000021222d7220 */ /* 0x000fe20000410000 */
[----:B------:R-:W-:-:S02]  /*10f80*/  HADD2.F32 R28, -RZ, R28.H1_H1 ;  /* 0x3000001cff1c7230 */ /* 0x000fc40000004100 */
[----:B------:R-:W-:Y:S01]  /*10f90*/  FMUL.FTZ R32, R32, R25 ;  /* 0x0000001920207220 */ /* 0x000fe20000410000 */
[----:B------:R-:W-:Y:S02]  /*10fa0*/  HADD2.F32 R30, -RZ, R30.H1_H1 ;  /* 0x3000001eff1e7230 */ /* 0x000fe40000004100 */
[----:B------:R-:W-:Y:S01]  /*10fb0*/  FMUL.FTZ R34, R34, R27 ;  /* 0x0000001b22227220 */ /* 0x000fe20000410000 */
        /* <DEDUP_REMOVED lines=14> */
.L_x_1751:
[----:B------:R-:W-:Y:S05]  /*110a0*/  BSYNC B1 ;  /* 0x0000000000017941 */ /* 0x000fea0003800000 */
.L_x_1750:
[----:B--2---:R-:W-:-:S04]  /*110b0*/  IADD3 R24, R218, 0x40, RZ ;  /* 0x00000040da187810 */ /* 0x004fc80007ffe0ff */
[----:B------:R-:W-:-:S13]  /*110c0*/  ISETP.GE.AND P0, PT, R24, R69, PT ;  /* 0x000000451800720c */ /* 0x000fda0003f06270 */
[----:B------:R-:W-:Y:S05]  /*110d0*/  @P0 BRA `(.L_x_1731) ;  /* 0x0000001000ac0947 */ /* 0x000fea0003800000 */
[----:B------:R2:W5:Y:S01]  /*110e0*/  LDL R61, [R1+0x34] ;  /* 0x00003400013d7983 */ /* 0x0005620000100800 */
[----:B01----:R-:W0:Y:S01]  /*110f0*/  LDC R33, c[0x0][0x3f4] ;  /* 0x0000fd00ff217b82 */ /* 0x003e220000000800 */
[----:B------:R-:W-:Y:S01]  /*11100*/  BSSY B1, `(.L_x_1756) ;  /* 0x0000066000017945 */ /* 0x000fe20003800000 */
[----:B------:R-:W-:Y:S02]  /*11110*/  SHF.R.U32.HI R62, RZ, 0x3, R225 ;  /* 0x00000003ff3e7819 */ /* 0x000fe400000116e1 */
[-C--:B0-----:R-:W-:Y:S02]  /*11120*/  ISETP.GE.AND P0, PT, R16, R33.reuse, PT ;  /* 0x000000211000720c */ /* 0x081fe40003f06270 */
[-C--:B------:R-:W-:Y:S02]  /*11130*/  ISETP.GE.AND P1, PT, R197, R33.reuse, PT ;  /* 0x00000021c500720c */ /* 0x080fe40003f26270 */
[----:B------:R-:W-:-:S09]  /*11140*/  ISETP.GE.AND P2, PT, R196, R33, PT ;  /* 0x00000021c400720c */ /* 0x000fd20003f46270 */
[----:B--2---:R-:W-:Y:S05]  /*11150*/  @P0 BRA `(.L_x_1757) ;  /* 0x0000000400800947 */ /* 0x004fea0003800000 */
[----:B------:R-:W2:Y:S04]  /*11160*/  LDL R24, [R1+0x5c] ;  /* 0x00005c0001187983 */ /* 0x000ea80000100800 */
[----:B------:R-:W3:Y:S01]  /*11170*/  LDL R63, [R1+0x74] ;  /* 0x00007400013f7983 */ /* 0x000ee20000100800 */
[----:B------:R-:W-:Y:S01]  /*11180*/  HADD2.F32 R38, -RZ, R82.H1_H1 ;  /* 0x30000052ff267230 */ /* 0x000fe20000004100 */
[----:B------:R-:W-:Y:S01]  /*11190*/  SHF.R.U32.HI R41, RZ, 0x10, R49 ;  /* 0x00000010ff297819 */ /* 0x000fe20000011631 */
[--C-:B------:R-:W-:Y:S01]  /*111a0*/  HADD2.F32 R39, -RZ, R80.reuse.H1_H1 ;  /* 0x30000050ff277230 */ /* 0x100fe20000004100 */
[----:B------:R-:W-:Y:S01]  /*111b0*/  SHF.R.U32.HI R40, RZ, 0x10, R5 ;  /* 0x00000010ff287819 */ /* 0x000fe20000011605 */
[----:B------:R-:W-:Y:S01]  /*111c0*/  HADD2.F32 R80, -RZ, R80.H0_H0 ;  /* 0x20000050ff507230 */ /* 0x000fe20000004100 */
[----:B------:R-:W-:Y:S01]  /*111d0*/  SHF.R.U64 R60, R48, 0x10, R49 ;  /* 0x00000010303c7819 */ /* 0x000fe20000001231 */
[----:B------:R-:W-:Y:S01]  /*111e0*/  HADD2.F32 R82, -RZ, R82.H0_H0 ;  /* 0x20000052ff527230 */ /* 0x000fe20000004100 */
[----:B------:R-:W-:Y:S01]  /*111f0*/  SHF.R.U64 R48, R4, 0x10, R5 ;  /* 0x0000001004307819 */ /* 0x000fe20000001205 */
[----:B------:R-:W-:Y:S01]  /*11200*/  HADD2.F32 R40, -RZ, R40.H0_H0 ;  /* 0x20000028ff287230 */ /* 0x000fe20000004100 */
[----:B------:R-:W-:-:S02]  /*11210*/  SHF.R.U64 R49, R50, 0x10, R51 ;  /* 0x0000001032317819 */ /* 0x000fc40000001233 */
[----:B------:R-:W-:Y:S02]  /*11220*/  SHF.R.U64 R47, R6, 0x10, R7 ;  /* 0x00000010062f7819 */ /* 0x000fe40000001207 */
        /* <DEDUP_REMOVED lines=10> */
[----:B---3--:R-:W0:Y:S02]  /*112d0*/  LDS.128 R24, [R63] ;  /* 0x000000003f187984 */ /* 0x008e240000000c00 */
[----:B-----5:R-:W-:-:S05]  /*112e0*/  IADD3 R29, R28, R29, R61 ;  /* 0x0000001d1c1d7210 */ /* 0x020fca0007ffe03d */
[----:B------:R-:W-:-:S05]  /*112f0*/  IMAD R32, R29, 0x2, R2 ;  /* 0x000000021d207824 */ /* 0x000fca00078e0202 */
[----:B------:R-:W1:Y:S01]  /*11300*/  LDS.128 R28, [R32+0x12400] ;  /* 0x01240000201c7984 */ /* 0x000e620000000c00 */
[--C-:B0-----:R-:W-:Y:S02]  /*11310*/  HADD2.F32 R5, -RZ, R25.reuse.H0_H0 ;  /* 0x20000019ff057230 */ /* 0x101fe40000004100 */
[----:B------:R-:W-:Y:S02]  /*11320*/  HADD2.F32 R4, -RZ, R24.H0_H0 ;  /* 0x20000018ff047230 */ /* 0x000fe40000004100 */
[----:B------:R-:W-:Y:S02]  /*11330*/  HADD2.F32 R25, -RZ, R25.H1_H1 ;  /* 0x30000019ff197230 */ /* 0x000fe40000004100 */
[----:B------:R-:W-:Y:S02]  /*11340*/  HADD2.F32 R6, -RZ, R26.H0_H0 ;  /* 0x2000001aff067230 */ /* 0x000fe40000004100 */
[--C-:B------:R-:W-:Y:S02]  /*11350*/  HADD2.F32 R7, -RZ, R27.reuse.H0_H0 ;  /* 0x2000001bff077230 */ /* 0x100fe40000004100 */
[----:B------:R-:W-:-:S02]  /*11360*/  HADD2.F32 R27, -RZ, R27.H1_H1 ;  /* 0x3000001bff1b7230 */ /* 0x000fc40000004100 */
[--C-:B-1----:R-:W-:Y:S02]  /*11370*/  HADD2.F32 R34, -RZ, R29.reuse.H0_H0 ;  /* 0x2000001dff227230 */ /* 0x102fe40000004100 */
[----:B------:R-:W-:Y:S02]  /*11380*/  HADD2.F32 R35, -RZ, R29.H1_H1 ;  /* 0x3000001dff237230 */ /* 0x000fe40000004100 */
[----:B------:R-:W-:Y:S02]  /*11390*/  HADD2.F32 R29, -RZ, R28.H0_H0 ;  /* 0x2000001cff1d7230 */ /* 0x000fe40000004100 */
[CC--:B------:R-:W-:Y:S01]  /*113a0*/  FMUL.FTZ R42, R34.reuse, R39.reuse ;  /* 0x00000027222a7220 */ /* 0x0c0fe20000410000 */
[-C--:B------:R-:W-:Y:S01]  /*113b0*/  FMUL.FTZ R44, R34, R38.reuse ;  /* 0x00000026222c7220 */ /* 0x080fe20000410000 */
[----:B------:R-:W-:Y:S02]  /*113c0*/  HADD2.F32 R34, -RZ, R41.H0_H0 ;  /* 0x20000029ff227230 */ /* 0x000fe40000004100 */
[C---:B------:R-:W-:Y:S01]  /*113d0*/  FFMA.FTZ R42, R5.reuse, R38, -R42 ;  /* 0x00000026052a7223 */ /* 0x040fe2000001082a */
[----:B------:R-:W-:Y:S01]  /*113e0*/  FFMA.FTZ R44, R5, R39, R44 ;  /* 0x00000027052c7223 */ /* 0x000fe2000001002c */
[----:B------:R-:W-:Y:S01]  /*113f0*/  FMUL.FTZ R5, R29, R80 ;  /* 0x000000501d057220 */ /* 0x000fe20000410000 */
[C---:B------:R-:W-:Y:S01]  /*11400*/  FMUL.FTZ R38, R35.reuse, R40 ;  /* 0x0000002823267220 */ /* 0x040fe20000410000 */
[----:B------:R-:W-:Y:S01]  /*11410*/  FMUL.FTZ R46, R35, R34 ;  /* 0x00000022232e7220 */ /* 0x000fe20000410000 */
[----:B------:R-:W-:-:S02]  /*11420*/  HADD2.F32 R36, -RZ, R30.H0_H0 ;  /* 0x2000001eff247230 */ /* 0x000fc40000004100 */
[-C--:B------:R-:W-:Y:S01]  /*11430*/  FMUL.FTZ R29, R29, R82.reuse ;  /* 0x000000521d1d7220 */ /* 0x080fe20000410000 */
[----:B------:R-:W-:Y:S02]  /*11440*/  HADD2.F32 R35, -RZ, R81.H0_H0 ;  /* 0x20000051ff237230 */ /* 0x000fe40000004100 */
        /* <DEDUP_REMOVED lines=9> */
[-C--:B------:R-:W-:Y:S01]  /*114e0*/  FMUL.FTZ R29, R36, R5.reuse ;  /* 0x00000005241d7220 */ /* 0x080fe20000410000 */
[----:B------:R-:W-:Y:S02]  /*114f0*/  HADD2.F32 R31, -RZ, R31.H1_H1 ;  /* 0x3000001fff1f7230 */ /* 0x000fe40000004100 */
[----:B------:R-:W-:Y:S01]  /*11500*/  FFMA.FTZ R40, R6, R5, -R25 ;  /* 0x0000000506287223 */ /* 0x000fe20000010819 */
[----:B------:R-:W-:Y:S02]  /*11510*/  HADD2.F32 R36, -RZ, R43.H0_H0 ;  /* 0x2000002bff247230 */ /* 0x000fe40000004100 */
[----:B------:R-:W-:Y:S01]  /*11520*/  FMUL.FTZ R46, R37, R38 ;  /* 0x00000026252e7220 */ /* 0x000fe20000410000 */
[----:B------:R-:W-:-:S02]  /*11530*/  HADD2.F32 R34, -RZ, R50.H0_H0 ;  /* 0x20000032ff227230 */ /* 0x000fc40000004100 */
[-C--:B------:R-:W-:Y:S01]  /*11540*/  FMUL.FTZ R5, R37, R4.reuse ;  /* 0x0000000425057220 */ /* 0x080fe20000410000 */
[----:B------:R-:W-:Y:S01]  /*11550*/  FFMA.FTZ R37, R6, R35, R29 ;  /* 0x0000002306257223 */ /* 0x000fe2000001001d */
[----:B------:R-:W-:Y:S01]  /*11560*/  FFMA.FTZ R46, R7, R4, -R46 ;  /* 0x00000004072e7223 */ /* 0x000fe2000001082e */
[----:B------:R-:W-:Y:S02]  /*11570*/  HADD2.F32 R28, -RZ, R28.H1_H1 ;  /* 0x3000001cff1c7230 */ /* 0x000fe40000004100 */
[----:B------:R-:W-:Y:S01]  /*11580*/  FMUL.FTZ R6, R31, R36 ;  /* 0x000000241f067220 */ /* 0x000fe20000410000 */
[----:B------:R-:W-:Y:S02]  /*11590*/  HADD2.F32 R30, -RZ, R30.H1_H1 ;  /* 0x3000001eff1e7230 */ /* 0x000fe40000004100 */
        /* <DEDUP_REMOVED lines=28> */
.L_x_1757:
[----:B------:R-:W-:Y:S05]  /*11760*/  BSYNC B1 ;  /* 0x0000000000017941 */ /* 0x000fea0003800000 */
.L_x_1756:
[----:B------:R-:W-:Y:S04]  /*11770*/  BSSY B1, `(.L_x_1758) ;  /* 0x0000061000017945 */ /* 0x000fe80003800000 */
[----:B------:R-:W-:Y:S05]  /*11780*/  @P1 BRA `(.L_x_1759) ;  /* 0x00000004007c1947 */ /* 0x000fea0003800000 */
[----:B------:R-:W2:Y:S01]  /*11790*/  LDL R48, [R1+0x6c] ;  /* 0x00006c0001307983 */ /* 0x000ea20000100800 */
[----:B0-----:R-:W-:Y:S01]  /*117a0*/  LEA.HI R4, R33, R201, RZ, 0x1d ;  /* 0x000000c921047211 */ /* 0x001fe200078fe8ff */
[----:B------:R-:W-:Y:S01]  /*117b0*/  HADD2.F32 R34, -RZ, R73.H1_H1 ;  /* 0x30000049ff227230 */ /* 0x000fe20000004100 */
[----:B------:R-:W-:Y:S01]  /*117c0*/  SHF.R.U32.HI R36, RZ, 0x10, R9 ;  /* 0x00000010ff247819 */ /* 0x000fe20000011609 */
[----:B------:R-:W-:Y:S01]  /*117d0*/  HADD2.F32 R35, -RZ, R70.H1_H1 ;  /* 0x30000046ff237230 */ /* 0x000fe20000004100 */
[----:B------:R-:W-:Y:S01]  /*117e0*/  SHF.R.S32.HI R5, RZ, 0x1f, R4 ;  /* 0x0000001fff057819 */ /* 0x000fe20000011404 */
[----:B------:R-:W-:Y:S01]  /*117f0*/  IMAD.SHL.U32 R6, R4, 0x8, RZ ;  /* 0x0000000804067824 */ /* 0x000fe200078e00ff */
[----:B------:R-:W-:Y:S01]  /*11800*/  SHF.R.U64 R47, R52, 0x10, R53 ;  /* 0x00000010342f7819 */ /* 0x000fe20000001235 */
[----:B------:R-:W-:Y:S01]  /*11810*/  HADD2.F32 R36, -RZ, R36.H0_H0 ;  /* 0x20000024ff247230 */ /* 0x000fe20000004100 */
[----:B------:R-:W-:Y:S01]  /*11820*/  LEA.HI R5, R5, R4, RZ, 0x3 ;  /* 0x0000000405057211 */ /* 0x000fe200078f18ff */
[----:B------:R-:W-:Y:S01]  /*11830*/  HADD2.F32 R70, -RZ, R70.H0_H0 ;  /* 0x20000046ff467230 */ /* 0x000fe20000004100 */
[----:B------:R-:W-:-:S02]  /*11840*/  LOP3.LUT R4, R225, 0x38, R6, 0xf8, !PT ;  /* 0x00000038e1047812 */ /* 0x000fc400078ef806 */
[----:B------:R-:W-:Y:S02]  /*11850*/  SHF.L.U32 R5, R5, 0xa, RZ ;  /* 0x0000000a05057819 */ /* 0x000fe400000006ff */
[----:B------:R-:W-:Y:S02]  /*11860*/  LOP3.LUT R24, R4, R62, RZ, 0x3c, !PT ;  /* 0x0000003e04187212 */ /* 0x000fe400078e3cff */
[----:B------:R-:W-:Y:S02]  /*11870*/  LOP3.LUT R25, R5, 0x7fffe000, RZ, 0xc0, !PT ;  /* 0x7fffe00005197812 */ /* 0x000fe400078ec0ff */
[----:B------:R-:W-:Y:S02]  /*11880*/  SHF.R.U32.HI R52, RZ, 0x10, R53 ;  /* 0x00000010ff347819 */ /* 0x000fe40000011635 */
[----:B-----5:R-:W-:Y:S02]  /*11890*/  IADD3 R25, R24, R25, R61 ;  /* 0x0000001918197210 */ /* 0x020fe40007ffe03d */
[----:B------:R-:W-:-:S02]  /*118a0*/  SHF.R.U64 R45, R8, 0x10, R9 ;  /* 0x00000010082d7819 */ /* 0x000fc40000001209 */
[----:B------:R-:W-:Y:S01]  /*118b0*/  SHF.R.U64 R43, R10, 0x10, R11 ;  /* 0x000000100a2b7819 */ /* 0x000fe2000000120b */
[----:B------:R-:W-:Y:S01]  /*118c0*/  IMAD R28, R25, 0x2, R2 ;  /* 0x00000002191c7824 */ /* 0x000fe200078e0202 */
[--C-:B------:R-:W-:Y:S02]  /*118d0*/  SHF.R.U64 R46, R54, 0x10, R55.reuse ;  /* 0x00000010362e7819 */ /* 0x100fe40000001237 */
[----:B------:R-:W-:Y:S02]  /*118e0*/  SHF.R.U32.HI R54, RZ, 0x10, R55 ;  /* 0x00000010ff367819 */ /* 0x000fe40000011637 */
[----:B------:R-:W0:Y:S01]  /*118f0*/  LDS.128 R24, [R28+0x12400] ;  /* 0x012400001c187984 */ /* 0x000e220000000c00 */
[----:B------:R-:W-:Y:S01]  /*11900*/  SHF.R.U32.HI R41, RZ, 0x10, R11 ;  /* 0x00000010ff297819 */ /* 0x000fe2000001160b */
[--C-:B0-----:R-:W-:Y:S02]  /*11910*/  HADD2.F32 R29, -RZ, R25.reuse.H0_H0 ;  /* 0x20000019ff1d7230 */ /* 0x101fe40000004100 */
[----:B------:R-:W-:-:S02]  /*11920*/  HADD2.F32 R30, -RZ, R25.H1_H1 ;  /* 0x30000019ff1e7230 */ /* 0x000fc40000004100 */
[----:B------:R-:W-:Y:S02]  /*11930*/  HADD2.F32 R25, -RZ, R24.H0_H0 ;  /* 0x20000018ff197230 */ /* 0x000fe40000004100 */
[C---:B------:R-:W-:Y:S01]  /*11940*/  FMUL.FTZ R37, R29.reuse, R35 ;  /* 0x000000231d257220 */ /* 0x040fe20000410000 */
[----:B------:R-:W-:Y:S01]  /*11950*/  FMUL.FTZ R39, R29, R34 ;  /* 0x000000221d277220 */ /* 0x000fe20000410000 */
[----:B------:R-:W-:Y:S02]  /*11960*/  HADD2.F32 R29, -RZ, R52.H0_H0 ;  /* 0x20000034ff1d7230 */ /* 0x000fe40000004100 */
[----:B------:R-:W-:Y:S02]  /*11970*/  HADD2.F32 R31, -RZ, R26.H0_H0 ;  /* 0x2000001aff1f7230 */ /* 0x000fe40000004100 */
[--C-:B------:R-:W-:Y:S02]  /*11980*/  HADD2.F32 R32, -RZ, R27.reuse.H0_H0 ;  /* 0x2000001bff207230 */ /* 0x100fe40000004100 */
[----:B------:R-:W-:Y:S01]  /*11990*/  FMUL.FTZ R40, R30, R29 ;  /* 0x0000001d1e287220 */ /* 0x000fe20000410000 */
[----:B------:R-:W-:-:S02]  /*119a0*/  HADD2.F32 R27, -RZ, R27.H1_H1 ;  /* 0x3000001bff1b7230 */ /* 0x000fc40000004100 */
[----:B------:R-:W-:Y:S02]  /*119b0*/  HADD2.F32 R24, -RZ, R24.H1_H1 ;  /* 0x30000018ff187230 */ /* 0x000fe40000004100 */
[----:B------:R-:W-:Y:S01]  /*119c0*/  HADD2.F32 R26, -RZ, R26.H1_H1 ;  /* 0x3000001aff1a7230 */ /* 0x000fe20000004100 */
[----:B--2---:R-:W0:Y:S02]  /*119d0*/  LDS.128 R4, [R48] ;  /* 0x0000000030047984 */ /* 0x004e240000000c00 */
[--C-:B0-----:R-:W-:Y:S02]  /*119e0*/  HADD2.F32 R8, -RZ, R5.reuse.H0_H0 ;  /* 0x20000005ff087230 */ /* 0x101fe40000004100 */
[----:B------:R-:W-:Y:S02]  /*119f0*/  HADD2.F32 R9, -RZ, R5.H1_H1 ;  /* 0x30000005ff097230 */ /* 0x000fe40000004100 */
[----:B------:R-:W-:Y:S02]  /*11a00*/  HADD2.F32 R5, -RZ, R4.H0_H0 ;  /* 0x20000004ff057230 */ /* 0x000fe40000004100 */
[C---:B------:R-:W-:Y:S01]  /*11a10*/  FFMA.FTZ R37, R8.reuse, R34, -R37 ;  /* 0x0000002208257223 */ /* 0x040fe20000010825 */
[----:B------:R-:W-:Y:S01]  /*11a20*/  FFMA.FTZ R39, R8, R35, R39 ;  /* 0x0000002308277223 */ /* 0x000fe20000010027 */
[----:B------:R-:W-:Y:S01]  /*11a30*/  FMUL.FTZ R34, R30, R36 ;  /* 0x000000241e227220 */ /* 0x000fe20000410000 */
[----:B------:R-:W-:-:S02]  /*11a40*/  HADD2.F32 R8, -RZ, R73.H0_H0 ;  /* 0x20000049ff087230 */ /* 0x000fc40000004100 */
[----:B------:R-:W-:Y:S01]  /*11a50*/  FMUL.FTZ R30, R25, R70 ;  /* 0x00000046191e7220 */ /* 0x000fe20000410000 */
[----:B------:R-:W-:Y:S02]  /*11a60*/  HADD2.F32 R10, -RZ, R6.H0_H0 ;  /* 0x20000006ff0a7230 */ /* 0x000fe40000004100 */
[----:B------:R-:W-:Y:S01]  /*11a70*/  FFMA.FTZ R38, R9, R29, -R34 ;  /* 0x0000001d09267223 */ /* 0x000fe20000010822 */
[--C-:B------:R-:W-:Y:S02]  /*11a80*/  HADD2.F32 R29, -RZ, R71.reuse.H0_H0 ;  /* 0x20000047ff1d7230 */ /* 0x100fe40000004100 */
[-C--:B------:R-:W-:Y:S01]  /*11a90*/  FMUL.FTZ R25, R25, R8.reuse ;  /* 0x0000000819197220 */ /* 0x080fe20000410000 */
[----:B------:R-:W-:Y:S01]  /*11aa0*/  FFMA.FTZ R34, R5, R8, -R30 ;  /* 0x0000000805227223 */ /* 0x000fe2000001081e */
[----:B------:R-:W-:Y:S02]  /*11ab0*/  HADD2.F32 R8, -RZ, R74.H0_H0 ;  /* 0x2000004aff087230 */ /* 0x000fe40000004100 */
[----:B------:R-:W-:Y:S01]  /*11ac0*/  FFMA.FTZ R40, R9, R36, R40 ;  /* 0x0000002409287223 */ /* 0x000fe20000010028 */
[----:B------:R-:W-:Y:S01]  /*11ad0*/  FFMA.FTZ R70, R5, R70, R25 ;  /* 0x0000004605467223 */ /* 0x000fe20000010019 */
[----:B------:R-:W-:-:S02]  /*11ae0*/  HADD2.F32 R71, -RZ, R71.H1_H1 ;  /* 0x30000047ff477230 */ /* 0x000fc40000004100 */
[C---:B------:R-:W-:Y:S01]  /*11af0*/  FMUL.FTZ R5, R31.reuse, R29 ;  /* 0x0000001d1f057220 */ /* 0x040fe20000410000 */
[----:B------:R-:W-:Y:S02]  /*11b00*/  HADD2.F32 R74, -RZ, R74.H1_H1 ;  /* 0x3000004aff4a7230 */ /* 0x000fe40000004100 */
[-C--:B------:R-:W-:Y:S01]  /*11b10*/  FMUL.FTZ R9, R31, R8.reuse ;  /* 0x000000081f097220 */ /* 0x080fe20000410000 */
[----:B------:R-:W-:Y:S02]  /*11b20*/  HADD2.F32 R11, -RZ, R7.H0_H0 ;  /* 0x20000007ff0b7230 */ /* 0x000fe40000004100 */
[----:B------:R-:W-:Y:S01]  /*11b30*/  FFMA.FTZ R31, R10, R8, -R5 ;  /* 0x000000080a1f7223 */ /* 0x000fe20000010805 */
[C---:B------:R-:W-:Y:S01]  /*11b40*/  FMUL.FTZ R36, R32.reuse, R71 ;  /* 0x0000004720247220 */ /* 0x040fe20000410000 */
[----:B------:R-:W-:Y:S02]  /*11b50*/  HADD2.F32 R30, -RZ, R41.H0_H0 ;  /* 0x20000029ff1e7230 */ /* 0x000fe40000004100 */
[----:B------:R-:W-:Y:S01]  /*11b60*/  FMUL.FTZ R32, R32, R74 ;  /* 0x0000004a20207220 */ /* 0x000fe20000410000 */
[----:B------:R-:W-:-:S02]  /*11b70*/  HADD2.F32 R8, -RZ, R54.H0_H0 ;  /* 0x20000036ff087230 */ /* 0x000fc40000004100 */
[C---:B------:R-:W-:Y:S01]  /*11b80*/  FFMA.FTZ R36, R11.reuse, R74, -R36 ;  /* 0x0000004a0b247223 */ /* 0x040fe20000010824 */
[----:B------:R-:W-:Y:S02]  /*11b90*/  HADD2.F32 R7, -RZ, R7.H1_H1 ;  /* 0x30000007ff077230 */ /* 0x000fe40000004100 */
[----:B------:R-:W-:Y:S01]  /*11ba0*/  FFMA.FTZ R32, R11, R71, R32 ;  /* 0x000000470b207223 */ /* 0x000fe20000010020 */
[C---:B------:R-:W-:Y:S01]  /*11bb0*/  FMUL.FTZ R42, R27.reuse, R30 ;  /* 0x0000001e1b2a7220 */ /* 0x040fe20000410000 */
[-C--:B------:R-:W-:Y:S01]  /*11bc0*/  FMUL.FTZ R44, R27, R8.reuse ;  /* 0x000000081b2c7220 */ /* 0x080fe20000410000 */
[----:B------:R-:W-:Y:S02]  /*11bd0*/  HADD2.F32 R11, -RZ, R45.H0_H0 ;  /* 0x2000002dff0b7230 */ /* 0x000fe40000004100 */
[----:B------:R-:W-:Y:S01]  /*11be0*/  FFMA.FTZ R10, R10, R29, R9 ;  /* 0x0000001d0a0a7223 */ /* 0x000fe20000010009 */
[----:B------:R-:W-:Y:S02]  /*11bf0*/  HADD2.F32 R5, -RZ, R47.H0_H0 ;  /* 0x2000002fff057230 */ /* 0x000fe40000004100 */
[----:B------:R-:W-:Y:S01]  /*11c00*/  FFMA.FTZ R41, R7, R8, -R42 ;  /* 0x0000000807297223 */ /* 0x000fe2000001082a */
[----:B------:R-:W-:-:S02]  /*11c10*/  HADD2.F32 R25, -RZ, R43.H0_H0 ;  /* 0x2000002bff197230 */ /* 0x000fc40000004100 */
[----:B------:R-:W-:Y:S01]  /*11c20*/  FFMA.FTZ R43, R7, R30, R44 ;  /* 0x0000001e072b7223 */ /* 0x000fe2000001002c */
[----:B------:R-:W-:Y:S02]  /*11c30*/  HADD2.F32 R9, -RZ, R46.H0_H0 ;  /* 0x2000002eff097230 */ /* 0x000fe40000004100 */
[C---:B------:R-:W-:Y:S01]  /*11c40*/  FMUL.FTZ R7, R24.reuse, R11 ;  /* 0x0000000b18077220 */ /* 0x040fe20000410000 */
[----:B------:R-:W-:Y:S02]  /*11c50*/  HADD2.F32 R4, -RZ, R4.H1_H1 ;  /* 0x30000004ff047230 */ /* 0x000fe40000004100 */
[----:B------:R-:W-:Y:S01]  /*11c60*/  FMUL.FTZ R24, R24, R5 ;  /* 0x0000000518187220 */ /* 0x000fe20000410000 */
[----:B------:R-:W-:Y:S02]  /*11c70*/  HADD2.F32 R6, -RZ, R6.H1_H1 ;  /* 0x30000006ff067230 */ /* 0x000fe40000004100 */
[C---:B------:R-:W-:Y:S01]  /*11c80*/  FMUL.FTZ R35, R26.reuse, R25 ;  /* 0x000000191a237220 */ /* 0x040fe20000410000 */
[----:B------:R-:W-:Y:S01]  /*11c90*/  FMUL.FTZ R26, R26, R9 ;  /* 0x000000091a1a7220 */ /* 0x000fe20000410000 */
[C---:B------:R-:W-:Y:S01]  /*11ca0*/  FFMA.FTZ R29, R4.reuse, R11, R24 ;  /* 0x0000000b041d7223 */ /* 0x040fe20000010018 */
[----:B------:R-:W-:Y:S01]  /*11cb0*/  FFMA.FTZ R27, R4, R5, -R7 ;  /* 0x00000005041b7223 */ /* 0x000fe20000010807 */
        /* <DEDUP_REMOVED lines=12> */
.L_x_1759:
[----:B------:R-:W-:Y:S05]  /*11d80*/  BSYNC B1 ;  /* 0x0000000000017941 */ /* 0x000fea0003800000 */
.L_x_1758:
[----:B------:R-:W-:Y:S05]  /*11d90*/  @P2 BRA `(.L_x_1731) ;  /* 0x00000004007c2947 */ /* 0x000fea0003800000 */
[----:B------:R-:W2:Y:S01]  /*11da0*/  LDL R41, [R1+0x68] ;  /* 0x0000680001297983 */ /* 0x000ea20000100800 */
[----:B------:R-:W-:Y:S01]  /*11db0*/  LEA.HI R33, R33, R202, RZ, 0x1d ;  /* 0x000000ca21217211 */ /* 0x000fe200078fe8ff */
[----:B------:R-:W-:Y:S01]  /*11dc0*/  HADD2.F32 R29, -RZ, R20.H1_H1 ;  /* 0x30000014ff1d7230 */ /* 0x000fe20000004100 */
[----:B0-----:R-:W-:Y:S01]  /*11dd0*/  SHF.R.U32.HI R32, RZ, 0x10, R13 ;  /* 0x00000010ff207819 */ /* 0x001fe2000001160d */
[----:B------:R-:W-:Y:S01]  /*11de0*/  HADD2.F32 R31, -RZ, R0.H1_H1 ;  /* 0x30000000ff1f7230 */ /* 0x000fe20000004100 */
[----:B-1----:R-:W-:Y:S01]  /*11df0*/  SHF.R.S32.HI R6, RZ, 0x1f, R33 ;  /* 0x0000001fff067819 */ /* 0x002fe20000011421 */
[----:B------:R-:W-:Y:S01]  /*11e00*/  IMAD.SHL.U32 R4, R33, 0x8, RZ ;  /* 0x0000000821047824 */ /* 0x000fe200078e00ff */
[--C-:B------:R-:W-:Y:S01]  /*11e10*/  SHF.R.U64 R40, R56, 0x10, R57.reuse ;  /* 0x0000001038287819 */ /* 0x100fe20000001239 */
[----:B------:R-:W-:Y:S01]  /*11e20*/  HADD2.F32 R32, -RZ, R32.H0_H0 ;  /* 0x20000020ff207230 */ /* 0x000fe20000004100 */
[----:B------:R-:W-:Y:S01]  /*11e30*/  LEA.HI R6, R6, R33, RZ, 0x3 ;  /* 0x0000002106067211 */ /* 0x000fe200078f18ff */
[----:B------:R-:W-:Y:S01]  /*11e40*/  HADD2.F32 R30, -RZ, R0.H0_H0 ;  /* 0x20000000ff1e7230 */ /* 0x000fe20000004100 */
[----:B------:R-:W-:Y:S01]  /*11e50*/  LOP3.LUT R4, R225, 0x38, R4, 0xf8, !PT ;  /* 0x00000038e1047812 */ /* 0x000fe200078ef804 */
[----:B------:R-:W-:Y:S01]  /*11e60*/  HADD2.F32 R20, -RZ, R20.H0_H0 ;  /* 0x20000014ff147230 */ /* 0x000fe20000004100 */
[----:B------:R-:W-:Y:S01]  /*11e70*/  SHF.R.U32.HI R56, RZ, 0x10, R57 ;  /* 0x00000010ff387819 */ /* 0x000fe20000011639 */
[----:B------:R-:W-:Y:S01]  /*11e80*/  IMAD.SHL.U32 R6, R6, 0x400, RZ ;  /* 0x0000040006067824 */ /* 0x000fe200078e00ff */
[----:B------:R-:W-:-:S02]  /*11e90*/  LOP3.LUT R8, R4, R62, RZ, 0x3c, !PT ;  /* 0x0000003e04087212 */ /* 0x000fc400078e3cff */
[----:B------:R-:W-:Y:S02]  /*11ea0*/  SHF.R.U64 R38, R12, 0x10, R13 ;  /* 0x000000100c267819 */ /* 0x000fe4000000120d */
[----:B------:R-:W-:Y:S02]  /*11eb0*/  LOP3.LUT R9, R6, 0x7fffe000, RZ, 0xc0, !PT ;  /* 0x7fffe00006097812 */ /* 0x000fe400078ec0ff */
[----:B------:R-:W-:Y:S02]  /*11ec0*/  SHF.R.U64 R37, R14, 0x10, R15 ;  /* 0x000000100e257819 */ /* 0x000fe4000000120f */
[----:B-----5:R-:W-:Y:S02]  /*11ed0*/  IADD3 R9, R8, R9, R61 ;  /* 0x0000000908097210 */ /* 0x020fe40007ffe03d */
[--C-:B------:R-:W-:Y:S02]  /*11ee0*/  SHF.R.U64 R39, R58, 0x10, R59.reuse ;  /* 0x000000103a277819 */ /* 0x100fe4000000123b */
        /* <DEDUP_REMOVED lines=11> */
[----:B------:R-:W-:Y:S02]  /*11fa0*/  HADD2.F32 R27, -RZ, R10.H0_H0 ;  /* 0x2000000aff1b7230 */ /* 0x000fe40000004100 */
[--C-:B------:R-:W-:Y:S02]  /*11fb0*/  HADD2.F32 R28, -RZ, R11.reuse.H0_H0 ;  /* 0x2000000bff1c7230 */ /* 0x100fe40000004100 */
[----:B------:R-:W-:Y:S01]  /*11fc0*/  FMUL.FTZ R34, R26, R25 ;  /* 0x000000191a227220 */ /* 0x000fe20000410000 */
[----:B------:R-:W-:Y:S02]  /*11fd0*/  HADD2.F32 R11, -RZ, R11.H1_H1 ;  /* 0x3000000bff0b7230 */ /* 0x000fe40000004100 */
[----:B------:R-:W-:Y:S02]  /*11fe0*/  HADD2.F32 R8, -RZ, R8.H1_H1 ;  /* 0x30000008ff087230 */ /* 0x000fe40000004100 */
[----:B------:R-:W-:Y:S01]  /*11ff0*/  HADD2.F32 R10, -RZ, R10.H1_H1 ;  /* 0x3000000aff0a7230 */ /* 0x000fe20000004100 */
[----:B--2---:R-:W0:Y:S02]  /*12000*/  LDS.128 R4, [R41] ;  /* 0x0000000029047984 */ /* 0x004e240000000c00 */
[----:B0-----:R-:W-:-:S02]  /*12010*/  HADD2.F32 R13, -RZ, R5.H1_H1 ;  /* 0x30000005ff0d7230 */ /* 0x001fc40000004100 */
[----:B------:R-:W-:Y:S02]  /*12020*/  HADD2.F32 R12, -RZ, R5.H0_H0 ;  /* 0x20000005ff0c7230 */ /* 0x000fe40000004100 */
[----:B------:R-:W-:Y:S02]  /*12030*/  HADD2.F32 R5, -RZ, R4.H0_H0 ;  /* 0x20000004ff057230 */ /* 0x000fe40000004100 */
[----:B------:R-:W-:Y:S01]  /*12040*/  FFMA.FTZ R26, R13, R25, -R0 ;  /* 0x000000190d1a7223 */ /* 0x000fe20000010800 */
[C---:B------:R-:W-:Y:S01]  /*12050*/  FMUL.FTZ R0, R9.reuse, R30 ;  /* 0x0000001e09007220 */ /* 0x040fe20000410000 */
[C---:B------:R-:W-:Y:S01]  /*12060*/  FFMA.FTZ R33, R12.reuse, R29, -R33 ;  /* 0x0000001d0c217223 */ /* 0x040fe20000010821 */
[----:B------:R-:W-:Y:S01]  /*12070*/  FFMA.FTZ R35, R12, R31, R35 ;  /* 0x0000001f0c237223 */ /* 0x000fe20000010023 */
[----:B------:R-:W-:Y:S02]  /*12080*/  HADD2.F32 R12, -RZ, R3.H0_H0 ;  /* 0x20000003ff0c7230 */ /* 0x000fe40000004100 */
[----:B------:R-:W-:Y:S01]  /*12090*/  FMUL.FTZ R9, R9, R20 ;  /* 0x0000001409097220 */ /* 0x000fe20000410000 */
[----:B------:R-:W-:Y:S01]  /*120a0*/  FFMA.FTZ R34, R13, R32, R34 ;  /* 0x000000200d227223 */ /* 0x000fe20000010022 */
[----:B------:R-:W-:Y:S01]  /*120b0*/  FFMA.FTZ R13, R5, R20, -R0 ;  /* 0x00000014050d7223 */ /* 0x000fe20000010800 */
[----:B------:R-:W-:-:S02]  /*120c0*/  HADD2.F32 R14, -RZ, R6.H0_H0 ;  /* 0x20000006ff0e7230 */ /* 0x000fc40000004100 */
[----:B------:R-:W-:Y:S01]  /*120d0*/  FFMA.FTZ R30, R5, R30, R9 ;  /* 0x0000001e051e7223 */ /* 0x000fe20000010009 */
[----:B------:R-:W-:Y:S02]  /*120e0*/  HADD2.F32 R0, -RZ, R21.H0_H0 ;  /* 0x20000015ff007230 */ /* 0x000fe40000004100 */
[C---:B------:R-:W-:Y:S01]  /*120f0*/  FMUL.FTZ R5, R27.reuse, R12 ;  /* 0x0000000c1b057220 */ /* 0x040fe20000410000 */
[----:B------:R-:W-:Y:S02]  /*12100*/  HADD2.F32 R3, -RZ, R3.H1_H1 ;  /* 0x30000003ff037230 */ /* 0x000fe40000004100 */
[----:B------:R-:W-:Y:S02]  /*12110*/  HADD2.F32 R21, -RZ, R21.H1_H1 ;  /* 0x30000015ff157230 */ /* 0x000fe40000004100 */
[-C--:B------:R-:W-:Y:S01]  /*12120*/  FMUL.FTZ R27, R27, R0.reuse ;  /* 0x000000001b1b7220 */ /* 0x080fe20000410000 */
[----:B------:R-:W-:Y:S01]  /*12130*/  FFMA.FTZ R25, R14, R0, -R5 ;  /* 0x000000000e197223 */ /* 0x000fe20000010805 */
[----:B------:R-:W-:-:S02]  /*12140*/  HADD2.F32 R20, -RZ, R36.H0_H0 ;  /* 0x20000024ff147230 */ /* 0x000fc40000004100 */
[C---:B------:R-:W-:Y:S01]  /*12150*/  FMUL.FTZ R32, R28.reuse, R3 ;  /* 0x000000031c207220 */ /* 0x040fe20000410000 */
[----:B------:R-:W-:Y:S02]  /*12160*/  HADD2.F32 R0, -RZ, R58.H0_H0 ;  /* 0x2000003aff007230 */ /* 0x000fe40000004100 */
[----:B------:R-:W-:Y:S01]  /*12170*/  FMUL.FTZ R28, R28, R21 ;  /* 0x000000151c1c7220 */ /* 0x000fe20000410000 */
[--C-:B------:R-:W-:Y:S02]  /*12180*/  HADD2.F32 R15, -RZ, R7.reuse.H0_H0 ;  /* 0x20000007ff0f7230 */ /* 0x100fe40000004100 */
[----:B------:R-:W-:Y:S01]  /*12190*/  FFMA.FTZ R27, R14, R12, R27 ;  /* 0x0000000c0e1b7223 */ /* 0x000fe2000001001b */
[----:B------:R-:W-:Y:S02]  /*121a0*/  HADD2.F32 R7, -RZ, R7.H1_H1 ;  /* 0x30000007ff077230 */ /* 0x000fe40000004100 */
[C---:B------:R-:W-:Y:S01]  /*121b0*/  FMUL.FTZ R12, R11.reuse, R20 ;  /* 0x000000140b0c7220 */ /* 0x040fe20000410000 */
[----:B------:R-:W-:Y:S01]  /*121c0*/  FMUL.FTZ R14, R11, R0 ;  /* 0x000000000b0e7220 */ /* 0x000fe20000410000 */
[----:B------:R-:W-:Y:S01]  /*121d0*/  FFMA.FTZ R28, R15, R3, R28 ;  /* 0x000000030f1c7223 */ /* 0x000fe2000001001c */
[----:B------:R-:W-:-:S02]  /*121e0*/  HADD2.F32 R9, -RZ, R38.H0_H0 ;  /* 0x20000026ff097230 */ /* 0x000fc40000004100 */
[----:B------:R-:W-:Y:S01]  /*121f0*/  FFMA.FTZ R32, R15, R21, -R32 ;  /* 0x000000150f207223 */ /* 0x000fe20000010820 */
[----:B------:R-:W-:Y:S02]  /*12200*/  HADD2.F32 R11, -RZ, R37.H0_H0 ;  /* 0x20000025ff0b7230 */ /* 0x000fe40000004100 */
[C---:B------:R-:W-:Y:S01]  /*12210*/  FFMA.FTZ R21, R7.reuse, R0, -R12 ;  /* 0x0000000007157223 */ /* 0x040fe2000001080c */
[----:B------:R-:W-:Y:S02]  /*12220*/  HADD2.F32 R3, -RZ, R40.H0_H0 ;  /* 0x20000028ff037230 */ /* 0x000fe40000004100 */
[----:B------:R-:W-:Y:S01]  /*12230*/  FFMA.FTZ R29, R7, R20, R14 ;  /* 0x00000014071d7223 */ /* 0x000fe2000001000e */
[----:B------:R-:W-:Y:S02]  /*12240*/  HADD2.F32 R5, -RZ, R39.H0_H0 ;  /* 0x20000027ff057230 */ /* 0x000fe40000004100 */
[----:B------:R-:W-:Y:S01]  /*12250*/  FMUL.FTZ R7, R8, R9 ;  /* 0x0000000908077220 */ /* 0x000fe20000410000 */
[----:B------:R-:W-:-:S02]  /*12260*/  HADD2.F32 R4, -RZ, R4.H1_H1 ;  /* 0x30000004ff047230 */ /* 0x000fc40000004100 */
        /* <DEDUP_REMOVED lines=18> */
.L_x_1731:
[----:B------:R-:W-:Y:S05]  /*12390*/  BSYNC B0 ;  /* 0x0000000000007941 */ /* 0x000fea0003800000 */
.L_x_1709:
[----:B------:R-:W-:Y:S01]  /*123a0*/  @!PT LDS RZ, [RZ] ;  /* 0x00000000fffff984 */ /* 0x000fe20000000800 */
[----:B------:R-:W-:Y:S01]  /*123b0*/  @!PT LDS RZ, [RZ] ;  /* 0x00000000fffff984 */ /* 0x000fe20000000800 */
[----:B------:R-:W-:Y:S01]  /*123c0*/  @!PT LDS RZ, [RZ] ;  /* 0x00000000fffff984 */ /* 0x000fe20000000800 */
[----:B------:R-:W-:Y:S01]  /*123d0*/  @!PT LDS RZ, [RZ] ;  /* 0x00000000fffff984 */ /* 0x000fe20000000800 */
[----:B------:R1:W-:Y:S06]  /*123e0*/  MEMBAR.ALL.CTA ;  /* 0x0000000000007992 */ /* 0x0003ec0000008000 */
[----:B-1----:R-:W1:Y:S01]  /*123f0*/  FENCE.VIEW.ASYNC.S ;  /* 0x00000000000073c6 */ /* 0x002e620000000000 */
[----:B------:R-:W-:Y:S05]  /*12400*/  WARPSYNC.ALL ;  /* 0x0000000000007948 */ /* 0x000fea0003800000 */
[----:B-1----:R-:W-:Y:S06]  /*12410*/  BAR.SYNC.DEFER_BLOCKING 0xd, 0x100 ;  /* 0x0344000000007b1d */ /* 0x002fec0000010000 */
.L_x_1707:
[----:B0--3--:R-:W3:Y:S02]  /*12420*/  LDL R0, [R1+0x38] ;  /* 0x0000380001007983 */ /* 0x009ee40000100800 */
[----:B---3--:R-:W-:-:S13]  /*12430*/  R2UR UR4, R0 ;  /* 0x00000000000472ca */ /* 0x008fda00000e0000 */
[----:B------:R-:W-:-:S04]  /*12440*/  MOV R0, UR4 ;  /* 0x0000000400007c02 */ /* 0x000fc80008000f00 */
[----:B------:R-:W-:-:S13]  /*12450*/  ISETP.NE.AND P0, PT, R0, 0x3, PT ;  /* 0x000000030000780c */ /* 0x000fda0003f05270 */
[----:B------:R-:W-:Y:S05]  /*12460*/  @!P0 BRA `(.L_x_1760) ;  /* 0x0000000000048947 */ /* 0x000fea0003800000 */
[----:B------:R-:W-:Y:S01]  /*12470*/  BPT.TRAP 0x1 ;  /* 0x000000040000795c */ /* 0x000fe20000300000 */
.L_x_1760:
[----:B------:R-:W-:Y:S01]  /*12480*/  IMAD R75, R193, 0x8, R2 ;  /* 0x00000008c14b7824 */ /* 0x000fe200078e0202 */
[----:B------:R-:W-:-:S04]  /*12490*/  SHF.L.U32 R0, R198, 0x1f, RZ ;  /* 0x0000001fc6007819 */ /* 0x000fc800000006ff */
[----:B------:R0:W3:Y:S01]  /*124a0*/  SYNCS.PHASECHK.TRANS64.TRYWAIT P1, [R75+URZ+0x30830], R0 ;  /* 0x030830004b0075a7 */ /* 0x0000e2000802017f */
[----:B------:R-:W-:Y:S05]  /*124b0*/  @!P0 BRA `(.L_x_1761) ;  /* 0x0000000000048947 */ /* 0x000fea0003800000 */
[----:B------:R-:W-:Y:S01]  /*124c0*/  BPT.TRAP 0x1 ;  /* 0x000000040000795c */ /* 0x000fe20000300000 */
.L_x_1761:
[----:B---3--:R-:W-:Y:S05]  /*124d0*/  @P1 BRA `(.L_x_1762) ;  /* 0x0000000000081947 */ /* 0x008fea0003800000 */
[----:B------:R-:W3:Y:S02]  /*124e0*/  SYNCS.PHASECHK.TRANS64.TRYWAIT P1, [R75+URZ+0x30830], R0 ;  /* 0x030830004b0075a7 */ /* 0x000ee4000802017f */
[----:B---3--:R-:W-:Y:S05]  /*124f0*/  @!P1 BRA `(.L_x_1763) ;  /* 0x0000019800c09947 */ /* 0x008fea0003800000 */
.L_x_1762:
[----:B------:R-:W-:Y:S05]  /*12500*/  WARPSYNC.ALL ;  /* 0x0000000000007948 */ /* 0x000fea0003800000 */
[----:B0--3--:R-:W-:Y:S01]  /*12510*/  VIADD R0, R2, 0x1e400 ;  /* 0x0001e40002007836 */ /* 0x009fe20000000000 */
[----:B------:R-:W-:Y:S01]  /*12520*/  R2UR UR4, R68 ;  /* 0x00000000440472ca */ /* 0x000fe200000e0000 */
[----:B--2-4-:R-:W-:Y:S01]  /*12530*/  IMAD.MOV.U32 R5, RZ, RZ, 0x40000040 ;  /* 0x40000040ff057424 */ /* 0x014fe200078e00ff */
[----:B-----5:R-:W-:Y:S01]  /*12540*/  WARPGROUP.ARRIVE ;  /* 0x00000000000079c5 */ /* 0x020fe20000000000 */
[----:B------:R-:W-:Y:S01]  /*12550*/  UMOV UR9, 0x40000040 ;  /* 0x4000004000097882 */ /* 0x000fe20000000000 */
[----:B------:R-:W-:Y:S01]  /*12560*/  SHF.R.U32.HI R0, RZ, 0x4, R0 ;  /* 0x00000004ff007819 */ /* 0x000fe20000011600 */
[----:B------:R-:W-:Y:S01]  /*12570*/  IMAD.MOV.U32 R7, RZ, RZ, 0x40000040 ;  /* 0x40000040ff077424 */ /* 0x000fe200078e00ff */
[----:B------:R-:W-:Y:S01]  /*12580*/  R2UR UR11, R5 ;  /* 0x00000000050b72ca */ /* 0x000fe200000e0000 */
[----:B------:R-:W-:Y:S01]  /*12590*/  UMOV UR57, 0x40000040 ;  /* 0x4000004000397882 */ /* 0x000fe20000000000 */
[----:B------:R-:W-:Y:S01]  /*125a0*/  LOP3.LUT R0, R0, 0x3fff, RZ, 0xc0, !PT ;  /* 0x00003fff00007812 */ /* 0x000fe200078ec0ff */
[----:B------:R-:W-:Y:S01]  /*125b0*/  UMOV UR53, 0x40000040 ;  /* 0x4000004000357882 */ /* 0x000fe20000000000 */
[----:B------:R-:W-:Y:S01]  /*125c0*/  MOV R9, UR9 ;  /* 0x0000000900097c02 */ /* 0x000fe20008000f00 */
[----:B------:R-:W-:Y:S01]  /*125d0*/  UMOV UR49, 0x40000040 ;  /* 0x4000004000317882 */ /* 0x000fe20000000000 */
[----:B------:R-:W-:Y:S01]  /*125e0*/  LOP3.LUT R217, R0, 0x10000, RZ, 0xfc, !PT ;  /* 0x0001000000d97812 */ /* 0x000fe200078efcff */
[----:B------:R-:W-:Y:S01]  /*125f0*/  ULOP3.LUT UR4, UR4, 0x10000, URZ, 0xfc, !UPT ;  /* 0x0001000004047892 */ /* 0x000fe2000f8efc3f */
[----:B------:R-:W-:Y:S01]  /*12600*/  IMAD.MOV.U32 R5, RZ, RZ, 0x40000040 ;  /* 0x40000040ff057424 */ /* 0x000fe200078e00ff */
[----:B------:R-:W-:Y:S01]  /*12610*/  UMOV UR45, 0x40000040 ;  /* 0x40000040002d7882 */ /* 0x000fe20000000000 */
[----:B------:R-:W-:Y:S01]  /*12620*/  UMOV UR41, 0x40000040 ;  /* 0x4000004000297882 */ /* 0x000fe20000000000 */
[----:B------:R-:W-:Y:S01]  /*12630*/  IMAD R4, R193, 0x900, R217 ;  /* 0x00000900c1047824 */ /* 0x000fe200078e02d9 */
[----:B------:R-:W-:Y:S01]  /*12640*/  UIADD3 UR5, UR4, 0x2, URZ ;  /* 0x0000000204057890 */ /* 0x000fe2000fffe03f */
[----:B------:R-:W-:Y:S01]  /*12650*/  R2UR UR39, R5 ;  /* 0x00000000052772ca */ /* 0x000fe200000e0000 */
[----:B------:R-:W-:Y:S01]  /*12660*/  UMOV UR8, UR4 ;  /* 0x0000000400087c82 */ /* 0x000fe20008000000 */
[C---:B------:R-:W-:Y:S01]  /*12670*/  VIADD R6, R4.reuse, 0x2 ;  /* 0x0000000204067836 */ /* 0x040fe20000000000 */
[----:B------:R-:W-:Y:S01]  /*12680*/  R2UR UR10, R4 ;  /* 0x00000000040a72ca */ /* 0x000fe200000e0000 */
[----:B------:R-:W-:Y:S01]  /*12690*/  IMAD.U32 R8, RZ, RZ, UR8 ;  /* 0x00000008ff087e24 */ /* 0x000fe2000f8e00ff */
[----:B------:R-:W-:-:S02]  /*126a0*/  UIADD3 UR56, UR4, 0x404, URZ ;  /* 0x0000040404387890 */ /* 0x000fc4000fffe03f */
[----:B------:R-:W-:Y:S02]  /*126b0*/  UIADD3 UR52, UR4, 0x406, URZ ;  /* 0x0000040604347890 */ /* 0x000fe4000fffe03f */
[----:B------:R0:W-:Y:S01]  /*126c0*/  STL.64 [R1+0x28], R8 ;  /* 0x0000280801007387 */ /* 0x0001e20000100a00 */
[----:B------:R-:W-:Y:S02]  /*126d0*/  UIADD3 UR48, UR4, 0x800, URZ ;  /* 0x0000080004307890 */ /* 0x000fe4000fffe03f */
[----:B------:R-:W-:Y:S02]  /*126e0*/  UIADD3 UR44, UR4, 0x802, URZ ;  /* 0x00000802042c7890 */ /* 0x000fe4000fffe03f */
[----:B------:R-:W-:Y:S02]  /*126f0*/  UIADD3 UR40, UR4, 0x804, URZ ;  /* 0x0000080404287890 */ /* 0x000fe4000fffe03f */
[----:B------:R-:W-:Y:S01]  /*12700*/  HGMMA.64x96x16.F32 R24, gdesc[UR8], RZ, !UPT, gsb0 ;  /* 0x01600000081879f0 */ /* 0x000fe2000c0008ff */
[----:B------:R-:W-:Y:S01]  /*12710*/  R2UR UR10, R6 ;  /* 0x00000000060a72ca */ /* 0x000fe200000e0000 */
[----:B------:R-:W-:Y:S01]  /*12720*/  UMOV UR8, UR5 ;  /* 0x0000000500087c82 */ /* 0x000fe20008000000 */
[----:B------:R-:W-:Y:S01]  /*12730*/  R2UR UR11, R7 ;  /* 0x00000000070b72ca */ /* 0x000fe200000e0000 */
[----:B------:R-:W-:Y:S01]  /*12740*/  UMOV UR9, 0x40000040 ;  /* 0x4000004000097882 */ /* 0x000fe20000000000 */
[----:B------:R-:W-:Y:S01]  /*12750*/  IMAD.MOV.U32 R7, RZ, RZ, 0x40000040 ;  /* 0x40000040ff077424 */ /* 0x000fe200078e00ff */
[----:B------:R-:W-:Y:S01]  /*12760*/  IADD3 R6, R4, 0x4, RZ ;  /* 0x0000000404067810 */ /* 0x000fe20007ffe0ff */
[----:B------:R-:W-:Y:S01]  /*12770*/  UIADD3 UR5, UR4, 0x4, URZ ;  /* 0x0000000404057890 */ /* 0x000fe2000fffe03f */
[----:B0-----:R-:W-:Y:S01]  /*12780*/  IMAD.U32 R8, RZ, RZ, UR8 ;  /* 0x00000008ff087e24 */ /* 0x001fe2000f8e00ff */
[----:B------:R-:W-:Y:S01]  /*12790*/  UIADD3 UR36, UR4, 0x806, URZ ;  /* 0x0000080604247890 */ /* 0x000fe2000fffe03f */
[----:B------:R-:W-:Y:S01]  /*127a0*/  IMAD.U32 R9, RZ, RZ, UR9 ;  /* 0x00000009ff097e24 */ /* 0x000fe2000f8e00ff */
[----:B------:R-:W-:-:S04]  /*127b0*/  UMOV UR37, 0x40000040 ;  /* 0x4000004000257882 */ /* 0x000fc80000000000 */
        /* <DEDUP_REMOVED lines=23> */
[----:B------:R-:W-:Y:S02]  /*12930*/  IMAD.MOV.U32 R7, RZ, RZ, 0x40000040 ;  /* 0x40000040ff077424 */ /* 0x000fe400078e00ff */
        /* <DEDUP_REMOVED lines=24> */
[----:B0-----:R-:W-:Y:S01]  /*12ac0*/  MOV R9, UR9 ;  /* 0x0000000900097c02 */ /* 0x001fe20008000f00 */
[----:B------:R-:W-:Y:S02]  /*12ad0*/  IMAD.MOV.U32 R7, RZ, RZ, 0x40000040 ;  /* 0x40000040ff077424 */ /* 0x000fe400078e00ff */
[----:B------:R-:W-:Y:S01]  /*12ae0*/  IMAD.U32 R8, RZ, RZ, UR8 ;  /* 0x00000008ff087e24 */ /* 0x000fe2000f8e00ff */
[----:B------:R-:W-:Y:S01]  /*12af0*/  R2UR UR58, R6 ;  /* 0x00000000063a72ca */ /* 0x000fe200000e0000 */
[----:B------:R-:W-:Y:S01]  /*12b00*/  VIADD R6, R4, 0x306 ;  /* 0x0000030604067836 */ /* 0x000fe20000000000 */
[----:B------:R-:W-:Y:S01]  /*12b10*/  R2UR UR59, R7 ;  /* 0x00000000073b72ca */ /* 0x000fe200000e0000 */
[----:B------:R-:W-:Y:S01]  /*12b20*/  IMAD.MOV.U32 R7, RZ, RZ, 0x40000040 ;  /* 0x40000040ff077424 */ /* 0x000fe200078e00ff */
[----:B------:R0:W-:Y:S02]  /*12b30*/  STL.64 [R1], R8 ;  /* 0x0000000801007387 */ /* 0x0001e40000100a00 */
[----:B------:R-:W-:-:S02]  /*12b40*/  R2UR UR54, R6 ;  /* 0x00000000063672ca */ /* 0x000fc400000e0000 */
[----:B------:R-:W-:Y:S01]  /*12b50*/  R2UR UR55, R7 ;  /* 0x00000000073772ca */ /* 0x000fe200000e0000 */
[----:B------:R-:W-:Y:S01]  /*12b60*/  IMAD.MOV.U32 R7, RZ, RZ, 0x40000040 ;  /* 0x40000040ff077424 */ /* 0x000fe200078e00ff */
[----:B------:R-:W-:-:S04]  /*12b70*/  IADD3 R6, R4, 0x600, RZ ;  /* 0x0000060004067810 */ /* 0x000fc80007ffe0ff */
[----:B------:R-:W-:Y:S01]  /*12b80*/  R2UR UR50, R6 ;  /* 0x00000000063272ca */ /* 0x000fe200000e0000 */
[----:B------:R-:W-:Y:S01]  /*12b90*/  VIADD R6, R4, 0x602 ;  /* 0x0000060204067836 */ /* 0x000fe20000000000 */
[----:B------:R-:W-:Y:S01]  /*12ba0*/  R2UR UR51, R7 ;  /* 0x00000000073372ca */ /* 0x000fe200000e0000 */
[----:B------:R-:W-:-:S03]  /*12bb0*/  IMAD.MOV.U32 R7, RZ, RZ, 0x40000040 ;  /* 0x40000040ff077424 */ /* 0x000fc600078e00ff */
[----:B------:R-:W-:Y:S01]  /*12bc0*/  R2UR UR46, R6 ;  /* 0x00000000062e72ca */ /* 0x000fe200000e0000 */
[C---:B------:R-:W-:Y:S01]  /*12bd0*/  VIADD R6, R4.reuse, 0x604 ;  /* 0x0000060404067836 */ /* 0x040fe20000000000 */
[----:B------:R-:W-:Y:S01]  /*12be0*/  R2UR UR47, R7 ;  /* 0x00000000072f72ca */ /* 0x000fe200000e0000 */
[----:B------:R-:W-:Y:S01]  /*12bf0*/  VIADD R4, R4, 0x606 ;  /* 0x0000060604047836 */ /* 0x000fe20000000000 */
[----:B------:R-:W-:Y:S02]  /*12c00*/  MOV R7, 0x40000040 ;  /* 0x4000004000077802 */ /* 0x000fe40000000f00 */
[----:B------:R-:W-:Y:S02]  /*12c10*/  R2UR UR42, R6 ;  /* 0x00000000062a72ca */ /* 0x000fe400000e0000 */
[----:B------:R-:W-:Y:S02]  /*12c20*/  R2UR UR43, R7 ;  /* 0x00000000072b72ca */ /* 0x000fe400000e0000 */
[----:B------:R-:W-:Y:S01]  /*12c30*/  R2UR UR38, R4 ;  /* 0x00000000042672ca */ /* 0x000fe200000e0000 */
[----:B------:R-:W-:-:S02]  /*12c40*/  WARPGROUP.DEPBAR.LE gsb0, 0x0 ;  /* 0x00008000000079c5 */ /* 0x000fc40000010000 */
        /* <DEDUP_REMOVED lines=23> */
.L_x_1764:
[----:B------:R-:W2:Y:S01]  /*12dc0*/  LDL R10, [R1+0x44] ;  /* 0x00004400010a7983 */ /* 0x000ea20000100800 */
[----:B------:R-:W0:Y:S01]  /*12dd0*/  LDC R85, c[0x0][0x448] ;  /* 0x00011200ff557b82 */ /* 0x000e220000000800 */
[----:B------:R-:W-:Y:S02]  /*12de0*/  ULDC UR4, c[0x0][0x9d8] ;  /* 0x0002760000047ab9 */ /* 0x000fe40000000800 */
[----:B------:R-:W2:Y:S04]  /*12df0*/  LDL R83, [R1+0x30] ;  /* 0x0000300001537983 */ /* 0x000ea80000100800 */
[----:B------:R-:W3:Y:S01]  /*12e00*/  LDL R77, [R1+0x40] ;  /* 0x00004000014d7983 */ /* 0x000ee20000100800 */
[----:B------:R-:W-:Y:S01]  /*12e10*/  LOP3.LUT R22, R22, 0xffefffff, RZ, 0xc0, !PT ;  /* 0xffefffff16167812 */ /* 0x000fe200078ec0ff */
[----:B------:R-:W-:Y:S01]  /*12e20*/  ULDC UR38, c[0x0][0x9dc] ;  /* 0x0002770000267ab9 */ /* 0x000fe20000000800 */
[----:B0-----:R-:W-:Y:S01]  /*12e30*/  ISETP.NE.AND P1, PT, R85, 0x1, PT ;  /* 0x000000015500780c */ /* 0x001fe20003f25270 */
[----:B------:R-:W-:-:S12]  /*12e40*/  FMUL.FTZ R4, R24, UR4 ;  /* 0x0000000418047c20 */ /* 0x000fd80008410000 */
[----:B------:R-:W0:Y:S08]  /*12e50*/  @P1 LDC R11, c[0x0][0x44c] ;  /* 0x00011300ff0b1b82 */ /* 0x000e300000000800 */
[----:B------:R-:W4:Y:S01]  /*12e60*/  @P1 LDC R24, c[0x0][0x450] ;  /* 0x00011400ff181b82 */ /* 0x000f220000000800 */
[----:B------:R-:W-:Y:S01]  /*12e70*/  FMUL.FTZ R86, R41, UR4 ;  /* 0x0000000429567c20 */ /* 0x000fe20008410000 */
[----:B------:R-:W-:Y:S01]  /*12e80*/  FMUL.FTZ R9, R35, UR4 ;  /* 0x0000000423097c20 */ /* 0x000fe20008410000 */
[----:B------:R-:W-:Y:S01]  /*12e90*/  FMUL.FTZ R35, R50, UR4 ;  /* 0x0000000432237c20 */ /* 0x000fe20008410000 */
[----:B------:R-:W-:Y:S01]  /*12ea0*/  FMUL.FTZ R5, R25, UR4 ;  /* 0x0000000419057c20 */ /* 0x000fe20008410000 */
[----:B------:R-:W-:Y:S01]  /*12eb0*/  FMUL.FTZ R73, R33, UR4 ;  /* 0x0000000421497c20 */ /* 0x000fe20008410000 */
[----:B------:R-:W-:-:S02]  /*12ec0*/  IMAD.MOV.U32 R33, RZ, RZ, -0x60 ;  /* 0xffffffa0ff217424 */ /* 0x000fc400078e00ff */
[----:B------:R-:W-:Y:S01]  /*12ed0*/  FMUL.FTZ R0, R26, UR4 ;  /* 0x000000041a007c20 */ /* 0x000fe20008410000 */
[----:B------:R-:W-:Y:S01]  /*12ee0*/  FMUL.FTZ R26, R28, UR4 ;  /* 0x000000041c1a7c20 */ /* 0x000fe20008410000 */
[----:B-1----:R-:W-:Y:S01]  /*12ef0*/  FMUL.FTZ R3, R27, UR4 ;  /* 0x000000041b037c20 */ /* 0x002fe20008410000 */
[----:B------:R-:W-:Y:S01]  /*12f00*/  FMUL.FTZ R28, R29, UR4 ;  /* 0x000000041d1c7c20 */ /* 0x000fe20008410000 */
[----:B------:R-:W-:Y:S01]  /*12f10*/  FMUL.FTZ R6, R30, UR4 ;  /* 0x000000041e067c20 */ /* 0x000fe20008410000 */
[----:B------:R-:W-:Y:S01]  /*12f20*/  FMUL.FTZ R7, R31, UR4 ;  /* 0x000000041f077c20 */ /* 0x000fe20008410000 */
[----:B------:R-:W-:Y:S01]  /*12f30*/  FMUL.FTZ R88, R37, UR4 ;  /* 0x0000000425587c20 */ /* 0x000fe20008410000 */
[----:B------:R-:W-:Y:S01]  /*12f40*/  FMUL.FTZ R13, R39, UR4 ;  /* 0x00000004270d7c20 */ /* 0x000fe20008410000 */
[----:B------:R-:W-:Y:S02]  /*12f50*/  IMAD R33, R72, R33, 0x61 ;  /* 0x0000006148217424 */ /* 0x000fe400078e0221 */
        /* <DEDUP_REMOVED lines=30> */
[----:B------:R-:W-:Y:S01]  /*13140*/  @P1 LOP3.LUT R22, R22, 0x100000, RZ, 0xfc, !PT ;  /* 0x0010000016161812 */ /* 0x000fe200078efcff */
[----:B------:R-:W-:Y:S01]  /*13150*/  FMUL.FTZ R64, R64, UR4 ;  /* 0x0000000440407c20 */ /* 0x000fe20008410000 */
[----:B------:R-:W-:Y:S01]  /*13160*/  FMUL.FTZ R70, R70, UR4 ;  /* 0x0000000446467c20 */ /* 0x000fe20008410000 */
[----:B------:R-:W-:Y:S01]  /*13170*/  FMUL.FTZ R71, R71, UR4 ;  /* 0x0000000447477c20 */ /* 0x000fe20008410000 */
[----:B------:R-:W1:Y:S01]  /*13180*/  MUFU.TANH R4, R4 ;  /* 0x0000000400047308 */ /* 0x000e620000002400 */
[----:B------:R-:W-:Y:S01]  /*13190*/  ULOP3.LUT UR38, URZ, UR38, URZ, 0x33, !UPT ;  /* 0x000000263f267292 */ /* 0x000fe2000f8e333f */
[----:B------:R-:W-:-:S06]  /*131a0*/  FMUL.FTZ R53, R53, UR4 ;  /* 0x0000000435357c20 */ /* 0x000fcc0008410000 */
        /* <DEDUP_REMOVED lines=21> */
[----:B--2---:R-:W-:-:S04]  /*13300*/  IMAD.IADD R10, R10, 0x1, R83 ;  /* 0x000000010a0a7824 */ /* 0x004fc800078e0253 */
[----:B0-----:R-:W-:-:S04]  /*13310*/  @P1 IMAD.HI.U32 R11, R10, R11, RZ ;  /* 0x0000000b0a0b1227 */ /* 0x001fc800078e00ff */
[----:B------:R-:W-:Y:S01]  /*13320*/  IMAD.MOV.U32 R41, RZ, RZ, R10 ;  /* 0x000000ffff297224 */ /* 0x000fe200078e000a */
[----:B----4-:R-:W-:Y:S02]  /*13330*/  @P1 SHF.R.U32.HI R41, RZ, R24, R11 ;  /* 0x00000018ff291219 */ /* 0x010fe4000001160b */
[----:B------:R-:W0:Y:S01]  /*13340*/  LDC.64 R10, c[0x0][0x9e0] ;  /* 0x00027800ff0a7b82 */ /* 0x000e220000000a00 */
[----:B------:R-:W-:Y:S02]  /*13350*/  IADD3 R24, R75, 0x30840, RZ ;  /* 0x000308404b187810 */ /* 0x000fe40007ffe0ff */
[----:B------:R-:W2:Y:S02]  /*13360*/  SHFL.IDX PT, R50, R41, RZ, 0x1c1f ;  /* 0x001c1fff29327589 */ /* 0x000ea400000e0000 */
[----:B------:R-:W-:-:S04]  /*13370*/  PRMT R25, R203, 0x654, R24 ;  /* 0x00000654cb197816 */ /* 0x000fc80000000018 */
[----:B------:R4:W-:Y:S01]  /*13380*/  SYNCS.ARRIVE.TRANS64.RED.A1T0 RZ, [R25+URZ], RZ ;  /* 0x000000ff19ff79a7 */ /* 0x0009e2000810043f */
[----:B---3--:R-:W-:Y:S01]  /*13390*/  IMAD R34, R77, -0x2, R33 ;  /* 0xfffffffe4d227824 */ /* 0x008fe200078e0221 */
[----:B------:R-:W3:Y:S01]  /*133a0*/  MUFU.TANH R29, R29 ;  /* 0x0000001d001d7308 */ /* 0x000ee20000002400 */
[----:B----4-:R-:W-:-:S07]  /*133b0*/  IMAD R25, R72, -0x60, R200 ;  /* 0xffffffa048197824 */ /* 0x010fce00078e02c8 */
[----:B------:R-:W4:Y:S01]  /*133c0*/  MUFU.TANH R31, R31 ;  /* 0x0000001f001f7308 */ /* 0x000f220000002400 */
[----:B------:R-:W-:Y:S01]  /*133d0*/  VIADD R32, R25, 0x60 ;  /* 0x0000006019207836 */ /* 0x000fe20000000000 */
[----:B0-----:R-:W-:-:S06]  /*133e0*/  ISETP.GE.AND P1, PT, R11, 0x1, PT ;  /* 0x000000010b00780c */ /* 0x001fcc0003f26270 */
[----:B------:R-:W0:Y:S01]  /*133f0*/  MUFU.TANH R48, R48 ;  /* 0x0000003000307308 */ /* 0x000e220000002400 */
[----:B------:R-:W-:-:S07]  /*13400*/  IADD3 R43, -R199, R34, R200 ;  /* 0x00000022c72b7210 */ /* 0x000fce0007ffe1c8 */
[----:B------:R-:W0:Y:S01]  /*13410*/  MUFU.TANH R49, R49 ;  /* 0x0000003100317308 */ /* 0x000e220000002400 */
[----:B------:R-:W-:-:S07]  /*13420*/  IMAD R96, R77, -0x2, R32 ;  /* 0xfffffffe4d607824 */ /* 0x000fce00078e0220 */
[----:B------:R-:W0:Y:S01]  /*13430*/  MUFU.TANH R35, R35 ;  /* 0x0000002300237308 */ /* 0x000e220000002400 */
[----:B------:R-:W-:-:S07]  /*13440*/  IMAD.IADD R51, R43, 0x1, R10 ;  /* 0x000000012b337824 */ /* 0x000fce00078e020a */
        /* <DEDUP_REMOVED lines=20> */
[----:B------:R-:W-:Y:S01]  /*13590*/  LOP3.LUT R22, R22, 0xfff7ffff, RZ, 0xc0, !PT ;  /* 0xfff7ffff16167812 */ /* 0x000fe200078ec0ff */
[----:B------:R-:W-:Y:S01]  /*135a0*/  VIADD R58, R34, 0xffffffff ;  /* 0xffffffff223a7836 */ /* 0x000fe20000000000 */
[----:B------:R-:W-:-:S05]  /*135b0*/  IADD3 R54, R33, -0x1, RZ ;  /* 0xffffffff21367810 */ /* 0x000fca0007ffe0ff */
[----:B------:R5:W0:Y:S01]  /*135c0*/  MUFU.TANH R42, R53 ;  /* 0x00000035002a7308 */ /* 0x000a220000002400 */
[----:B------:R-:W-:Y:S02]  /*135d0*/  @P1 LOP3.LUT R22, R22, 0x80000, RZ, 0xfc, !PT ;  /* 0x0008000016161812 */ /* 0x000fe400078efcff */
[----:B--2---:R-:W-:Y:S01]  /*135e0*/  VIADDMNMX R46, R50, R51, R96, PT ;  /* 0x00000033322e7246 */ /* 0x004fe20003800160 */
[----:B-----5:R-:W-:-:S04]  /*135f0*/  VIADD R53, R43, UR38 ;  /* 0x000000262b357c36 */ /* 0x020fc80008000000 */
[----:B------:R-:W-:Y:S01]  /*13600*/  IMAD.IADD R43, R53, 0x1, R50 ;  /* 0x00000001352b7824 */ /* 0x000fe200078e0232 */
[----:B-1-34-:R-:W-:Y:S06]  /*13610*/  @!P1 BRA `(.L_x_1765) ;  /* 0x00000000004c9947 */ /* 0x01afec0003800000 */
[----:B------:R-:W-:Y:S01]  /*13620*/  IADD3 R34, -R199, R200, R50 ;  /* 0x000000c8c7227210 */ /* 0x000fe20007ffe132 */
[----:B------:R-:W-:Y:S03]  /*13630*/  BSSY B0, `(.L_x_1766) ;  /* 0x000000e000007945 */ /* 0x000fe60003800000 */
[----:B------:R-:W-:-:S13]  /*13640*/  ISETP.GT.AND P1, PT, R34, -0x1, PT ;  /* 0xffffffff2200780c */ /* 0x000fda0003f24270 */
        /* <DEDUP_REMOVED lines=8> */
.L_x_1767:
[----:B------:R-:W-:-:S13]  /*136d0*/  ISETP.NE.AND P1, PT, R11, 0x1, PT ;  /* 0x000000010b00780c */ /* 0x000fda0003f25270 */
[----:B------:R-:W1:Y:S02]  /*136e0*/  @P1 LDC.64 R32, c[0x0][0x9e8] ;  /* 0x00027a00ff201b82 */ /* 0x000e640000000a00 */
[----:B-1----:R-:W-:-:S05]  /*136f0*/  @P1 IMAD.HI.U32 R32, R34, R32, RZ ;  /* 0x0000002022201227 */ /* 0x002fca00078e00ff */
[----:B------:R-:W-:-:S07]  /*13700*/  @P1 SHF.R.U32.HI R34, RZ, R33, R32 ;  /* 0x00000021ff221219 */ /* 0x000fce0000011620 */
.L_x_1768:
[----:B------:R-:W-:Y:S05]  /*13710*/  BSYNC B0 ;  /* 0x0000000000007941 */ /* 0x000fea0003800000 */
.L_x_1766:
[----:B------:R-:W-:-:S05]  /*13720*/  IMAD R34, R34, R11, R58 ;  /* 0x0000000b22227224 */ /* 0x000fca00078e023a */
[----:B------:R-:W-:Y:S02]  /*13730*/  VIMNMX R43, R43, R34, !PT ;  /* 0x000000222b2b7248 */ /* 0x000fe40007fe0100 */
[----:B------:R-:W-:-:S07]  /*13740*/  VIADDMNMX R46, R34, R11, R46, PT ;  /* 0x0000000b222e7246 */ /* 0x000fce000380012e */
.L_x_1765:
        /* <DEDUP_REMOVED lines=48> */
[C---:B------:R-:W-:Y:S02]  /*13a50*/  ISETP.GT.AND P2, PT, R43.reuse, 0x29, !P3 ;  /* 0x000000292b00780c */ /* 0x040fe40005f44270 */
        /* <DEDUP_REMOVED lines=8> */
[----:B0-----:R-:W-:Y:S02]  /*13ae0*/  FSEL R52, R48, -INF , !P2 ;  /* 0xff80000030347808 */ /* 0x001fe40005000000 */
        /* <DEDUP_REMOVED lines=52> */
[----:B------:R-:W-:Y:S01]  /*13e30*/  ISETP.GE.AND P5, PT, R54, 0x5a, PT ;  /* 0x0000005a3600780c */ /* 0x000fe20003fa6270 */
[----:B------:R-:W0:Y:S03]  /*13e40*/  SHFL.IDX PT, R4, R41, 0x1, 0x1c1f ;  /* 0x003c1f0029047f89 */ /* 0x000e2600000e0000 */
[----:B------:R-:W-:Y:S02]  /*13e50*/  P2R R47, PR, RZ, 0x20 ;  /* 0x00000020ff2f7803 */ /* 0x000fe40000000000 */
[----:B------:R-:W-:-:S04]  /*13e60*/  ISETP.GT.AND P5, PT, R43, 0x59, !P5 ;  /* 0x000000592b00780c */ /* 0x000fc80006fa4270 */
[----:B------:R-:W-:-:S04]  /*13e70*/  ISETP.LT.OR P5, PT, R46, 0x5a, P5 ;  /* 0x0000005a2e00780c */ /* 0x000fc80002fa1670 */
[----:B------:R-:W-:Y:S02]  /*13e80*/  FSEL R28, R69, -INF , !P5 ;  /* 0xff800000451c7808 */ /* 0x000fe40006800000 */
[----:B------:R-:W-:Y:S02]  /*13e90*/  ISETP.GE.AND P5, PT, R11, 0x1, PT ;  /* 0x000000010b00780c */ /* 0x000fe40003fa6270 */
[----:B0-----:R-:W-:Y:S01]  /*13ea0*/  VIADDMNMX R96, R4, R51, R96, PT ;  /* 0x0000003304607246 */ /* 0x001fe20003800160 */
[----:B------:R-:W-:-:S10]  /*13eb0*/  IMAD.IADD R33, R53, 0x1, R4 ;  /* 0x0000000135217824 */ /* 0x000fd400078e0204 */
[----:B------:R-:W-:Y:S05]  /*13ec0*/  @!P5 BRA `(.L_x_1769) ;  /* 0x00000000004cd947 */ /* 0x000fea0003800000 */
[----:B------:R-:W-:Y:S01]  /*13ed0*/  IADD3 R41, -R199, R200, R4 ;  /* 0x000000c8c7297210 */ /* 0x000fe20007ffe104 */
[----:B------:R-:W-:Y:S03]  /*13ee0*/  BSSY B0, `(.L_x_1770) ;  /* 0x000000e000007945 */ /* 0x000fe60003800000 */
        /* <DEDUP_REMOVED lines=9> */
.L_x_1771:
[----:B------:R-:W-:-:S13]  /*13f80*/  ISETP.NE.AND P5, PT, R11, 0x1, PT ;  /* 0x000000010b00780c */ /* 0x000fda0003fa5270 */
[----:B------:R-:W0:Y:S02]  /*13f90*/  @P5 LDC.64 R4, c[0x0][0x9e8] ;  /* 0x00027a00ff045b82 */ /* 0x000e240000000a00 */
[----:B0-----:R-:W-:-:S05]  /*13fa0*/  @P5 IMAD.HI.U32 R4, R41, R4, RZ ;  /* 0x0000000429045227 */ /* 0x001fca00078e00ff */
[----:B------:R-:W-:-:S07]  /*13fb0*/  @P5 SHF.R.U32.HI R41, RZ, R5, R4 ;  /* 0x00000005ff295219 */ /* 0x000fce0000011604 */
.L_x_1772:
[----:B------:R-:W-:Y:S05]  /*13fc0*/  BSYNC B0 ;  /* 0x0000000000007941 */ /* 0x000fea0003800000 */
.L_x_1770:
[----:B------:R-:W-:-:S05]  /*13fd0*/  IMAD R4, R41, R11, R58 ;  /* 0x0000000b29047224 */ /* 0x000fca00078e023a */
[----:B------:R-:W-:Y:S02]  /*13fe0*/  VIMNMX R33, R33, R4, !PT ;  /* 0x0000000421217248 */ /* 0x000fe40007fe0100 */
[----:B------:R-:W-:-:S07]  /*13ff0*/  VIADDMNMX R96, R4, R11, R96, PT ;  /* 0x0000000b04607246 */ /* 0x000fce0003800160 */
.L_x_1769:
        /* <DEDUP_REMOVED lines=15> */
[----:B------:R-:W-:Y:S02]  /*140f0*/  FMNMX.FTZ R3, R188, R102, !PT ;  /* 0x00000066bc037209 */ /* 0x000fe40007810000 */
[----:B------:R-:W-:Y:S02]  /*14100*/  ISETP.GT.AND P1, PT, R33, 0x10, !P1 ;  /* 0x000000102100780c */ /* 0x000fe40004f24270 */
[----:B------:R-:W-:Y:S02]  /*14110*/  FMNMX.FTZ R3, R100, R3, !PT ;  /* 0x0000000364037209 */ /* 0x000fe40007810000 */
[----:B------:R-:W-:Y:S02]  /*14120*/  ISETP.LT.OR P1, PT, R96, 0x11, P1 ;  /* 0x000000116000780c */ /* 0x000fe40000f21670 */
[----:B------:R-:W-:-:S02]  /*14130*/  FMNMX.FTZ R3, R98, R3, !PT ;  /* 0x0000000362037209 */ /* 0x000fc40007810000 */
[----:B------:R-:W-:Y:S02]  /*14140*/  FSEL R8, R8, -INF , !P1 ;  /* 0xff80000008087808 */ /* 0x000fe40004800000 */
[----:B------:R-:W-:Y:S02]  /*14150*/  ISETP.NE.AND P1, PT, R59, RZ, PT ;  /* 0x000000ff3b00720c */ /* 0x000fe40003f25270 */
[----:B------:R-:W-:Y:S02]  /*14160*/  FMNMX.FTZ R3, R94, R3, !PT ;  /* 0x000000035e037209 */ /* 0x000fe40007810000 */
        /* <DEDUP_REMOVED lines=10> */
[----:B------:R-:W-:Y:S02]  /*14210*/  ISETP.GT.AND P1, PT, R33, 0x19, !P5 ;  /* 0x000000192100780c */ /* 0x000fe40006f24270 */
[----:B------:R-:W-:Y:S02]  /*14220*/  FMNMX.FTZ R3, R86, R3, !PT ;  /* 0x0000000356037209 */ /* 0x000fe40007810000 */
[----:B------:R-:W-:Y:S02]  /*14230*/  ISETP.LT.OR P1, PT, R96, 0x1a, P1 ;  /* 0x0000001a6000780c */ /* 0x000fe40000f21670 */
[----:B------:R-:W-:Y:S02]  /*14240*/  FMNMX.FTZ R3, R64, R3, !PT ;  /* 0x0000000340037209 */ /* 0x000fe40007810000 */
        /* <DEDUP_REMOVED lines=15> */
[----:B------:R-:W-:Y:S02]  /*14340*/  ISETP.NE.AND P1, PT, R70, RZ, PT ;  /* 0x000000ff4600720c */ /* 0x000fe40003f25270 */
[----:B------:R-:W-:Y:S02]  /*14350*/  FMNMX.FTZ R3, R38, R3, !PT ;  /* 0x0000000326037209 */ /* 0x000fe40007810000 */
[----:B------:R-:W-:Y:S02]  /*14360*/  ISETP.GT.AND P1, PT, R33, 0x28, !P1 ;  /* 0x000000282100780c */ /* 0x000fe40004f24270 */
[----:B------:R-:W-:-:S02]  /*14370*/  FMNMX.FTZ R3, R36, R3, !PT ;  /* 0x0000000324037209 */ /* 0x000fc40007810000 */
[----:B------:R-:W-:Y:S02]  /*14380*/  ISETP.LT.OR P1, PT, R96, 0x29, P1 ;  /* 0x000000296000780c */ /* 0x000fe40000f21670 */
[----:B------:R-:W-:Y:S02]  /*14390*/  FMNMX.FTZ R3, R34, R3, !PT ;  /* 0x0000000322037209 */ /* 0x000fe40007810000 */
[----:B------:R-:W-:Y:S02]  /*143a0*/  FSEL R60, R29, -INF , !P1 ;  /* 0xff8000001d3c7808 */ /* 0x000fe40004800000 */
[----:B------:R-:W-:Y:S02]  /*143b0*/  ISETP.NE.AND P1, PT, R71, RZ, PT ;  /* 0x000000ff4700720c */ /* 0x000fe40003f25270 */
[----:B------:R-:W-:Y:S02]  /*143c0*/  FMNMX.FTZ R3, R32, R3, !PT ;  /* 0x0000000320037209 */ /* 0x000fe40007810000 */
[----:B------:R-:W-:-:S02]  /*143d0*/  ISETP.GT.AND P1, PT, R33, 0x29, !P1 ;  /* 0x000000292100780c */ /* 0x000fc40004f24270 */
[----:B------:R-:W-:Y:S02]  /*143e0*/  ISETP.GT.AND P4, PT, R33, RZ, !P4 ;  /* 0x000000ff2100720c */ /* 0x000fe40006784270 */
[----:B------:R-:W-:Y:S02]  /*143f0*/  ISETP.LT.OR P1, PT, R96, 0x2a, P1 ;  /* 0x0000002a6000780c */ /* 0x000fe40000f21670 */
[----:B------:R-:W-:Y:S02]  /*14400*/  FMNMX.FTZ R3, R30, R3, !PT ;  /* 0x000000031e037209 */ /* 0x000fe40007810000 */
[----:B------:R-:W-:Y:S02]  /*14410*/  FSEL R62, R31, -INF , !P1 ;  /* 0xff8000001f3e7808 */ /* 0x000fe40004800000 */
[----:B------:R-:W-:Y:S02]  /*14420*/  ISETP.NE.AND P1, PT, R73, RZ, PT ;  /* 0x000000ff4900720c */ /* 0x000fe40003f25270 */
[----:B------:R-:W-:-:S02]  /*14430*/  ISETP.LT.OR P4, PT, R96, 0x1, P4 ;  /* 0x000000016000780c */ /* 0x000fc40002781670 */
[----:B------:R-:W-:Y:S02]  /*14440*/  ISETP.GT.AND P1, PT, R33, 0x30, !P1 ;  /* 0x000000302100780c */ /* 0x000fe40004f24270 */
[----:B------:R-:W-:Y:S02]  /*14450*/  FMNMX.FTZ R3, R26, R3, !PT ;  /* 0x000000031a037209 */ /* 0x000fe40007810000 */
[----:B------:R-:W-:Y:S02]  /*14460*/  ISETP.LT.OR P1, PT, R96, 0x31, P1 ;  /* 0x000000316000780c */ /* 0x000fe40000f21670 */
[----:B------:R-:W-:Y:S02]  /*14470*/  FSEL R7, R0, -INF , !P4 ;  /* 0xff80000000077808 */ /* 0x000fe40006000000 */
[----:B------:R-:W-:Y:S02]  /*14480*/  FSEL R66, R35, -INF , !P1 ;  /* 0xff80000023427808 */ /* 0x000fe40004800000 */
[----:B------:R-:W-:-:S02]  /*14490*/  ISETP.NE.AND P1, PT, R75, RZ, PT ;  /* 0x000000ff4b00720c */ /* 0x000fc40003f25270 */
[----:B------:R-:W-:Y:S02]  /*144a0*/  FMNMX.FTZ R0, R28, R3, !PT ;  /* 0x000000031c007209 */ /* 0x000fe40007810000 */
[----:B------:R-:W-:Y:S02]  /*144b0*/  ISETP.GT.AND P1, PT, R33, 0x31, !P1 ;  /* 0x000000312100780c */ /* 0x000fe40004f24270 */
[----:B------:R-:W-:Y:S01]  /*144c0*/  ISETP.NE.AND P6, PT, R81, RZ, PT ;  /* 0x000000ff5100720c */ /* 0x000fe20003fc5270 */
[----:B------:R-:W0:Y:S01]  /*144d0*/  SHFL.BFLY PT, R3, R0, 0x2, 0x1f ;  /* 0x0c401f0000037f89 */ /* 0x000e2200000e0000 */
[----:B------:R-:W-:Y:S02]  /*144e0*/  ISETP.LT.OR P1, PT, R96, 0x32, P1 ;  /* 0x000000326000780c */ /* 0x000fe40000f21670 */
[----:B------:R-:W-:Y:S02]  /*144f0*/  ISETP.NE.AND P5, PT, R57, RZ, PT ;  /* 0x000000ff3900720c */ /* 0x000fe40003fa5270 */
[----:B------:R-:W-:-:S02]  /*14500*/  FSEL R68, R37, -INF , !P1 ;  /* 0xff80000025447808 */ /* 0x000fc40004800000 */
[----:B------:R-:W-:Y:S02]  /*14510*/  ISETP.NE.AND P1, PT, R49, RZ, PT ;  /* 0x000000ff3100720c */ /* 0x000fe40003f25270 */
[C---:B------:R-:W-:Y:S02]  /*14520*/  ISETP.GT.AND P2, PT, R33.reuse, 0x51, !P2 ;  /* 0x000000512100780c */ /* 0x040fe40005744270 */
[C---:B------:R-:W-:Y:S02]  /*14530*/  ISETP.GT.AND P1, PT, R33.reuse, 0x38, !P1 ;  /* 0x000000382100780c */ /* 0x040fe40004f24270 */
[----:B------:R-:W-:Y:S02]  /*14540*/  ISETP.GT.AND P3, PT, R33, 0x58, !P3 ;  /* 0x000000582100780c */ /* 0x000fe40005f64270 */
[C---:B------:R-:W-:Y:S02]  /*14550*/  ISETP.LT.OR P1, PT, R96.reuse, 0x39, P1 ;  /* 0x000000396000780c */ /* 0x040fe40000f21670 */
[----:B------:R-:W-:-:S02]  /*14560*/  ISETP.LT.OR P2, PT, R96, 0x52, P2 ;  /* 0x000000526000780c */ /* 0x000fc40001741670 */
[----:B------:R-:W-:Y:S02]  /*14570*/  FSEL R70, R39, -INF , !P1 ;  /* 0xff80000027467808 */ /* 0x000fe40004800000 */
[----:B------:R-:W-:Y:S02]  /*14580*/  ISETP.NE.AND P1, PT, R77, RZ, PT ;  /* 0x000000ff4d00720c */ /* 0x000fe40003f25270 */
[----:B------:R-:W-:Y:S02]  /*14590*/  ISETP.LT.OR P3, PT, R96, 0x59, P3 ;  /* 0x000000596000780c */ /* 0x000fe40001f61670 */
[----:B------:R-:W-:Y:S02]  /*145a0*/  ISETP.GT.AND P1, PT, R33, 0x39, !P1 ;  /* 0x000000392100780c */ /* 0x000fe40004f24270 */
[----:B0-----:R-:W-:Y:S02]  /*145b0*/  FMNMX.FTZ R13, R0, R3, !PT ;  /* 0x00000003000d7209 */ /* 0x001fe40007810000 */
[----:B------:R-:W-:-:S02]  /*145c0*/  ISETP.LT.OR P1, PT, R96, 0x3a, P1 ;  /* 0x0000003a6000780c */ /* 0x000fc40000f21670 */
[----:B------:R-:W-:Y:S02]  /*145d0*/  FSEL R20, R20, -INF , !P2 ;  /* 0xff80000014147808 */ /* 0x000fe40005000000 */
[----:B------:R-:W-:Y:S02]  /*145e0*/  FSEL R74, R74, -INF , !P1 ;  /* 0xff8000004a4a7808 */ /* 0x000fe40004800000 */
[----:B------:R-:W-:Y:S02]  /*145f0*/  ISETP.NE.AND P1, PT, R79, RZ, PT ;  /* 0x000000ff4f00720c */ /* 0x000fe40003f25270 */
[----:B------:R-:W-:Y:S02]  /*14600*/  FSEL R24, R24, -INF , !P3 ;  /* 0xff80000018187808 */ /* 0x000fe40005800000 */
[----:B------:R-:W-:Y:S02]  /*14610*/  ISETP.GT.AND P1, PT, R33, 0x40, !P1 ;  /* 0x000000402100780c */ /* 0x000fe40004f24270 */
[----:B------:R-:W-:-:S02]  /*14620*/  MOV R45, R83 ;  /* 0x00000053002d7202 */ /* 0x000fc40000000f00 */
[----:B------:R-:W-:-:S04]  /*14630*/  ISETP.LT.OR P1, PT, R96, 0x41, P1 ;  /* 0x000000416000780c */ /* 0x000fc80000f21670 */
[----:B------:R-:W-:Y:S02]  /*14640*/  FSEL R76, R76, -INF , !P1 ;  /* 0xff8000004c4c7808 */ /* 0x000fe40004800000 */
[----:B------:R-:W-:Y:S02]  /*14650*/  ISETP.GT.AND P1, PT, R33, 0x41, !P6 ;  /* 0x000000412100780c */ /* 0x000fe40007724270 */
[----:B------:R-:W-:Y:S02]  /*14660*/  ISETP.NE.AND P6, PT, R61, RZ, PT ;  /* 0x000000ff3d00720c */ /* 0x000fe40003fc5270 */
[----:B------:R-:W-:-:S04]  /*14670*/  ISETP.LT.OR P1, PT, R96, 0x42, P1 ;  /* 0x000000426000780c */ /* 0x000fc80000f21670 */
[----:B------:R-:W-:Y:S02]  /*14680*/  FSEL R78, R78, -INF , !P1 ;  /* 0xff8000004e4e7808 */ /* 0x000fe40004800000 */
[----:B------:R-:W-:Y:S02]  /*14690*/  ISETP.GT.AND P1, PT, R33, 0x48, !P5 ;  /* 0x000000482100780c */ /* 0x000fe40006f24270 */
[----:B------:R-:W-:Y:S02]  /*146a0*/  ISETP.NE.AND P5, PT, R82, RZ, PT ;  /* 0x000000ff5200720c */ /* 0x000fe40003fa5270 */
[----:B------:R-:W0:Y:S01]  /*146b0*/  SHFL.BFLY PT, R82, R13, 0x1, 0x1f ;  /* 0x0c201f000d527f89 */ /* 0x000e2200000e0000 */
[----:B------:R-:W-:-:S04]  /*146c0*/  ISETP.LT.OR P1, PT, R96, 0x49, P1 ;  /* 0x000000496000780c */ /* 0x000fc80000f21670 */
[----:B------:R-:W-:Y:S02]  /*146d0*/  FSEL R80, R80, -INF , !P1 ;  /* 0xff80000050507808 */ /* 0x000fe40004800000 */
[----:B0-----:R-:W-:-:S04]  /*146e0*/  FMNMX.FTZ R3, R13, R82, !PT ;  /* 0x000000520d037209 */ /* 0x001fc80007810000 */
[C---:B------:R-:W-:Y:S01]  /*146f0*/  FSETP.NEU.FTZ.AND P1, PT, R3.reuse, -INF , PT ;  /* 0xff8000000300780b */ /* 0x040fe20003f3d000 */
[----:B------:R-:W-:-:S05]  /*14700*/  FMUL.FTZ R9, R3, R5 ;  /* 0x0000000503097220 */ /* 0x000fca0000410000 */
[----:B------:R-:W-:Y:S02]  /*14710*/  FSEL R41, R9, RZ, P1 ;  /* 0x000000ff09297208 */ /* 0x000fe40000800000 */
[----:B------:R-:W-:Y:S02]  /*14720*/  FMNMX.FTZ R9, R7, R48, !PT ;  /* 0x0000003007097209 */ /* 0x000fe40007810000 */
[----:B------:R-:W-:Y:S01]  /*14730*/  ISETP.GT.AND P1, PT, R33, 0x49, !P5 ;  /* 0x000000492100780c */ /* 0x000fe20006f24270 */
[--C-:B------:R-:W-:Y:S01]  /*14740*/  FFMA.FTZ R180, R84, R5, -R41.reuse ;  /* 0x0000000554b47223 */ /* 0x100fe20000010829 */
        /* <DEDUP_REMOVED lines=9> */
[----:B------:R-:W-:Y:S01]  /*147e0*/  MUFU.EX2 R188, R188 ;  /* 0x000000bc00bc7308 */ /* 0x000fe20000000800 */
[----:B------:R-:W-:Y:S01]  /*147f0*/  ISETP.GT.AND P1, PT, R33, 0x50, !P6 ;  /* 0x000000502100780c */ /* 0x000fe20007724270 */
[--C-:B------:R-:W-:Y:S01]  /*14800*/  FFMA.FTZ R98, R98, R5, -R41.reuse ;  /* 0x0000000562627223 */ /* 0x100fe20000010829 */
[----:B------:R-:W-:Y:S01]  /*14810*/  FMNMX.FTZ R13, R4, R13, !PT ;  /* 0x0000000d040d7209 */ /* 0x000fe20007810000 */
[-CC-:B------:R-:W-:Y:S01]  /*14820*/  FFMA.FTZ R184, R94, R5.reuse, -R41.reuse ;  /* 0x000000055eb87223 */ /* 0x180fe20000010829 */
[----:B------:R-:W-:Y:S01]  /*14830*/  ISETP.LT.OR P1, PT, R96, 0x51, P1 ;  /* 0x000000516000780c */ /* 0x000fe20000f21670 */
[--C-:B------:R-:W-:Y:S01]  /*14840*/  FFMA.FTZ R92, R92, R5, -R41.reuse ;  /* 0x000000055c5c7223 */ /* 0x100fe20000010829 */
[----:B------:R-:W-:Y:S01]  /*14850*/  FMNMX.FTZ R13, R12, R13, !PT ;  /* 0x0000000d0c0d7209 */ /* 0x000fe20007810000 */
[----:B------:R-:W0:Y:S01]  /*14860*/  MUFU.EX2 R9, R102 ;  /* 0x0000006600097308 */ /* 0x000e220000000800 */
[----:B------:R-:W-:Y:S01]  /*14870*/  ISETP.NE.AND P5, PT, R47, RZ, PT ;  /* 0x000000ff2f00720c */ /* 0x000fe20003fa5270 */
[--C-:B------:R-:W-:Y:S01]  /*14880*/  FFMA.FTZ R186, R90, R5, -R41.reuse ;  /* 0x000000055aba7223 */ /* 0x100fe20000010829 */
[----:B------:R-:W-:Y:S01]  /*14890*/  FMNMX.FTZ R13, R54, R13, !PT ;  /* 0x0000000d360d7209 */ /* 0x000fe20007810000 */
[-CC-:B------:R-:W-:Y:S01]  /*148a0*/  FFMA.FTZ R88, R88, R5.reuse, -R41.reuse ;  /* 0x0000000558587223 */ /* 0x180fe20000010829 */
[----:B------:R-:W-:Y:S01]  /*148b0*/  FSEL R84, R21, -INF , !P1 ;  /* 0xff80000015547808 */ /* 0x000fe20004800000 */
[--C-:B------:R-:W-:Y:S01]  /*148c0*/  FFMA.FTZ R21, R86, R5, -R41.reuse ;  /* 0x0000000556157223 */ /* 0x100fe20000010829 */
[----:B------:R-:W-:Y:S01]  /*148d0*/  FMNMX.FTZ R15, R14, R13, !PT ;  /* 0x0000000d0e0f7209 */ /* 0x000fe20007810000 */
[-CC-:B------:R-:W-:Y:S01]  /*148e0*/  FFMA.FTZ R182, R64, R5.reuse, -R41.reuse ;  /* 0x0000000540b67223 */ /* 0x180fe20000010829 */
        /* <DEDUP_REMOVED lines=12> */
[-CC-:B------:R-:W-:Y:S01]  /*149b0*/  FFMA.FTZ R35, R34, R5.reuse, -R41.reuse ;  /* 0x0000000522237223 */ /* 0x180fe20000010829 */
[--C-:B------:R-:W-:Y:S01]  /*149c0*/  FFMA.FTZ R168, R32, R5, -R41.reuse ;  /* 0x0000000520a87223 */ /* 0x100fe20000010829 */
[----:B------:R-:W-:Y:S01]  /*149d0*/  FMNMX.FTZ R27, R66, R15, !PT ;  /* 0x0000000f421b7209 */ /* 0x000fe20007810000 */
[----:B------:R-:W-:Y:S01]  /*149e0*/  FFMA.FTZ R37, R30, R5, -R41 ;  /* 0x000000051e257223 */ /* 0x000fe20000010829 */
[----:B------:R-:W1:Y:S01]  /*149f0*/  MUFU.EX2 R190, R190 ;  /* 0x000000be00be7308 */ /* 0x000e620000000800 */
[----:B------:R-:W-:-:S02]  /*14a00*/  ISETP.NE.AND P5, PT, R85, 0x1, PT ;  /* 0x000000015500780c */ /* 0x000fc40003fa5270 */
[----:B------:R-:W-:-:S04]  /*14a10*/  FMNMX.FTZ R27, R68, R27, !PT ;  /* 0x0000001b441b7209 */ /* 0x000fc80007810000 */
[----:B------:R-:W-:Y:S01]  /*14a20*/  FMNMX.FTZ R27, R70, R27, !PT ;  /* 0x0000001b461b7209 */ /* 0x000fe20007810000 */
[----:B------:R-:W2:Y:S03]  /*14a30*/  MUFU.EX2 R13, R98 ;  /* 0x00000062000d7308 */ /* 0x000ea60000000800 */
[----:B------:R-:W-:-:S03]  /*14a40*/  FMNMX.FTZ R27, R74, R27, !PT ;  /* 0x0000001b4a1b7209 */ /* 0x000fc60007810000 */
[----:B------:R-:W3:Y:S01]  /*14a50*/  @P5 LDC R30, c[0x0][0x44c] ;  /* 0x00011300ff1e5b82 */ /* 0x000ee20000000800 */
[----:B------:R-:W-:Y:S01]  /*14a60*/  FMNMX.FTZ R29, R76, R27, !PT ;  /* 0x0000001b4c1d7209 */ /* 0x000fe20007810000 */
[----:B------:R-:W4:Y:S03]  /*14a70*/  MUFU.EX2 R184, R184 ;  /* 0x000000b800b87308 */ /* 0x000f260000000800 */
[----:B------:R-:W-:-:S03]  /*14a80*/  FMNMX.FTZ R29, R78, R29, !PT ;  /* 0x0000001d4e1d7209 */ /* 0x000fc60007810000 */
[----:B------:R-:W5:Y:S01]  /*14a90*/  @P5 LDC R47, c[0x0][0x450] ;  /* 0x00011400ff2f5b82 */ /* 0x000f620000000800 */
[----:B------:R-:W-:Y:S01]  /*14aa0*/  FMNMX.FTZ R29, R80, R29, !PT ;  /* 0x0000001d501d7209 */ /* 0x000fe20007810000 */
[----:B------:R-:W4:Y:S03]  /*14ab0*/  MUFU.EX2 R15, R92 ;  /* 0x0000005c000f7308 */ /* 0x000f260000000800 */
[----:B------:R-:W-:-:S04]  /*14ac0*/  FMNMX.FTZ R29, R82, R29, !PT ;  /* 0x0000001d521d7209 */ /* 0x000fc80007810000 */
[----:B------:R-:W-:Y:S01]  /*14ad0*/  FMNMX.FTZ R29, R84, R29, !PT ;  /* 0x0000001d541d7209 */ /* 0x000fe20007810000 */
[----:B------:R-:W4:Y:S03]  /*14ae0*/  MUFU.EX2 R186, R186 ;  /* 0x000000ba00ba7308 */ /* 0x000f260000000800 */
[----:B------:R-:W-:Y:S01]  /*14af0*/  FMNMX.FTZ R29, R20, R29, !PT ;  /* 0x0000001d141d7209 */ /* 0x000fe20007810000 */
[----:B---3--:R-:W-:-:S03]  /*14b00*/  @P5 IMAD.HI.U32 R30, R83, R30, RZ ;  /* 0x0000001e531e5227 */ /* 0x008fc600078e00ff */
[----:B------:R-:W-:Y:S01]  /*14b10*/  FMNMX.FTZ R29, R24, R29, !PT ;  /* 0x0000001d181d7209 */ /* 0x000fe20007810000 */
[----:B------:R-:W3:Y:S03]  /*14b20*/  MUFU.EX2 R27, R88 ;  /* 0x00000058001b7308 */ /* 0x000ee60000000800 */
[----:B------:R-:W-:Y:S01]  /*14b30*/  FMNMX.FTZ R0, R86, R29, !PT ;  /* 0x0000001d56007209 */ /* 0x000fe20007810000 */
[----:B------:R-:W-:Y:S01]  /*14b40*/  FFMA.FTZ R29, R50, R5, -R41 ;  /* 0x00000005321d7223 */ /* 0x000fe20000010829 */
[----:B-----5:R-:W-:-:S03]  /*14b50*/  @P5 SHF.R.U32.HI R45, RZ, R47, R30 ;  /* 0x0000002fff2d5219 */ /* 0x020fc6000001161e */
[----:B------:R-:W5:Y:S01]  /*14b60*/  SHFL.BFLY PT, R33, R0, 0x2, 0x1f ;  /* 0x0c401f0000217f89 */ /* 0x000f6200000e0000 */
[----:B------:R-:W-:Y:S01]  /*14b70*/  MUFU.EX2 R180, R180 ;  /* 0x000000b400b47308 */ /* 0x000fe20000000800 */
[----:B------:R-:W-:Y:S01]  /*14b80*/  ISETP.GE.AND P5, PT, R11, 0x1, PT ;  /* 0x000000010b00780c */ /* 0x000fe20003fa6270 */
[----:B------:R-:W-:-:S04]  /*14b90*/  IMAD.IADD R45, R140, 0x1, R45 ;  /* 0x000000018c2d7824 */ /* 0x000fc800078e022d */
[----:B------:R-:W-:Y:S02]  /*14ba0*/  IMAD.IADD R10, R45, 0x1, R10 ;  /* 0x000000012d0a7824 */ /* 0x000fe400078e020a */
[----:B------:R-:W-:Y:S08]  /*14bb0*/  MUFU.EX2 R21, R21 ;  /* 0x0000001500157308 */ /* 0x000ff00000000800 */
[----:B------:R-:W-:Y:S01]  /*14bc0*/  MUFU.EX2 R182, R182 ;  /* 0x000000b600b67308 */ /* 0x000fe20000000800 */
[----:B-----5:R-:W-:Y:S01]  /*14bd0*/  FMNMX.FTZ R39, R0, R33, !PT ;  /* 0x0000002100277209 */ /* 0x020fe20007810000 */
[----:B------:R-:W-:-:S06]  /*14be0*/  FFMA.FTZ R33, R38, R5, -R41 ;  /* 0x0000000526217223 */ /* 0x000fcc0000010829 */
[----:B------:R-:W-:Y:S01]  /*14bf0*/  MUFU.EX2 R25, R25 ;  /* 0x0000001900197308 */ /* 0x000fe20000000800 */
[----:B------:R-:W5:Y:S07]  /*14c00*/  SHFL.BFLY PT, R0, R39, 0x1, 0x1f ;  /* 0x0c201f0027007f89 */ /* 0x000f6e00000e0000 */
[----:B------:R-:W-:Y:S08]  /*14c10*/  MUFU.EX2 R176, R176 ;  /* 0x000000b000b07308 */ /* 0x000ff00000000800 */
[----:B------:R-:W-:Y:S08]  /*14c20*/  MUFU.EX2 R29, R29 ;  /* 0x0000001d001d7308 */ /* 0x000ff00000000800 */
[----:B------:R-:W-:Y:S01]  /*14c30*/  MUFU.EX2 R178, R178 ;  /* 0x000000b200b27308 */ /* 0x000fe20000000800 */
[----:B-----5:R-:W-:Y:S01]  /*14c40*/  FMNMX.FTZ R0, R39, R0, !PT ;  /* 0x0000000027007209 */ /* 0x020fe20007810000 */
[----:B------:R-:W-:-:S03]  /*14c50*/  FFMA.FTZ R39, R28, R5, -R41 ;  /* 0x000000051c277223 */ /* 0x000fc60000010829 */
[C---:B------:R-:W-:Y:S01]  /*14c60*/  FSETP.NEU.FTZ.AND P1, PT, R0.reuse, -INF , PT ;  /* 0xff8000000000780b */ /* 0x040fe20003f3d000 */
[----:B------:R-:W-:Y:S02]  /*14c70*/  FMUL.FTZ R26, R0, R5 ;  /* 0x00000005001a7220 */ /* 0x000fe40000410000 */
[----:B------:R-:W-:Y:S03]  /*14c80*/  MUFU.EX2 R31, R31 ;  /* 0x0000001f001f7308 */ /* 0x000fe60000000800 */
[----:B------:R-:W-:-:S05]  /*14c90*/  FSEL R41, R26, RZ, P1 ;  /* 0x000000ff1a297208 */ /* 0x000fca0000800000 */
[----:B------:R-:W-:Y:S01]  /*14ca0*/  MUFU.EX2 R172, R172 ;  /* 0x000000ac00ac7308 */ /* 0x000fe20000000800 */
[-CC-:B------:R-:W-:Y:S01]  /*14cb0*/  FFMA.FTZ R189, R7, R5.reuse, -R41.reuse ;  /* 0x0000000507bd7223 */ /* 0x180fe20000010829 */
[-CC-:B------:R-:W-:Y:S01]  /*14cc0*/  FFMA.FTZ R26, R48, R5.reuse, -R41.reuse ;  /* 0x00000005301a7223 */ /* 0x180fe20000010829 */
[-CC-:B------:R-:W-:Y:S01]  /*14cd0*/  FFMA.FTZ R191, R6, R5.reuse, -R41.reuse ;  /* 0x0000000506bf7223 */ /* 0x180fe20000010829 */
[-C--:B------:R-:W-:Y:S01]  /*14ce0*/  FFMA.FTZ R6, R46, R5.reuse, -R41 ;  /* 0x000000052e067223 */ /* 0x080fe20000010829 */
[----:B0-----:R-:W-:Y:S01]  /*14cf0*/  FADD.FTZ R7, R188, R9 ;  /* 0x00000009bc077221 */ /* 0x001fe20000010000 */
[-CC-:B------:R-:W-:Y:S01]  /*14d00*/  FFMA.FTZ R185, R8, R5.reuse, -R41.reuse ;  /* 0x0000000508b97223 */ /* 0x180fe20000010829 */
[-C--:B------:R-:W-:Y:S01]  /*14d10*/  FFMA.FTZ R4, R4, R5.reuse, -R41 ;  /* 0x0000000504047223 */ /* 0x080fe20000010829 */
[----:B------:R-:W-:Y:S01]  /*14d20*/  MUFU.EX2 R189, R189 ;  /* 0x000000bd00bd7308 */ /* 0x000fe20000000800 */
[----:B-1----:R-:W-:Y:S01]  /*14d30*/  FADD.FTZ R8, R190, R7 ;  /* 0x00000007be087221 */ /* 0x002fe20000010000 */
[-CC-:B------:R-:W-:Y:S01]  /*14d40*/  FFMA.FTZ R12, R12, R5.reuse, -R41.reuse ;  /* 0x000000050c0c7223 */ /* 0x180fe20000010829 */
[-CC-:B------:R-:W-:Y:S01]  /*14d50*/  FFMA.FTZ R54, R54, R5.reuse, -R41.reuse ;  /* 0x0000000536367223 */ /* 0x180fe20000010829 */
[-CC-:B------:R-:W-:Y:S01]  /*14d60*/  FFMA.FTZ R14, R14, R5.reuse, -R41.reuse ;  /* 0x000000050e0e7223 */ /* 0x180fe20000010829 */
[----:B--2---:R-:W-:Y:S01]  /*14d70*/  FADD.FTZ R7, R13, R8 ;  /* 0x000000080d077221 */ /* 0x004fe20000010000 */
[-CC-:B------:R-:W-:Y:S01]  /*14d80*/  FFMA.FTZ R58, R58, R5.reuse, -R41.reuse ;  /* 0x000000053a3a7223 */ /* 0x180fe20000010829 */
[-C--:B------:R-:W-:Y:S01]  /*14d90*/  FFMA.FTZ R60, R60, R5.reuse, -R41 ;  /* 0x000000053c3c7223 */ /* 0x080fe20000010829 */
[----:B------:R-:W0:Y:S01]  /*14da0*/  MUFU.EX2 R26, R26 ;  /* 0x0000001a001a7308 */ /* 0x000e220000000800 */
[----:B----4-:R-:W-:Y:S01]  /*14db0*/  FADD.FTZ R28, R184, R7 ;  /* 0x00000007b81c7221 */ /* 0x010fe20000010000 */
[-CC-:B------:R-:W-:Y:S01]  /*14dc0*/  FFMA.FTZ R62, R62, R5.reuse, -R41.reuse ;  /* 0x000000053e3e7223 */ /* 0x180fe20000010829 */
[-CC-:B------:R-:W-:Y:S01]  /*14dd0*/  FFMA.FTZ R66, R66, R5.reuse, -R41.reuse ;  /* 0x0000000542427223 */ /* 0x180fe20000010829 */
[-CC-:B------:R-:W-:Y:S01]  /*14de0*/  FFMA.FTZ R68, R68, R5.reuse, -R41.reuse ;  /* 0x0000000544447223 */ /* 0x180fe20000010829 */
[----:B------:R-:W-:Y:S01]  /*14df0*/  FADD.FTZ R43, R15, R28 ;  /* 0x0000001c0f2b7221 */ /* 0x000fe20000010000 */
[-CC-:B------:R-:W-:Y:S01]  /*14e00*/  FFMA.FTZ R70, R70, R5.reuse, -R41.reuse ;  /* 0x0000000546467223 */ /* 0x180fe20000010829 */
[-C--:B------:R-:W-:Y:S01]  /*14e10*/  FFMA.FTZ R74, R74, R5.reuse, -R41 ;  /* 0x000000054a4a7223 */ /* 0x080fe20000010829 */
[----:B------:R-:W1:Y:S01]  /*14e20*/  MUFU.EX2 R191, R191 ;  /* 0x000000bf00bf7308 */ /* 0x000e620000000800 */
[----:B------:R-:W-:Y:S01]  /*14e30*/  FADD.FTZ R28, R186, R43 ;  /* 0x0000002bba1c7221 */ /* 0x000fe20000010000 */
[-CC-:B------:R-:W-:Y:S01]  /*14e40*/  FFMA.FTZ R76, R76, R5.reuse, -R41.reuse ;  /* 0x000000054c4c7223 */ /* 0x180fe20000010829 */
[-CC-:B------:R-:W-:Y:S01]  /*14e50*/  FFMA.FTZ R78, R78, R5.reuse, -R41.reuse ;  /* 0x000000054e4e7223 */ /* 0x180fe20000010829 */
[-CC-:B------:R-:W-:Y:S01]  /*14e60*/  FFMA.FTZ R80, R80, R5.reuse, -R41.reuse ;  /* 0x0000000550507223 */ /* 0x180fe20000010829 */
[----:B---3--:R-:W-:Y:S01]  /*14e70*/  FADD.FTZ R43, R27, R28 ;  /* 0x0000001c1b2b7221 */ /* 0x008fe20000010000 */
[-CC-:B------:R-:W-:Y:S01]  /*14e80*/  FFMA.FTZ R82, R82, R5.reuse, -R41.reuse ;  /* 0x0000000552527223 */ /* 0x180fe20000010829 */
[-CC-:B------:R-:W-:Y:S01]  /*14e90*/  FFMA.FTZ R84, R84, R5.reuse, -R41.reuse ;  /* 0x0000000554547223 */ /* 0x180fe20000010829 */
[----:B------:R-:W2:Y:S01]  /*14ea0*/  MUFU.EX2 R6, R6 ;  /* 0x0000000600067308 */ /* 0x000ea20000000800 */
[----:B0-----:R-:W-:Y:S01]  /*14eb0*/  FADD.FTZ R8, R189, R26 ;  /* 0x0000001abd087221 */ /* 0x001fe20000010000 */
[-CC-:B------:R-:W-:Y:S01]  /*14ec0*/  FFMA.FTZ R20, R20, R5.reuse, -R41.reuse ;  /* 0x0000000514147223 */ /* 0x180fe20000010829 */
[-CC-:B------:R-:W-:Y:S01]  /*14ed0*/  FFMA.FTZ R24, R24, R5.reuse, -R41.reuse ;  /* 0x0000000518187223 */ /* 0x180fe20000010829 */
[----:B------:R-:W-:Y:S01]  /*14ee0*/  F2FP.F16.F32.PACK_AB R188, R9, R188 ;  /* 0x000000bc09bc723e */ /* 0x000fe200000000ff */
[----:B------:R-:W-:Y:S01]  /*14ef0*/  FFMA.FTZ R41, R86, R5, -R41 ;  /* 0x0000000556297223 */ /* 0x000fe20000010829 */
[----:B------:R-:W-:-:S02]  /*14f00*/  F2FP.F16.F32.PACK_AB R190, R13, R190 ;  /* 0x000000be0dbe723e */ /* 0x000fc400000000ff */
[----:B------:R-:W0:Y:S01]  /*14f10*/  MUFU.EX2 R185, R185 ;  /* 0x000000b900b97308 */ /* 0x000e220000000800 */
[----:B-1----:R-:W-:Y:S01]  /*14f20*/  FADD.FTZ R7, R191, R8 ;  /* 0x00000008bf077221 */ /* 0x002fe20000010000 */
[----:B------:R-:W-:Y:S02]  /*14f30*/  F2FP.F16.F32.PACK_AB R184, R15, R184 ;  /* 0x000000b80fb8723e */ /* 0x000fe400000000ff */
[----:B------:R-:W-:Y:S02]  /*14f40*/  F2FP.F16.F32.PACK_AB R186, R27, R186 ;  /* 0x000000ba1bba723e */ /* 0x000fe400000000ff */
[----:B------:R-:W-:Y:S02]  /*14f50*/  F2FP.F16.F32.PACK_AB R189, R26, R189 ;  /* 0x000000bd1abd723e */ /* 0x000fe400000000ff */
[----:B------:R-:W1:Y:S01]  /*14f60*/  MUFU.EX2 R4, R4 ;  /* 0x0000000400047308 */ /* 0x000e620000000800 */
[C---:B--2---:R-:W-:Y:S01]  /*14f70*/  FADD.FTZ R8, R6.reuse, R7 ;  /* 0x0000000706087221 */ /* 0x044fe20000010000 */
[----:B------:R-:W-:-:S06]  /*14f80*/  F2FP.F16.F32.PACK_AB R191, R6, R191 ;  /* 0x000000bf06bf723e */ /* 0x000fcc00000000ff */
[----:B------:R-:W2:Y:S01]  /*14f90*/  MUFU.EX2 R12, R12 ;  /* 0x0000000c000c7308 */ /* 0x000ea20000000800 */
[----:B0-----:R-:W-:Y:S01]  /*14fa0*/  FADD.FTZ R7, R185, R8 ;  /* 0x00000008b9077221 */ /* 0x001fe20000010000 */
[----:B------:R-:W-:Y:S01]  /*14fb0*/  FADD.FTZ R8, R180, R43 ;  /* 0x0000002bb4087221 */ /* 0x000fe20000010000 */
[----:B------:R-:W-:-:S03]  /*14fc0*/  F2FP.F16.F32.PACK_AB R180, R21, R180 ;  /* 0x000000b415b4723e */ /* 0x000fc600000000ff */
[----:B------:R-:W-:Y:S02]  /*14fd0*/  FADD.FTZ R43, R21, R8 ;  /* 0x00000008152b7221 */ /* 0x000fe40000010000 */
[----:B------:R-:W0:Y:S01]  /*14fe0*/  MUFU.EX2 R187, R54 ;  /* 0x0000003600bb7308 */ /* 0x000e220000000800 */
[----:B-1----:R-:W-:Y:S01]  /*14ff0*/  FADD.FTZ R7, R4, R7 ;  /* 0x0000000704077221 */ /* 0x002fe20000010000 */
[----:B------:R-:W-:Y:S01]  /*15000*/  FADD.FTZ R28, R182, R43 ;  /* 0x0000002bb61c7221 */ /* 0x000fe20000010000 */
[----:B------:R-:W-:Y:S02]  /*15010*/  F2FP.F16.F32.PACK_AB R185, R4, R185 ;  /* 0x000000b904b9723e */ /* 0x000fe400000000ff */
[C---:B------:R-:W-:Y:S01]  /*15020*/  F2FP.F16.F32.PACK_AB R182, R25.reuse, R182 ;  /* 0x000000b619b6723e */ /* 0x040fe200000000ff */
[----:B------:R-:W-:Y:S02]  /*15030*/  FADD.FTZ R43, R25, R28 ;  /* 0x0000001c192b7221 */ /* 0x000fe40000010000 */
[----:B------:R-:W1:Y:S01]  /*15040*/  MUFU.EX2 R14, R14 ;  /* 0x0000000e000e7308 */ /* 0x000e620000000800 */
[----:B--2---:R-:W-:Y:S01]  /*15050*/  FADD.FTZ R8, R12, R7 ;  /* 0x000000070c087221 */ /* 0x004fe20000010000 */
[----:B------:R-:W-:Y:S01]  /*15060*/  FADD.FTZ R28, R176, R43 ;  /* 0x0000002bb01c7221 */ /* 0x000fe20000010000 */
[----:B------:R-:W-:-:S03]  /*15070*/  F2FP.F16.F32.PACK_AB R176, R29, R176 ;  /* 0x000000b01db0723e */ /* 0x000fc600000000ff */
[----:B------:R-:W-:Y:S02]  /*15080*/  FADD.FTZ R43, R29, R28 ;  /* 0x0000001c1d2b7221 */ /* 0x000fe40000010000 */
[----:B------:R-:W2:Y:S01]  /*15090*/  MUFU.EX2 R181, R58 ;  /* 0x0000003a00b57308 */ /* 0x000ea20000000800 */
[----:B0-----:R-:W-:Y:S01]  /*150a0*/  FADD.FTZ R7, R187, R8 ;  /* 0x00000008bb077221 */ /* 0x001fe20000010000 */
[----:B------:R-:W-:Y:S01]  /*150b0*/  FADD.FTZ R28, R178, R43 ;  /* 0x0000002bb21c7221 */ /* 0x000fe20000010000 */
[----:B------:R-:W-:Y:S02]  /*150c0*/  F2FP.F16.F32.PACK_AB R178, R31, R178 ;  /* 0x000000b21fb2723e */ /* 0x000fe400000000ff */
[----:B------:R-:W-:Y:S01]  /*150d0*/  F2FP.F16.F32.PACK_AB R187, R187, R12 ;  /* 0x0000000cbbbb723e */ /* 0x000fe200000000ff */
[----:B------:R-:W-:Y:S02]  /*150e0*/  FADD.FTZ R43, R31, R28 ;  /* 0x0000001c1f2b7221 */ /* 0x000fe40000010000 */
[----:B------:R-:W0:Y:S01]  /*150f0*/  MUFU.EX2 R60, R60 ;  /* 0x0000003c003c7308 */ /* 0x000e220000000800 */
[----:B-1----:R-:W-:Y:S01]  /*15100*/  FADD.FTZ R8, R14, R7 ;  /* 0x000000070e087221 */ /* 0x002fe20000010000 */
[----:B------:R-:W-:-:S06]  /*15110*/  FADD.FTZ R28, R172, R43 ;  /* 0x0000002bac1c7221 */ /* 0x000fcc0000010000 */
[----:B------:R-:W1:Y:S01]  /*15120*/  MUFU.EX2 R183, R62 ;  /* 0x0000003e00b77308 */ /* 0x000e620000000800 */
[C---:B--2---:R-:W-:Y:S01]  /*15130*/  FADD.FTZ R7, R181.reuse, R8 ;  /* 0x00000008b5077221 */ /* 0x044fe20000010000 */
[----:B------:R-:W-:-:S06]  /*15140*/  F2FP.F16.F32.PACK_AB R181, R181, R14 ;  /* 0x0000000eb5b5723e */ /* 0x000fcc00000000ff */
[----:B------:R-:W2:Y:S01]  /*15150*/  MUFU.EX2 R66, R66 ;  /* 0x0000004200427308 */ /* 0x000ea20000000800 */
[----:B0-----:R-:W-:-:S07]  /*15160*/  FADD.FTZ R8, R60, R7 ;  /* 0x000000073c087221 */ /* 0x001fce0000010000 */
[----:B------:R-:W0:Y:S01]  /*15170*/  MUFU.EX2 R177, R68 ;  /* 0x0000004400b17308 */ /* 0x000e220000000800 */
[C---:B-1----:R-:W-:Y:S01]  /*15180*/  FADD.FTZ R7, R183.reuse, R8 ;  /* 0x00000008b7077221 */ /* 0x042fe20000010000 */
[----:B------:R-:W-:-:S06]  /*15190*/  F2FP.F16.F32.PACK_AB R183, R183, R60 ;  /* 0x0000003cb7b7723e */ /* 0x000fcc00000000ff */
        /* <DEDUP_REMOVED lines=34> */
[----:B------:R-:W-:-:S06]  /*153c0*/  F2FP.F16.F32.PACK_AB R169, R169, R84 ;  /* 0x00000054a9a9723e */ /* 0x000fcc00000000ff */
[----:B------:R-:W0:Y:S01]  /*153d0*/  MUFU.EX2 R170, R170 ;  /* 0x000000aa00aa7308 */ /* 0x000e220000000800 */
[C---:B-1----:R-:W-:Y:S01]  /*153e0*/  FADD.FTZ R9, R37.reuse, R28 ;  /* 0x0000001c25097221 */ /* 0x042fe20000010000 */
[----:B------:R-:W-:-:S06]  /*153f0*/  F2FP.F16.F32.PACK_AB R168, R37, R168 ;  /* 0x000000a825a8723e */ /* 0x000fcc00000000ff */
[----:B------:R-:W1:Y:S01]  /*15400*/  MUFU.EX2 R41, R41 ;  /* 0x0000002900297308 */ /* 0x000e620000000800 */
[----:B--2---:R-:W-:-:S07]  /*15410*/  FADD.FTZ R4, R24, R7 ;  /* 0x0000000718047221 */ /* 0x004fce0000010000 */
[----:B------:R-:W2:Y:S01]  /*15420*/  MUFU.EX2 R39, R39 ;  /* 0x0000002700277308 */ /* 0x000ea20000000800 */
[----:B0-----:R-:W-:Y:S01]  /*15430*/  FADD.FTZ R20, R170, R9 ;  /* 0x00000009aa147221 */ /* 0x001fe20000010000 */
[C---:B-1----:R-:W-:Y:S01]  /*15440*/  FADD.FTZ R7, R41.reuse, R4 ;  /* 0x0000000429077221 */ /* 0x042fe20000010000 */
[----:B------:R-:W-:Y:S01]  /*15450*/  F2FP.F16.F32.PACK_AB R171, R41, R24 ;  /* 0x0000001829ab723e */ /* 0x000fe200000000ff */
[----:B------:R-:W-:Y:S02]  /*15460*/  VIADD R4, R72, 0xfffffffe ;  /* 0xfffffffe48047836 */ /* 0x000fe40000000000 */
[C---:B--2---:R-:W-:Y:S01]  /*15470*/  FADD.FTZ R8, R39.reuse, R20 ;  /* 0x0000001427087221 */ /* 0x044fe20000010000 */
[----:B------:R-:W-:Y:S01]  /*15480*/  F2FP.F16.F32.PACK_AB R170, R39, R170 ;  /* 0x000000aa27aa723e */ /* 0x000fe200000000ff */
[----:B------:R-:W-:Y:S06]  /*15490*/  @!P5 BRA `(.L_x_1773) ;  /* 0x000000000048d947 */ /* 0x000fec0003800000 */
[C---:B------:R-:W-:Y:S01]  /*154a0*/  ISETP.GT.AND P1, PT, R45.reuse, RZ, PT ;  /* 0x000000ff2d00720c */ /* 0x040fe20003f24270 */
[----:B------:R-:W-:Y:S01]  /*154b0*/  BSSY B0, `(.L_x_1774) ;  /* 0x000000e000007945 */ /* 0x000fe20003800000 */
[----:B------:R-:W-:-:S11]  /*154c0*/  VIADD R6, R45, 0xffffffff ;  /* 0xffffffff2d067836 */ /* 0x000fd60000000000 */
[----:B------:R-:W-:Y:S05]  /*154d0*/  @P1 BRA `(.L_x_1775) ;  /* 0x00000000001c1947 */ /* 0x000fea0003800000 */
[----:B------:R-:W-:Y:S02]  /*154e0*/  ISETP.NE.AND P1, PT, R11, 0x1, PT ;  /* 0x000000010b00780c */ /* 0x000fe40003f25270 */
[----:B------:R-:W-:-:S11]  /*154f0*/  IADD3 R9, -R45, RZ, RZ ;  /* 0x000000ff2d097210 */ /* 0x000fd60007ffe1ff */
[----:B------:R-:W0:Y:S02]  /*15500*/  @P1 LDC.64 R12, c[0x0][0x9e8] ;  /* 0x00027a00ff0c1b82 */ /* 0x000e240000000a00 */
[----:B0-----:R-:W-:-:S05]  /*15510*/  @P1 IMAD.HI.U32 R6, R9, R12, RZ ;  /* 0x0000000c09061227 */ /* 0x001fca00078e00ff */
[----:B------:R-:W-:-:S04]  /*15520*/  @P1 SHF.R.U32.HI R9, RZ, R13, R6 ;  /* 0x0000000dff091219 */ /* 0x000fc80000011606 */
[----:B------:R-:W-:Y:S01]  /*15530*/  LOP3.LUT R6, RZ, R9, RZ, 0x33, !PT ;  /* 0x00000009ff067212 */ /* 0x000fe200078e33ff */
[----:B------:R-:W-:Y:S06]  /*15540*/  BRA `(.L_x_1776) ;  /* 0x0000000000107947 */ /* 0x000fec0003800000 */
.L_x_1775:
[----:B------:R-:W-:-:S13]  /*15550*/  ISETP.NE.AND P1, PT, R11, 0x1, PT ;  /* 0x000000010b00780c */ /* 0x000fda0003f25270 */
[----:B------:R-:W0:Y:S02]  /*15560*/  @P1 LDC.64 R12, c[0x0][0x9e8] ;  /* 0x00027a00ff0c1b82 */ /* 0x000e240000000a00 */
[----:B0-----:R-:W-:-:S05]  /*15570*/  @P1 IMAD.HI.U32 R12, R6, R12, RZ ;  /* 0x0000000c060c1227 */ /* 0x001fca00078e00ff */
[----:B------:R-:W-:-:S07]  /*15580*/  @P1 SHF.R.U32.HI R6, RZ, R13, R12 ;  /* 0x0000000dff061219 */ /* 0x000fce000001160c */
.L_x_1776:
[----:B------:R-:W-:Y:S05]  /*15590*/  BSYNC B0 ;  /* 0x0000000000007941 */ /* 0x000fea0003800000 */
.L_x_1774:
[----:B------:R-:W-:-:S05]  /*155a0*/  IMAD R11, R6, R11, R11 ;  /* 0x0000000b060b7224 */ /* 0x000fca00078e020b */
[----:B------:R-:W-:-:S07]  /*155b0*/  VIMNMX R10, R10, R11, PT ;  /* 0x0000000b0a0a7248 */ /* 0x000fce0003fe0100 */
.L_x_1773:
[----:B------:R-:W2:Y:S01]  /*155c0*/  LDL R12, [R1+0x3c] ;  /* 0x00003c00010c7983 */ /* 0x000ea20000100800 */
[----:B------:R-:W-:Y:S01]  /*155d0*/  IMAD.HI R10, R10, 0x2aaaaaab, RZ ;  /* 0x2aaaaaab0a0a7827 */ /* 0x000fe200078e02ff */
[----:B------:R-:W-:Y:S01]  /*155e0*/  ULDC UR47, c[0x0][0x9e4] ;  /* 0x00027900002f7ab9 */ /* 0x000fe20000000800 */
[----:B------:R-:W-:Y:S01]  /*155f0*/  ULDC UR46, c[0x0][0x9e4] ;  /* 0x00027900002e7ab9 */ /* 0x000fe20000000800 */
[----:B------:R-:W-:Y:S01]  /*15600*/  ULDC UR39, c[0x0][0x9d8] ;  /* 0x0002760000277ab9 */ /* 0x000fe20000000800 */
[----:B------:R-:W-:Y:S01]  /*15610*/  ULDC UR43, c[0x0][0x9d8] ;  /* 0x00027600002b7ab9 */ /* 0x000fe20000000800 */
[----:B------:R-:W-:Y:S01]  /*15620*/  SHF.R.U32.HI R9, RZ, 0x1f, R10 ;  /* 0x0000001fff097819 */ /* 0x000fe2000001160a */
[----:B------:R-:W-:Y:S01]  /*15630*/  ULDC UR42, c[0x0][0x9d8] ;  /* 0x00027600002a7ab9 */ /* 0x000fe20000000800 */
[----:B------:R-:W-:Y:S01]  /*15640*/  ULDC UR50, c[0x0][0x988] ;  /* 0x0002620000327ab9 */ /* 0x000fe20000000800 */
[----:B------:R-:W-:Y:S01]  /*15650*/  ULDC UR54, c[0x0][0x988] ;  /* 0x0002620000367ab9 */ /* 0x000fe20000000800 */
[----:B------:R-:W-:Y:S01]  /*15660*/  LEA.HI.SX32 R9, R10, R9, 0x1c ;  /* 0x000000090a097211 */ /* 0x000fe200078fe2ff */
[----:B------:R-:W-:Y:S01]  /*15670*/  ULDC UR51, c[0x0][0x988] ;  /* 0x0002620000337ab9 */ /* 0x000fe20000000800 */
[----:B------:R-:W-:Y:S01]  /*15680*/  ULDC UR58, c[0x0][0x9e0] ;  /* 0x00027800003a7ab9 */ /* 0x000fe20000000800 */
[----:B------:R-:W-:Y:S01]  /*15690*/  ULDC UR55, c[0x0][0x9e0] ;  /* 0x0002780000377ab9 */ /* 0x000fe20000000800 */
[----:B------:R-:W-:Y:S01]  /*156a0*/  BSSY B1, `(.L_x_1777) ;  /* 0x00003fb000017945 */ /* 0x000fe20003800000 */
[----:B------:R-:W-:Y:S01]  /*156b0*/  IMAD.MOV.U32 R6, RZ, RZ, 0x3f800000 ;  /* 0x3f800000ff067424 */ /* 0x000fe200078e00ff */
[----:B------:R-:W-:Y:S01]  /*156c0*/  CS2R R118, SRZ ;  /* 0x0000000000767805 */ /* 0x000fe2000001ff00 */
[----:B------:R-:W-:Y:S01]  /*156d0*/  IMAD.MOV.U32 R11, RZ, RZ, 0x3f800000 ;  /* 0x3f800000ff0b7424 */ /* 0x000fe200078e00ff */
        /* <DEDUP_REMOVED lines=47> */
[----:B--2---:R-:W-:-:S04]  /*159d0*/  VIMNMX R226, R12, R9, !PT ;  /* 0x000000090ce27248 */ /* 0x004fc80007fe0100 */
[----:B------:R-:W-:-:S13]  /*159e0*/  ISETP.GE.AND P1, PT, R4, R226, PT ;  /* 0x000000e20400720c */ /* 0x000fda0003f26270 */
[----:B------:R-:W-:Y:S05]  /*159f0*/  @!P1 BRA `(.L_x_1778) ;  /* 0x0000003c00149947 */ /* 0x000fea0003800000 */
[----:B------:R-:W-:Y:S01]  /*15a00*/  BSSY B0, `(.L_x_1779) ;  /* 0x00003c0000007945 */ /* 0x000fe20003800000 */
[----:B------:R-:W-:Y:S02]  /*15a10*/  IMAD.MOV.U32 R6, RZ, RZ, 0x3f800000 ;  /* 0x3f800000ff067424 */ /* 0x000fe400078e00ff */
[----:B------:R-:W-:-:S07]  /*15a20*/  IMAD.MOV.U32 R119, RZ, RZ, RZ ;  /* 0x000000ffff777224 */ /* 0x000fce00078e00ff */
.L_x_1800:
[----:B------:R-:W-:-:S04]  /*15a30*/  IADD3 R9, R193, 0x1, RZ ;  /* 0x00000001c1097810 */ /* 0x000fc80007ffe0ff */
[----:B------:R-:W-:-:S04]  /*15a40*/  ISETP.NE.AND P1, PT, R9, 0x2, PT ;  /* 0x000000020900780c */ /* 0x000fc80003f25270 */
[----:B------:R-:W-:Y:S02]  /*15a50*/  SEL R5, RZ, 0x1, P1 ;  /* 0x00000001ff057807 */ /* 0x000fe40000800000 */
[----:B------:R-:W-:Y:S02]  /*15a60*/  SEL R9, R9, RZ, P1 ;  /* 0x000000ff09097207 */ /* 0x000fe40000800000 */
[----:B------:R-:W-:Y:S01]  /*15a70*/  LOP3.LUT R12, R198, R5, RZ, 0x3c, !PT ;  /* 0x00000005c60c7212 */ /* 0x000fe200078e3cff */
[----:B------:R-:W-:Y:S06]  /*15a80*/  @!P0 BRA `(.L_x_1780) ;  /* 0x0000000000048947 */ /* 0x000fec0003800000 */
[----:B------:R-:W-:Y:S01]  /*15a90*/  BPT.TRAP 0x1 ;  /* 0x000000040000795c */ /* 0x000fe20000300000 */
.L_x_1780:
[----:B------:R-:W-:Y:S01]  /*15aa0*/  IMAD R5, R9, 0x8, R2 ;  /* 0x0000000809057824 */ /* 0x000fe200078e0202 */
[----:B------:R-:W-:-:S04]  /*15ab0*/  SHF.L.U32 R10, R12, 0x1f, RZ ;  /* 0x0000001f0c0a7819 */ /* 0x000fc800000006ff */
[----:B------:R0:W1:Y:S01]  /*15ac0*/  SYNCS.PHASECHK.TRANS64.TRYWAIT P1, [R5+URZ+0x30830], R10 ;  /* 0x0308300a050075a7 */ /* 0x000062000802017f */
[----:B------:R-:W-:Y:S05]  /*15ad0*/  @!P0 BRA `(.L_x_1781) ;  /* 0x0000000000048947 */ /* 0x000fea0003800000 */
[----:B------:R-:W-:Y:S01]  /*15ae0*/  BPT.TRAP 0x1 ;  /* 0x000000040000795c */ /* 0x000fe20000300000 */
.L_x_1781:
[----:B------:R-:W-:Y:S01]  /*15af0*/  IMAD R126, R9, 0x900, R217 ;  /* 0x00000900097e7824 */ /* 0x000fe200078e02d9 */
[----:B------:R-:W-:Y:S03]  /*15b00*/  BSSY B2, `(.L_x_1782) ;  /* 0x0000006000027945 */ /* 0x000fe60003800000 */
[C---:B------:R-:W-:Y:S02]  /*15b10*/  VIADD R122, R126.reuse, 0x2 ;  /* 0x000000027e7a7836 */ /* 0x040fe40000000000 */
[----:B------:R-:W-:Y:S01]  /*15b20*/  VIADD R124, R126, 0x4 ;  /* 0x000000047e7c7836 */ /* 0x000fe20000000000 */
[----:B-1----:R-:W-:Y:S06]  /*15b30*/  @P1 BRA `(.L_x_1783) ;  /* 0x0000000000081947 */ /* 0x002fec0003800000 */
[----:B------:R-:W1:Y:S02]  /*15b40*/  SYNCS.PHASECHK.TRANS64.TRYWAIT P1, [R5+URZ+0x30830], R10 ;  /* 0x0308300a050075a7 */ /* 0x000e64000802017f */
[----:B-1----:R-:W-:Y:S05]  /*15b50*/  @!P1 BRA `(.L_x_1784) ;  /* 0x00000164003c9947 */ /* 0x002fea0003800000 */
.L_x_1783:
[----:B------:R-:W-:Y:S05]  /*15b60*/  BSYNC B2 ;  /* 0x0000000000027941 */ /* 0x000fea0003800000 */
.L_x_1782:
[----:B------:R-:W2:Y:S01]  /*15b70*/  LDL.64 R128, [R1+0x28] ;  /* 0x0000280001807983 */ /* 0x000ea20000100a00 */
[----:B------:R-:W-:Y:S01]  /*15b80*/  IMAD.MOV.U32 R120, RZ, RZ, R126 ;  /* 0x000000ffff787224 */ /* 0x000fe200078e007e */
[----:B------:R-:W-:Y:S01]  /*15b90*/  MOV R209, UR46 ;  /* 0x0000002e00d17c02 */ /* 0x000fe20008000f00 */
[----:B------:R-:W-:Y:S01]  /*15ba0*/  IMAD.MOV.U32 R123, RZ, RZ, 0x40000040 ;  /* 0x40000040ff7b7424 */ /* 0x000fe200078e00ff */
[----:B------:R-:W-:Y:S01]  /*15bb0*/  MOV R213, UR50 ;  /* 0x0000003200d57c02 */ /* 0x000fe20008000f00 */
[----:B------:R-:W-:Y:S01]  /*15bc0*/  IMAD.MOV.U32 R125, RZ, RZ, 0x40000040 ;  /* 0x40000040ff7d7424 */ /* 0x000fe200078e00ff */
[----:B------:R-:W-:Y:S01]  /*15bd0*/  R2UR UR46, R122 ;  /* 0x000000007a2e72ca */ /* 0x000fe200000e0000 */
[----:B------:R-:W-:Y:S01]  /*15be0*/  IMAD.MOV.U32 R122, RZ, RZ, R124 ;  /* 0x000000ffff7a7224 */ /* 0x000fe200078e007c */
[----:B------:R-:W-:Y:S01]  /*15bf0*/  R2UR UR50, R120 ;  /* 0x00000000783272ca */ /* 0x000fe200000e0000 */
[C---:B------:R-:W-:Y:S01]  /*15c00*/  VIADD R120, R126.reuse, 0x6 ;  /* 0x000000067e787836 */ /* 0x040fe20000000000 */
[----:B------:R-:W-:Y:S01]  /*15c10*/  MOV R13, UR38 ;  /* 0x00000026000d7c02 */ /* 0x000fe20008000f00 */
[----:B------:R-:W-:Y:S01]  /*15c20*/  VIADD R124, R126, 0x300 ;  /* 0x000003007e7c7836 */ /* 0x000fe20000000000 */
[----:B------:R-:W-:Y:S01]  /*15c30*/  MOV R21, UR42 ;  /* 0x0000002a00157c02 */ /* 0x000fe20008000f00 */
[----:B------:R-:W-:Y:S01]  /*15c40*/  IMAD.MOV.U32 R127, RZ, RZ, 0x40000040 ;  /* 0x40000040ff7f7424 */ /* 0x000fe200078e00ff */
[----:B------:R-:W-:Y:S01]  /*15c50*/  R2UR UR38, R120 ;  /* 0x00000000782672ca */ /* 0x000fe200000e0000 */
[----:B------:R-:W-:Y:S01]  /*15c60*/  VIADD R120, R126, 0x304 ;  /* 0x000003047e787836 */ /* 0x000fe20000000000 */
[----:B------:R-:W-:Y:S01]  /*15c70*/  R2UR UR34, R124 ;  /* 0x000000007c2272ca */ /* 0x000fe200000e0000 */
[----:B------:R-:W-:Y:S01]  /*15c80*/  VIADD R124, R126, 0x306 ;  /* 0x000003067e7c7836 */ /* 0x000fe20000000000 */
[----:B------:R-:W-:Y:S01]  /*15c90*/  R2UR UR42, R122 ;  /* 0x000000007a2a72ca */ /* 0x000fe200000e0000 */
[-C--:B------:R-:W-:Y:S01]  /*15ca0*/  FMUL.FTZ R24, R24, R11.reuse ;  /* 0x0000000b18187220 */ /* 0x080fe20000410000 */
[----:B------:R-:W-:Y:S01]  /*15cb0*/  IADD3 R122, R126, 0x302, RZ ;  /* 0x000003027e7a7810 */ /* 0x000fe20007ffe0ff */
[-C--:B------:R-:W-:Y:S01]  /*15cc0*/  FMUL.FTZ R25, R25, R11.reuse ;  /* 0x0000000b19197220 */ /* 0x080fe20000410000 */
[----:B------:R-:W-:Y:S01]  /*15cd0*/  MOV R121, 0x40000040 ;  /* 0x4000004000797802 */ /* 0x000fe20000000f00 */
[-C--:B------:R-:W-:Y:S01]  /*15ce0*/  FMUL.FTZ R28, R28, R11.reuse ;  /* 0x0000000b1c1c7220 */ /* 0x080fe20000410000 */
[----:B------:R-:W-:Y:S01]  /*15cf0*/  MOV R212, UR51 ;  /* 0x0000003300d47c02 */ /* 0x000fe20008000f00 */
        /* <DEDUP_REMOVED lines=8> */
[----:B------:R-:W-:Y:S01]  /*15d80*/  VIADD R120, R126, 0x600 ;  /* 0x000006007e787836 */ /* 0x000fe20000000000 */
[----:B------:R-:W-:Y:S01]  /*15d90*/  R2UR UR22, R124 ;  /* 0x000000007c1672ca */ /* 0x000fe200000e0000 */
[C---:B------:R-:W-:Y:S01]  /*15da0*/  VIADD R124, R126.reuse, 0x604 ;  /* 0x000006047e7c7836 */ /* 0x040fe20000000000 */
[----:B------:R-:W-:Y:S01]  /*15db0*/  R2UR UR51, R121 ;  /* 0x00000000793372ca */ /* 0x000fe200000e0000 */
[-C--:B------:R-:W-:Y:S01]  /*15dc0*/  FMUL.FTZ R37, R37, R11.reuse ;  /* 0x0000000b25257220 */ /* 0x080fe20000410000 */
[C---:B------:R-:W-:Y:S01]  /*15dd0*/  IADD3 R122, R126.reuse, 0x602, RZ ;  /* 0x000006027e7a7810 */ /* 0x040fe20007ffe0ff */
[----:B------:R-:W-:Y:S01]  /*15de0*/  VIADD R126, R126, 0x606 ;  /* 0x000006067e7e7836 */ /* 0x000fe20000000000 */
[----:B------:R-:W-:Y:S01]  /*15df0*/  MOV R208, UR47 ;  /* 0x0000002f00d07c02 */ /* 0x000fe20008000f00 */
[-C--:B------:R-:W-:Y:S01]  /*15e00*/  FMUL.FTZ R40, R40, R11.reuse ;  /* 0x0000000b28287220 */ /* 0x080fe20000410000 */
[----:B------:R-:W-:Y:S01]  /*15e10*/  MOV R20, UR43 ;  /* 0x0000002b00147c02 */ /* 0x000fe20008000f00 */
[-C--:B------:R-:W-:Y:S01]  /*15e20*/  FMUL.FTZ R41, R41, R11.reuse ;  /* 0x0000000b29297220 */ /* 0x080fe20000410000 */
[----:B01----:R-:W-:Y:S01]  /*15e30*/  MOV R10, UR39 ;  /* 0x00000027000a7c02 */ /* 0x003fe20008000f00 */
        /* <DEDUP_REMOVED lines=109> */
[----:B------:R-:W-:-:S11]  /*16510*/  WARPGROUP.ARRIVE ;  /* 0x00000000000079c5 */ /* 0x000fd60000000000 */
[----:B------:R-:W-:Y:S01]  /*16520*/  HGMMA.64x96x16.F32 R120, gdesc[UR48], RZ, !UPT, gsb0 ;  /* 0x01600000307879f0 */ /* 0x000fe2000c0008ff */
[----:B------:R-:W-:Y:S02]  /*16530*/  R2UR UR51, R212 ;  /* 0x00000000d43372ca */ /* 0x000fe400000e0000 */
[----:B------:R-:W-:Y:S02]  /*16540*/  R2UR UR50, R213 ;  /* 0x00000000d53272ca */ /* 0x000fe400000e0000 */
[----:B------:R-:W2:Y:S01]  /*16550*/  LDL.64 R212, [R1+0x20] ;  /* 0x0000200001d47983 */ /* 0x000ea20000100a00 */
[----:B------:R-:W-:Y:S02]  /*16560*/  WARPGROUP.DEPBAR.LE gsb0, 0x0 ;  /* 0x00008000000079c5 */ /* 0x000fe40000010000 */
[----:B------:R-:W-:Y:S01]  /*16570*/  WARPGROUP.ARRIVE ;  /* 0x00000000000079c5 */ /* 0x000fe20000000000 */
[----:B--2---:R-:W-:Y:S02]  /*16580*/  R2UR UR44, R212 ;  /* 0x00000000d42c72ca */ /* 0x004fe400000e0000 */
[----:B------:R-:W-:-:S02]  /*16590*/  R2UR UR45, R213 ;  /* 0x00000000d52d72ca */ /* 0x000fc400000e0000 */
[----:B------:R-:W-:Y:S01]  /*165a0*/  R2UR UR49, R214 ;  /* 0x00000000d63172ca */ /* 0x000fe200000e0000 */
[----:B------:R-:W2:Y:S10]  /*165b0*/  LDL.64 R212, [R1] ;  /* 0x0000000001d47983 */ /* 0x000eb40000100a00 */
[----:B------:R-:W-:Y:S01]  /*165c0*/  HGMMA.64x96x16.F32 R120, gdesc[UR44], R120, gsb0 ;  /* 0x016000002c7879f0 */ /* 0x000fe20008000878 */
[----:B------:R-:W-:-:S02]  /*165d0*/  R2UR UR45, R210 ;  /* 0x00000000d22d72ca */ /* 0x000fc400000e0000 */
[----:B------:R-:W-:Y:S02]  /*165e0*/  R2UR UR44, R211 ;  /* 0x00000000d32c72ca */ /* 0x000fe400000e0000 */
[----:B------:R-:W3:Y:S01]  /*165f0*/  LDL.64 R210, [R1+0x18] ;  /* 0x0000180001d27983 */ /* 0x000ee20000100a00 */
[----:B------:R-:W-:Y:S02]  /*16600*/  R2UR UR47, R208 ;  /* 0x00000000d02f72ca */ /* 0x000fe400000e0000 */
[----:B------:R-:W-:Y:S02]  /*16610*/  R2UR UR46, R209 ;  /* 0x00000000d12e72ca */ /* 0x000fe400000e0000 */
[----:B------:R-:W4:Y:S01]  /*16620*/  LDL.64 R208, [R1+0x10] ;  /* 0x0000100001d07983 */ /* 0x000f220000100a00 */
[----:B------:R-:W-:-:S03]  /*16630*/  R2UR UR48, R215 ;  /* 0x00000000d73072ca */ /* 0x000fc600000e0000 */
[----:B------:R-:W5:Y:S01]  /*16640*/  LDL.64 R214, [R1+0x8] ;  /* 0x0000080001d67983 */ /* 0x000f620000100a00 */
[----:B------:R-:W-:Y:S02]  /*16650*/  WARPGROUP.DEPBAR.LE gsb0, 0x0 ;  /* 0x00008000000079c5 */ /* 0x000fe40000010000 */
[----:B------:R-:W-:Y:S01]  /*16660*/  WARPGROUP.ARRIVE ;  /* 0x00000000000079c5 */ /* 0x000fe20000000000 */
[----:B---3--:R-:W-:Y:S02]  /*16670*/  R2UR UR40, R210 ;  /* 0x00000000d22872ca */ /* 0x008fe400000e0000 */
[----:B------:R-:W-:-:S13]  /*16680*/  R2UR UR41, R211 ;  /* 0x00000000d32972ca */ /* 0x000fda00000e0000 */
[----:B------:R-:W-:Y:S01]  /*16690*/  HGMMA.64x96x16.F32 R120, gdesc[UR40], R120, gsb0 ;  /* 0x01600000287879f0 */ /* 0x000fe20008000878 */
[----:B----4-:R-:W-:Y:S02]  /*166a0*/  R2UR UR36, R208 ;  /* 0x00000000d02472ca */ /* 0x010fe400000e0000 */
[----:B------:R-:W-:Y:S02]  /*166b0*/  R2UR UR37, R209 ;  /* 0x00000000d12572ca */ /* 0x000fe400000e0000 */
[----:B-----5:R-:W-:Y:S02]  /*166c0*/  R2UR UR32, R214 ;  /* 0x00000000d62072ca */ /* 0x020fe400000e0000 */
[----:B------:R-:W-:Y:S01]  /*166d0*/  R2UR UR33, R215 ;  /* 0x00000000d72172ca */ /* 0x000fe200000e0000 */
[----:B------:R-:W-:Y:S02]  /*166e0*/  WARPGROUP.DEPBAR.LE gsb0, 0x0 ;  /* 0x00008000000079c5 */ /* 0x000fe40000010000 */
[----:B------:R-:W-:-:S06]  /*166f0*/  WARPGROUP.ARRIVE ;  /* 0x00000000000079c5 */ /* 0x000fcc0000000000 */
[----:B------:R-:W-:Y:S01]  /*16700*/  HGMMA.64x96x16.F32 R120, gdesc[UR36], R120, gsb0 ;  /* 0x01600000247879f0 */ /* 0x000fe20008000878 */
[----:B--2---:R-:W-:Y:S02]  /*16710*/  R2UR UR28, R212 ;  /* 0x00000000d41c72ca */ /* 0x004fe400000e0000 */
[----:B------:R-:W-:Y:S01]  /*16720*/  R2UR UR29, R213 ;  /* 0x00000000d51d72ca */ /* 0x000fe200000e0000 */
        /* <DEDUP_REMOVED lines=23> */
[----:B------:R-:W-:Y:S02]  /*168a0*/  R2UR UR41, R206 ;  /* 0x00000000ce2972ca */ /* 0x000fe400000e0000 */
[----:B------:R-:W-:Y:S01]  /*168b0*/  R2UR UR40, R207 ;  /* 0x00000000cf2872ca */ /* 0x000fe200000e0000 */
[----:B------:R-:W-:Y:S02]  /*168c0*/  WARPGROUP.DEPBAR.LE gsb0, 0x0 ;  /* 0x00008000000079c5 */ /* 0x000fe40000010000 */
[----:B------:R-:W-:-:S06]  /*168d0*/  WARPGROUP.ARRIVE ;  /* 0x00000000000079c5 */ /* 0x000fcc0000000000 */
[----:B------:R-:W-:Y:S04]  /*168e0*/  HGMMA.64x96x16.F32 R120, gdesc[UR12], R120, gsb0 ;  /* 0x016000000c7879f0 */ /* 0x000fe80008000878 */
        /* <DEDUP_REMOVED lines=15> */
[----:B------:R-:W-:Y:S01]  /*169e0*/  R2UR UR38, R13 ;  /* 0x000000000d2672ca */ /* 0x000fe200000e0000 */
[----:B------:R-:W-:Y:S02]  /*169f0*/  WARPGROUP.DEPBAR.LE gsb0, 0x0 ;  /* 0x00008000000079c5 */ /* 0x000fe40000010000 */
[----:B------:R-:W-:-:S12]  /*16a00*/  @!P0 BRA `(.L_x_1785) ;  /* 0x0000000000048947 */ /* 0x000fd80003800000 */
[----:B------:R-:W-:Y:S01]  /*16a10*/  BPT.TRAP 0x1 ;  /* 0x000000040000795c */ /* 0x000fe20000300000 */
.L_x_1785:
[----:B------:R-:W-:Y:S02]  /*16a20*/  SHF.L.U32 R6, R198, 0x1f, RZ ;  /* 0x0000001fc6067819 */ /* 0x000fe400000006ff */
[----:B------:R-:W-:-:S04]  /*16a30*/  LEA R13, R193, R2, 0x3 ;  /* 0x00000002c10d7211 */ /* 0x000fc800078e18ff */
[----:B------:R0:W1:Y:S01]  /*16a40*/  SYNCS.PHASECHK.TRANS64.TRYWAIT P1, [R13+URZ+0x30850], R6 ;  /* 0x030850060d0075a7 */ /* 0x000062000802017f */
[----:B------:R-:W-:Y:S05]  /*16a50*/  @!P0 BRA `(.L_x_1786) ;  /* 0x0000000000048947 */ /* 0x000fea0003800000 */
[----:B------:R-:W-:Y:S01]  /*16a60*/  BPT.TRAP 0x1 ;  /* 0x000000040000795c */ /* 0x000fe20000300000 */
.L_x_1786:
[----:B------:R-:W-:Y:S04]  /*16a70*/  BSSY B2, `(.L_x_1787) ;  /* 0x0000004000027945 */ /* 0x000fe80003800000 */
[----:B-1----:R-:W-:Y:S05]  /*16a80*/  @P1 BRA `(.L_x_1788) ;  /* 0x0000000000081947 */ /* 0x002fea0003800000 */
[----:B------:R-:W1:Y:S02]  /*16a90*/  SYNCS.PHASECHK.TRANS64.TRYWAIT P1, [R13+URZ+0x30850], R6 ;  /* 0x030850060d0075a7 */ /* 0x000e64000802017f */
[----:B-1----:R-:W-:Y:S05]  /*16aa0*/  @!P1 BRA `(.L_x_1789) ;  /* 0x00000154007c9947 */ /* 0x002fea0003800000 */
.L_x_1788:
[----:B------:R-:W-:Y:S05]  /*16ab0*/  BSYNC B2 ;  /* 0x0000000000027941 */ /* 0x000fea0003800000 */
.L_x_1787:
[----:B01----:R-:W-:Y:S01]  /*16ac0*/  VIADD R6, R2, 0x400 ;  /* 0x0000040002067836 */ /* 0x003fe20000000000 */
[----:B------:R-:W-:Y:S01]  /*16ad0*/  WARPGROUP.ARRIVE ;  /* 0x00000000000079c5 */ /* 0x000fe20000000000 */
[----:B------:R-:W-:Y:S01]  /*16ae0*/  IMAD.MOV.U32 R11, RZ, RZ, 0x40000040 ;  /* 0x40000040ff0b7424 */ /* 0x000fe200078e00ff */
[----:B------:R-:W-:Y:S02]  /*16af0*/  MOV R15, 0x40000040 ;  /* 0x40000040000f7802 */ /* 0x000fe40000000f00 */
[----:B------:R-:W-:Y:S02]  /*16b00*/  SHF.R.U32.HI R6, RZ, 0x4, R6 ;  /* 0x00000004ff067819 */ /* 0x000fe40000011606 */
[----:B------:R-:W-:Y:S02]  /*16b10*/  R2UR UR7, R11 ;  /* 0x000000000b0772ca */ /* 0x000fe400000e0000 */
[----:B------:R-:W-:Y:S02]  /*16b20*/  LOP3.LUT R6, R6, 0x3fff, RZ, 0xc0, !PT ;  /* 0x00003fff06067812 */ /* 0x000fe400078ec0ff */
[----:B------:R-:W-:-:S02]  /*16b30*/  MOV R11, 0x40000040 ;  /* 0x40000040000b7802 */ /* 0x000fc40000000f00 */
[----:B------:R-:W-:-:S05]  /*16b40*/  LOP3.LUT R6, R6, 0x3000000, RZ, 0xfc, !PT ;  /* 0x0300000006067812 */ /* 0x000fca00078efcff */
[----:B------:R-:W-:-:S04]  /*16b50*/  IMAD R10, R193, 0x900, R6 ;  /* 0x00000900c10a7824 */ /* 0x000fc800078e0206 */
[C---:B------:R-:W-:Y:S01]  /*16b60*/  VIADD R14, R10.reuse, 0x80 ;  /* 0x000000800a0e7836 */ /* 0x040fe20000000000 */
[----:B------:R-:W-:-:S13]  /*16b70*/  R2UR UR6, R10 ;  /* 0x000000000a0672ca */ /* 0x000fda00000e0000 */
        /* <DEDUP_REMOVED lines=16> */
[C---:B------:R-:W-:Y:S01]  /*16c80*/  VIADD R14, R10.reuse, 0x200 ;  /* 0x000002000a0e7836 */ /* 0x040fe20000000000 */
[----:B------:R-:W-:Y:S01]  /*16c90*/  R2UR UR7, R15 ;  /* 0x000000000f0772ca */ /* 0x000fe200000e0000 */
[----:B------:R-:W-:Y:S02]  /*16ca0*/  IMAD.MOV.U32 R15, RZ, RZ, 0x40000040 ;  /* 0x40000040ff0f7424 */ /* 0x000fe400078e00ff */
        /* <DEDUP_REMOVED lines=17> */
.L_x_1790:
[----:B------:R-:W2:Y:S01]  /*16dc0*/  LDL R170, [R1+0x30] ;  /* 0x0000300001aa7983 */ /* 0x000ea20000100800 */
[----:B------:R-:W0:Y:S03]  /*16dd0*/  LDC R171, c[0x0][0x448] ;  /* 0x00011200ffab7b82 */ /* 0x000e260000000800 */
[----:B------:R-:W2:Y:S04]  /*16de0*/  LDL R169, [R1+0x44] ;  /* 0x0000440001a97983 */ /* 0x000ea80000100800 */
[----:B------:R-:W3:Y:S01]  /*16df0*/  LDL R168, [R1+0x40] ;  /* 0x0000400001a87983 */ /* 0x000ee20000100800 */
        /* <DEDUP_REMOVED lines=16> */
[----:B0-----:R-:W-:Y:S01]  /*16f00*/  ISETP.NE.AND P2, PT, R171, 0x1, PT ;  /* 0x00000001ab00780c */ /* 0x001fe20003f45270 */
        /* <DEDUP_REMOVED lines=19> */
[----:B------:R-:W-:Y:S01]  /*17040*/  IMAD R164, R4, -0x60, RZ ;  /* 0xffffffa004a47824 */ /* 0x000fe200078e02ff */
        /* <DEDUP_REMOVED lines=10> */
[----:B------:R-:W-:Y:S01]  /*170f0*/  PRMT R5, R203, 0x654, R5 ;  /* 0x00000654cb057816 */ /* 0x000fe20000000005 */
[----:B------:R-:W-:Y:S01]  /*17100*/  FMUL.FTZ R152, R159, UR43 ;  /* 0x0000002b9f987c20 */ /* 0x000fe20008410000 */
[----:B------:R-:W-:Y:S01]  /*17110*/  FMUL.FTZ R157, R160, UR43 ;  /* 0x0000002ba09d7c20 */ /* 0x000fe20008410000 */
[----:B------:R-:W-:Y:S01]  /*17120*/  FMUL.FTZ R155, R163, UR43 ;  /* 0x0000002ba39b7c20 */ /* 0x000fe20008410000 */
[----:B------:R-:W-:Y:S01]  /*17130*/  FMUL.FTZ R163, R165, UR43 ;  /* 0x0000002ba5a37c20 */ /* 0x000fe20008410000 */
[----:B------:R-:W-:Y:S01]  /*17140*/  FMUL.FTZ R159, R166, UR43 ;  /* 0x0000002ba69f7c20 */ /* 0x000fe20008410000 */
[----:B------:R-:W-:Y:S01]  /*17150*/  FMUL.FTZ R160, R167, UR43 ;  /* 0x0000002ba7a07c20 */ /* 0x000fe20008410000 */
[----:B------:R3:W-:Y:S01]  /*17160*/  SYNCS.ARRIVE.TRANS64.RED.A1T0 RZ, [R5+URZ], RZ ;  /* 0x000000ff05ff79a7 */ /* 0x0007e2000810043f */
[----:B------:R-:W-:Y:S01]  /*17170*/  LOP3.LUT P1, RZ, R22, 0x80000, RZ, 0xc0, !PT ;  /* 0x0008000016ff7812 */ /* 0x000fe2000782c0ff */
        /* <DEDUP_REMOVED lines=29> */
[----:B------:R-:W3:Y:S01]  /*17350*/  MUFU.TANH R146, R146 ;  /* 0x0000009200927308 */ /* 0x000ee20000002400 */
[----:B--2---:R-:W-:-:S07]  /*17360*/  IMAD.IADD R161, R169, 0x1, R170 ;  /* 0x00000001a9a17824 */ /* 0x004fce00078e02aa */
[----:B------:R-:W2:Y:S01]  /*17370*/  MUFU.TANH R143, R143 ;  /* 0x0000008f008f7308 */ /* 0x000ea20000002400 */
[----:B0-----:R-:W-:-:S05]  /*17380*/  @P2 IMAD.HI.U32 R129, R161, R129, RZ ;  /* 0x00000081a1812227 */ /* 0x001fca00078e00ff */
[----:B-1----:R-:W-:Y:S01]  /*17390*/  @P2 SHF.R.U32.HI R161, RZ, R128, R129 ;  /* 0x00000080ffa12219 */ /* 0x002fe20000011681 */
[----:B------:R-:W-:Y:S01]  /*173a0*/  VIADD R128, R164, 0x1 ;  /* 0x00000001a4807836 */ /* 0x000fe20000000000 */
[----:B------:R-:W0:Y:S03]  /*173b0*/  MUFU.TANH R144, R144 ;  /* 0x0000009000907308 */ /* 0x000e260000002400 */
[----:B------:R-:W1:Y:S01]  /*173c0*/  SHFL.IDX PT, R169, R161, RZ, 0x1c1f ;  /* 0x001c1fffa1a97589 */ /* 0x000e6200000e0000 */
[----:B---3--:R-:W-:-:S04]  /*173d0*/  IMAD R5, R168, -0x2, R128 ;  /* 0xfffffffea8057824 */ /* 0x008fc800078e0280 */
[----:B------:R-:W3:Y:S01]  /*173e0*/  MUFU.TANH R149, R149 ;  /* 0x0000009500957308 */ /* 0x000ee20000002400 */
[----:B------:R-:W-:Y:S01]  /*173f0*/  IADD3 R167, -R199, R5, R200 ;  /* 0x00000005c7a77210 */ /* 0x000fe20007ffe1c8 */
[----:B------:R-:W-:-:S03]  /*17400*/  VIADD R5, R5, 0xffffffff ;  /* 0xffffffff05057836 */ /* 0x000fc60000000000 */
[C---:B------:R-:W-:Y:S01]  /*17410*/  IADD3 R168, R167.reuse, UR58, RZ ;  /* 0x0000003aa7a87c10 */ /* 0x040fe2000fffe0ff */
[----:B------:R-:W-:Y:S02]  /*17420*/  VIADD R167, R167, UR38 ;  /* 0x00000026a7a77c36 */ /* 0x000fe40008000000 */
[----:B------:R-:W0:Y:S08]  /*17430*/  MUFU.TANH R150, R150 ;  /* 0x0000009600967308 */ /* 0x000e300000002400 */
[----:B------:R-:W0:Y:S01]  /*17440*/  MUFU.TANH R147, R147 ;  /* 0x0000009300937308 */ /* 0x000e220000002400 */
[----:B-1----:R-:W-:Y:S01]  /*17450*/  IMAD.IADD R166, R168, 0x1, R169 ;  /* 0x00000001a8a67824 */ /* 0x002fe200078e02a9 */
[----:B------:R-:W-:-:S06]  /*17460*/  IADD3 R165, R167, R169, RZ ;  /* 0x000000a9a7a57210 */ /* 0x000fcc0007ffe0ff */
[----:B------:R-:W1:Y:S08]  /*17470*/  MUFU.TANH R148, R148 ;  /* 0x0000009400947308 */ /* 0x000e700000002400 */
        /* <DEDUP_REMOVED lines=25> */
.L_x_1793:
[----:B------:R-:W-:-:S05]  /*17610*/  IMAD.U32 R170, RZ, RZ, UR47 ;  /* 0x0000002fffaa7e24 */ /* 0x000fca000f8e00ff */
[----:B------:R-:W-:-:S13]  /*17620*/  ISETP.NE.AND P1, PT, R170, 0x1, PT ;  /* 0x00000001aa00780c */ /* 0x000fda0003f25270 */
[----:B------:R-:W1:Y:S02]  /*17630*/  @P1 LDC.64 R128, c[0x0][0x9e8] ;  /* 0x00027a00ff801b82 */ /* 0x000e640000000a00 */
[----:B-1----:R-:W-:-:S05]  /*17640*/  @P1 IMAD.HI.U32 R128, R169, R128, RZ ;  /* 0x00000080a9801227 */ /* 0x002fca00078e00ff */
[----:B------:R-:W-:-:S07]  /*17650*/  @P1 SHF.R.U32.HI R169, RZ, R129, R128 ;  /* 0x00000081ffa91219 */ /* 0x000fce0000011680 */
.L_x_1794:
[----:B------:R-:W-:Y:S05]  /*17660*/  BSYNC B2 ;  /* 0x0000000000027941 */ /* 0x000fea0003800000 */
.L_x_1792:
[----:B------:R-:W-:-:S05]  /*17670*/  IMAD R169, R169, R170, R5 ;  /* 0x000000aaa9a97224 */ /* 0x000fca00078e0205 */
[----:B------:R-:W-:Y:S02]  /*17680*/  VIADDMNMX R166, R169, R170, R166, PT ;  /* 0x000000aaa9a67246 */ /* 0x000fe400038001a6 */
[----:B------:R-:W-:-:S07]  /*17690*/  VIMNMX R165, R165, R169, !PT ;  /* 0x000000a9a5a57248 */ /* 0x000fce0007fe0100 */
.L_x_1791:
        /* <DEDUP_REMOVED lines=13> */
[----:B------:R-:W-:Y:S01]  /*17770*/  @P5 LOP3.LUT R22, R22, 0x4, RZ, 0xfc, !PT ;  /* 0x0000000416165812 */ /* 0x000fe200078efcff */
[----:B-1----:R-:W-:Y:S01]  /*17780*/  IMAD.IADD R168, R168, 0x1, R161 ;  /* 0x00000001a8a87824 */ /* 0x002fe200078e02a1 */
        /* <DEDUP_REMOVED lines=9> */
[----:B------:R-:W-:Y:S02]  /*17820*/  ISETP.GT.AND P3, PT, R165, 0x11, !P4 ;  /* 0x00000011a500780c */ /* 0x000fe40006764270 */
[----:B------:R-:W-:-:S02]  /*17830*/  IADD3 R167, R167, R161, RZ ;  /* 0x000000a1a7a77210 */ /* 0x000fc40007ffe0ff */
        /* <DEDUP_REMOVED lines=75> */
[----:B0-----:R-:W-:Y:S02]  /*17cf0*/  FSEL R150, R150, -INF , !P3 ;  /* 0xff80000096967808 */ /* 0x001fe40005800000 */
        /* <DEDUP_REMOVED lines=49> */
.L_x_1797:
[----:B------:R-:W-:-:S05]  /*18010*/  IMAD.U32 R164, RZ, RZ, UR47 ;  /* 0x0000002fffa47e24 */ /* 0x000fca000f8e00ff */
[----:B------:R-:W-:-:S13]  /*18020*/  ISETP.NE.AND P6, PT, R164, 0x1, PT ;  /* 0x00000001a400780c */ /* 0x000fda0003fc5270 */
[----:B------:R-:W0:Y:S02]  /*18030*/  @P6 LDC.64 R128, c[0x0][0x9e8] ;  /* 0x00027a00ff806b82 */ /* 0x000e240000000a00 */
[----:B0-----:R-:W-:-:S05]  /*18040*/  @P6 IMAD.HI.U32 R128, R161, R128, RZ ;  /* 0x00000080a1806227 */ /* 0x001fca00078e00ff */
[----:B------:R-:W-:-:S07]  /*18050*/  @P6 SHF.R.U32.HI R161, RZ, R129, R128 ;  /* 0x00000081ffa16219 */ /* 0x000fce0000011680 */
.L_x_1798:
[----:B------:R-:W-:Y:S05]  /*18060*/  BSYNC B2 ;  /* 0x0000000000027941 */ /* 0x000fea0003800000 */
.L_x_1796:
[----:B------:R-:W-:-:S05]  /*18070*/  IMAD R5, R161, R164, R5 ;  /* 0x000000a4a1057224 */ /* 0x000fca00078e0205 */
[----:B------:R-:W-:Y:S02]  /*18080*/  VIADDMNMX R168, R5, R164, R168, PT ;  /* 0x000000a405a87246 */ /* 0x000fe400038001a8 */
[----:B------:R-:W-:-:S07]  /*18090*/  VIMNMX R167, R167, R5, !PT ;  /* 0x00000005a7a77248 */ /* 0x000fce0007fe0100 */
.L_x_1795:
        /* <DEDUP_REMOVED lines=65> */
[----:B------:R-:W-:Y:S01]  /*184b0*/  FMNMX.FTZ R14, R162, R5, !PT ;  /* 0x00000005a20e7209 */ /* 0x000fe20007810000 */
[----:B------:R-:W-:Y:S01]  /*184c0*/  IMAD.U32 R5, RZ, RZ, UR54 ;  /* 0x00000036ff057e24 */ /* 0x000fe2000f8e00ff */
[----:B------:R-:W-:-:S02]  /*184d0*/  ISETP.GT.AND P1, PT, R167, 0x30, !P1 ;  /* 0x00000030a700780c */ /* 0x000fc40004f24270 */
[----:B------:R-:W-:Y:S02]  /*184e0*/  FMNMX.FTZ R129, R163, R14, !PT ;  /* 0x0000000ea3817209 */ /* 0x000fe40007810000 */
[----:B------:R-:W-:Y:S02]  /*184f0*/  ISETP.LT.OR P1, PT, R168, 0x31, P1 ;  /* 0x00000031a800780c */ /* 0x000fe40000f21670 */
[C---:B------:R-:W-:Y:S01]  /*18500*/  LOP3.LUT P2, RZ, R22.reuse, 0x40, RZ, 0xc0, !PT ;  /* 0x0000004016ff7812 */ /* 0x040fe2000784c0ff */
[----:B------:R-:W0:Y:S01]  /*18510*/  SHFL.BFLY PT, R14, R129, 0x2, 0x1f ;  /* 0x0c401f00810e7f89 */ /* 0x000e2200000e0000 */
[----:B------:R-:W-:Y:S02]  /*18520*/  FSEL R141, R141, -INF , !P1 ;  /* 0xff8000008d8d7808 */ /* 0x000fe40004800000 */
[C---:B------:R-:W-:Y:S02]  /*18530*/  LOP3.LUT P1, RZ, R22.reuse, 0x800, RZ, 0xc0, !PT ;  /* 0x0000080016ff7812 */ /* 0x040fe4000782c0ff */
[----:B------:R-:W-:-:S02]  /*18540*/  LOP3.LUT P6, RZ, R22, 0x20, RZ, 0xc0, !PT ;  /* 0x0000002016ff7812 */ /* 0x000fc400078cc0ff */
[C---:B------:R-:W-:Y:S02]  /*18550*/  ISETP.GT.AND P1, PT, R167.reuse, 0x31, !P1 ;  /* 0x00000031a700780c */ /* 0x040fe40004f24270 */
[----:B------:R-:W-:Y:S02]  /*18560*/  ISETP.GT.AND P3, PT, R167, 0x50, !P3 ;  /* 0x00000050a700780c */ /* 0x000fe40005f64270 */
[C---:B------:R-:W-:Y:S02]  /*18570*/  ISETP.LT.OR P1, PT, R168.reuse, 0x32, P1 ;  /* 0x00000032a800780c */ /* 0x040fe40000f21670 */
[----:B------:R-:W-:Y:S02]  /*18580*/  ISETP.LT.OR P3, PT, R168, 0x51, P3 ;  /* 0x00000051a800780c */ /* 0x000fe40001f61670 */
[----:B------:R-:W-:Y:S02]  /*18590*/  FSEL R142, R142, -INF , !P1 ;  /* 0xff8000008e8e7808 */ /* 0x000fe40004800000 */
[----:B------:R-:W-:-:S02]  /*185a0*/  LOP3.LUT P1, RZ, R22, 0x400, RZ, 0xc0, !PT ;  /* 0x0000040016ff7812 */ /* 0x000fc4000782c0ff */
[C---:B------:R-:W-:Y:S02]  /*185b0*/  ISETP.GT.AND P4, PT, R167.reuse, 0x51, !P4 ;  /* 0x00000051a700780c */ /* 0x040fe40006784270 */
[----:B------:R-:W-:Y:S02]  /*185c0*/  ISETP.GT.AND P1, PT, R167, 0x38, !P1 ;  /* 0x00000038a700780c */ /* 0x000fe40004f24270 */
[----:B------:R-:W-:Y:S02]  /*185d0*/  FSEL R156, R156, -INF , !P3 ;  /* 0xff8000009c9c7808 */ /* 0x000fe40005800000 */
[----:B------:R-:W-:Y:S02]  /*185e0*/  ISETP.LT.OR P1, PT, R168, 0x39, P1 ;  /* 0x00000039a800780c */ /* 0x000fe40000f21670 */
[----:B0-----:R-:W-:Y:S02]  /*185f0*/  FMNMX.FTZ R161, R129, R14, !PT ;  /* 0x0000000e81a17209 */ /* 0x001fe40007810000 */
[----:B------:R-:W-:-:S02]  /*18600*/  FSEL R143, R143, -INF , !P1 ;  /* 0xff8000008f8f7808 */ /* 0x000fc40004800000 */
[----:B------:R-:W-:Y:S01]  /*18610*/  LOP3.LUT P1, RZ, R22, 0x200, RZ, 0xc0, !PT ;  /* 0x0000020016ff7812 */ /* 0x000fe2000782c0ff */
[----:B------:R-:W0:Y:S01]  /*18620*/  SHFL.BFLY PT, R14, R161, 0x1, 0x1f ;  /* 0x0c201f00a10e7f89 */ /* 0x000e2200000e0000 */
[C---:B------:R-:W-:Y:S02]  /*18630*/  ISETP.GT.AND P5, PT, R167.reuse, 0x58, !P5 ;  /* 0x00000058a700780c */ /* 0x040fe40006fa4270 */
[----:B------:R-:W-:Y:S02]  /*18640*/  ISETP.GT.AND P1, PT, R167, 0x39, !P1 ;  /* 0x00000039a700780c */ /* 0x000fe40004f24270 */
[C---:B------:R-:W-:Y:S02]  /*18650*/  ISETP.LT.OR P4, PT, R168.reuse, 0x52, P4 ;  /* 0x00000052a800780c */ /* 0x040fe40002781670 */
[C---:B------:R-:W-:Y:S02]  /*18660*/  ISETP.LT.OR P1, PT, R168.reuse, 0x3a, P1 ;  /* 0x0000003aa800780c */ /* 0x040fe40000f21670 */
[----:B------:R-:W-:-:S02]  /*18670*/  ISETP.LT.OR P5, PT, R168, 0x59, P5 ;  /* 0x00000059a800780c */ /* 0x000fc40002fa1670 */
[----:B------:R-:W-:Y:S02]  /*18680*/  FSEL R144, R144, -INF , !P1 ;  /* 0xff80000090907808 */ /* 0x000fe40004800000 */
[----:B------:R-:W-:Y:S02]  /*18690*/  LOP3.LUT P1, RZ, R22, 0x100, RZ, 0xc0, !PT ;  /* 0x0000010016ff7812 */ /* 0x000fe4000782c0ff */
[----:B------:R-:W-:Y:S02]  /*186a0*/  FSEL R155, R155, -INF , !P4 ;  /* 0xff8000009b9b7808 */ /* 0x000fe40006000000 */
[----:B------:R-:W-:Y:S02]  /*186b0*/  ISETP.GT.AND P1, PT, R167, 0x40, !P1 ;  /* 0x00000040a700780c */ /* 0x000fe40004f24270 */
[----:B------:R-:W-:Y:S02]  /*186c0*/  FSEL R159, R159, -INF , !P5 ;  /* 0xff8000009f9f7808 */ /* 0x000fe40006800000 */
[----:B------:R-:W-:-:S02]  /*186d0*/  ISETP.LT.OR P1, PT, R168, 0x41, P1 ;  /* 0x00000041a800780c */ /* 0x000fc40000f21670 */
[----:B0-----:R-:W-:Y:S02]  /*186e0*/  FMNMX.FTZ R14, R161, R14, !PT ;  /* 0x0000000ea10e7209 */ /* 0x001fe40007810000 */
[----:B------:R-:W-:Y:S02]  /*186f0*/  FSEL R147, R147, -INF , !P1 ;  /* 0xff80000093937808 */ /* 0x000fe40004800000 */
[----:B------:R-:W-:Y:S01]  /*18700*/  LOP3.LUT P1, RZ, R22, 0x80, RZ, 0xc0, !PT ;  /* 0x0000008016ff7812 */ /* 0x000fe2000782c0ff */
[----:B------:R-:W-:-:S03]  /*18710*/  FMUL.FTZ R164, R14, R5 ;  /* 0x000000050ea47220 */ /* 0x000fc60000410000 */
[----:B------:R-:W-:-:S04]  /*18720*/  ISETP.GT.AND P1, PT, R167, 0x41, !P1 ;  /* 0x00000041a700780c */ /* 0x000fc80004f24270 */
[----:B------:R-:W-:-:S04]  /*18730*/  ISETP.LT.OR P1, PT, R168, 0x42, P1 ;  /* 0x00000042a800780c */ /* 0x000fc80000f21670 */
[----:B------:R-:W-:Y:S02]  /*18740*/  FSEL R148, R148, -INF , !P1 ;  /* 0xff80000094947808 */ /* 0x000fe40004800000 */
[----:B------:R-:W-:Y:S02]  /*18750*/  ISETP.GT.AND P1, PT, R167, 0x48, !P2 ;  /* 0x00000048a700780c */ /* 0x000fe40005724270 */
[----:B------:R-:W-:Y:S02]  /*18760*/  LOP3.LUT P2, RZ, R22, 0x2, RZ, 0xc0, !PT ;  /* 0x0000000216ff7812 */ /* 0x000fe4000784c0ff */
[----:B------:R-:W-:-:S04]  /*18770*/  ISETP.LT.OR P1, PT, R168, 0x49, P1 ;  /* 0x00000049a800780c */ /* 0x000fc80000f21670 */
[----:B------:R-:W-:Y:S02]  /*18780*/  FSEL R151, R151, -INF , !P1 ;  /* 0xff80000097977808 */ /* 0x000fe40004800000 */
[----:B------:R-:W-:Y:S02]  /*18790*/  ISETP.GT.AND P1, PT, R167, 0x49, !P6 ;  /* 0x00000049a700780c */ /* 0x000fe40007724270 */
[----:B------:R-:W-:Y:S02]  /*187a0*/  LOP3.LUT P6, RZ, R22, 0x1, RZ, 0xc0, !PT ;  /* 0x0000000116ff7812 */ /* 0x000fe400078cc0ff */
[----:B------:R-:W-:-:S04]  /*187b0*/  ISETP.LT.OR P1, PT, R168, 0x4a, P1 ;  /* 0x0000004aa800780c */ /* 0x000fc80000f21670 */
[----:B------:R-:W-:Y:S02]  /*187c0*/  FSEL R152, R152, -INF , !P1 ;  /* 0xff80000098987808 */ /* 0x000fe40004800000 */
[C---:B------:R-:W-:Y:S02]  /*187d0*/  ISETP.GT.AND P1, PT, R167.reuse, RZ, !P2 ;  /* 0x000000ffa700720c */ /* 0x040fe40005724270 */
[----:B------:R-:W-:Y:S02]  /*187e0*/  ISETP.GT.AND P2, PT, R167, 0x59, !P6 ;  /* 0x00000059a700780c */ /* 0x000fe40007744270 */
[C---:B------:R-:W-:Y:S02]  /*187f0*/  ISETP.LT.OR P1, PT, R168.reuse, 0x1, P1 ;  /* 0x00000001a800780c */ /* 0x040fe40000f21670 */
[----:B------:R-:W-:Y:S02]  /*18800*/  ISETP.LT.OR P2, PT, R168, 0x5a, P2 ;  /* 0x0000005aa800780c */ /* 0x000fe40001741670 */
[----:B------:R-:W-:-:S02]  /*18810*/  FSEL R10, R10, -INF , !P1 ;  /* 0xff8000000a0a7808 */ /* 0x000fc40004800000 */
[----:B------:R-:W-:Y:S02]  /*18820*/  FSETP.NEU.FTZ.AND P1, PT, R14, -INF , PT ;  /* 0xff8000000e00780b */ /* 0x000fe40003f3d000 */
[----:B------:R-:W-:Y:S02]  /*18830*/  FSEL R160, R160, -INF , !P2 ;  /* 0xff800000a0a07808 */ /* 0x000fe40005000000 */
[----:B------:R-:W-:-:S05]  /*18840*/  FSEL R164, R164, RZ, P1 ;  /* 0x000000ffa4a47208 */ /* 0x000fca0000800000 */
[-CC-:B------:R-:W-:Y:S01]  /*18850*/  FFMA.FTZ R188, R6, R5.reuse, -R164.reuse ;  /* 0x0000000506bc7223 */ /* 0x180fe200000108a4 */
[----:B------:R-:W-:Y:S01]  /*18860*/  FMNMX.FTZ R6, R10, R0, !PT ;  /* 0x000000000a067209 */ /* 0x000fe20007810000 */
[-CC-:B------:R-:W-:Y:S01]  /*18870*/  FFMA.FTZ R161, R11, R5.reuse, -R164.reuse ;  /* 0x000000050ba17223 */ /* 0x180fe200000108a4 */
[-CC-:B------:R-:W-:Y:S01]  /*18880*/  FFMA.FTZ R184, R121, R5.reuse, -R164.reuse ;  /* 0x0000000579b87223 */ /* 0x180fe200000108a4 */
[-CC-:B------:R-:W-:Y:S01]  /*18890*/  FFMA.FTZ R121, R122, R5.reuse, -R164.reuse ;  /* 0x000000057a797223 */ /* 0x180fe200000108a4 */
[----:B------:R-:W-:Y:S01]  /*188a0*/  FMNMX.FTZ R6, R128, R6, !PT ;  /* 0x0000000680067209 */ /* 0x000fe20007810000 */
[-CC-:B------:R-:W-:Y:S01]  /*188b0*/  FFMA.FTZ R186, R125, R5.reuse, -R164.reuse ;  /* 0x000000057dba7223 */ /* 0x180fe200000108a4 */
[-CC-:B------:R-:W-:Y:S01]  /*188c0*/  FFMA.FTZ R125, R136, R5.reuse, -R164.reuse ;  /* 0x00000005887d7223 */ /* 0x180fe200000108a4 */
[-CC-:B------:R-:W-:Y:S01]  /*188d0*/  FFMA.FTZ R136, R140, R5.reuse, -R164.reuse ;  /* 0x000000058c887223 */ /* 0x180fe200000108a4 */
[----:B------:R-:W-:Y:S01]  /*188e0*/  FMNMX.FTZ R6, R21, R6, !PT ;  /* 0x0000000615067209 */ /* 0x000fe20007810000 */
[-CC-:B------:R-:W-:Y:S01]  /*188f0*/  FFMA.FTZ R176, R139, R5.reuse, -R164.reuse ;  /* 0x000000058bb07223 */ /* 0x180fe200000108a4 */
[----:B------:R-:W-:Y:S01]  /*18900*/  MUFU.EX2 R188, R188 ;  /* 0x000000bc00bc7308 */ /* 0x000fe20000000800 */
        /* <DEDUP_REMOVED lines=24> */
[----:B------:R-:W-:Y:S01]  /*18a90*/  FFMA.FTZ R163, R163, R5, -R164 ;  /* 0x00000005a3a37223 */ /* 0x000fe200000108a4 */
[----:B------:R-:W-:-:S04]  /*18aa0*/  FMNMX.FTZ R6, R134, R6, !PT ;  /* 0x0000000686067209 */ /* 0x000fc80007810000 */
[----:B------:R-:W-:Y:S02]  /*18ab0*/  FMNMX.FTZ R6, R137, R6, !PT ;  /* 0x0000000689067209 */ /* 0x000fe40007810000 */
[----:B------:R-:W-:Y:S02]  /*18ac0*/  MUFU.EX2 R184, R184 ;  /* 0x000000b800b87308 */ /* 0x000fe40000000800 */
        /* <DEDUP_REMOVED lines=18> */
[----:B------:R-:W-:-:S05]  /*18bf0*/  FMNMX.FTZ R6, R160, R6, !PT ;  /* 0x00000006a0067209 */ /* 0x000fca0007810000 */
[----:B------:R-:W0:Y:S01]  /*18c00*/  SHFL.BFLY PT, R11, R6, 0x2, 0x1f ;  /* 0x0c401f00060b7f89 */ /* 0x000e2200000e0000 */
[----:B------:R-:W-:Y:S08]  /*18c10*/  MUFU.EX2 R125, R125 ;  /* 0x0000007d007d7308 */ /* 0x000ff00000000800 */
[----:B------:R-:W-:Y:S08]  /*18c20*/  MUFU.EX2 R176, R176 ;  /* 0x000000b000b07308 */ /* 0x000ff00000000800 */
[----:B------:R-:W-:Y:S01]  /*18c30*/  MUFU.EX2 R136, R136 ;  /* 0x0000008800887308 */ /* 0x000fe20000000800 */
[----:B0-----:R-:W-:-:S07]  /*18c40*/  FMNMX.FTZ R6, R6, R11, !PT ;  /* 0x0000000b06067209 */ /* 0x001fce0007810000 */
[----:B------:R-:W-:Y:S01]  /*18c50*/  MUFU.EX2 R178, R178 ;  /* 0x000000b200b27308 */ /* 0x000fe20000000800 */
[----:B------:R-:W-:Y:S01]  /*18c60*/  FSEL R11, R14, RZ, P1 ;  /* 0x000000ff0e0b7208 */ /* 0x000fe20000800000 */
[----:B------:R-:W0:Y:S04]  /*18c70*/  SHFL.BFLY PT, R122, R6, 0x1, 0x1f ;  /* 0x0c201f00067a7f89 */ /* 0x000e2800000e0000 */
[----:B------:R-:W-:Y:S02]  /*18c80*/  FADD.FTZ R11, -R11, R3 ;  /* 0x000000030b0b7221 */ /* 0x000fe40000010100 */
[----:B------:R-:W-:Y:S02]  /*18c90*/  MUFU.EX2 R135, R135 ;  /* 0x0000008700877308 */ /* 0x000fe40000000800 */
[----:B------:R-:W-:-:S06]  /*18ca0*/  FMUL.FTZ R11, R11, R5 ;  /* 0x000000050b0b7220 */ /* 0x000fcc0000410000 */
[----:B------:R-:W1:Y:S08]  /*18cb0*/  MUFU.EX2 R11, R11 ;  /* 0x0000000b000b7308 */ /* 0x000e700000000800 */
[----:B------:R-:W-:Y:S01]  /*18cc0*/  MUFU.EX2 R172, R172 ;  /* 0x000000ac00ac7308 */ /* 0x000fe20000000800 */
[----:B0-----:R-:W-:-:S04]  /*18cd0*/  FMNMX.FTZ R122, R6, R122, !PT ;  /* 0x0000007a067a7209 */ /* 0x001fc80007810000 */
[C---:B------:R-:W-:Y:S01]  /*18ce0*/  FSETP.NEU.FTZ.AND P1, PT, R122.reuse, -INF , PT ;  /* 0xff8000007a00780b */ /* 0x040fe20003f3d000 */
[CC--:B------:R-:W-:Y:S01]  /*18cf0*/  FMUL.FTZ R140, R122.reuse, R5.reuse ;  /* 0x000000057a8c7220 */ /* 0x0c0fe20000410000 */
[----:B-1----:R-:W-:Y:S01]  /*18d00*/  FFMA.FTZ R8, R11, R8, R188 ;  /* 0x000000080b087223 */ /* 0x002fe200000100bc */
[----:B------:R-:W-:Y:S01]  /*18d10*/  MUFU.EX2 R132, R132 ;  /* 0x0000008400847308 */ /* 0x000fe20000000800 */
[----:B------:R-:W-:Y:S02]  /*18d20*/  FSEL R6, R122, RZ, P1 ;  /* 0x000000ff7a067208 */ /* 0x000fe40000800000 */
[----:B------:R-:W-:Y:S01]  /*18d30*/  FSEL R140, R140, RZ, P1 ;  /* 0x000000ff8c8c7208 */ /* 0x000fe20000800000 */
[----:B------:R-:W-:Y:S02]  /*18d40*/  FADD.FTZ R8, R161, R8 ;  /* 0x00000008a1087221 */ /* 0x000fe40000010000 */
[----:B------:R-:W-:Y:S02]  /*18d50*/  FADD.FTZ R6, -R6, R0 ;  /* 0x0000000006067221 */ /* 0x000fe40000010100 */
[-CC-:B------:R-:W-:Y:S01]  /*18d60*/  FFMA.FTZ R189, R10, R5.reuse, -R140.reuse ;  /* 0x000000050abd7223 */ /* 0x180fe2000001088c */
[-CC-:B------:R-:W-:Y:S01]  /*18d70*/  FFMA.FTZ R139, R128, R5.reuse, -R140.reuse ;  /* 0x00000005808b7223 */ /* 0x180fe2000001088c */
[-C--:B------:R-:W-:Y:S01]  /*18d80*/  FMUL.FTZ R6, R6, R5.reuse ;  /* 0x0000000506067220 */ /* 0x080fe20000410000 */
[-CC-:B------:R-:W-:Y:S01]  /*18d90*/  FFMA.FTZ R191, R21, R5.reuse, -R140.reuse ;  /* 0x0000000515bf7223 */ /* 0x180fe2000001088c */
[-CC-:B------:R-:W-:Y:S01]  /*18da0*/  FFMA.FTZ R128, R120, R5.reuse, -R140.reuse ;  /* 0x0000000578807223 */ /* 0x180fe2000001088c */
[-CC-:B------:R-:W-:Y:S01]  /*18db0*/  FFMA.FTZ R185, R123, R5.reuse, -R140.reuse ;  /* 0x000000057bb97223 */ /* 0x180fe2000001088c */
[----:B------:R-:W-:Y:S01]  /*18dc0*/  MUFU.EX2 R189, R189 ;  /* 0x000000bd00bd7308 */ /* 0x000fe20000000800 */
[-CC-:B------:R-:W-:Y:S01]  /*18dd0*/  FFMA.FTZ R120, R124, R5.reuse, -R140.reuse ;  /* 0x000000057c787223 */ /* 0x180fe2000001088c */
[-CC-:B------:R-:W-:Y:S01]  /*18de0*/  FFMA.FTZ R187, R127, R5.reuse, -R140.reuse ;  /* 0x000000057fbb7223 */ /* 0x180fe2000001088c */
[-C--:B------:R-:W-:Y:S01]  /*18df0*/  FFMA.FTZ R21, R130, R5.reuse, -R140 ;  /* 0x0000000582157223 */ /* 0x080fe2000001088c */
[----:B------:R-:W-:Y:S01]  /*18e00*/  FADD.FTZ R8, R190, R8 ;  /* 0x00000008be087221 */ /* 0x000fe20000010000 */
[-CC-:B------:R-:W-:Y:S01]  /*18e10*/  FFMA.FTZ R181, R133, R5.reuse, -R140.reuse ;  /* 0x0000000585b57223 */ /* 0x180fe2000001088c */
        /* <DEDUP_REMOVED lines=9> */
[-C--:B------:R-:W-:Y:S01]  /*18eb0*/  FFMA.FTZ R127, R144, R5.reuse, -R140 ;  /* 0x00000005907f7223 */ /* 0x080fe2000001088c */
[----:B------:R-:W1:Y:S01]  /*18ec0*/  MUFU.EX2 R139, R139 ;  /* 0x0000008b008b7308 */ /* 0x000e620000000800 */
[----:B------:R-:W-:Y:S01]  /*18ed0*/  FADD.FTZ R8, R121, R8 ;  /* 0x0000000879087221 */ /* 0x000fe20000010000 */
[-CC-:B------:R-:W-:Y:S01]  /*18ee0*/  FFMA.FTZ R173, R147, R5.reuse, -R140.reuse ;  /* 0x0000000593ad7223 */ /* 0x180fe2000001088c */
[-CC-:B------:R-:W-:Y:S01]  /*18ef0*/  FFMA.FTZ R124, R148, R5.reuse, -R140.reuse ;  /* 0x00000005947c7223 */ /* 0x180fe2000001088c */
[-C--:B------:R-:W-:Y:S01]  /*18f00*/  FFMA.FTZ R175, R151, R5.reuse, -R140 ;  /* 0x0000000597af7223 */ /* 0x080fe2000001088c */
[----:B------:R-:W-:Y:S01]  /*18f10*/  FADD.FTZ R8, R186, R8 ;  /* 0x00000008ba087221 */ /* 0x000fe20000010000 */
[-CC-:B------:R-:W-:Y:S01]  /*18f20*/  FFMA.FTZ R123, R152, R5.reuse, -R140.reuse ;  /* 0x00000005987b7223 */ /* 0x180fe2000001088c */
[----:B------:R-:W-:Y:S01]  /*18f30*/  FFMA.FTZ R169, R156, R5, -R140 ;  /* 0x000000059ca97223 */ /* 0x000fe2000001088c */
[----:B------:R-:W2:Y:S01]  /*18f40*/  MUFU.EX2 R191, R191 ;  /* 0x000000bf00bf7308 */ /* 0x000ea20000000800 */
[----:B0-----:R-:W-:Y:S01]  /*18f50*/  FFMA.FTZ R7, R6, R7, R189 ;  /* 0x0000000706077223 */ /* 0x001fe200000100bd */
[----:B------:R-:W-:Y:S01]  /*18f60*/  FADD.FTZ R8, R20, R8 ;  /* 0x0000000814087221 */ /* 0x000fe20000010000 */
[-CC-:B------:R-:W-:Y:S01]  /*18f70*/  FFMA.FTZ R0, R155, R5.reuse, -R140.reuse ;  /* 0x000000059b007223 */ /* 0x180fe2000001088c */
[-CC-:B------:R-:W-:Y:S01]  /*18f80*/  FFMA.FTZ R171, R159, R5.reuse, -R140.reuse ;  /* 0x000000059fab7223 */ /* 0x180fe2000001088c */
[----:B------:R-:W-:Y:S01]  /*18f90*/  FFMA.FTZ R134, R160, R5, -R140 ;  /* 0x00000005a0867223 */ /* 0x000fe2000001088c */
[----:B------:R-:W-:-:S02]  /*18fa0*/  FADD.FTZ R8, R180, R8 ;  /* 0x00000008b4087221 */ /* 0x000fc40000010000 */
        /* <DEDUP_REMOVED lines=14> */
[----:B------:R-:W-:-:S04]  /*19090*/  FADD.FTZ R8, R135, R8 ;  /* 0x0000000887087221 */ /* 0x000fc80000010000 */
[----:B------:R-:W-:Y:S02]  /*190a0*/  FADD.FTZ R8, R172, R8 ;  /* 0x00000008ac087221 */ /* 0x000fe40000010000 */
[----:B------:R-:W1:Y:S01]  /*190b0*/  MUFU.EX2 R21, R21 ;  /* 0x0000001500157308 */ /* 0x000e620000000800 */
[----:B--2---:R-:W-:Y:S01]  /*190c0*/  FADD.FTZ R7, R120, R7 ;  /* 0x0000000778077221 */ /* 0x004fe20000010000 */
[----:B------:R-:W-:-:S06]  /*190d0*/  FADD.FTZ R137, R132, R8 ;  /* 0x0000000884897221 */ /* 0x000fcc0000010000 */
        /* <DEDUP_REMOVED lines=48> */
.L_x_1799:
[C---:B------:R-:W-:Y:S01]  /*193e0*/  ISETP.GT.AND P1, PT, R4.reuse, R226, PT ;  /* 0x000000e20400720c */ /* 0x040fe20003f24270 */
[----:B------:R-:W-:Y:S01]  /*193f0*/  VIADD R4, R4, 0xffffffff ;  /* 0xffffffff04047836 */ /* 0x000fe20000000000 */
[----:B------:R-:W-:Y:S01]  /*19400*/  IADD3 R138, R13, 0x30860, RZ ;  /* 0x000308600d8a7810 */ /* 0x000fe20007ffe0ff */
[----:B------:R-:W-:Y:S01]  /*19410*/  IMAD.MOV.U32 R193, RZ, RZ, R9 ;  /* 0x000000ffffc17224 */ /* 0x000fe200078e0009 */
[----:B------:R-:W-:Y:S01]  /*19420*/  F2FP.F16.F32.PACK_AB R169, R0, R169 ;  /* 0x000000a900a9723e */ /* 0x000fe200000000ff */
[----:B------:R-:W-:Y:S01]  /*19430*/  IMAD.MOV.U32 R0, RZ, RZ, R122 ;  /* 0x000000ffff007224 */ /* 0x000fe200078e007a */
[----:B------:R-:W-:Y:S02]  /*19440*/  PRMT R13, R203, 0x654, R138 ;  /* 0x00000654cb0d7816 */ /* 0x000fe4000000008a */
[----:B------:R-:W-:Y:S01]  /*19450*/  F2FP.F16.F32.PACK_AB R170, R3, R170 ;  /* 0x000000aa03aa723e */ /* 0x000fe200000000ff */
[----:B------:R-:W-:Y:S01]  /*19460*/  IMAD.MOV.U32 R3, RZ, RZ, R14 ;  /* 0x000000ffff037224 */ /* 0x000fe200078e000e */
[----:B------:R0:W-:Y:S01]  /*19470*/  SYNCS.ARRIVE.TRANS64.RED.A1T0 RZ, [R13+URZ], RZ ;  /* 0x000000ff0dff79a7 */ /* 0x0001e2000810043f */
        /* <DEDUP_REMOVED lines=22> */
[----:B------:R-:W-:Y:S01]  /*195e0*/  MOV R198, R12 ;  /* 0x0000000c00c67202 */ /* 0x000fe20000000f00 */
[----:B0-----:R-:W-:Y:S06]  /*195f0*/  @P1 BRA `(.L_x_1800) ;  /* 0xffffffc4000c1947 */ /* 0x001fec000383ffff */
[----:B------:R-:W-:Y:S05]  /*19600*/  BSYNC B0 ;  /* 0x0000000000007941 */ /* 0x000fea0003800000 */
.L_x_1779:
[----:B------:R-:W-:Y:S01]  /*19610*/  IMAD.MOV.U32 R0, RZ, RZ, R122 ;  /* 0x000000ffff007224 */ /* 0x000fe200078e007a */
[----:B------:R-:W-:Y:S01]  /*19620*/  MOV R193, R9 ;  /* 0x0000000900c17202 */ /* 0x000fe20000000f00 */
[----:B------:R-:W-:Y:S02]  /*19630*/  IMAD.MOV.U32 R3, RZ, RZ, R14 ;  /* 0x000000ffff037224 */ /* 0x000fe400078e000e */
[----:B------:R-:W-:-:S07]  /*19640*/  IMAD.MOV.U32 R198, RZ, RZ, R12 ;  /* 0x000000ffffc67224 */ /* 0x000fce00078e000c */
.L_x_1778:
[----:B------:R-:W-:Y:S05]  /*19650*/  BSYNC B1 ;  /* 0x0000000000017941 */ /* 0x000fea0003800000 */
.L_x_1777:
[----:B------:R-:W2:Y:S01]  /*19660*/  LDL R9, [R1+0x30] ;  /* 0x0000300001097983 */ /* 0x000ea20000100800 */
[----:B------:R-:W0:Y:S01]  /*19670*/  LDC R10, c[0x0][0x448] ;  /* 0x00011200ff0a7b82 */ /* 0x000e220000000800 */
[----:B------:R-:W-:Y:S01]  /*19680*/  LOP3.LUT R22, R22, 0xfff7ffff, RZ, 0xc0, !PT ;  /* 0xfff7ffff16167812 */ /* 0x000fe200078ec0ff */
[----:B------:R-:W-:Y:S01]  /*19690*/  ULDC UR4, c[0x0][0x9dc] ;  /* 0x0002770000047ab9 */ /* 0x000fe20000000800 */
[----:B------:R-:W-:-:S05]  /*196a0*/  IADD3 R12, R200, 0x1, -R199 ;  /* 0x00000001c80c7810 */ /* 0x000fca0007ffe8c7 */
[----:B------:R-:W1:Y:S01]  /*196b0*/  LDC R14, c[0x0][0x9e4] ;  /* 0x00027900ff0e7b82 */ /* 0x000e620000000800 */
[----:B0-----:R-:W-:-:S13]  /*196c0*/  ISETP.NE.AND P1, PT, R10, 0x1, PT ;  /* 0x000000010a00780c */ /* 0x001fda0003f25270 */
[----:B------:R-:W0:Y:S01]  /*196d0*/  @P1 LDC R10, c[0x0][0x44c] ;  /* 0x00011300ff0a1b82 */ /* 0x000e220000000800 */
[----:B------:R-:W-:-:S04]  /*196e0*/  @P1 LOP3.LUT R22, R22, 0x80000, RZ, 0xfc, !PT ;  /* 0x0008000016161812 */ /* 0x000fc800078efcff */
[----:B------:R-:W-:-:S03]  /*196f0*/  LOP3.LUT R22, R22, 0xffefffff, RZ, 0xc0, !PT ;  /* 0xffefffff16167812 */ /* 0x000fc600078ec0ff */
[----:B------:R-:W3:Y:S01]  /*19700*/  @P1 LDC R13, c[0x0][0x450] ;  /* 0x00011400ff0d1b82 */ /* 0x000ee20000000800 */
[----:B--2---:R-:W-:-:S04]  /*19710*/  VIADD R9, R9, 0x7f ;  /* 0x0000007f09097836 */ /* 0x004fc80000000000 */
[----:B0-----:R-:W-:-:S05]  /*19720*/  @P1 IMAD.HI.U32 R10, R9, R10, RZ ;  /* 0x0000000a090a1227 */ /* 0x001fca00078e00ff */
[----:B---3--:R-:W-:Y:S02]  /*19730*/  @P1 SHF.R.U32.HI R9, RZ, R13, R10 ;  /* 0x0000000dff091219 */ /* 0x008fe4000001160a */
[----:B-1----:R-:W-:-:S03]  /*19740*/  ISETP.GE.AND P1, PT, R14, 0x1, PT ;  /* 0x000000010e00780c */ /* 0x002fc60003f26270 */
[----:B------:R-:W-:-:S05]  /*19750*/  IMAD.IADD R9, R12, 0x1, R9 ;  /* 0x000000010c097824 */ /* 0x000fca00078e0209 */
[----:B------:R-:W-:-:S05]  /*19760*/  IADD3 R10, R9, -UR4, RZ ;  /* 0x80000004090a7c10 */ /* 0x000fca000fffe0ff */
[----:B------:R-:W-:Y:S01]  /*19770*/  @P1 LOP3.LUT R22, R22, 0x100000, RZ, 0xfc, !PT ;  /* 0x0010000016161812 */ /* 0x000fe200078efcff */
        /* <DEDUP_REMOVED lines=11> */
.L_x_1803:
[----:B------:R-:W-:-:S13]  /*19830*/  ISETP.NE.AND P1, PT, R14, 0x1, PT ;  /* 0x000000010e00780c */ /* 0x000fda0003f25270 */
[----:B------:R-:W0:Y:S02]  /*19840*/  @P1 LDC.64 R12, c[0x0][0x9e8] ;  /* 0x00027a00ff0c1b82 */ /* 0x000e240000000a00 */
[----:B0-----:R-:W-:-:S05]  /*19850*/  @P1 IMAD.HI.U32 R12, R9, R12, RZ ;  /* 0x0000000c090c1227 */ /* 0x001fca00078e00ff */
[----:B------:R-:W-:-:S07]  /*19860*/  @P1 SHF.R.U32.HI R9, RZ, R13, R12 ;  /* 0x0000000dff091219 */ /* 0x000fce000001160c */
.L_x_1804:
[----:B------:R-:W-:Y:S05]  /*19870*/  BSYNC B0 ;  /* 0x0000000000007941 */ /* 0x000fea0003800000 */
.L_x_1802:
[----:B------:R-:W-:-:S05]  /*19880*/  IMAD R9, R9, R14, RZ ;  /* 0x0000000e09097224 */ /* 0x000fca00078e02ff */
[----:B------:R-:W-:-:S07]  /*19890*/  VIMNMX R10, R10, R9, !PT ;  /* 0x000000090a0a7248 */ /* 0x000fce0007fe0100 */
.L_x_1801:
[----:B------:R-:W2:Y:S01]  /*198a0*/  LDL R12, [R1+0x3c] ;  /* 0x00003c00010c7983 */ /* 0x000ea20000100800 */
[----:B------:R-:W-:Y:S01]  /*198b0*/  VIADD R10, R10, 0x5f ;  /* 0x0000005f0a0a7836 */ /* 0x000fe20000000000 */
[----:B------:R-:W-:Y:S03]  /*198c0*/  BSSY B0, `(.L_x_1805) ;  /* 0x00002a1000007945 */ /* 0x000fe60003800000 */
[----:B------:R-:W-:-:S05]  /*198d0*/  IMAD.HI R10, R10, 0x2aaaaaab, RZ ;  /* 0x2aaaaaab0a0a7827 */ /* 0x000fca00078e02ff */
[----:B------:R-:W-:-:S04]  /*198e0*/  SHF.R.U32.HI R9, RZ, 0x1f, R10 ;  /* 0x0000001fff097819 */ /* 0x000fc8000001160a */
[----:B------:R-:W-:-:S04]  /*198f0*/  LEA.HI.SX32 R9, R10, R9, 0x1c ;  /* 0x000000090a097211 */ /* 0x000fc800078fe2ff */
[----:B--2---:R-:W-:-:S04]  /*19900*/  VIMNMX R226, R12, R9, !PT ;  /* 0x000000090ce27248 */ /* 0x004fc80007fe0100 */
[----:B------:R-:W-:-:S13]  /*19910*/  ISETP.GE.AND P1, PT, R4, R226, PT ;  /* 0x000000e20400720c */ /* 0x000fda0003f26270 */
[----:B------:R-:W-:Y:S05]  /*19920*/  @!P1 BRA `(.L_x_1806) ;  /* 0x0000002800689947 */ /* 0x000fea0003800000 */
[----:B------:R-:W-:Y:S01]  /*19930*/  BSSY B1, `(.L_x_1807) ;  /* 0x0000298000017945 */ /* 0x000fe20003800000 */
[----:B------:R-:W-:Y:S01]  /*19940*/  MOV R12, R4 ;  /* 0x00000004000c7202 */ /* 0x000fe20000000f00 */
[----:B------:R-:W-:Y:S02]  /*19950*/  IMAD.MOV.U32 R9, RZ, RZ, R0 ;  /* 0x000000ffff097224 */ /* 0x000fe400078e0000 */
[----:B------:R-:W-:Y:S02]  /*19960*/  IMAD.MOV.U32 R10, RZ, RZ, R3 ;  /* 0x000000ffff0a7224 */ /* 0x000fe400078e0003 */
[----:B------:R-:W-:Y:S02]  /*19970*/  IMAD.MOV.U32 R4, RZ, RZ, R198 ;  /* 0x000000ffff047224 */ /* 0x000fe400078e00c6 */
[----:B------:R-:W-:-:S07]  /*19980*/  IMAD.MOV.U32 R14, RZ, RZ, R193 ;  /* 0x000000ffff0e7224 */ /* 0x000fce00078e00c1 */
.L_x_1820:
[----:B------:R-:W-:-:S04]  /*19990*/  ISETP.NE.AND P1, PT, R14, 0x1, PT ;  /* 0x000000010e00780c */ /* 0x000fc80003f25270 */
[----:B------:R-:W-:-:S04]  /*199a0*/  SEL R3, RZ, 0x1, P1 ;  /* 0x00000001ff037807 */ /* 0x000fc80000800000 */
[----:B------:R-:W-:Y:S01]  /*199b0*/  LOP3.LUT R198, R4, R3, RZ, 0x3c, !PT ;  /* 0x0000000304c67212 */ /* 0x000fe200078e3cff */
[----:B------:R-:W-:Y:S06]  /*199c0*/  @!P0 BRA `(.L_x_1808) ;  /* 0x0000000000048947 */ /* 0x000fec0003800000 */
[----:B------:R-:W-:Y:S01]  /*199d0*/  BPT.TRAP 0x1 ;  /* 0x000000040000795c */ /* 0x000fe20000300000 */
.L_x_1808:
        /* <DEDUP_REMOVED lines=8> */
.L_x_1809:
[----:B------:R-:W-:Y:S01]  /*19a60*/  IMAD R126, R193, 0x900, R217 ;  /* 0x00000900c17e7824 */ /* 0x000fe200078e02d9 */
[----:B------:R-:W-:Y:S03]  /*19a70*/  BSSY B2, `(.L_x_1810) ;  /* 0x0000006000027945 */ /* 0x000fe60003800000 */
[C---:B------:R-:W-:Y:S02]  /*19a80*/  VIADD R122, R126.reuse, 0x2 ;  /* 0x000000027e7a7836 */ /* 0x040fe40000000000 */
[----:B------:R-:W-:Y:S01]  /*19a90*/  VIADD R124, R126, 0x4 ;  /* 0x000000047e7c7836 */ /* 0x000fe20000000000 */
[----:B-1----:R-:W-:Y:S06]  /*19aa0*/  @P1 BRA `(.L_x_1811) ;  /* 0x0000000000081947 */ /* 0x002fec0003800000 */
[----:B------:R-:W1:Y:S02]  /*19ab0*/  SYNCS.PHASECHK.TRANS64.TRYWAIT P1, [R13+URZ+0x30830], R0 ;  /* 0x030830000d0075a7 */ /* 0x000e64000802017f */
[----:B-1----:R-:W-:Y:S05]  /*19ac0*/  @!P1 BRA `(.L_x_1812) ;  /* 0x0000012400889947 */ /* 0x002fea0003800000 */
.L_x_1811:
[----:B------:R-:W-:Y:S05]  /*19ad0*/  BSYNC B2 ;  /* 0x0000000000027941 */ /* 0x000fea0003800000 */
.L_x_1810:
[----:B------:R-:W2:Y:S01]  /*19ae0*/  LDL.64 R128, [R1+0x28] ;  /* 0x0000280001807983 */ /* 0x000ea20000100a00 */
[----:B------:R-:W-:Y:S01]  /*19af0*/  IMAD.MOV.U32 R120, RZ, RZ, R126 ;  /* 0x000000ffff787224 */ /* 0x000fe200078e007e */
[----:B------:R-:W-:Y:S01]  /*19b00*/  MOV R213, UR50 ;  /* 0x0000003200d57c02 */ /* 0x000fe20008000f00 */
[----:B------:R-:W-:Y:S01]  /*19b10*/  IMAD.MOV.U32 R123, RZ, RZ, 0x40000040 ;  /* 0x40000040ff7b7424 */ /* 0x000fe200078e00ff */
[----:B------:R-:W-:Y:S01]  /*19b20*/  MOV R209, UR46 ;  /* 0x0000002e00d17c02 */ /* 0x000fe20008000f00 */
[----:B------:R-:W-:Y:S01]  /*19b30*/  IMAD.MOV.U32 R125, RZ, RZ, 0x40000040 ;  /* 0x40000040ff7d7424 */ /* 0x000fe200078e00ff */
[----:B------:R-:W-:Y:S01]  /*19b40*/  R2UR UR50, R120 ;  /* 0x00000000783272ca */ /* 0x000fe200000e0000 */
[----:B------:R-:W-:Y:S01]  /*19b50*/  VIADD R120, R126, 0x6 ;  /* 0x000000067e787836 */ /* 0x000fe20000000000 */
[----:B------:R-:W-:Y:S01]  /*19b60*/  R2UR UR46, R122 ;  /* 0x000000007a2e72ca */ /* 0x000fe200000e0000 */
[----:B------:R-:W-:Y:S01]  /*19b70*/  IMAD.MOV.U32 R122, RZ, RZ, R124 ;  /* 0x000000ffff7a7224 */ /* 0x000fe200078e007c */
[----:B------:R-:W-:Y:S01]  /*19b80*/  IADD3 R124, R126, 0x300, RZ ;  /* 0x000003007e7c7810 */ /* 0x000fe20007ffe0ff */
[----:B------:R-:W-:Y:S01]  /*19b90*/  IMAD.MOV.U32 R127, RZ, RZ, 0x40000040 ;  /* 0x40000040ff7f7424 */ /* 0x000fe200078e00ff */
[----:B------:R-:W-:Y:S01]  /*19ba0*/  MOV R21, UR42 ;  /* 0x0000002a00157c02 */ /* 0x000fe20008000f00 */
[-C--:B------:R-:W-:Y:S01]  /*19bb0*/  FMUL.FTZ R24, R24, R11.reuse ;  /* 0x0000000b18187220 */ /* 0x080fe20000410000 */
[----:B------:R-:W-:Y:S01]  /*19bc0*/  MOV R3, UR38 ;  /* 0x0000002600037c02 */ /* 0x000fe20008000f00 */
[-C--:B------:R-:W-:Y:S01]  /*19bd0*/  FMUL.FTZ R25, R25, R11.reuse ;  /* 0x0000000b19197220 */ /* 0x080fe20000410000 */
        /* <DEDUP_REMOVED lines=219> */
.L_x_1813:
[----:B------:R-:W-:Y:S01]  /*1a990*/  SHF.L.U32 R0, R4, 0x1f, RZ ;  /* 0x0000001f04007819 */ /* 0x000fe200000006ff */
[----:B------:R-:W-:-:S04]  /*1a9a0*/  IMAD R20, R14, 0x8, R2 ;  /* 0x000000080e147824 */ /* 0x000fc800078e0202 */
[----:B------:R0:W1:Y:S01]  /*1a9b0*/  SYNCS.PHASECHK.TRANS64.TRYWAIT P1, [R20+URZ+0x30850], R0 ;  /* 0x03085000140075a7 */ /* 0x000062000802017f */
[----:B------:R-:W-:Y:S05]  /*1a9c0*/  @!P0 BRA `(.L_x_1814) ;  /* 0x0000000000048947 */ /* 0x000fea0003800000 */
[----:B------:R-:W-:Y:S01]  /*1a9d0*/  BPT.TRAP 0x1 ;  /* 0x000000040000795c */ /* 0x000fe20000300000 */
.L_x_1814:
[----:B------:R-:W-:Y:S04]  /*1a9e0*/  BSSY B2, `(.L_x_1815) ;  /* 0x0000004000027945 */ /* 0x000fe80003800000 */
[----:B-1----:R-:W-:Y:S05]  /*1a9f0*/  @P1 BRA `(.L_x_1816) ;  /* 0x0000000000081947 */ /* 0x002fea0003800000 */
[----:B------:R-:W1:Y:S02]  /*1aa00*/  SYNCS.PHASECHK.TRANS64.TRYWAIT P1, [R20+URZ+0x30850], R0 ;  /* 0x03085000140075a7 */ /* 0x000e64000802017f */
[----:B-1----:R-:W-:Y:S05]  /*1aa10*/  @!P1 BRA `(.L_x_1817) ;  /* 0x0000011400c89947 */ /* 0x002fea0003800000 */
.L_x_1816:
[----:B------:R-:W-:Y:S05]  /*1aa20*/  BSYNC B2 ;  /* 0x0000000000027941 */ /* 0x000fea0003800000 */
.L_x_1815:
[----:B01----:R-:W-:Y:S01]  /*1aa30*/  VIADD R0, R2, 0x400 ;  /* 0x0000040002007836 */ /* 0x003fe20000000000 */
[----:B------:R-:W-:Y:S01]  /*1aa40*/  MOV R5, 0x40000040 ;  /* 0x4000004000057802 */ /* 0x000fe20000000f00 */
[----:B------:R-:W-:Y:S01]  /*1aa50*/  WARPGROUP.ARRIVE ;  /* 0x00000000000079c5 */ /* 0x000fe20000000000 */
[----:B------:R-:W-:Y:S02]  /*1aa60*/  IMAD.MOV.U32 R15, RZ, RZ, 0x40000040 ;  /* 0x40000040ff0f7424 */ /* 0x000fe400078e00ff */
[----:B------:R-:W-:Y:S02]  /*1aa70*/  SHF.R.U32.HI R0, RZ, 0x4, R0 ;  /* 0x00000004ff007819 */ /* 0x000fe40000011600 */
[----:B------:R-:W-:Y:S01]  /*1aa80*/  R2UR UR7, R5 ;  /* 0x00000000050772ca */ /* 0x000fe200000e0000 */
[----:B------:R-:W-:Y:S01]  /*1aa90*/  IMAD.MOV.U32 R5, RZ, RZ, 0x40000040 ;  /* 0x40000040ff057424 */ /* 0x000fe200078e00ff */
[----:B------:R-:W-:-:S04]  /*1aaa0*/  LOP3.LUT R0, R0, 0x3fff, RZ, 0xc0, !PT ;  /* 0x00003fff00007812 */ /* 0x000fc800078ec0ff */
[----:B------:R-:W-:-:S05]  /*1aab0*/  LOP3.LUT R0, R0, 0x3000000, RZ, 0xfc, !PT ;  /* 0x0300000000007812 */ /* 0x000fca00078efcff */
[----:B------:R-:W-:-:S04]  /*1aac0*/  IMAD R4, R14, 0x900, R0 ;  /* 0x000009000e047824 */ /* 0x000fc800078e0200 */
[C---:B------:R-:W-:Y:S01]  /*1aad0*/  VIADD R14, R4.reuse, 0x80 ;  /* 0x00000080040e7836 */ /* 0x040fe20000000000 */
[----:B------:R-:W-:-:S13]  /*1aae0*/  R2UR UR6, R4 ;  /* 0x00000000040672ca */ /* 0x000fda00000e0000 */
        /* <DEDUP_REMOVED lines=16> */
[C---:B------:R-:W-:Y:S01]  /*1abf0*/  VIADD R14, R4.reuse, 0x200 ;  /* 0x00000200040e7836 */ /* 0x040fe20000000000 */
[----:B------:R-:W-:Y:S01]  /*1ac00*/  R2UR UR7, R15 ;  /* 0x000000000f0772ca */ /* 0x000fe200000e0000 */
[----:B------:R-:W-:Y:S01]  /*1ac10*/  VIADD R4, R4, 0x280 ;  /* 0x0000028004047836 */ /* 0x000fe20000000000 */
[----:B------:R-:W-:Y:S01]  /*1ac20*/  MOV R15, 0x40000040 ;  /* 0x40000040000f7802 */ /* 0x000fe20000000f00 */
[----:B------:R-:W-:Y:S02]  /*1ac30*/  WARPGROUP.DEPBAR.LE gsb0, 0x0 ;  /* 0x00008000000079c5 */ /* 0x000fe40000010000 */
[----:B------:R-:W-:-:S12]  /*1ac40*/  WARPGROUP.ARRIVE ;  /* 0x00000000000079c5 */ /* 0x000fd80000000000 */
        /* <DEDUP_REMOVED lines=14> */
.L_x_1818:
        /* <DEDUP_REMOVED lines=60> */
[----:B------:R-:W-:-:S02]  /*1b0f0*/  IADD3 R13, R13, 0x30840, RZ ;  /* 0x000308400d0d7810 */ /* 0x000fc40007ffe0ff */
[----:B------:R-:W1:Y:S01]  /*1b100*/  MUFU.TANH R123, R123 ;  /* 0x0000007b007b7308 */ /* 0x000e620000002400 */
[----:B--2---:R-:W-:Y:S02]  /*1b110*/  FMNMX.FTZ R3, R122, R3, !PT ;  /* 0x000000037a037209 */ /* 0x004fe40007810000 */
[----:B------:R-:W-:-:S04]  /*1b120*/  PRMT R13, R203, 0x654, R13 ;  /* 0x00000654cb0d7816 */ /* 0x000fc8000000000d */
[----:B------:R2:W-:Y:S01]  /*1b130*/  SYNCS.ARRIVE.TRANS64.RED.A1T0 RZ, [R13+URZ], RZ ;  /* 0x000000ff0dff79a7 */ /* 0x0005e2000810043f */
[----:B------:R-:W3:Y:S01]  /*1b140*/  MUFU.TANH R124, R124 ;  /* 0x0000007c007c7308 */ /* 0x000ee20000002400 */
[----:B0-----:R-:W-:-:S07]  /*1b150*/  FMNMX.FTZ R0, R121, R0, !PT ;  /* 0x0000000079007209 */ /* 0x001fce0007810000 */
[----:B------:R-:W0:Y:S01]  /*1b160*/  MUFU.TANH R126, R126 ;  /* 0x0000007e007e7308 */ /* 0x000e220000002400 */
[----:B-1----:R-:W-:-:S07]  /*1b170*/  FMNMX.FTZ R3, R123, R3, !PT ;  /* 0x000000037b037209 */ /* 0x002fce0007810000 */
[----:B------:R-:W1:Y:S01]  /*1b180*/  MUFU.TANH R125, R125 ;  /* 0x0000007d007d7308 */ /* 0x000e620000002400 */
[----:B---3--:R-:W-:-:S07]  /*1b190*/  FMNMX.FTZ R0, R124, R0, !PT ;  /* 0x000000007c007209 */ /* 0x008fce0007810000 */
        /* <DEDUP_REMOVED lines=73> */
[----:B0-----:R-:W-:Y:S02]  /*1b630*/  FMNMX.FTZ R5, R162, R3, !PT ;  /* 0x00000003a2057209 */ /* 0x001fe40007810000 */
[----:B-1----:R-:W-:-:S05]  /*1b640*/  FMNMX.FTZ R3, R161, R0, !PT ;  /* 0x00000000a1037209 */ /* 0x002fca0007810000 */
[----:B------:R-:W0:Y:S01]  /*1b650*/  SHFL.BFLY PT, R6, R3, 0x2, 0x1f ;  /* 0x0c401f0003067f89 */ /* 0x000e2200000e0000 */
[----:B---3--:R-:W-:-:S05]  /*1b660*/  FMNMX.FTZ R0, R163, R5, !PT ;  /* 0x00000005a3007209 */ /* 0x008fca0007810000 */
[----:B------:R-:W1:Y:S01]  /*1b670*/  SHFL.BFLY PT, R5, R0, 0x2, 0x1f ;  /* 0x0c401f0000057f89 */ /* 0x000e6200000e0000 */
[----:B0-----:R-:W-:-:S05]  /*1b680*/  FMNMX.FTZ R3, R3, R6, !PT ;  /* 0x0000000603037209 */ /* 0x001fca0007810000 */
[----:B------:R-:W0:Y:S01]  /*1b690*/  SHFL.BFLY PT, R6, R3, 0x1, 0x1f ;  /* 0x0c201f0003067f89 */ /* 0x000e2200000e0000 */
[----:B-1----:R-:W-:-:S05]  /*1b6a0*/  FMNMX.FTZ R0, R0, R5, !PT ;  /* 0x0000000500007209 */ /* 0x002fca0007810000 */
[----:B------:R-:W1:Y:S01]  /*1b6b0*/  SHFL.BFLY PT, R5, R0, 0x1, 0x1f ;  /* 0x0c201f0000057f89 */ /* 0x000e6200000e0000 */
[----:B0-----:R-:W-:-:S05]  /*1b6c0*/  FMNMX.FTZ R3, R3, R6, !PT ;  /* 0x0000000603037209 */ /* 0x001fca0007810000 */
[----:B------:R-:W-:Y:S01]  /*1b6d0*/  FADD.FTZ R11, -R3, R10 ;  /* 0x0000000a030b7221 */ /* 0x000fe20000010100 */
[----:B-1----:R-:W-:Y:S01]  /*1b6e0*/  FMNMX.FTZ R0, R0, R5, !PT ;  /* 0x0000000500007209 */ /* 0x002fe20007810000 */
[----:B------:R-:W-:-:S04]  /*1b6f0*/  IMAD.U32 R5, RZ, RZ, UR51 ;  /* 0x00000033ff057e24 */ /* 0x000fc8000f8e00ff */
[-C--:B------:R-:W-:Y:S01]  /*1b700*/  FMUL.FTZ R10, R3, R5.reuse ;  /* 0x00000005030a7220 */ /* 0x080fe20000410000 */
[----:B------:R-:W-:Y:S01]  /*1b710*/  FADD.FTZ R6, -R0, R9 ;  /* 0x0000000900067221 */ /* 0x000fe20000010100 */
[-C--:B------:R-:W-:Y:S02]  /*1b720*/  FMUL.FTZ R11, R11, R5.reuse ;  /* 0x000000050b0b7220 */ /* 0x080fe40000410000 */
[-CC-:B------:R-:W-:Y:S01]  /*1b730*/  FFMA.FTZ R180, R132, R5.reuse, -R10.reuse ;  /* 0x0000000584b47223 */ /* 0x180fe2000001080a */
[-C--:B------:R-:W-:Y:S01]  /*1b740*/  FMUL.FTZ R132, R0, R5.reuse ;  /* 0x0000000500847220 */ /* 0x080fe20000410000 */
[-C--:B------:R-:W-:Y:S01]  /*1b750*/  FMUL.FTZ R6, R6, R5.reuse ;  /* 0x0000000506067220 */ /* 0x080fe20000410000 */
[-CC-:B------:R-:W-:Y:S01]  /*1b760*/  FFMA.FTZ R188, R4, R5.reuse, -R10.reuse ;  /* 0x0000000504bc7223 */ /* 0x180fe2000001080a */
[-C--:B------:R-:W-:Y:S01]  /*1b770*/  FFMA.FTZ R184, R124, R5.reuse, -R10 ;  /* 0x000000057cb87223 */ /* 0x080fe2000001080a */
[-C--:B------:R-:W-:Y:S01]  /*1b780*/  FFMA.FTZ R189, R15, R5.reuse, -R132 ;  /* 0x000000050fbd7223 */ /* 0x080fe20000010884 */
[-CC-:B------:R-:W-:Y:S01]  /*1b790*/  FFMA.FTZ R124, R137, R5.reuse, -R10.reuse ;  /* 0x00000005897c7223 */ /* 0x180fe2000001080a */
[-C--:B------:R-:W-:Y:S01]  /*1b7a0*/  FFMA.FTZ R166, R14, R5.reuse, -R10 ;  /* 0x000000050ea67223 */ /* 0x080fe2000001080a */
[-C--:B------:R-:W-:Y:S01]  /*1b7b0*/  FFMA.FTZ R137, R21, R5.reuse, -R132 ;  /* 0x0000000515897223 */ /* 0x080fe20000010884 */
[----:B------:R-:W-:Y:S01]  /*1b7c0*/  MUFU.EX2 R11, R11 ;  /* 0x0000000b000b7308 */ /* 0x000fe20000000800 */
[-C--:B------:R-:W-:Y:S01]  /*1b7d0*/  FFMA.FTZ R190, R120, R5.reuse, -R10 ;  /* 0x0000000578be7223 */ /* 0x080fe2000001080a */
[-C--:B------:R-:W-:Y:S01]  /*1b7e0*/  FFMA.FTZ R191, R122, R5.reuse, -R132 ;  /* 0x000000057abf7223 */ /* 0x080fe20000010884 */
[-CC-:B------:R-:W-:Y:S01]  /*1b7f0*/  FFMA.FTZ R182, R136, R5.reuse, -R10.reuse ;  /* 0x0000000588b67223 */ /* 0x180fe2000001080a */
[-C--:B------:R-:W-:Y:S01]  /*1b800*/  FFMA.FTZ R165, R121, R5.reuse, -R10 ;  /* 0x0000000579a57223 */ /* 0x080fe2000001080a */
[-CC-:B------:R-:W-:Y:S01]  /*1b810*/  FFMA.FTZ R136, R123, R5.reuse, -R132.reuse ;  /* 0x000000057b887223 */ /* 0x180fe20000010884 */
[-C--:B------:R-:W-:Y:S01]  /*1b820*/  FFMA.FTZ R185, R126, R5.reuse, -R132 ;  /* 0x000000057eb97223 */ /* 0x080fe20000010884 */
[-CC-:B------:R-:W-:Y:S01]  /*1b830*/  FFMA.FTZ R164, R125, R5.reuse, -R10.reuse ;  /* 0x000000057da47223 */ /* 0x180fe2000001080a */
[----:B------:R-:W-:Y:S01]  /*1b840*/  MUFU.EX2 R6, R6 ;  /* 0x0000000600067308 */ /* 0x000fe20000000800 */
[-C--:B------:R-:W-:Y:S01]  /*1b850*/  FFMA.FTZ R125, R133, R5.reuse, -R10 ;  /* 0x00000005857d7223 */ /* 0x080fe2000001080a */
[-C--:B------:R-:W-:Y:S01]  /*1b860*/  FFMA.FTZ R133, R127, R5.reuse, -R132 ;  /* 0x000000057f857223 */ /* 0x080fe20000010884 */
[-C--:B------:R-:W-:Y:S01]  /*1b870*/  FFMA.FTZ R186, R128, R5.reuse, -R10 ;  /* 0x0000000580ba7223 */ /* 0x080fe2000001080a */
[-C--:B------:R-:W-:Y:S01]  /*1b880*/  FFMA.FTZ R187, R130, R5.reuse, -R132 ;  /* 0x0000000582bb7223 */ /* 0x080fe20000010884 */
[-C--:B------:R-:W-:Y:S01]  /*1b890*/  FFMA.FTZ R128, R129, R5.reuse, -R10 ;  /* 0x0000000581807223 */ /* 0x080fe2000001080a */
[-CC-:B------:R-:W-:Y:S01]  /*1b8a0*/  FFMA.FTZ R130, R131, R5.reuse, -R132.reuse ;  /* 0x0000000583827223 */ /* 0x180fe20000010884 */
[-CC-:B------:R-:W-:Y:S01]  /*1b8b0*/  FFMA.FTZ R181, R134, R5.reuse, -R132.reuse ;  /* 0x0000000586b57223 */ /* 0x180fe20000010884 */
[----:B------:R-:W0:Y:S01]  /*1b8c0*/  MUFU.EX2 R188, R188 ;  /* 0x000000bc00bc7308 */ /* 0x000e220000000800 */
[-CC-:B------:R-:W-:Y:S01]  /*1b8d0*/  FFMA.FTZ R129, R135, R5.reuse, -R132.reuse ;  /* 0x0000000587817223 */ /* 0x180fe20000010884 */
[-CC-:B------:R-:W-:Y:S01]  /*1b8e0*/  FFMA.FTZ R183, R138, R5.reuse, -R132.reuse ;  /* 0x000000058ab77223 */ /* 0x180fe20000010884 */
[-C--:B------:R-:W-:Y:S01]  /*1b8f0*/  FFMA.FTZ R127, R139, R5.reuse, -R132 ;  /* 0x000000058b7f7223 */ /* 0x080fe20000010884 */
[-C--:B------:R-:W-:Y:S01]  /*1b900*/  FFMA.FTZ R176, R140, R5.reuse, -R10 ;  /* 0x000000058cb07223 */ /* 0x080fe2000001080a */
[-C--:B------:R-:W-:Y:S01]  /*1b910*/  FFMA.FTZ R177, R142, R5.reuse, -R132 ;  /* 0x000000058eb17223 */ /* 0x080fe20000010884 */
[-C--:B------:R-:W-:Y:S01]  /*1b920*/  FFMA.FTZ R121, R141, R5.reuse, -R10 ;  /* 0x000000058d797223 */ /* 0x080fe2000001080a */
[-C--:B------:R-:W-:Y:S01]  /*1b930*/  FFMA.FTZ R126, R143, R5.reuse, -R132 ;  /* 0x000000058f7e7223 */ /* 0x080fe20000010884 */
[----:B------:R-:W1:Y:S01]  /*1b940*/  MUFU.EX2 R189, R189 ;  /* 0x000000bd00bd7308 */ /* 0x000e620000000800 */
[-C--:B------:R-:W-:Y:S01]  /*1b950*/  FFMA.FTZ R178, R144, R5.reuse, -R10 ;  /* 0x0000000590b27223 */ /* 0x080fe2000001080a */
[-C--:B------:R-:W-:Y:S01]  /*1b960*/  FFMA.FTZ R179, R146, R5.reuse, -R132 ;  /* 0x0000000592b37223 */ /* 0x080fe20000010884 */
[-C--:B------:R-:W-:Y:S01]  /*1b970*/  FFMA.FTZ R120, R145, R5.reuse, -R10 ;  /* 0x0000000591787223 */ /* 0x080fe2000001080a */
[-C--:B------:R-:W-:Y:S01]  /*1b980*/  FFMA.FTZ R123, R147, R5.reuse, -R132 ;  /* 0x00000005937b7223 */ /* 0x080fe20000010884 */
[-C--:B------:R-:W-:Y:S01]  /*1b990*/  FFMA.FTZ R172, R148, R5.reuse, -R10 ;  /* 0x0000000594ac7223 */ /* 0x080fe2000001080a */
[-C--:B------:R-:W-:Y:S01]  /*1b9a0*/  FFMA.FTZ R173, R150, R5.reuse, -R132 ;  /* 0x0000000596ad7223 */ /* 0x080fe20000010884 */
[-C--:B------:R-:W-:Y:S01]  /*1b9b0*/  FFMA.FTZ R14, R149, R5.reuse, -R10 ;  /* 0x00000005950e7223 */ /* 0x080fe2000001080a */
[----:B------:R-:W3:Y:S01]  /*1b9c0*/  MUFU.EX2 R166, R166 ;  /* 0x000000a600a67308 */ /* 0x000ee20000000800 */
[----:B0-----:R-:W-:Y:S01]  /*1b9d0*/  FFMA.FTZ R8, R11, R8, R188 ;  /* 0x000000080b087223 */ /* 0x001fe200000100bc */
[-C--:B------:R-:W-:Y:S01]  /*1b9e0*/  FFMA.FTZ R122, R151, R5.reuse, -R132 ;  /* 0x00000005977a7223 */ /* 0x080fe20000010884 */
[-C--:B------:R-:W-:Y:S01]  /*1b9f0*/  FFMA.FTZ R174, R152, R5.reuse, -R10 ;  /* 0x0000000598ae7223 */ /* 0x080fe2000001080a */
[-C--:B------:R-:W-:Y:S01]  /*1ba00*/  FFMA.FTZ R175, R154, R5.reuse, -R132 ;  /* 0x000000059aaf7223 */ /* 0x080fe20000010884 */
[-C--:B------:R-:W-:Y:S01]  /*1ba10*/  FFMA.FTZ R9, R153, R5.reuse, -R10 ;  /* 0x0000000599097223 */ /* 0x080fe2000001080a */
[-C--:B------:R-:W-:Y:S01]  /*1ba20*/  FFMA.FTZ R21, R155, R5.reuse, -R132 ;  /* 0x000000059b157223 */ /* 0x080fe20000010884 */
[----:B------:R-:W-:Y:S01]  /*1ba30*/  FFMA.FTZ R168, R156, R5, -R10 ;  /* 0x000000059ca87223 */ /* 0x000fe2000001080a */
[----:B------:R-:W0:Y:S01]  /*1ba40*/  MUFU.EX2 R137, R137 ;  /* 0x0000008900897308 */ /* 0x000e220000000800 */
[----:B-1----:R-:W-:Y:S01]  /*1ba50*/  FFMA.FTZ R7, R6, R7, R189 ;  /* 0x0000000706077223 */ /* 0x002fe200000100bd */
[-C--:B------:R-:W-:Y:S01]  /*1ba60*/  FFMA.FTZ R169, R158, R5.reuse, -R132 ;  /* 0x000000059ea97223 */ /* 0x080fe20000010884 */
[-C--:B------:R-:W-:Y:S01]  /*1ba70*/  FFMA.FTZ R4, R157, R5.reuse, -R10 ;  /* 0x000000059d047223 */ /* 0x080fe2000001080a */
[-C--:B------:R-:W-:Y:S01]  /*1ba80*/  FFMA.FTZ R15, R159, R5.reuse, -R132 ;  /* 0x000000059f0f7223 */ /* 0x080fe20000010884 */
[-C--:B------:R-:W-:Y:S01]  /*1ba90*/  FFMA.FTZ R170, R160, R5.reuse, -R10 ;  /* 0x00000005a0aa7223 */ /* 0x080fe2000001080a */
[-C--:B------:R-:W-:Y:S01]  /*1baa0*/  FFMA.FTZ R171, R162, R5.reuse, -R132 ;  /* 0x00000005a2ab7223 */ /* 0x080fe20000010884 */
[-C--:B------:R-:W-:Y:S01]  /*1bab0*/  FFMA.FTZ R10, R161, R5.reuse, -R10 ;  /* 0x00000005a10a7223 */ /* 0x080fe2000001080a */
[----:B------:R-:W1:Y:S01]  /*1bac0*/  MUFU.EX2 R190, R190 ;  /* 0x000000be00be7308 */ /* 0x000e620000000800 */
[----:B---3--:R-:W-:Y:S01]  /*1bad0*/  FADD.FTZ R8, R166, R8 ;  /* 0x00000008a6087221 */ /* 0x008fe20000010000 */
[----:B------:R-:W-:-:S06]  /*1bae0*/  FFMA.FTZ R132, R163, R5, -R132 ;  /* 0x00000005a3847223 */ /* 0x000fcc0000010884 */
[----:B------:R-:W3:Y:S01]  /*1baf0*/  MUFU.EX2 R191, R191 ;  /* 0x000000bf00bf7308 */ /* 0x000ee20000000800 */
[----:B0-----:R-:W-:-:S07]  /*1bb00*/  FADD.FTZ R7, R137, R7 ;  /* 0x0000000789077221 */ /* 0x001fce0000010000 */
[----:B------:R-:W0:Y:S01]  /*1bb10*/  MUFU.EX2 R165, R165 ;  /* 0x000000a500a57308 */ /* 0x000e220000000800 */
[----:B-1----:R-:W-:-:S07]  /*1bb20*/  FADD.FTZ R8, R190, R8 ;  /* 0x00000008be087221 */ /* 0x002fce0000010000 */
[----:B------:R-:W1:Y:S01]  /*1bb30*/  MUFU.EX2 R136, R136 ;  /* 0x0000008800887308 */ /* 0x000e620000000800 */
[----:B---3--:R-:W-:-:S07]  /*1bb40*/  FADD.FTZ R7, R191, R7 ;  /* 0x00000007bf077221 */ /* 0x008fce0000010000 */
        /* <DEDUP_REMOVED lines=78> */
[----:B--2---:R-:W2:Y:S01]  /*1c030*/  MUFU.EX2 R13, R132 ;  /* 0x00000084000d7308 */ /* 0x004ea20000000800 */
[----:B0-----:R-:W-:Y:S01]  /*1c040*/  FADD.FTZ R7, R171, R7 ;  /* 0x00000007ab077221 */ /* 0x001fe20000010000 */
[----:B-1----:R-:W-:-:S03]  /*1c050*/  FADD.FTZ R8, R10, R8 ;  /* 0x000000080a087221 */ /* 0x002fc60000010000 */
[----:B--2---:R-:W-:Y:S01]  /*1c060*/  FADD.FTZ R7, R13, R7 ;  /* 0x000000070d077221 */ /* 0x004fe20000010000 */
[----:B------:R-:W-:Y:S06]  /*1c070*/  @!P0 BRA `(.L_x_1819) ;  /* 0x0000000000048947 */ /* 0x000fec0003800000 */
[----:B------:R-:W-:Y:S01]  /*1c080*/  BPT.TRAP 0x1 ;  /* 0x000000040000795c */ /* 0x000fe20000300000 */
.L_x_1819:
[----:B------:R-:W-:Y:S01]  /*1c090*/  ISETP.GT.AND P1, PT, R12, R226, PT ;  /* 0x000000e20c00720c */ /* 0x000fe20003f24270 */
[----:B------:R-:W-:Y:S01]  /*1c0a0*/  VIADD R20, R20, 0x30860 ;  /* 0x0003086014147836 */ /* 0x000fe20000000000 */
[----:B------:R-:W-:Y:S01]  /*1c0b0*/  F2FP.F16.F32.PACK_AB R172, R14, R172 ;  /* 0x000000ac0eac723e */ /* 0x000fe200000000ff */
[----:B------:R-:W-:Y:S01]  /*1c0c0*/  VIADD R12, R12, 0xffffffff ;  /* 0xffffffff0c0c7836 */ /* 0x000fe20000000000 */
[----:B------:R-:W-:Y:S01]  /*1c0d0*/  F2FP.F16.F32.PACK_AB R174, R9, R174 ;  /* 0x000000ae09ae723e */ /* 0x000fe200000000ff */
[----:B------:R-:W-:Y:S01]  /*1c0e0*/  IMAD.MOV.U32 R9, RZ, RZ, R0 ;  /* 0x000000ffff097224 */ /* 0x000fe200078e0000 */
[----:B------:R-:W-:Y:S01]  /*1c0f0*/  PRMT R20, R203, 0x654, R20 ;  /* 0x00000654cb147816 */ /* 0x000fe20000000014 */
[----:B------:R-:W-:Y:S01]  /*1c100*/  IMAD.MOV.U32 R14, RZ, RZ, R193 ;  /* 0x000000ffff0e7224 */ /* 0x000fe200078e00c1 */
        /* <DEDUP_REMOVED lines=25> */
[----:B0-----:R-:W-:Y:S06]  /*1c2a0*/  @P1 BRA `(.L_x_1820) ;  /* 0xffffffd400b81947 */ /* 0x001fec000383ffff */
[----:B------:R-:W-:Y:S05]  /*1c2b0*/  BSYNC B1 ;  /* 0x0000000000017941 */ /* 0x000fea0003800000 */
.L_x_1807:
[----:B------:R-:W-:-:S07]  /*1c2c0*/  IMAD.MOV.U32 R4, RZ, RZ, R12 ;  /* 0x000000ffff047224 */ /* 0x000fce00078e000c */
.L_x_1806:
[----:B------:R-:W-:Y:S05]  /*1c2d0*/  BSYNC B0 ;  /* 0x0000000000007941 */ /* 0x000fea0003800000 */
.L_x_1805:
[----:B------:R-:W2:Y:S01]  /*1c2e0*/  LDL R9, [R1+0x3c] ;  /* 0x00003c0001097983 */ /* 0x000ea20000100800 */
[----:B------:R-:W-:Y:S01]  /*1c2f0*/  BSSY B0, `(.L_x_1821) ;  /* 0x00003c7000007945 */ /* 0x000fe20003800000 */
[----:B--2---:R-:W-:-:S13]  /*1c300*/  ISETP.GE.AND P1, PT, R4, R9, PT ;  /* 0x000000090400720c */ /* 0x004fda0003f26270 */
[----:B------:R-:W-:Y:S05]  /*1c310*/  @!P1 BRA `(.L_x_1822) ;  /* 0x0000003c00109947 */ /* 0x000fea0003800000 */
[----:B------:R-:W-:Y:S01]  /*1c320*/  MOV R9, R0 ;  /* 0x0000000000097202 */ /* 0x000fe20000000f00 */
[----:B------:R-:W-:Y:S02]  /*1c330*/  IMAD.MOV.U32 R12, RZ, RZ, R3 ;  /* 0x000000ffff0c7224 */ /* 0x000fe400078e0003 */
[----:B------:R-:W-:Y:S02]  /*1c340*/  IMAD.MOV.U32 R10, RZ, RZ, R198 ;  /* 0x000000ffff0a7224 */ /* 0x000fe400078e00c6 */
[----:B------:R-:W-:-:S07]  /*1c350*/  IMAD.MOV.U32 R13, RZ, RZ, R193 ;  /* 0x000000ffff0d7224 */ /* 0x000fce00078e00c1 */
.L_x_1843:
[----:B------:R-:W-:-:S04]  /*1c360*/  ISETP.NE.AND P1, PT, R13, 0x1, PT ;  /* 0x000000010d00780c */ /* 0x000fc80003f25270 */
[----:B------:R-:W-:-:S04]  /*1c370*/  SEL R3, RZ, 0x1, P1 ;  /* 0x00000001ff037807 */ /* 0x000fc80000800000 */
[----:B------:R-:W-:Y:S01]  /*1c380*/  LOP3.LUT R198, R10, R3, RZ, 0x3c, !PT ;  /* 0x000000030ac67212 */ /* 0x000fe200078e3cff */
[----:B------:R-:W-:Y:S06]  /*1c390*/  @!P0 BRA `(.L_x_1823) ;  /* 0x0000000000048947 */ /* 0x000fec0003800000 */
[----:B------:R-:W-:Y:S01]  /*1c3a0*/  BPT.TRAP 0x1 ;  /* 0x000000040000795c */ /* 0x000fe20000300000 */
.L_x_1823:
[----:B------:R-:W-:Y:S02]  /*1c3b0*/  IADD3 R193, R13, 0x1, RZ ;  /* 0x000000010dc17810 */ /* 0x000fe40007ffe0ff */
[----:B------:R-:W-:Y:S02]  /*1c3c0*/  SHF.L.U32 R3, R198, 0x1f, RZ ;  /* 0x0000001fc6037819 */ /* 0x000fe400000006ff */
[----:B------:R-:W-:-:S04]  /*1c3d0*/  ISETP.NE.AND P1, PT, R193, 0x2, PT ;  /* 0x00000002c100780c */ /* 0x000fc80003f25270 */
[----:B------:R-:W-:-:S05]  /*1c3e0*/  SEL R193, R193, RZ, P1 ;  /* 0x000000ffc1c17207 */ /* 0x000fca0000800000 */
[----:B------:R-:W-:-:S04]  /*1c3f0*/  IMAD R0, R193, 0x8, R2 ;  /* 0x00000008c1007824 */ /* 0x000fc800078e0202 */
[----:B------:R0:W1:Y:S01]  /*1c400*/  SYNCS.PHASECHK.TRANS64.TRYWAIT P1, [R0+URZ+0x30830], R3 ;  /* 0x03083003000075a7 */ /* 0x000062000802017f */
[----:B------:R-:W-:Y:S05]  /*1c410*/  @!P0 BRA `(.L_x_1824) ;  /* 0x0000000000048947 */ /* 0x000fea0003800000 */
[----:B------:R-:W-:Y:S01]  /*1c420*/  BPT.TRAP 0x1 ;  /* 0x000000040000795c */ /* 0x000fe20000300000 */
.L_x_1824:
[----:B------:R-:W-:Y:S01]  /*1c430*/  IMAD R126, R193, 0x900, R217 ;  /* 0x00000900c17e7824 */ /* 0x000fe200078e02d9 */
[----:B------:R-:W-:Y:S03]  /*1c440*/  BSSY B1, `(.L_x_1825) ;  /* 0x0000006000017945 */ /* 0x000fe60003800000 */
[C---:B------:R-:W-:Y:S02]  /*1c450*/  VIADD R122, R126.reuse, 0x2 ;  /* 0x000000027e7a7836 */ /* 0x040fe40000000000 */
[----:B------:R-:W-:Y:S01]  /*1c460*/  VIADD R124, R126, 0x4 ;  /* 0x000000047e7c7836 */ /* 0x000fe20000000000 */
[----:B-1----:R-:W-:Y:S06]  /*1c470*/  @P1 BRA `(.L_x_1826) ;  /* 0x0000000000081947 */ /* 0x002fec0003800000 */
[----:B------:R-:W1:Y:S02]  /*1c480*/  SYNCS.PHASECHK.TRANS64.TRYWAIT P1, [R0+URZ+0x30830], R3 ;  /* 0x03083003000075a7 */ /* 0x000e64000802017f */
[----:B-1----:R-:W-:Y:S05]  /*1c490*/  @!P1 BRA `(.L_x_1827) ;  /* 0x000000fc003c9947 */ /* 0x002fea0003800000 */
.L_x_1826:
[----:B------:R-:W-:Y:S05]  /*1c4a0*/  BSYNC B1 ;  /* 0x0000000000017941 */ /* 0x000fea0003800000 */
.L_x_1825:
[----:B------:R-:W2:Y:S01]  /*1c4b0*/  LDL.64 R128, [R1+0x28] ;  /* 0x0000280001807983 */ /* 0x000ea20000100a00 */
[----:B------:R-:W-:Y:S01]  /*1c4c0*/  MOV R120, R126 ;  /* 0x0000007e00787202 */ /* 0x000fe20000000f00 */
[----:B------:R-:W-:Y:S01]  /*1c4d0*/  IMAD.MOV.U32 R121, RZ, RZ, 0x40000040 ;  /* 0x40000040ff797424 */ /* 0x000fe200078e00ff */
[----:B------:R-:W-:Y:S01]  /*1c4e0*/  MOV R209, UR46 ;  /* 0x0000002e00d17c02 */ /* 0x000fe20008000f00 */
[----:B------:R-:W-:Y:S01]  /*1c4f0*/  IMAD.MOV.U32 R123, RZ, RZ, 0x40000040 ;  /* 0x40000040ff7b7424 */ /* 0x000fe200078e00ff */
[----:B------:R-:W-:Y:S01]  /*1c500*/  MOV R213, UR50 ;  /* 0x0000003200d57c02 */ /* 0x000fe20008000f00 */
[----:B------:R-:W-:Y:S01]  /*1c510*/  IMAD.MOV.U32 R127, RZ, RZ, 0x40000040 ;  /* 0x40000040ff7f7424 */ /* 0x000fe200078e00ff */
[----:B------:R-:W-:Y:S01]  /*1c520*/  R2UR UR46, R122 ;  /* 0x000000007a2e72ca */ /* 0x000fe200000e0000 */
[-C--:B------:R-:W-:Y:S01]  /*1c530*/  FMUL.FTZ R24, R24, R11.reuse ;  /* 0x0000000b18187220 */ /* 0x080fe20000410000 */
[----:B------:R-:W-:Y:S01]  /*1c540*/  R2UR UR50, R120 ;  /* 0x00000000783272ca */ /* 0x000fe200000e0000 */
[C---:B------:R-:W-:Y:S01]  /*1c550*/  VIADD R120, R126.reuse, 0x6 ;  /* 0x000000067e787836 */ /* 0x040fe20000000000 */
[----:B------:R-:W-:Y:S01]  /*1c560*/  MOV R122, R124 ;  /* 0x0000007c007a7202 */ /* 0x000fe20000000f00 */
[----:B------:R-:W-:Y:S01]  /*1c570*/  VIADD R124, R126, 0x300 ;  /* 0x000003007e7c7836 */ /* 0x000fe20000000000 */
        /* <DEDUP_REMOVED lines=22> */
[----:B------:R-:W-:Y:S01]  /*1c6e0*/  R2UR UR51, R121 ;  /* 0x00000000793372ca */ /* 0x000fe200000e0000 */
[-C--:B------:R-:W-:Y:S01]  /*1c6f0*/  FMUL.FTZ R37, R37, R11.reuse ;  /* 0x0000000b25257220 */ /* 0x080fe20000410000 */
[C---:B------:R-:W-:Y:S01]  /*1c700*/  IADD3 R124, R126.reuse, 0x604, RZ ;  /* 0x000006047e7c7810 */ /* 0x040fe20007ffe0ff */
[----:B------:R-:W-:Y:S01]  /*1c710*/  VIADD R126, R126, 0x606 ;  /* 0x000006067e7e7836 */ /* 0x000fe20000000000 */
[----:B------:R-:W-:Y:S01]  /*1c720*/  MOV R125, 0x40000040 ;  /* 0x40000040007d7802 */ /* 0x000fe20000000f00 */
[-C--:B------:R-:W-:Y:S01]  /*1c730*/  FMUL.FTZ R40, R40, R11.reuse ;  /* 0x0000000b28287220 */ /* 0x080fe20000410000 */
[----:B------:R-:W-:Y:S01]  /*1c740*/  MOV R208, UR47 ;  /* 0x0000002f00d07c02 */ /* 0x000fe20008000f00 */
[-C--:B------:R-:W-:Y:S01]  /*1c750*/  FMUL.FTZ R41, R41, R11.reuse ;  /* 0x0000000b29297220 */ /* 0x080fe20000410000 */
[----:B------:R-:W-:Y:S01]  /*1c760*/  MOV R20, UR43 ;  /* 0x0000002b00147c02 */ /* 0x000fe20008000f00 */
[-C--:B------:R-:W-:Y:S01]  /*1c770*/  FMUL.FTZ R44, R44, R11.reuse ;  /* 0x0000000b2c2c7220 */ /* 0x080fe20000410000 */
[----:B01----:R-:W-:Y:S01]  /*1c780*/  MOV R3, UR39 ;  /* 0x0000002700037c02 */ /* 0x003fe20008000f00 */
[-C--:B------:R-:W-:Y:S01]  /*1c790*/  FMUL.FTZ R45, R45, R11.reuse ;  /* 0x0000000b2d2d7220 */ /* 0x080fe20000410000 */
[C---:B------:R-:W-:Y:S01]  /*1c7a0*/  R2UR UR47, R123.reuse ;  /* 0x000000007b2f72ca */ /* 0x040fe200000e0000 */
        /* <DEDUP_REMOVED lines=187> */
.L_x_1828:
[----:B------:R-:W-:Y:S01]  /*1d360*/  SHF.L.U32 R3, R10, 0x1f, RZ ;  /* 0x0000001f0a037819 */ /* 0x000fe200000006ff */
[----:B------:R-:W-:-:S04]  /*1d370*/  IMAD R20, R13, 0x8, R2 ;  /* 0x000000080d147824 */ /* 0x000fc800078e0202 */
[----:B------:R0:W1:Y:S01]  /*1d380*/  SYNCS.PHASECHK.TRANS64.TRYWAIT P1, [R20+URZ+0x30850], R3 ;  /* 0x03085003140075a7 */ /* 0x000062000802017f */
[----:B------:R-:W-:Y:S05]  /*1d390*/  @!P0 BRA `(.L_x_1829) ;  /* 0x0000000000048947 */ /* 0x000fea0003800000 */
[----:B------:R-:W-:Y:S01]  /*1d3a0*/  BPT.TRAP 0x1 ;  /* 0x000000040000795c */ /* 0x000fe20000300000 */
.L_x_1829:
[----:B------:R-:W-:Y:S04]  /*1d3b0*/  BSSY B1, `(.L_x_1830) ;  /* 0x0000004000017945 */ /* 0x000fe80003800000 */
[----:B-1----:R-:W-:Y:S05]  /*1d3c0*/  @P1 BRA `(.L_x_1831) ;  /* 0x0000000000081947 */ /* 0x002fea0003800000 */
[----:B------:R-:W1:Y:S02]  /*1d3d0*/  SYNCS.PHASECHK.TRANS64.TRYWAIT P1, [R20+URZ+0x30850], R3 ;  /* 0x03085003140075a7 */ /* 0x000e64000802017f */
[----:B-1----:R-:W-:Y:S05]  /*1d3e0*/  @!P1 BRA `(.L_x_1832) ;  /* 0x000000ec007c9947 */ /* 0x002fea0003800000 */
.L_x_1831:
[----:B------:R-:W-:Y:S05]  /*1d3f0*/  BSYNC B1 ;  /* 0x0000000000017941 */ /* 0x000fea0003800000 */
.L_x_1830:
[----:B01----:R-:W-:Y:S01]  /*1d400*/  IADD3 R3, R2, 0x400, RZ ;  /* 0x0000040002037810 */ /* 0x003fe20007ffe0ff */
[----:B------:R-:W-:Y:S01]  /*1d410*/  IMAD.MOV.U32 R11, RZ, RZ, 0x40000040 ;  /* 0x40000040ff0b7424 */ /* 0x000fe200078e00ff */
[----:B------:R-:W-:Y:S01]  /*1d420*/  WARPGROUP.ARRIVE ;  /* 0x00000000000079c5 */ /* 0x000fe20000000000 */
[----:B------:R-:W-:Y:S01]  /*1d430*/  IMAD.MOV.U32 R15, RZ, RZ, 0x40000040 ;  /* 0x40000040ff0f7424 */ /* 0x000fe200078e00ff */
        /* <DEDUP_REMOVED lines=44> */
.L_x_1833:
        /* <DEDUP_REMOVED lines=31> */
[----:B------:R-:W-:-:S02]  /*1d8f0*/  IMAD R161, R4, -0x60, RZ ;  /* 0xffffffa004a17824 */ /* 0x000fc400078e02ff */
        /* <DEDUP_REMOVED lines=20> */
[----:B------:R-:W-:Y:S01]  /*1da40*/  FMUL.FTZ R154, R162, UR39 ;  /* 0x00000027a29a7c20 */ /* 0x000fe20008410000 */
[----:B------:R-:W-:Y:S01]  /*1da50*/  FMUL.FTZ R159, R164, UR39 ;  /* 0x00000027a49f7c20 */ /* 0x000fe20008410000 */
[----:B------:R-:W-:Y:S01]  /*1da60*/  FMUL.FTZ R162, R165, UR39 ;  /* 0x00000027a5a27c20 */ /* 0x000fe20008410000 */
[----:B------:R-:W-:Y:S01]  /*1da70*/  FMUL.FTZ R157, R167, UR39 ;  /* 0x00000027a79d7c20 */ /* 0x000fe20008410000 */
        /* <DEDUP_REMOVED lines=30> */
[----:B------:R-:W4:Y:S01]  /*1dc60*/  MUFU.TANH R141, R141 ;  /* 0x0000008d008d7308 */ /* 0x000f220000002400 */
[----:B--2---:R-:W-:-:S02]  /*1dc70*/  IADD3 R160, R169, R170, RZ ;  /* 0x000000aaa9a07210 */ /* 0x004fc40007ffe0ff */
[----:B------:R-:W2:Y:S01]  /*1dc80*/  LDC R169, c[0x0][0x9e4] ;  /* 0x00027900ffa97b82 */ /* 0x000ea20000000800 */
[----:B---3--:R-:W-:-:S04]  /*1dc90*/  IMAD R158, R168, -0x2, R158 ;  /* 0xfffffffea89e7824 */ /* 0x008fc800078e029e */
[----:B------:R-:W3:Y:S01]  /*1dca0*/  MUFU.TANH R142, R142 ;  /* 0x0000008e008e7308 */ /* 0x000ee20000002400 */
[----:B0-----:R-:W-:-:S05]  /*1dcb0*/  @P1 IMAD.HI.U32 R127, R160, R127, RZ ;  /* 0x0000007fa07f1227 */ /* 0x001fca00078e00ff */
[----:B-1----:R-:W-:Y:S01]  /*1dcc0*/  @P1 SHF.R.U32.HI R160, RZ, R126, R127 ;  /* 0x0000007effa01219 */ /* 0x002fe2000001167f */
[----:B------:R-:W-:Y:S02]  /*1dcd0*/  VIADD R126, R0, 0x30840 ;  /* 0x00030840007e7836 */ /* 0x000fe40000000000 */
[----:B------:R-:W-:Y:S01]  /*1dce0*/  FMUL.FTZ R0, R166, UR39 ;  /* 0x00000027a6007c20 */ /* 0x000fe20008410000 */
[----:B------:R-:W0:Y:S01]  /*1dcf0*/  MUFU.TANH R147, R147 ;  /* 0x0000009300937308 */ /* 0x000e220000002400 */
[----:B------:R-:W-:Y:S01]  /*1dd00*/  IADD3 R166, -R199, R158, R200 ;  /* 0x0000009ec7a67210 */ /* 0x000fe20007ffe1c8 */
[----:B------:R-:W1:Y:S01]  /*1dd10*/  SHFL.IDX PT, R163, R160, RZ, 0x1c1f ;  /* 0x001c1fffa0a37589 */ /* 0x000e6200000e0000 */
[----:B------:R-:W-:Y:S01]  /*1dd20*/  PRMT R126, R203, 0x654, R126 ;  /* 0x00000654cb7e7816 */ /* 0x000fe2000000007e */
[----:B------:R-:W-:Y:S02]  /*1dd30*/  VIADD R158, R158, 0xffffffff ;  /* 0xffffffff9e9e7836 */ /* 0x000fe40000000000 */
[C---:B------:R-:W-:Y:S01]  /*1dd40*/  VIADD R167, R166.reuse, UR55 ;  /* 0x00000037a6a77c36 */ /* 0x040fe20008000000 */
[----:B------:R-:W-:Y:S01]  /*1dd50*/  IADD3 R166, R166, UR38, RZ ;  /* 0x00000026a6a67c10 */ /* 0x000fe2000fffe0ff */
[----:B------:R-:W0:Y:S01]  /*1dd60*/  MUFU.TANH R148, R148 ;  /* 0x0000009400947308 */ /* 0x000e220000002400 */
[----:B------:R0:W-:Y:S01]  /*1dd70*/  SYNCS.ARRIVE.TRANS64.RED.A1T0 RZ, [R126+URZ], RZ ;  /* 0x000000ff7eff79a7 */ /* 0x0001e2000810043f */
[----:B--2---:R-:W-:-:S06]  /*1dd80*/  ISETP.GE.AND P1, PT, R169, 0x1, PT ;  /* 0x00000001a900780c */ /* 0x004fcc0003f26270 */
[----:B------:R-:W2:Y:S08]  /*1dd90*/  MUFU.TANH R145, R145 ;  /* 0x0000009100917308 */ /* 0x000eb00000002400 */
[----:B------:R-:W0:Y:S01]  /*1dda0*/  MUFU.TANH R146, R146 ;  /* 0x0000009200927308 */ /* 0x000e220000002400 */
[--C-:B-1----:R-:W-:Y:S02]  /*1ddb0*/  IMAD.IADD R165, R167, 0x1, R163.reuse ;  /* 0x00000001a7a57824 */ /* 0x102fe400078e02a3 */
[----:B------:R-:W-:-:S05]  /*1ddc0*/  IMAD.IADD R164, R166, 0x1, R163 ;  /* 0x00000001a6a47824 */ /* 0x000fca00078e02a3 */
        /* <DEDUP_REMOVED lines=17> */
[----:B------:R-:W-:Y:S02]  /*1dee0*/  MOV R168, UR46 ;  /* 0x0000002e00a87c02 */ /* 0x000fe40008000f00 */
[----:B------:R-:W-:Y:S02]  /*1def0*/  LOP3.LUT R163, RZ, R163, RZ, 0x33, !PT ;  /* 0x000000a3ffa37212 */ /* 0x000fe400078e33ff */
[----:B------:R-:W-:-:S13]  /*1df00*/  ISETP.NE.AND P1, PT, R168, 0x1, PT ;  /* 0x00000001a800780c */ /* 0x000fda0003f25270 */
[----:B0-----:R-:W0:Y:S02]  /*1df10*/  @P1 LDC.64 R126, c[0x0][0x9e8] ;  /* 0x00027a00ff7e1b82 */ /* 0x001e240000000a00 */
[----:B0-----:R-:W-:-:S05]  /*1df20*/  @P1 IMAD.HI.U32 R126, R163, R126, RZ ;  /* 0x0000007ea37e1227 */ /* 0x001fca00078e00ff */
[----:B------:R-:W-:-:S04]  /*1df30*/  @P1 SHF.R.U32.HI R163, RZ, R127, R126 ;  /* 0x0000007fffa31219 */ /* 0x000fc8000001167e */
[----:B------:R-:W-:Y:S01]  /*1df40*/  LOP3.LUT R163, RZ, R163, RZ, 0x33, !PT ;  /* 0x000000a3ffa37212 */ /* 0x000fe200078e33ff */
[----:B------:R-:W-:Y:S06]  /*1df50*/  BRA `(.L_x_1837) ;  /* 0x0000000000147947 */ /* 0x000fec0003800000 */
.L_x_1836:
[----:B------:R-:W-:-:S05]  /*1df60*/  IMAD.U32 R168, RZ, RZ, UR46 ;  /* 0x0000002effa87e24 */ /* 0x000fca000f8e00ff */
[----:B------:R-:W-:-:S13]  /*1df70*/  ISETP.NE.AND P1, PT, R168, 0x1, PT ;  /* 0x00000001a800780c */ /* 0x000fda0003f25270 */
[----:B0-----:R-:W0:Y:S02]  /*1df80*/  @P1 LDC.64 R126, c[0x0][0x9e8] ;  /* 0x00027a00ff7e1b82 */ /* 0x001e240000000a00 */
[----:B0-----:R-:W-:-:S05]  /*1df90*/  @P1 IMAD.HI.U32 R126, R163, R126, RZ ;  /* 0x0000007ea37e1227 */ /* 0x001fca00078e00ff */
[----:B------:R-:W-:-:S07]  /*1dfa0*/  @P1 SHF.R.U32.HI R163, RZ, R127, R126 ;  /* 0x0000007fffa31219 */ /* 0x000fce000001167e */
.L_x_1837:
[----:B------:R-:W-:Y:S05]  /*1dfb0*/  BSYNC B1 ;  /* 0x0000000000017941 */ /* 0x000fea0003800000 */
.L_x_1835:
[----:B------:R-:W-:-:S05]  /*1dfc0*/  IMAD R163, R163, R168, R158 ;  /* 0x000000a8a3a37224 */ /* 0x000fca00078e029e */
[----:B------:R-:W-:Y:S02]  /*1dfd0*/  VIADDMNMX R165, R163, R168, R165, PT ;  /* 0x000000a8a3a57246 */ /* 0x000fe400038001a5 */
[----:B------:R-:W-:-:S07]  /*1dfe0*/  VIMNMX R164, R164, R163, !PT ;  /* 0x000000a3a4a47248 */ /* 0x000fce0007fe0100 */
.L_x_1834:
[C---:B------:R-:W-:Y:S02]  /*1dff0*/  ISETP.GE.AND P1, PT, R161.reuse, 0x2, PT ;  /* 0x00000002a100780c */ /* 0x040fe40003f26270 */
        /* <DEDUP_REMOVED lines=92> */
[----:B0-----:R-:W-:Y:S02]  /*1e5c0*/  FSEL R147, R147, -INF , !P3 ;  /* 0xff80000093937808 */ /* 0x001fe40005800000 */
        /* <DEDUP_REMOVED lines=41> */
[----:B------:R-:W-:Y:S01]  /*1e860*/  ISETP.GE.AND P6, PT, R169, 0x1, PT ;  /* 0x00000001a900780c */ /* 0x000fe20003fc6270 */
[--C-:B0-----:R-:W-:Y:S02]  /*1e870*/  IMAD.IADD R167, R167, 0x1, R3.reuse ;  /* 0x00000001a7a77824 */ /* 0x101fe400078e0203 */
[----:B------:R-:W-:-:S10]  /*1e880*/  IMAD.IADD R166, R166, 0x1, R3 ;  /* 0x00000001a6a67824 */ /* 0x000fd400078e0203 */
[----:B------:R-:W-:Y:S05]  /*1e890*/  @!P6 BRA `(.L_x_1838) ;  /* 0x000000000054e947 */ /* 0x000fea0003800000 */
[----:B------:R-:W-:Y:S01]  /*1e8a0*/  IADD3 R3, -R199, R200, R3 ;  /* 0x000000c8c7037210 */ /* 0x000fe20007ffe103 */
[----:B------:R-:W-:Y:S03]  /*1e8b0*/  BSSY B1, `(.L_x_1839) ;  /* 0x0000010000017945 */ /* 0x000fe60003800000 */
[----:B------:R-:W-:-:S13]  /*1e8c0*/  ISETP.GT.AND P6, PT, R3, -0x1, PT ;  /* 0xffffffff0300780c */ /* 0x000fda0003fc4270 */
[----:B------:R-:W-:Y:S05]  /*1e8d0*/  @P6 BRA `(.L_x_1840) ;  /* 0x0000000000206947 */ /* 0x000fea0003800000 */
[----:B------:R-:W-:Y:S02]  /*1e8e0*/  MOV R5, UR46 ;  /* 0x0000002e00057c02 */ /* 0x000fe40008000f00 */
[----:B------:R-:W-:Y:S02]  /*1e8f0*/  LOP3.LUT R3, RZ, R3, RZ, 0x33, !PT ;  /* 0x00000003ff037212 */ /* 0x000fe400078e33ff */
[----:B------:R-:W-:-:S13]  /*1e900*/  ISETP.NE.AND P6, PT, R5, 0x1, PT ;  /* 0x000000010500780c */ /* 0x000fda0003fc5270 */
[----:B------:R-:W0:Y:S02]  /*1e910*/  @P6 LDC.64 R126, c[0x0][0x9e8] ;  /* 0x00027a00ff7e6b82 */ /* 0x000e240000000a00 */
[----:B0-----:R-:W-:-:S05]  /*1e920*/  @P6 IMAD.HI.U32 R126, R3, R126, RZ ;  /* 0x0000007e037e6227 */ /* 0x001fca00078e00ff */
[----:B------:R-:W-:-:S04]  /*1e930*/  @P6 SHF.R.U32.HI R3, RZ, R127, R126 ;  /* 0x0000007fff036219 */ /* 0x000fc8000001167e */
[----:B------:R-:W-:Y:S01]  /*1e940*/  LOP3.LUT R3, RZ, R3, RZ, 0x33, !PT ;  /* 0x00000003ff037212 */ /* 0x000fe200078e33ff */
[----:B------:R-:W-:Y:S06]  /*1e950*/  BRA `(.L_x_1841) ;  /* 0x0000000000147947 */ /* 0x000fec0003800000 */
.L_x_1840:
[----:B------:R-:W-:-:S05]  /*1e960*/  IMAD.U32 R5, RZ, RZ, UR46 ;  /* 0x0000002eff057e24 */ /* 0x000fca000f8e00ff */
[----:B------:R-:W-:-:S13]  /*1e970*/  ISETP.NE.AND P6, PT, R5, 0x1, PT ;  /* 0x000000010500780c */ /* 0x000fda0003fc5270 */
[----:B------:R-:W0:Y:S02]  /*1e980*/  @P6 LDC.64 R126, c[0x0][0x9e8] ;  /* 0x00027a00ff7e6b82 */ /* 0x000e240000000a00 */
[----:B0-----:R-:W-:-:S05]  /*1e990*/  @P6 IMAD.HI.U32 R126, R3, R126, RZ ;  /* 0x0000007e037e6227 */ /* 0x001fca00078e00ff */
[----:B------:R-:W-:-:S07]  /*1e9a0*/  @P6 SHF.R.U32.HI R3, RZ, R127, R126 ;  /* 0x0000007fff036219 */ /* 0x000fce000001167e */
.L_x_1841:
[----:B------:R-:W-:Y:S05]  /*1e9b0*/  BSYNC B1 ;  /* 0x0000000000017941 */ /* 0x000fea0003800000 */
.L_x_1839:
[----:B------:R-:W-:-:S05]  /*1e9c0*/  IMAD R158, R3, R5, R158 ;  /* 0x00000005039e7224 */ /* 0x000fca00078e029e */
[----:B------:R-:W-:Y:S02]  /*1e9d0*/  VIADDMNMX R167, R158, R5, R167, PT ;  /* 0x000000059ea77246 */ /* 0x000fe400038001a7 */
[----:B------:R-:W-:-:S07]  /*1e9e0*/  VIMNMX R166, R166, R158, !PT ;  /* 0x0000009ea6a67248 */ /* 0x000fce0007fe0100 */
.L_x_1838:
[C---:B------:R-:W-:Y:S01]  /*1e9f0*/  ISETP.GT.AND P1, PT, R166.reuse, 0x1, !P1 ;  /* 0x00000001a600780c */ /* 0x040fe20004f24270 */
[----:B------:R-:W-:Y:S01]  /*1ea00*/  IMAD.U32 R5, RZ, RZ, UR50 ;  /* 0x00000032ff057e24 */ /* 0x000fe2000f8e00ff */
        /* <DEDUP_REMOVED lines=95> */
[----:B------:R-:W-:Y:S02]  /*1f000*/  ISETP.GT.AND P1, PT, R166, 0x40, !P1 ;  /* 0x00000040a600780c */ /* 0x000fe40004f24270 */
[----:B------:R-:W-:-:S02]  /*1f010*/  FSEL R160, R0, -INF , !P5 ;  /* 0xff80000000a07808 */ /* 0x000fc40006800000 */
[----:B------:R-:W-:Y:S02]  /*1f020*/  ISETP.LT.OR P1, PT, R167, 0x41, P1 ;  /* 0x00000041a700780c */ /* 0x000fe40000f21670 */
[----:B0-----:R-:W-:Y:S02]  /*1f030*/  FMNMX.FTZ R3, R127, R158, !PT ;  /* 0x0000009e7f037209 */ /* 0x001fe40007810000 */
[----:B------:R-:W-:Y:S02]  /*1f040*/  FSEL R145, R145, -INF , !P1 ;  /* 0xff80000091917808 */ /* 0x000fe40004800000 */
[----:B------:R-:W-:Y:S01]  /*1f050*/  LOP3.LUT P1, RZ, R22, 0x80, RZ, 0xc0, !PT ;  /* 0x0000008016ff7812 */ /* 0x000fe2000782c0ff */
[----:B------:R-:W-:-:S03]  /*1f060*/  FMUL.FTZ R158, R3, R5 ;  /* 0x00000005039e7220 */ /* 0x000fc60000410000 */
        /* <DEDUP_REMOVED lines=20> */
[-CC-:B------:R-:W-:Y:S01]  /*1f1b0*/  FFMA.FTZ R190, R11, R5.reuse, -R158.reuse ;  /* 0x000000050bbe7223 */ /* 0x180fe2000001089e */
[----:B------:R-:W-:Y:S01]  /*1f1c0*/  FMNMX.FTZ R126, R14, R126, !PT ;  /* 0x0000007e0e7e7209 */ /* 0x000fe20007810000 */
[-CC-:B------:R-:W-:Y:S01]  /*1f1d0*/  FFMA.FTZ R182, R133, R5.reuse, -R158.reuse ;  /* 0x0000000585b67223 */ /* 0x180fe2000001089e */
[----:B------:R-:W-:Y:S01]  /*1f1e0*/  FSEL R157, R157, -INF , !P2 ;  /* 0xff8000009d9d7808 */ /* 0x000fe20005000000 */
[-CC-:B------:R-:W-:Y:S01]  /*1f1f0*/  FFMA.FTZ R176, R137, R5.reuse, -R158.reuse ;  /* 0x0000000589b07223 */ /* 0x180fe2000001089e */
[----:B------:R-:W-:Y:S01]  /*1f200*/  FMNMX.FTZ R126, R15, R126, !PT ;  /* 0x0000007e0f7e7209 */ /* 0x000fe20007810000 */
[-CC-:B------:R-:W-:Y:S01]  /*1f210*/  FFMA.FTZ R133, R138, R5.reuse, -R158.reuse ;  /* 0x000000058a857223 */ /* 0x180fe2000001089e */
[----:B------:R-:W-:Y:S01]  /*1f220*/  FSEL R137, R3, RZ, P1 ;  /* 0x000000ff03897208 */ /* 0x000fe20000800000 */
[-CC-:B------:R-:W-:Y:S01]  /*1f230*/  FFMA.FTZ R188, R168, R5.reuse, -R158.reuse ;  /* 0x00000005a8bc7223 */ /* 0x180fe2000001089e */
[----:B------:R-:W-:Y:S01]  /*1f240*/  FMNMX.FTZ R126, R121, R126, !PT ;  /* 0x0000007e797e7209 */ /* 0x000fe20007810000 */
[-CC-:B------:R-:W-:Y:S01]  /*1f250*/  FFMA.FTZ R127, R163, R5.reuse, -R158.reuse ;  /* 0x00000005a37f7223 */ /* 0x180fe2000001089e */
[-C--:B------:R-:W-:Y:S01]  /*1f260*/  FFMA.FTZ R178, R143, R5.reuse, -R158 ;  /* 0x000000058fb27223 */ /* 0x080fe2000001089e */
[----:B------:R-:W-:Y:S01]  /*1f270*/  FADD.FTZ R137, -R137, R12 ;  /* 0x0000000c89897221 */ /* 0x000fe20000010100 */
[----:B------:R-:W-:Y:S01]  /*1f280*/  FMNMX.FTZ R11, R122, R126, !PT ;  /* 0x0000007e7a0b7209 */ /* 0x000fe20007810000 */
[----:B------:R-:W-:Y:S01]  /*1f290*/  MUFU.EX2 R188, R188 ;  /* 0x000000bc00bc7308 */ /* 0x000fe20000000800 */
[-CC-:B------:R-:W-:Y:S01]  /*1f2a0*/  FFMA.FTZ R13, R13, R5.reuse, -R158.reuse ;  /* 0x000000050d0d7223 */ /* 0x180fe2000001089e */
[----:B------:R-:W-:Y:S01]  /*1f2b0*/  FMUL.FTZ R137, R137, R5 ;  /* 0x0000000589897220 */ /* 0x000fe20000410000 */
        /* <DEDUP_REMOVED lines=19> */
[----:B------:R-:W-:Y:S01]  /*1f3f0*/  FFMA.FTZ R170, R159, R5, -R158 ;  /* 0x000000059faa7223 */ /* 0x000fe2000001089e */
[----:B------:R-:W-:Y:S01]  /*1f400*/  FMNMX.FTZ R11, R136, R11, !PT ;  /* 0x0000000b880b7209 */ /* 0x000fe20007810000 */
[----:B------:R0:W-:Y:S03]  /*1f410*/  MUFU.EX2 R126, R13 ;  /* 0x0000000d007e7308 */ /* 0x0001e60000000800 */
[----:B------:R-:W-:-:S04]  /*1f420*/  FMNMX.FTZ R11, R139, R11, !PT ;  /* 0x0000000b8b0b7209 */ /* 0x000fc80007810000 */
[----:B------:R-:W-:Y:S01]  /*1f430*/  FMNMX.FTZ R11, R140, R11, !PT ;  /* 0x0000000b8c0b7209 */ /* 0x000fe20007810000 */
[----:B------:R-:W-:Y:S01]  /*1f440*/  MUFU.EX2 R184, R184 ;  /* 0x000000b800b87308 */ /* 0x000fe20000000800 */
[-CC-:B0-----:R-:W-:Y:S01]  /*1f450*/  FFMA.FTZ R13, R124, R5.reuse, -R158.reuse ;  /* 0x000000057c0d7223 */ /* 0x181fe2000001089e */
[--C-:B------:R-:W-:Y:S01]  /*1f460*/  FFMA.FTZ R124, R153, R5, -R158.reuse ;  /* 0x00000005997c7223 */ /* 0x100fe2000001089e */
[----:B------:R-:W-:Y:S01]  /*1f470*/  FMNMX.FTZ R11, R141, R11, !PT ;  /* 0x0000000b8d0b7209 */ /* 0x000fe20007810000 */
[----:B------:R-:W-:-:S03]  /*1f480*/  FFMA.FTZ R158, R162, R5, -R158 ;  /* 0x00000005a29e7223 */ /* 0x000fc6000001089e */
        /* <DEDUP_REMOVED lines=24> */
[----:B0-----:R-:W-:-:S04]  /*1f610*/  FMNMX.FTZ R0, R0, R11, !PT ;  /* 0x0000000b00007209 */ /* 0x001fc80007810000 */
[C---:B------:R-:W-:Y:S01]  /*1f620*/  FSETP.NEU.FTZ.AND P1, PT, R0.reuse, -INF , PT ;  /* 0xff8000000000780b */ /* 0x040fe20003f3d000 */
[----:B------:R-:W-:Y:S02]  /*1f630*/  FMUL.FTZ R138, R0, R5 ;  /* 0x00000005008a7220 */ /* 0x000fe40000410000 */
[----:B------:R-:W0:Y:S03]  /*1f640*/  MUFU.EX2 R11, R137 ;  /* 0x00000089000b7308 */ /* 0x000e260000000800 */
[----:B------:R-:W-:-:S05]  /*1f650*/  FSEL R138, R138, RZ, P1 ;  /* 0x000000ff8a8a7208 */ /* 0x000fca0000800000 */
        /* <DEDUP_REMOVED lines=8> */
[-C--:B------:R-:W-:Y:S01]  /*1f6e0*/  FFMA.FTZ R14, R128, R5.reuse, -R138 ;  /* 0x00000005800e7223 */ /* 0x080fe2000001088a */
[----:B0-----:R-:W-:Y:S01]  /*1f6f0*/  FFMA.FTZ R8, R11, R8, R188 ;  /* 0x000000080b087223 */ /* 0x001fe200000100bc */
[-CC-:B------:R-:W-:Y:S01]  /*1f700*/  FFMA.FTZ R181, R131, R5.reuse, -R138.reuse ;  /* 0x0000000583b57223 */ /* 0x180fe2000001088a */
[-CC-:B------:R-:W-:Y:S01]  /*1f710*/  FFMA.FTZ R10, R132, R5.reuse, -R138.reuse ;  /* 0x00000005840a7223 */ /* 0x180fe2000001088a */
[-C--:B------:R-:W-:Y:S01]  /*1f720*/  FFMA.FTZ R183, R135, R5.reuse, -R138 ;  /* 0x0000000587b77223 */ /* 0x080fe2000001088a */
[----:B------:R-:W-:Y:S01]  /*1f730*/  MUFU.EX2 R189, R189 ;  /* 0x000000bd00bd7308 */ /* 0x000fe20000000800 */
[----:B-1----:R-:W-:Y:S01]  /*1f740*/  FSEL R6, R0, RZ, P1 ;  /* 0x000000ff00067208 */ /* 0x002fe20000800000 */
[----:B------:R-:W-:Y:S01]  /*1f750*/  FADD.FTZ R8, R127, R8 ;  /* 0x000000087f087221 */ /* 0x000fe20000010000 */
[-CC-:B------:R-:W-:Y:S01]  /*1f760*/  FFMA.FTZ R131, R136, R5.reuse, -R138.reuse ;  /* 0x0000000588837223 */ /* 0x180fe2000001088a */
[-CC-:B------:R-:W-:Y:S01]  /*1f770*/  FFMA.FTZ R177, R139, R5.reuse, -R138.reuse ;  /* 0x000000058bb17223 */ /* 0x180fe2000001088a */
[-C--:B------:R-:W-:Y:S01]  /*1f780*/  FFMA.FTZ R128, R140, R5.reuse, -R138 ;  /* 0x000000058c807223 */ /* 0x080fe2000001088a */
[----:B------:R-:W-:Y:S01]  /*1f790*/  FADD.FTZ R6, -R6, R9 ;  /* 0x0000000906067221 */ /* 0x000fe20000010100 */
[----:B------:R-:W-:Y:S01]  /*1f7a0*/  FADD.FTZ R8, R190, R8 ;  /* 0x00000008be087221 */ /* 0x000fe20000010000 */
[----:B------:R-:W-:Y:S01]  /*1f7b0*/  MUFU.EX2 R143, R143 ;  /* 0x0000008f008f7308 */ /* 0x000fe20000000800 */
[-C--:B------:R-:W-:Y:S01]  /*1f7c0*/  FFMA.FTZ R179, R141, R5.reuse, -R138 ;  /* 0x000000058db37223 */ /* 0x080fe2000001088a */
[-C--:B------:R-:W-:Y:S01]  /*1f7d0*/  FMUL.FTZ R6, R6, R5.reuse ;  /* 0x0000000506067220 */ /* 0x080fe20000410000 */
[----:B------:R-:W-:Y:S01]  /*1f7e0*/  FADD.FTZ R8, R126, R8 ;  /* 0x000000087e087221 */ /* 0x000fe20000010000 */
[-CC-:B------:R-:W-:Y:S01]  /*1f7f0*/  FFMA.FTZ R125, R142, R5.reuse, -R138.reuse ;  /* 0x000000058e7d7223 */ /* 0x180fe2000001088a */
[-CC-:B------:R-:W-:Y:S01]  /*1f800*/  FFMA.FTZ R173, R145, R5.reuse, -R138.reuse ;  /* 0x0000000591ad7223 */ /* 0x180fe2000001088a */
[-C--:B------:R-:W-:Y:S01]  /*1f810*/  FFMA.FTZ R122, R146, R5.reuse, -R138 ;  /* 0x00000005927a7223 */ /* 0x080fe2000001088a */
[----:B------:R-:W-:Y:S01]  /*1f820*/  FADD.FTZ R8, R184, R8 ;  /* 0x00000008b8087221 */ /* 0x000fe20000010000 */
[----:B------:R-:W0:Y:S01]  /*1f830*/  MUFU.EX2 R6, R6 ;  /* 0x0000000600067308 */ /* 0x000e220000000800 */
[-CC-:B------:R-:W-:Y:S01]  /*1f840*/  FFMA.FTZ R175, R149, R5.reuse, -R138.reuse ;  /* 0x0000000595af7223 */ /* 0x180fe2000001088a */
[-C--:B------:R-:W-:Y:S01]  /*1f850*/  FFMA.FTZ R121, R150, R5.reuse, -R138 ;  /* 0x0000000596797223 */ /* 0x080fe2000001088a */
[----:B------:R-:W-:Y:S01]  /*1f860*/  FADD.FTZ R8, R21, R8 ;  /* 0x0000000815087221 */ /* 0x000fe20000010000 */
[-CC-:B------:R-:W-:Y:S01]  /*1f870*/  FFMA.FTZ R169, R154, R5.reuse, -R138.reuse ;  /* 0x000000059aa97223 */ /* 0x180fe2000001088a */
[-CC-:B------:R-:W-:Y:S01]  /*1f880*/  FFMA.FTZ R9, R152, R5.reuse, -R138.reuse ;  /* 0x0000000598097223 */ /* 0x180fe2000001088a */
[-C--:B------:R-:W-:Y:S01]  /*1f890*/  FFMA.FTZ R171, R160, R5.reuse, -R138 ;  /* 0x00000005a0ab7223 */ /* 0x080fe2000001088a */
[----:B------:R-:W-:Y:S01]  /*1f8a0*/  FADD.FTZ R8, R186, R8 ;  /* 0x00000008ba087221 */ /* 0x000fe20000010000 */
[----:B------:R-:W1:Y:S01]  /*1f8b0*/  MUFU.EX2 R191, R191 ;  /* 0x000000bf00bf7308 */ /* 0x000e620000000800 */
[----:B------:R-:W-:-:S02]  /*1f8c0*/  FFMA.FTZ R132, R157, R5, -R138 ;  /* 0x000000059d847223 */ /* 0x000fc4000001088a */
[----:B------:R-:W-:-:S04]  /*1f8d0*/  FADD.FTZ R8, R13, R8 ;  /* 0x000000080d087221 */ /* 0x000fc80000010000 */
[----:B------:R-:W-:Y:S01]  /*1f8e0*/  FADD.FTZ R8, R180, R8 ;  /* 0x00000008b4087221 */ /* 0x000fe20000010000 */
[----:B------:R-:W2:Y:S01]  /*1f8f0*/  MUFU.EX2 R185, R185 ;  /* 0x000000b900b97308 */ /* 0x000ea20000000800 */
[----:B0-----:R-:W-:Y:S02]  /*1f900*/  FFMA.FTZ R7, R6, R7, R189 ;  /* 0x0000000706077223 */ /* 0x001fe400000100bd */
[----:B------:R-:W-:Y:S02]  /*1f910*/  FADD.FTZ R8, R120, R8 ;  /* 0x0000000878087221 */ /* 0x000fe40000010000 */
[----:B------:R-:W-:Y:S02]  /*1f920*/  FADD.FTZ R7, R143, R7 ;  /* 0x000000078f077221 */ /* 0x000fe40000010000 */
[----:B------:R-:W-:Y:S01]  /*1f930*/  FADD.FTZ R8, R182, R8 ;  /* 0x00000008b6087221 */ /* 0x000fe20000010000 */
[----:B------:R-:W0:Y:S01]  /*1f940*/  MUFU.EX2 R15, R15 ;  /* 0x0000000f000f7308 */ /* 0x000e220000000800 */
[----:B-1----:R-:W-:-:S02]  /*1f950*/  FADD.FTZ R7, R191, R7 ;  /* 0x00000007bf077221 */ /* 0x002fc40000010000 */
[----:B------:R-:W-:Y:S02]  /*1f960*/  FADD.FTZ R8, R134, R8 ;  /* 0x0000000886087221 */ /* 0x000fe40000010000 */
[----:B------:R-:W-:Y:S02]  /*1f970*/  FADD.FTZ R7, R137, R7 ;  /* 0x0000000789077221 */ /* 0x000fe40000010000 */
[----:B------:R-:W-:Y:S01]  /*1f980*/  FADD.FTZ R8, R176, R8 ;  /* 0x00000008b0087221 */ /* 0x000fe20000010000 */
[----:B------:R-:W1:Y:S01]  /*1f990*/  MUFU.EX2 R187, R187 ;  /* 0x000000bb00bb7308 */ /* 0x000e620000000800 */
[----:B--2---:R-:W-:Y:S02]  /*1f9a0*/  FADD.FTZ R7, R185, R7 ;  /* 0x00000007b9077221 */ /* 0x004fe40000010000 */
[----:B------:R-:W-:-:S04]  /*1f9b0*/  FADD.FTZ R8, R133, R8 ;  /* 0x0000000885087221 */ /* 0x000fc80000010000 */
[----:B------:R-:W-:Y:S01]  /*1f9c0*/  FADD.FTZ R8, R178, R8 ;  /* 0x00000008b2087221 */ /* 0x000fe20000010000 */
[----:B------:R-:W2:Y:S01]  /*1f9d0*/  MUFU.EX2 R14, R14 ;  /* 0x0000000e000e7308 */ /* 0x000ea20000000800 */
[----:B0-----:R-:W-:Y:S02]  /*1f9e0*/  FADD.FTZ R7, R15, R7 ;  /* 0x000000070f077221 */ /* 0x001fe40000010000 */
[----:B------:R-:W-:-:S04]  /*1f9f0*/  FADD.FTZ R8, R130, R8 ;  /* 0x0000000882087221 */ /* 0x000fc80000010000 */
[----:B------:R-:W-:Y:S01]  /*1fa00*/  FADD.FTZ R8, R172, R8 ;  /* 0x00000008ac087221 */ /* 0x000fe20000010000 */
        /* <DEDUP_REMOVED lines=45> */
[----:B--2---:R-:W-:Y:S01]  /*1fce0*/  FADD.FTZ R135, R171, R8 ;  /* 0x00000008ab877221 */ /* 0x004fe20000010000 */
[----:B0-----:R-:W-:-:S03]  /*1fcf0*/  FADD.FTZ R8, R12, R7 ;  /* 0x000000070c087221 */ /* 0x001fc60000010000 */
[----:B-1----:R-:W-:Y:S01]  /*1fd00*/  FADD.FTZ R7, R132, R135 ;  /* 0x0000008784077221 */ /* 0x002fe20000010000 */
[----:B------:R-:W-:Y:S06]  /*1fd10*/  @!P0 BRA `(.L_x_1842) ;  /* 0x0000000000048947 */ /* 0x000fec0003800000 */
[----:B------:R-:W-:Y:S01]  /*1fd20*/  BPT.TRAP 0x1 ;  /* 0x000000040000795c */ /* 0x000fe20000300000 */
.L_x_1842:
[----:B------:R-:W2:Y:S01]  /*1fd30*/  LDL R135, [R1+0x3c] ;  /* 0x00003c0001877983 */ /* 0x000ea20000100800 */
[----:B------:R-:W-:Y:S01]  /*1fd40*/  VIADD R20, R20, 0x30860 ;  /* 0x0003086014147836 */ /* 0x000fe20000000000 */
[----:B------:R-:W-:Y:S02]  /*1fd50*/  F2FP.F16.F32.PACK_AB R186, R13, R186 ;  /* 0x000000ba0dba723e */ /* 0x000fe400000000ff */
[----:B------:R-:W-:Y:S01]  /*1fd60*/  F2FP.F16.F32.PACK_AB R181, R10, R181 ;  /* 0x000000b50ab5723e */ /* 0x000fe200000000ff */
[----:B------:R-:W-:Y:S01]  /*1fd70*/  IMAD.MOV.U32 R10, RZ, RZ, R198 ;  /* 0x000000ffff0a7224 */ /* 0x000fe200078e00c6 */
[----:B------:R-:W-:Y:S02]  /*1fd80*/  PRMT R20, R203, 0x654, R20 ;  /* 0x00000654cb147816 */ /* 0x000fe40000000014 */
[----:B------:R-:W-:Y:S01]  /*1fd90*/  F2FP.F16.F32.PACK_AB R169, R9, R169 ;  /* 0x000000a909a9723e */ /* 0x000fe200000000ff */
[----:B------:R-:W-:Y:S01]  /*1fda0*/  IMAD.MOV.U32 R9, RZ, RZ, R0 ;  /* 0x000000ffff097224 */ /* 0x000fe200078e0000 */
[----:B------:R0:W-:Y:S01]  /*1fdb0*/  SYNCS.ARRIVE.TRANS64.RED.A1T0 RZ, [R20+URZ], RZ ;  /* 0x000000ff14ff79a7 */ /* 0x0001e2000810043f */
        /* <DEDUP_REMOVED lines=22> */
[----:B------:R-:W-:Y:S02]  /*1ff20*/  MOV R13, R193 ;  /* 0x000000c1000d7202 */ /* 0x000fe40000000f00 */
[C---:B--2---:R-:W-:Y:S02]  /*1ff30*/  ISETP.GT.AND P1, PT, R4.reuse, R135, PT ;  /* 0x000000870400720c */ /* 0x044fe40003f24270 */
[----:B------:R-:W-:-:S11]  /*1ff40*/  IADD3 R4, R4, -0x1, RZ ;  /* 0xffffffff04047810 */ /* 0x000fd60007ffe0ff */
[----:B0-----:R-:W-:Y:S05]  /*1ff50*/  @P1 BRA `(.L_x_1843) ;  /* 0xffffffc400001947 */ /* 0x001fea000383ffff */
.L_x_1822:
[----:B------:R-:W-:Y:S05]  /*1ff60*/  BSYNC B0 ;  /* 0x0000000000007941 */ /* 0x000fea0003800000 */
.L_x_1821:
        /* <DEDUP_REMOVED lines=99> */
.L_x_1844:
[----:B------:R-:W-:Y:S01]  /*205a0*/  IMAD R9, R193, 0x8, R2 ;  /* 0x00000008c1097824 */ /* 0x000fe200078e0202 */
[----:B------:R-:W-:-:S04]  /*205b0*/  SHF.L.U32 R4, R198, 0x1f, RZ ;  /* 0x0000001fc6047819 */ /* 0x000fc800000006ff */
[----:B------:R0:W1:Y:S01]  /*205c0*/  SYNCS.PHASECHK.TRANS64.TRYWAIT P1, [R9+URZ+0x30850], R4 ;  /* 0x03085004090075a7 */ /* 0x000062000802017f */
[----:B------:R-:W-:Y:S05]  /*205d0*/  @!P0 BRA `(.L_x_1845) ;  /* 0x0000000000048947 */ /* 0x000fea0003800000 */
[----:B------:R-:W-:Y:S01]  /*205e0*/  BPT.TRAP 0x1 ;  /* 0x000000040000795c */ /* 0x000fe20000300000 */
.L_x_1845:
        /* <DEDUP_REMOVED lines=9> */
.L_x_1847:
[----:B------:R-:W-:Y:S05]  /*20680*/  BSYNC B0 ;  /* 0x0000000000007941 */ /* 0x000fea0003800000 */
.L_x_1846:
[----:B------:R-:W-:Y:S01]  /*20690*/  IMAD.MOV.U32 R10, RZ, RZ, R2 ;  /* 0x000000ffff0a7224 */ /* 0x000fe200078e0002 */
[----:B------:R-:W-:Y:S01]  /*206a0*/  MOV R11, 0x40000040 ;  /* 0x40000040000b7802 */ /* 0x000fe20000000f00 */
[----:B------:R-:W-:Y:S01]  /*206b0*/  WARPGROUP.ARRIVE ;  /* 0x00000000000079c5 */ /* 0x000fe20000000000 */
[----:B------:R-:W-:Y:S02]  /*206c0*/  IMAD.MOV.U32 R6, RZ, RZ, -0x800000 ;  /* 0xff800000ff067424 */ /* 0x000fe400078e00ff */
[----:B------:R-:W-:Y:S01]  /*206d0*/  R2UR UR6, R10 ;  /* 0x000000000a0672ca */ /* 0x000fe200000e0000 */
[----:B------:R-:W-:Y:S01]  /*206e0*/  VIADD R10, R2, 0x80 ;  /* 0x00000080020a7836 */ /* 0x000fe20000000000 */
[----:B------:R-:W-:Y:S01]  /*206f0*/  R2UR UR7, R11 ;  /* 0x000000000b0772ca */ /* 0x000fe200000e0000 */
[----:B------:R-:W-:-:S12]  /*20700*/  IMAD.MOV.U32 R11, RZ, RZ, 0x40000040 ;  /* 0x40000040ff0b7424 */ /* 0x000fd800078e00ff */
        /* <DEDUP_REMOVED lines=26> */
[----:B------:R-:W0:Y:S02]  /*208b0*/  SHFL.BFLY PT, R2, R7, 0x2, 0x1f ;  /* 0x0c401f0007027f89 */ /* 0x000e2400000e0000 */
[----:B01----:R-:W-:Y:S01]  /*208c0*/  FADD.FTZ R4, R2, R7 ;  /* 0x0000000702047221 */ /* 0x003fe20000010000 */
[----:B------:R-:W-:-:S04]  /*208d0*/  IMAD.MOV.U32 R7, RZ, RZ, RZ ;  /* 0x000000ffff077224 */ /* 0x000fc800078e00ff */
[----:B------:R-:W0:Y:S02]  /*208e0*/  SHFL.BFLY PT, R13, R4, 0x1, 0x1f ;  /* 0x0c201f00040d7f89 */ /* 0x000e2400000e0000 */
[----:B0-----:R-:W-:Y:S01]  /*208f0*/  FADD.FTZ R13, R4, R13 ;  /* 0x0000000d040d7221 */ /* 0x001fe20000010000 */
[----:B------:R-:W-:-:S04]  /*20900*/  IMAD.MOV.U32 R4, RZ, RZ, -0x800000 ;  /* 0xff800000ff047424 */ /* 0x000fc800078e00ff */
[----:B------:R-:W-:-:S13]  /*20910*/  FSETP.NE.FTZ.AND P2, PT, R13, RZ, PT ;  /* 0x000000ff0d00720b */ /* 0x000fda0003f55000 */
[----:B------:R-:W0:Y:S01]  /*20920*/  @P2 MUFU.LG2 R12, R13 ;  /* 0x0000000d000c2308 */ /* 0x000e220000000c00 */
[----:B------:R-:W-:Y:S01]  /*20930*/  @P2 FMUL.FTZ R20, R5, 0.69314718246459960938 ;  /* 0x3f31721805142820 */ /* 0x000fe20000410000 */
[----:B------:R-:W-:Y:S02]  /*20940*/  WARPGROUP.DEPBAR.LE gsb0, 0x0 ;  /* 0x00008000000079c5 */ /* 0x000fe40000010000 */
[----:B------:R-:W-:-:S06]  /*20950*/  WARPGROUP.ARRIVE ;  /* 0x00000000000079c5 */ /* 0x000fcc0000000000 */
[----:B------:R-:W-:Y:S01]  /*20960*/  HGMMA.64x192x16.F32 R24, R172, gdesc[UR4].tnspB, R24, gsb0 ;  /* 0x42e00004ac187df0 */ /* 0x000fe20008000818 */
[----:B------:R-:W-:Y:S02]  /*20970*/  R2UR UR6, R10 ;  /* 0x000000000a0672ca */ /* 0x000fe400000e0000 */
[----:B------:R-:W-:Y:S02]  /*20980*/  R2UR UR7, R11 ;  /* 0x000000000b0772ca */ /* 0x000fe400000e0000 */
[----:B------:R-:W1:Y:S02]  /*20990*/  SHFL.BFLY PT, R11, R8, 0x2, 0x1f ;  /* 0x0c401f00080b7f89 */ /* 0x000e6400000e0000 */
[----:B-1----:R-:W-:-:S05]  /*209a0*/  FADD.FTZ R11, R11, R8 ;  /* 0x000000080b0b7221 */ /* 0x002fca0000010000 */
[----:B------:R-:W1:Y:S02]  /*209b0*/  SHFL.BFLY PT, R2, R11, 0x1, 0x1f ;  /* 0x0c201f000b027f89 */ /* 0x000e6400000e0000 */
[----:B-1----:R-:W-:Y:S01]  /*209c0*/  FADD.FTZ R14, R11, R2 ;  /* 0x000000020b0e7221 */ /* 0x002fe20000010000 */
[----:B------:R-:W-:Y:S01]  /*209d0*/  MOV R2, RZ ;  /* 0x000000ff00027202 */ /* 0x000fe20000000f00 */
[----:B0-----:R-:W-:-:S03]  /*209e0*/  @P2 FMUL.FTZ R11, R12, 0.69314718246459960938 ;  /* 0x3f3172180c0b2820 */ /* 0x001fc60000410000 */
[----:B------:R-:W-:Y:S01]  /*209f0*/  FSETP.NE.FTZ.AND P1, PT, R14, RZ, PT ;  /* 0x000000ff0e00720b */ /* 0x000fe20003f35000 */
[----:B------:R-:W-:Y:S01]  /*20a00*/  @P2 FFMA.FTZ R4, R20, R0, R11 ;  /* 0x0000000014042223 */ /* 0x000fe2000001000b */
[----:B------:R-:W-:Y:S11]  /*20a10*/  @P2 MUFU.RCP R2, R13 ;  /* 0x0000000d00022308 */ /* 0x000ff60000001000 */
[----:B------:R-:W0:Y:S01]  /*20a20*/  @P1 MUFU.LG2 R10, R14 ;  /* 0x0000000e000a1308 */ /* 0x000e220000000c00 */
[----:B------:R-:W-:-:S07]  /*20a30*/  @P1 FMUL.FTZ R8, R5, 0.69314718246459960938 ;  /* 0x3f31721805081820 */ /* 0x000fce0000410000 */
        /* <DEDUP_REMOVED lines=9> */
.L_x_1849:
[----:B------:R-:W2:Y:S01]  /*20ad0*/  LDL.LU R10, [R1+0x58] ;  /* 0x00005800010a7983 */ /* 0x000ea20000300800 */
[----:B------:R-:W-:Y:S01]  /*20ae0*/  VIADD R0, R9, 0x30860 ;  /* 0x0003086009007836 */ /* 0x000fe20000000000 */
[----:B------:R-:W-:Y:S01]  /*20af0*/  IADD3 R193, R193, 0x1, RZ ;  /* 0x00000001c1c17810 */ /* 0x000fe20007ffe0ff */
[-C--:B------:R-:W-:Y:S01]  /*20b00*/  FMUL.FTZ R125, R83, R2.reuse ;  /* 0x00000002537d7220 */ /* 0x080fe20000410000 */
        /* <DEDUP_REMOVED lines=8> */
[----:B------:R-:W-:Y:S01]  /*20b90*/  SEL R9, RZ, 0x1, P1 ;  /* 0x00000001ff097807 */ /* 0x000fe20000800000 */
        /* <DEDUP_REMOVED lines=95> */
.L_x_1701:
[----:B------:R-:W0:Y:S08]  /*21190*/  S2UR UR4, SR_CgaCtaId ;  /* 0x00000000000479c3 */ /* 0x000e300000008800 */
[----:B------:R-:W-:Y:S01]  /*211a0*/  BAR.SYNC.DEFER_BLOCKING 0x5, 0x180 ;  /* 0x0146000000007b1d */ /* 0x000fe20000010000 */
[----:B------:R-:W-:-:S05]  /*211b0*/  MOV R2, 0x400 ;  /* 0x0000040000027802 */ /* 0x000fca0000000f00 */
[----:B------:R-:W-:Y:S01]  /*211c0*/  BSSY B0, `(.L_x_1850) ;  /* 0x0000272000007945 */ /* 0x000fe20003800000 */
[----:B0-----:R-:W-:-:S05]  /*211d0*/  IMAD.U32 R203, RZ, RZ, UR4 ;  /* 0x00000004ffcb7e24 */ /* 0x001fca000f8e00ff */
[----:B------:R-:W-:-:S05]  /*211e0*/  LEA R2, R203, R2, 0x18 ;  /* 0x00000002cb027211 */ /* 0x000fca00078ec0ff */
[----:B------:R0:W1:Y:S01]  /*211f0*/  LDS.128 R28, [R2+0x308d0] ;  /* 0x0308d000021c7984 */ /* 0x0000620000000c00 */
[----:B------:R-:W-:Y:S06]  /*21200*/  BAR.ARV 0x4, 0x180 ;  /* 0x0106000000007b1d */ /* 0x000fec0000002000 */
[----:B------:R-:W-:Y:S05]  /*21210*/  @P0 BRA `(.L_x_1851) ;  /* 0x0000001800900947 */ /* 0x000fea0003800000 */
[----:B------:R-:W2:Y:S01]  /*21220*/  LDL R10, [R1+0x88] ;  /* 0x00008800010a7983 */ /* 0x000ea20000100800 */
[----:B------:R-:W-:-:S03]  /*21230*/  ULDC.64 UR4, c[0x0][0xc00] ;  /* 0x0003000000047ab9 */ /* 0x000fc60000000a00 */
[----:B------:R-:W3:Y:S01]  /*21240*/  LDL R102, [R1+0x54] ;  /* 0x0000540001667983 */ /* 0x000ee20000100800 */
[----:B------:R-:W4:Y:S01]  /*21250*/  S2R R9, SR_SWINHI ;  /* 0x0000000000097919 */ /* 0x000f220000002f00 */
[----:B------:R-:W-:Y:S02]  /*21260*/  F2FP.F16.F32.PACK_AB R24, R25, R24 ;  /* 0x000000181918723e */ /* 0x000fe400000000ff */
[----:B------:R-:W-:Y:S01]  /*21270*/  F2FP.F16.F32.PACK_AB R25, R139, R26 ;  /* 0x0000001a8b19723e */ /* 0x000fe200000000ff */
[----:B------:R-:W3:Y:S01]  /*21280*/  LDL R94, [R1+0x50] ;  /* 0x00005000015e7983 */ /* 0x000ee20000100800 */
[----:B------:R-:W-:Y:S02]  /*21290*/  F2FP.F16.F32.PACK_AB R26, R3, R0 ;  /* 0x00000000031a723e */ /* 0x000fe400000000ff */
[----:B------:R-:W-:Y:S02]  /*212a0*/  MOV R12, R2 ;  /* 0x00000002000c7202 */ /* 0x000fe40000000f00 */
[----:B----4-:R-:W-:-:S02]  /*212b0*/  MOV R13, R9 ;  /* 0x00000009000d7202 */ /* 0x010fc40000000f00 */
        /* <DEDUP_REMOVED lines=37> */
[----:B--2---:R-:W-:-:S03]  /*21510*/  IMAD.WIDE R74, R10, 0x2, R12 ;  /* 0x000000020a4a7825 */ /* 0x004fc600078e020c */
[C---:B------:R-:W-:Y:S02]  /*21520*/  IADD3 R111, P2, R74.reuse, 0x20, RZ ;  /* 0x000000204a6f7810 */ /* 0x040fe40007f5e0ff */
[C---:B------:R-:W-:Y:S02]  /*21530*/  IADD3 R147, P0, R74.reuse, 0x4020, RZ ;  /* 0x000040204a937810 */ /* 0x040fe40007f1e0ff */
[C---:B------:R-:W-:Y:S02]  /*21540*/  IADD3 R141, P1, R74.reuse, 0x40, RZ ;  /* 0x000000404a8d7810 */ /* 0x040fe40007f3e0ff */
[C---:B------:R-:W-:Y:S02]  /*21550*/  IADD3 R145, P5, R74.reuse, 0x4000, RZ ;  /* 0x000040004a917810 */ /* 0x040fe40007fbe0ff */
[----:B------:R-:W-:Y:S02]  /*21560*/  LOP3.LUT R10, R111, 0x380, RZ, 0xc0, !PT ;  /* 0x000003806f0a7812 */ /* 0x000fe400078ec0ff */
[C---:B------:R-:W-:Y:S01]  /*21570*/  LOP3.LUT R9, R74.reuse, 0x380, RZ, 0xc0, !PT ;  /* 0x000003804a097812 */ /* 0x040fe200078ec0ff */
[--C-:B------:R-:W-:Y:S01]  /*21580*/  IMAD.X R47, RZ, RZ, R75.reuse, P0 ;  /* 0x000000ffff2f7224 */ /* 0x100fe200000e064b */
[C---:B------:R-:W-:Y:S01]  /*21590*/  IADD3 R143, P6, R74.reuse, 0x60, RZ ;  /* 0x000000604a8f7810 */ /* 0x040fe20007fde0ff */
[--C-:B------:R-:W-:Y:S01]  /*215a0*/  IMAD.X R11, RZ, RZ, R75.reuse, P2 ;  /* 0x000000ffff0b7224 */ /* 0x100fe200010e064b */
[----:B------:R-:W-:Y:S01]  /*215b0*/  IADD3 R151, P3, R74, 0x4060, RZ ;  /* 0x000040604a977810 */ /* 0x000fe20007f7e0ff */
[----:B------:R-:W-:Y:S01]  /*215c0*/  IMAD.X R39, RZ, RZ, R75, P5 ;  /* 0x000000ffff277224 */ /* 0x000fe200028e064b */
[----:B------:R-:W-:-:S02]  /*215d0*/  IADD3.X R15, RZ, R75, RZ, P1, !PT ;  /* 0x0000004bff0f7210 */ /* 0x000fc40000ffe4ff */
[----:B-1----:R-:W-:Y:S02]  /*215e0*/  IADD3 R28, P1, R74, 0x8020, RZ ;  /* 0x000080204a1c7810 */ /* 0x002fe40007f3e0ff */
[----:B------:R-:W-:Y:S02]  /*215f0*/  SHF.R.U64 R10, R10, 0x3, RZ ;  /* 0x000000030a0a7819 */ /* 0x000fe400000012ff */
[----:B------:R-:W-:Y:S02]  /*21600*/  ISETP.NE.U32.AND P0, PT, RZ, UR4, PT ;  /* 0x00000004ff007c0c */ /* 0x000fe4000bf05070 */
[C---:B------:R-:W-:Y:S02]  /*21610*/  IADD3 R153, P2, R74.reuse, 0x8000, RZ ;  /* 0x000080004a997810 */ /* 0x040fe40007f5e0ff */
[C---:B------:R-:W-:Y:S02]  /*21620*/  IADD3 R72, P5, R74.reuse, 0x8060, RZ ;  /* 0x000080604a487810 */ /* 0x040fe40007fbe0ff */
[----:B------:R-:W-:Y:S01]  /*21630*/  SHF.R.U64 R9, R9, 0x3, RZ ;  /* 0x0000000309097819 */ /* 0x000fe200000012ff */
[----:B------:R-:W-:Y:S01]  /*21640*/  IMAD.X R21, RZ, RZ, R75, P6 ;  /* 0x000000ffff157224 */ /* 0x000fe200030e064b */
[----:B------:R-:W-:-:S02]  /*21650*/  IADD3 R149, P4, R74, 0x4040, RZ ;  /* 0x000040404a957810 */ /* 0x000fc40007f9e0ff */
[----:B------:R-:W-:Y:S02]  /*21660*/  LOP3.LUT R14, R141, 0x380, RZ, 0xc0, !PT ;  /* 0x000003808d0e7812 */ /* 0x000fe400078ec0ff */
[----:B------:R-:W-:Y:S02]  /*21670*/  LOP3.LUT R20, R143, 0x380, RZ, 0xc0, !PT ;  /* 0x000003808f147812 */ /* 0x000fe400078ec0ff */
[----:B------:R-:W-:Y:S02]  /*21680*/  LOP3.LUT R58, R151, 0x380, RZ, 0xc0, !PT ;  /* 0x00000380973a7812 */ /* 0x000fe400078ec0ff */
[----:B------:R-:W-:Y:S02]  /*21690*/  IADD3 R70, P6, R74, 0x8040, RZ ;  /* 0x000080404a467810 */ /* 0x000fe40007fde0ff */
[----:B------:R-:W-:Y:S02]  /*216a0*/  LOP3.LUT R38, R145, 0x380, RZ, 0xc0, !PT ;  /* 0x0000038091267812 */ /* 0x000fe400078ec0ff */
[----:B------:R-:W-:-:S02]  /*216b0*/  LOP3.LUT R10, R10, R111, RZ, 0x3c, !PT ;  /* 0x0000006f0a0a7212 */ /* 0x000fc400078e3cff */
[----:B------:R-:W-:Y:S02]  /*216c0*/  LOP3.LUT R66, R28, 0x380, RZ, 0xc0, !PT ;  /* 0x000003801c427812 */ /* 0x000fe400078ec0ff */
[----:B------:R-:W-:Y:S01]  /*216d0*/  ISETP.NE.AND.EX P0, PT, RZ, UR5, PT, P0 ;  /* 0x00000005ff007c0c */ /* 0x000fe2000bf05300 */
[----:B------:R-:W-:Y:S01]  /*216e0*/  ULDC.64 UR4, c[0x0][0xc08] ;  /* 0x0003020000047ab9 */ /* 0x000fe20000000a00 */
[----:B------:R-:W-:Y:S01]  /*216f0*/  LOP3.LUT R74, R9, R74, RZ, 0x3c, !PT ;  /* 0x0000004a094a7212 */ /* 0x000fe200078e3cff */
[----:B------:R-:W-:Y:S01]  /*21700*/  IMAD.X R63, RZ, RZ, R75, P2 ;  /* 0x000000ffff3f7224 */ /* 0x000fe200010e064b */
[----:B------:R-:W-:Y:S02]  /*21710*/  LOP3.LUT R46, R147, 0x380, RZ, 0xc0, !PT ;  /* 0x00000380932e7812 */ /* 0x000fe400078ec0ff */
[----:B------:R-:W-:Y:S02]  /*21720*/  LOP3.LUT R111, R72, 0x380, RZ, 0xc0, !PT ;  /* 0x00000380486f7812 */ /* 0x000fe400078ec0ff */
[----:B------:R-:W-:-:S02]  /*21730*/  SHF.R.U64 R14, R14, 0x3, RZ ;  /* 0x000000030e0e7819 */ /* 0x000fc400000012ff */
[----:B------:R-:W-:Y:S02]  /*21740*/  LOP3.LUT R54, R149, 0x380, RZ, 0xc0, !PT ;  /* 0x0000038095367812 */ /* 0x000fe400078ec0ff */
[----:B------:R-:W-:Y:S02]  /*21750*/  SHF.R.U64 R20, R20, 0x3, RZ ;  /* 0x0000000314147819 */ /* 0x000fe400000012ff */
[----:B------:R-:W-:Y:S02]  /*21760*/  SHF.R.U64 R58, R58, 0x3, RZ ;  /* 0x000000033a3a7819 */ /* 0x000fe400000012ff */
[----:B------:R-:W-:Y:S01]  /*21770*/  ISETP.NE.U32.AND P2, PT, RZ, UR4, PT ;  /* 0x00000004ff007c0c */ /* 0x000fe2000bf45070 */
[--C-:B------:R-:W-:Y:S01]  /*21780*/  IMAD.X R59, RZ, RZ, R75.reuse, P3 ;  /* 0x000000ffff3b7224 */ /* 0x100fe200018e064b */
[----:B------:R-:W-:Y:S01]  /*21790*/  SHF.R.U64 R38, R38, 0x3, RZ ;  /* 0x0000000326267819 */ /* 0x000fe200000012ff */
[--C-:B------:R-:W-:Y:S01]  /*217a0*/  IMAD.X R67, RZ, RZ, R75.reuse, P1 ;  /* 0x000000ffff437224 */ /* 0x100fe200008e064b */
[----:B------:R-:W-:Y:S01]  /*217b0*/  LOP3.LUT R62, R153, 0x380, RZ, 0xc0, !PT ;  /* 0x00000380993e7812 */ /* 0x000fe200078ec0ff */
[----:B------:R-:W-:Y:S01]  /*217c0*/  IMAD.X R9, RZ, RZ, R75, P5 ;  /* 0x000000ffff097224 */ /* 0x000fe200028e064b */
[----:B------:R-:W-:-:S02]  /*217d0*/  SHF.R.U64 R3, R66, 0x3, RZ ;  /* 0x0000000342037819 */ /* 0x000fc400000012ff */
[-C--:B------:R-:W-:Y:S02]  /*217e0*/  IADD3.X R55, RZ, R75.reuse, RZ, P4, !PT ;  /* 0x0000004bff377210 */ /* 0x080fe400027fe4ff */
[-C--:B------:R-:W-:Y:S02]  /*217f0*/  IADD3.X R71, RZ, R75.reuse, RZ, P6, !PT ;  /* 0x0000004bff477210 */ /* 0x080fe400037fe4ff */
[----:B------:R-:W-:Y:S02]  /*21800*/  SHF.R.U64 R46, R46, 0x3, RZ ;  /* 0x000000032e2e7819 */ /* 0x000fe400000012ff */
[----:B------:R-:W-:Y:S01]  /*21810*/  MOV R74, R74 ;  /* 0x0000004a004a7202 */ /* 0x000fe20000000f00 */
[----:B------:R-:W-:Y:S01]  /*21820*/  BAR.SYNC.DEFER_BLOCKING 0x1, 0x100 ;  /* 0x0044000000007b1d */ /* 0x000fe20000010000 */
[----:B------:R-:W-:Y:S02]  /*21830*/  SHF.R.U64 R111, R111, 0x3, RZ ;  /* 0x000000036f6f7819 */ /* 0x000fe400000012ff */
[----:B------:R-:W-:-:S02]  /*21840*/  LOP3.LUT R14, R14, R141, RZ, 0x3c, !PT ;  /* 0x0000008d0e0e7212 */ /* 0x000fc400078e3cff */
[----:B------:R-:W-:Y:S02]  /*21850*/  SHF.R.U64 R54, R54, 0x3, RZ ;  /* 0x0000000336367819 */ /* 0x000fe400000012ff */
[----:B------:R-:W-:Y:S02]  /*21860*/  LOP3.LUT R75, R70, 0x380, RZ, 0xc0, !PT ;  /* 0x00000380464b7812 */ /* 0x000fe400078ec0ff */
[----:B------:R-:W-:Y:S02]  /*21870*/  LOP3.LUT R20, R20, R143, RZ, 0x3c, !PT ;  /* 0x0000008f14147212 */ /* 0x000fe400078e3cff */
[----:B------:R-:W-:Y:S02]  /*21880*/  LOP3.LUT R58, R58, R151, RZ, 0x3c, !PT ;  /* 0x000000973a3a7212 */ /* 0x000fe400078e3cff */
[----:B------:R-:W-:Y:S02]  /*21890*/  ISETP.NE.AND.EX P2, PT, RZ, UR5, PT, P2 ;  /* 0x00000005ff007c0c */ /* 0x000fe4000bf45320 */
[----:B------:R-:W-:-:S02]  /*218a0*/  LOP3.LUT R38, R38, R145, RZ, 0x3c, !PT ;  /* 0x0000009126267212 */ /* 0x000fc400078e3cff */
[----:B------:R-:W-:Y:S02]  /*218b0*/  SHF.R.U64 R62, R62, 0x3, RZ ;  /* 0x000000033e3e7819 */ /* 0x000fe400000012ff */
[----:B------:R-:W-:Y:S02]  /*218c0*/  LOP3.LUT R66, R3, R28, RZ, 0x3c, !PT ;  /* 0x0000001c03427212 */ /* 0x000fe400078e3cff */
[----:B------:R-:W-:Y:S02]  /*218d0*/  MOV R11, R10 ;  /* 0x0000000a000b7202 */ /* 0x000fe40000000f00 */
[----:B------:R-:W-:Y:S02]  /*218e0*/  LOP3.LUT R46, R46, R147, RZ, 0x3c, !PT ;  /* 0x000000932e2e7212 */ /* 0x000fe400078e3cff */
[----:B------:R-:W-:Y:S02]  /*218f0*/  LOP3.LUT R8, R111, R72, RZ, 0x3c, !PT ;  /* 0x000000486f087212 */ /* 0x000fe400078e3cff */
[----:B------:R-:W-:-:S02]  /*21900*/  LOP3.LUT R54, R54, R149, RZ, 0x3c, !PT ;  /* 0x0000009536367212 */ /* 0x000fc400078e3cff */
[----:B------:R-:W-:Y:S02]  /*21910*/  SHF.R.U64 R75, R75, 0x3, RZ ;  /* 0x000000034b4b7819 */ /* 0x000fe400000012ff */
[----:B------:R-:W-:Y:S01]  /*21920*/  MOV R14, R14 ;  /* 0x0000000e000e7202 */ /* 0x000fe20000000f00 */
[----:B------:R-:W-:Y:S01]  /*21930*/  STSM.16.M88.4 [R74], R24 ;  /* 0x000000184a007844 */ /* 0x000fe20000000200 */
[----:B------:R-:W-:Y:S02]  /*21940*/  MOV R20, R20 ;  /* 0x0000001400147202 */ /* 0x000fe40000000f00 */
[----:B------:R-:W-:Y:S01]  /*21950*/  MOV R3, R58 ;  /* 0x0000003a00037202 */ /* 0x000fe20000000f00 */
[----:B------:R1:W-:Y:S01]  /*21960*/  STSM.16.M88.4 [R11], R32 ;  /* 0x000000200b007844 */ /* 0x0003e20000000200 */
[----:B------:R-:W-:Y:S02]  /*21970*/  LOP3.LUT R62, R62, R153, RZ, 0x3c, !PT ;  /* 0x000000993e3e7212 */ /* 0x000fe400078e3cff */
[----:B------:R-:W-:-:S02]  /*21980*/  MOV R38, R38 ;  /* 0x0000002600267202 */ /* 0x000fc40000000f00 */
[----:B------:R-:W-:Y:S02]  /*21990*/  MOV R21, R66 ;  /* 0x0000004200157202 */ /* 0x000fe40000000f00 */
[----:B------:R-:W-:Y:S02]  /*219a0*/  F2FP.F16.F32.PACK_AB R58, R61, R60 ;  /* 0x0000003c3d3a723e */ /* 0x000fe400000000ff */
[----:B------:R-:W-:Y:S02]  /*219b0*/  F2FP.F16.F32.PACK_AB R59, R130, R120 ;  /* 0x00000078823b723e */ /* 0x000fe400000000ff */
[----:B------:R-:W-:Y:S02]  /*219c0*/  MOV R46, R46 ;  /* 0x0000002e002e7202 */ /* 0x000fe40000000f00 */
[----:B------:R-:W-:Y:S02]  /*219d0*/  MOV R0, R8 ;  /* 0x0000000800007202 */ /* 0x000fe40000000f00 */
[----:B------:R-:W-:-:S02]  /*219e0*/  F2FP.F16.F32.PACK_AB R66, R69, R68 ;  /* 0x000000444542723e */ /* 0x000fc400000000ff */
[----:B------:R-:W-:Y:S01]  /*219f0*/  F2FP.F16.F32.PACK_AB R67, R128, R122 ;  /* 0x0000007a8043723e */ /* 0x000fe200000000ff */
[----:B------:R2:W-:Y:S01]  /*21a00*/  STSM.16.M88.4 [R14], R40 ;  /* 0x000000280e007844 */ /* 0x0005e20000000200 */
[----:B------:R-:W-:Y:S02]  /*21a10*/  LOP3.LUT R70, R75, R70, RZ, 0x3c, !PT ;  /* 0x000000464b467212 */ /* 0x000fe400078e3cff */
[----:B------:R-:W-:Y:S02]  /*21a20*/  MOV R54, R54 ;  /* 0x0000003600367202 */ /* 0x000fe40000000f00 */
[----:B------:R-:W-:Y:S02]  /*21a30*/  F2FP.F16.F32.PACK_AB R8, R73, R5 ;  /* 0x000000054908723e */ /* 0x000fe400000000ff */
[----:B------:R-:W-:Y:S02]  /*21a40*/  F2FP.F16.F32.PACK_AB R9, R127, R123 ;  /* 0x0000007b7f09723e */ /* 0x000fe400000000ff */
[----:B------:R-:W-:-:S02]  /*21a50*/  F2FP.F16.F32.PACK_AB R10, R77, R76 ;  /* 0x0000004c4d0a723e */ /* 0x000fc400000000ff */
[----:B-1----:R-:W-:Y:S01]  /*21a60*/  F2FP.F16.F32.PACK_AB R11, R126, R78 ;  /* 0x0000004e7e0b723e */ /* 0x002fe200000000ff */
[----:B------:R-:W-:Y:S01]  /*21a70*/  STSM.16.M88.4 [R20], R48 ;  /* 0x0000003014007844 */ /* 0x000fe20000000200 */
[----:B------:R-:W-:Y:S02]  /*21a80*/  MOV R62, R62 ;  /* 0x0000003e003e7202 */ /* 0x000fe40000000f00 */
[----:B------:R-:W-:Y:S01]  /*21a90*/  MOV R70, R70 ;  /* 0x0000004600467202 */ /* 0x000fe20000000f00 */
[----:B------:R-:W-:Y:S01]  /*21aa0*/  STSM.16.M88.4 [R38], R56 ;  /* 0x0000003826007844 */ /* 0x000fe20000000200 */
[----:B--2---:R-:W3:Y:S03]  /*21ab0*/  LDC.64 R14, c[0x0][0xc00] ;  /* 0x00030000ff0e7b82 */ /* 0x004ee60000000a00 */
[----:B------:R-:W-:Y:S04]  /*21ac0*/  STSM.16.M88.4 [R46], R64 ;  /* 0x000000402e007844 */ /* 0x000fe80000000200 */
[----:B------:R1:W-:Y:S04]  /*21ad0*/  STSM.16.M88.4 [R54], R8 ;  /* 0x0000000836007844 */ /* 0x0003e80000000200 */
[----:B------:R2:W-:Y:S04]  /*21ae0*/  STSM.16.M88.4 [R3], R80 ;  /* 0x0000005003007844 */ /* 0x0005e80000000200 */
[----:B------:R4:W-:Y:S04]  /*21af0*/  STSM.16.M88.4 [R62], R88 ;  /* 0x000000583e007844 */ /* 0x0009e80000000200 */
[----:B------:R4:W-:Y:S01]  /*21b00*/  STSM.16.M88.4 [R21], R96 ;  /* 0x0000006015007844 */ /* 0x0009e20000000200 */
[----:B-1----:R-:W1:Y:S03]  /*21b10*/  @P2 LDC.64 R8, c[0x0][0xc08] ;  /* 0x00030200ff082b82 */ /* 0x002e660000000a00 */
[----:B------:R4:W-:Y:S04]  /*21b20*/  STSM.16.M88.4 [R70], R104 ;  /* 0x0000006846007844 */ /* 0x0009e80000000200 */
[----:B------:R4:W-:Y:S01]  /*21b30*/  STSM.16.M88.4 [R0], R112 ;  /* 0x0000007000007844 */ /* 0x0009e20000000200 */
[----:B------:R-:W-:Y:S01]  /*21b40*/  ULDC UR4, c[0x0][0xa88] ;  /* 0x0002a20000047ab9 */ /* 0x000fe20000000800 */
[----:B------:R-:W-:Y:S01]  /*21b50*/  IMAD.MOV.U32 R20, RZ, RZ, RZ ;  /* 0x000000ffff147224 */ /* 0x000fe200078e00ff */
[----:B--2---:R-:W2:Y:S01]  /*21b60*/  LDC R3, c[0x0][0xbe8] ;  /* 0x0002fa00ff037b82 */ /* 0x004ea20000000800 */
[----:B------:R-:W-:-:S02]  /*21b70*/  IMAD.U32 R66, RZ, RZ, UR4 ;  /* 0x00000004ff427e24 */ /* 0x000fc4000f8e00ff */
[----:B---3--:R-:W-:-:S05]  /*21b80*/  IMAD.WIDE R14, R102, 0x4, R14 ;  /* 0x00000004660e7825 */ /* 0x008fca00078e020e */
[----:B------:R-:W-:Y:S01]  /*21b90*/  BAR.SYNC.DEFER_BLOCKING 0x1, 0x100 ;  /* 0x0044000000007b1d */ /* 0x000fe20000010000 */
[----:B-1----:R-:W-:-:S05]  /*21ba0*/  @P2 IMAD.WIDE R8, R102, 0x4, R8 ;  /* 0x0000000466082825 */ /* 0x002fca00078e0208 */
[----:B------:R4:W5:Y:S04]  /*21bb0*/  @P0 LDG.E R20, desc[UR60][R14.64] ;  /* 0x0000003c0e140981 */ /* 0x000968000c1e1900 */
[----:B------:R4:W5:Y:S01]  /*21bc0*/  @P2 LDG.E R66, desc[UR60][R8.64] ;  /* 0x0000003c08422981 */ /* 0x000962000c1e1900 */
[----:B--2---:R-:W-:-:S13]  /*21bd0*/  ISETP.NE.AND P1, PT, R3, 0x1, PT ;  /* 0x000000010300780c */ /* 0x004fda0003f25270 */
[----:B------:R-:W1:Y:S08]  /*21be0*/  @P1 LDC R5, c[0x0][0xbec] ;  /* 0x0002fb00ff051b82 */ /* 0x000e700000000800 */
[----:B------:R-:W2:Y:S01]  /*21bf0*/  @P1 LDC R10, c[0x0][0xbf0] ;  /* 0x0002fc00ff0a1b82 */ /* 0x000ea20000000800 */
[----:B------:R-:W-:Y:S01]  /*21c00*/  SHF.R.S32.HI R28, RZ, 0x1f, R94 ;  /* 0x0000001fff1c7819 */ /* 0x000fe2000001145e */
[----:B----4-:R-:W-:Y:S06]  /*21c10*/  @P2 BRA `(.L_x_1852) ;  /* 0x0000000000102947 */ /* 0x010fec0003800000 */
[----:B------:R-:W-:Y:S05]  /*21c20*/  @!P0 BRA `(.L_x_1852) ;  /* 0x00000000000c8947 */ /* 0x000fea0003800000 */
[----:B------:R-:W3:Y:S04]  /*21c30*/  LDG.E R7, desc[UR60][R14.64] ;  /* 0x0000003c0e077981 */ /* 0x000ee8000c1e1900 */
[----:B-----5:R-:W3:Y:S02]  /*21c40*/  LDG.E R66, desc[UR60][R14.64+0x4] ;  /* 0x0000043c0e427981 */ /* 0x020ee4000c1e1900 */
[----:B---3--:R-:W-:-:S07]  /*21c50*/  IADD3 R66, -R7, R66, RZ ;  /* 0x0000004207427210 */ /* 0x008fce0007ffe1ff */
.L_x_1852:
[----:B------:R-:W3:Y:S01]  /*21c60*/  LDL R7, [R1+0x44] ;  /* 0x0000440001077983 */ /* 0x000ee20000100800 */
[----:B------:R-:W-:-:S03]  /*21c70*/  ULDC.64 UR4, c[0x0][0xb90] ;  /* 0x0002e40000047ab9 */ /* 0x000fc60000000a00 */
[----:B------:R-:W4:Y:S01]  /*21c80*/  LDL R68, [R1+0x4c] ;  /* 0x00004c0001447983 */ /* 0x000f220000100800 */
[----:B-----5:R-:W-:Y:S01]  /*21c90*/  SHF.R.S32.HI R21, RZ, 0x1f, R20 ;  /* 0x0000001fff157819 */ /* 0x020fe20000011414 */
[----:B------:R-:W0:Y:S02]  /*21ca0*/  @P1 LDC R69, c[0x0][0xbec] ;  /* 0x0002fb00ff451b82 */ /* 0x000e240000000800 */
[----:B------:R-:W3:Y:S04]  /*21cb0*/  LDL.LU R72, [R1+0x30] ;  /* 0x0000300001487983 */ /* 0x000ee80000300800 */
[----:B------:R-:W2:Y:S01]  /*21cc0*/  LDL R70, [R1+0x60] ;  /* 0x0000600001467983 */ /* 0x000ea20000100800 */
[----:B------:R-:W-:Y:S01]  /*21cd0*/  IMAD R0, R28, UR4, RZ ;  /* 0x000000041c007c24 */ /* 0x000fe2000f8e02ff */
[----:B------:R-:W-:Y:S01]  /*21ce0*/  SHF.R.S32.HI R64, RZ, 0x1f, R102 ;  /* 0x0000001fff407819 */ /* 0x000fe20000011466 */
[----:B------:R-:W-:Y:S01]  /*21cf0*/  IMAD.WIDE.U32 R8, R94, UR4, R20 ;  /* 0x000000045e087c25 */ /* 0x000fe2000f8e0014 */
[----:B------:R-:W2:Y:S01]  /*21d00*/  LDL R27, [R1+0x84] ;  /* 0x00008400011b7983 */ /* 0x000ea20000100800 */
[----:B------:R-:W-:Y:S01]  /*21d10*/  SEL R65, R102, RZ, !P0 ;  /* 0x000000ff66417207 */ /* 0x000fe20004000000 */
[----:B------:R-:W0:Y:S01]  /*21d20*/  @P1 LDC R71, c[0x0][0xbf0] ;  /* 0x0002fc00ff471b82 */ /* 0x000e220000000800 */
[----:B------:R-:W-:Y:S01]  /*21d30*/  SEL R64, R64, RZ, !P0 ;  /* 0x000000ff40407207 */ /* 0x000fe20004000000 */
[----:B------:R-:W2:Y:S01]  /*21d40*/  LDL R26, [R1+0x64] ;  /* 0x00006400011a7983 */ /* 0x000ea20000100800 */
[----:B------:R-:W-:Y:S01]  /*21d50*/  IMAD R66, R66, R3, RZ ;  /* 0x0000000342427224 */ /* 0x000fe200078e02ff */
[----:B------:R-:W-:Y:S01]  /*21d60*/  BSSY B1, `(.L_x_1853) ;  /* 0x00000b7000017945 */ /* 0x000fe20003800000 */
[----:B---3--:R-:W-:-:S02]  /*21d70*/  IMAD.IADD R24, R7, 0x1, R72 ;  /* 0x0000000107187824 */ /* 0x008fc400078e0248 */
[----:B------:R-:W-:Y:S01]  /*21d80*/  IMAD R7, R94, UR5, R0 ;  /* 0x000000055e077c24 */ /* 0x000fe2000f8e0200 */
[----:B------:R-:W-:Y:S01]  /*21d90*/  ULDC.64 UR4, c[0x0][0xb98] ;  /* 0x0002e60000047ab9 */ /* 0x000fe20000000a00 */
[----:B-1----:R-:W-:-:S04]  /*21da0*/  @P1 IMAD.HI.U32 R5, R24, R5, RZ ;  /* 0x0000000518051227 */ /* 0x002fc800078e00ff */
[----:B----4-:R-:W-:Y:S02]  /*21db0*/  IMAD.SHL.U32 R0, R68, 0x8, RZ ;  /* 0x0000000844007824 */ /* 0x010fe400078e00ff */
[----:B------:R-:W-:Y:S01]  /*21dc0*/  IMAD.MOV.U32 R11, RZ, RZ, R24 ;  /* 0x000000ffff0b7224 */ /* 0x000fe200078e0018 */
[----:B--2---:R-:W-:Y:S01]  /*21dd0*/  @P1 SHF.R.U32.HI R11, RZ, R10, R5 ;  /* 0x0000000aff0b1219 */ /* 0x004fe20000011605 */
[----:B------:R-:W-:Y:S01]  /*21de0*/  IMAD.IADD R9, R9, 0x1, R7 ;  /* 0x0000000109097824 */ /* 0x000fe200078e0207 */
[----:B------:R-:W-:-:S03]  /*21df0*/  LEA R5, R70, R0, 0x6 ;  /* 0x0000000046057211 */ /* 0x000fc600078e30ff */
[----:B------:R-:W-:Y:S02]  /*21e00*/  IMAD.MOV R14, RZ, RZ, -R11 ;  /* 0x000000ffff0e7224 */ /* 0x000fe400078e0a0b */
[----:B------:R-:W-:-:S04]  /*21e10*/  IMAD.WIDE R12, R5, 0x2, R12 ;  /* 0x00000002050c7825 */ /* 0x000fc800078e020c */
[----:B------:R-:W-:Y:S02]  /*21e20*/  IMAD R10, R64, UR4, RZ ;  /* 0x00000004400a7c24 */ /* 0x000fe4000f8e02ff */
        /* <DEDUP_REMOVED lines=11> */
[----:B------:R-:W-:-:S03]  /*21ee0*/  ULDC.64 UR4, c[0x0][0xb50] ;  /* 0x0002d40000047ab9 */ /* 0x000fc60000000a00 */
[----:B------:R-:W-:Y:S01]  /*21ef0*/  IMAD.IADD R5, R11, 0x1, R7 ;  /* 0x000000010b057824 */ /* 0x000fe200078e0207 */
[----:B------:R-:W-:Y:S02]  /*21f00*/  LEA R7, P0, R10, UR4, 0x2 ;  /* 0x000000040a077c11 */ /* 0x000fe4000f8010ff */
[----:B------:R-:W-:Y:S02]  /*21f10*/  IADD3 R25, P2, R12, 0x1000, RZ ;  /* 0x000010000c197810 */ /* 0x000fe40007f5e0ff */
[----:B------:R-:W-:Y:S01]  /*21f20*/  LEA.HI.X R11, R10, UR5, R5, 0x2, P0 ;  /* 0x000000050a0b7c11 */ /* 0x000fe200080f1405 */
[----:B------:R-:W-:Y:S02]  /*21f30*/  ULDC.64 UR4, c[0x0][0xaa0] ;  /* 0x0002a80000047ab9 */ /* 0x000fe40000000a00 */
[----:B------:R-:W-:Y:S01]  /*21f40*/  IMAD R21, R21, UR4, RZ ;  /* 0x0000000415157c24 */ /* 0x000fe2000f8e02ff */
[----:B------:R-:W-:-:S03]  /*21f50*/  LOP3.LUT R8, R25, 0x380, RZ, 0xc0, !PT ;  /* 0x0000038019087812 */ /* 0x000fc600078ec0ff */
[----:B------:R-:W-:Y:S01]  /*21f60*/  IMAD R67, R20, UR5, R21 ;  /* 0x0000000514437c24 */ /* 0x000fe2000f8e0215 */
[----:B------:R-:W-:Y:S01]  /*21f70*/  SHF.R.U64 R8, R8, 0x3, RZ ;  /* 0x0000000308087819 */ /* 0x000fe200000012ff */
[----:B------:R-:W-:Y:S01]  /*21f80*/  IMAD.WIDE.U32 R20, R20, UR4, RZ ;  /* 0x0000000414147c25 */ /* 0x000fe2000f8e00ff */
[----:B------:R-:W-:Y:S01]  /*21f90*/  IADD3 R37, P0, R12, 0x5000, RZ ;  /* 0x000050000c257810 */ /* 0x000fe20007f1e0ff */
[----:B------:R-:W-:Y:S01]  /*21fa0*/  ULDC.64 UR4, c[0x0][0xae8] ;  /* 0x0002ba0000047ab9 */ /* 0x000fe20000000a00 */
[----:B------:R-:W-:Y:S01]  /*21fb0*/  LOP3.LUT R8, R8, R25, RZ, 0x3c, !PT ;  /* 0x0000001908087212 */ /* 0x000fe200078e3cff */
[----:B------:R-:W-:Y:S01]  /*21fc0*/  IMAD.IADD R21, R21, 0x1, R67 ;  /* 0x0000000115157824 */ /* 0x000fe200078e0243 */
[----:B------:R-:W-:Y:S01]  /*21fd0*/  IADD3 R15, P6, R12, 0x2000, RZ ;  /* 0x000020000c0f7810 */ /* 0x000fe20007fde0ff */
[----:B------:R-:W-:Y:S01]  /*21fe0*/  IMAD R67, R68, 0x20, R70 ;  /* 0x0000002044437824 */ /* 0x000fe200078e0246 */
[C---:B------:R-:W-:Y:S02]  /*21ff0*/  IADD3 R25, P5, R12.reuse, 0x3000, RZ ;  /* 0x000030000c197810 */ /* 0x040fe40007fbe0ff */
[----:B------:R-:W-:-:S02]  /*22000*/  IADD3 R33, P4, R12, 0x4000, RZ ;  /* 0x000040000c217810 */ /* 0x000fc40007f9e0ff */
[----:B------:R-:W-:Y:S02]  /*22010*/  IADD3 R41, P3, R12, 0x6000, RZ ;  /* 0x000060000c297810 */ /* 0x000fe40007f7e0ff */
[----:B------:R-:W-:Y:S01]  /*22020*/  IADD3.X R9, RZ, R13, RZ, P2, !PT ;  /* 0x0000000dff097210 */ /* 0x000fe200017fe4ff */
[----:B------:R-:W-:Y:S01]  /*22030*/  IMAD R28, R28, UR4, RZ ;  /* 0x000000041c1c7c24 */ /* 0x000fe2000f8e02ff */
[----:B------:R-:W-:Y:S02]  /*22040*/  LOP3.LUT R36, R37, 0x380, RZ, 0xc0, !PT ;  /* 0x0000038025247812 */ /* 0x000fe400078ec0ff */
[----:B------:R-:W-:Y:S02]  /*22050*/  IADD3 R45, P2, R12, 0x7000, RZ ;  /* 0x000070000c2d7810 */ /* 0x000fe40007f5e0ff */
[----:B------:R-:W-:Y:S02]  /*22060*/  LOP3.LUT R14, R15, 0x380, RZ, 0xc0, !PT ;  /* 0x000003800f0e7812 */ /* 0x000fe400078ec0ff */
[----:B------:R-:W-:-:S02]  /*22070*/  LOP3.LUT R24, R25, 0x380, RZ, 0xc0, !PT ;  /* 0x0000038019187812 */ /* 0x000fc400078ec0ff */
[----:B------:R-:W-:Y:S02]  /*22080*/  LOP3.LUT R32, R33, 0x380, RZ, 0xc0, !PT ;  /* 0x0000038021207812 */ /* 0x000fe400078ec0ff */
[----:B------:R-:W-:Y:S01]  /*22090*/  IADD3 R68, R72, R67, RZ ;  /* 0x0000004348447210 */ /* 0x000fe20007ffe0ff */
[----:B------:R-:W-:Y:S01]  /*220a0*/  SHFL.IDX PT, R54, R7, RZ, 0x1c1f ;  /* 0x001c1fff07367589 */ /* 0x000fe200000e0000 */
[----:B------:R-:W-:Y:S01]  /*220b0*/  LOP3.LUT R40, R41, 0x380, RZ, 0xc0, !PT ;  /* 0x0000038029287812 */ /* 0x000fe200078ec0ff */
[----:B------:R-:W-:Y:S01]  /*220c0*/  IMAD R67, R94, UR5, R28 ;  /* 0x000000055e437c24 */ /* 0x000fe2000f8e021c */
[----:B------:R-:W-:Y:S01]  /*220d0*/  SHF.R.U64 R36, R36, 0x3, RZ ;  /* 0x0000000324247819 */ /* 0x000fe200000012ff */
[----:B------:R-:W1:Y:S01]  /*220e0*/  SHFL.IDX PT, R55, R11, RZ, 0x1c1f ;  /* 0x001c1fff0b377589 */ /* 0x000e6200000e0000 */
[----:B------:R-:W-:Y:S01]  /*220f0*/  LOP3.LUT R44, R45, 0x380, RZ, 0xc0, !PT ;  /* 0x000003802d2c7812 */ /* 0x000fe200078ec0ff */
[----:B------:R-:W-:Y:S01]  /*22100*/  IMAD.WIDE.U32 R20, R94, UR4, R20 ;  /* 0x000000045e147c25 */ /* 0x000fe2000f8e0014 */
[----:B------:R-:W-:Y:S01]  /*22110*/  SHF.R.U64 R14, R14, 0x3, RZ ;  /* 0x000000030e0e7819 */ /* 0x000fe200000012ff */
[----:B------:R-:W-:Y:S01]  /*22120*/  SHFL.IDX PT, R58, R7, 0x1, 0x1c1f ;  /* 0x003c1f00073a7f89 */ /* 0x000fe200000e0000 */
[----:B------:R-:W-:Y:S01]  /*22130*/  SHF.R.U64 R24, R24, 0x3, RZ ;  /* 0x0000000318187819 */ /* 0x000fe200000012ff */
[----:B0-----:R-:W-:Y:S01]  /*22140*/  @P1 IMAD.HI.U32 R28, R68, R69, RZ ;  /* 0x00000045441c1227 */ /* 0x001fe200078e00ff */
[----:B------:R-:W-:Y:S01]  /*22150*/  SHF.R.U64 R32, R32, 0x3, RZ ;  /* 0x0000000320207819 */ /* 0x000fe200000012ff */
[----:B------:R-:W0:Y:S01]  /*22160*/  SHFL.IDX PT, R59, R11, 0x1, 0x1c1f ;  /* 0x003c1f000b3b7f89 */ /* 0x000e2200000e0000 */
[----:B------:R-:W-:-:S02]  /*22170*/  IADD3 R27, R27, R72, RZ ;  /* 0x000000481b1b7210 */ /* 0x000fc40007ffe0ff */
[----:B------:R-:W-:Y:S01]  /*22180*/  SHF.R.U64 R40, R40, 0x3, RZ ;  /* 0x0000000328287819 */ /* 0x000fe200000012ff */
[----:B------:R-:W-:Y:S01]  /*22190*/  IMAD.IADD R21, R21, 0x1, R67 ;  /* 0x0000000115157824 */ /* 0x000fe200078e0243 */
[----:B------:R-:W-:Y:S01]  /*221a0*/  LOP3.LUT R36, R36, R37, RZ, 0x3c, !PT ;  /* 0x0000002524247212 */ /* 0x000fe200078e3cff */
[--C-:B------:R-:W-:Y:S01]  /*221b0*/  IMAD.X R37, RZ, RZ, R13.reuse, P0 ;  /* 0x000000ffff257224 */ /* 0x100fe200000e060d */
[----:B------:R-:W-:Y:S01]  /*221c0*/  SHF.R.U64 R44, R44, 0x3, RZ ;  /* 0x000000032c2c7819 */ /* 0x000fe200000012ff */
[----:B------:R-:W-:Y:S01]  /*221d0*/  ULDC.64 UR4, c[0x0][0xaf0] ;  /* 0x0002bc0000047ab9 */ /* 0x000fe20000000a00 */
[----:B------:R-:W-:Y:S01]  /*221e0*/  LOP3.LUT R14, R14, R15, RZ, 0x3c, !PT ;  /* 0x0000000f0e0e7212 */ /* 0x000fe200078e3cff */
[--C-:B------:R-:W-:Y:S01]  /*221f0*/  IMAD.X R15, RZ, RZ, R13.reuse, P6 ;  /* 0x000000ffff0f7224 */ /* 0x100fe200030e060d */
[----:B------:R-:W-:Y:S01]  /*22200*/  LOP3.LUT R24, R24, R25, RZ, 0x3c, !PT ;  /* 0x0000001918187212 */ /* 0x000fe200078e3cff */
[--C-:B------:R-:W-:Y:S01]  /*22210*/  IMAD.X R25, RZ, RZ, R13.reuse, P5 ;  /* 0x000000ffff197224 */ /* 0x100fe200028e060d */
[----:B------:R-:W-:Y:S01]  /*22220*/  LOP3.LUT R32, R32, R33, RZ, 0x3c, !PT ;  /* 0x0000002120207212 */ /* 0x000fe200078e3cff */
[--C-:B------:R-:W-:Y:S01]  /*22230*/  IMAD.X R33, RZ, RZ, R13.reuse, P4 ;  /* 0x000000ffff217224 */ /* 0x100fe200020e060d */
[----:B------:R-:W-:Y:S01]  /*22240*/  LOP3.LUT R40, R40, R41, RZ, 0x3c, !PT ;  /* 0x0000002928287212 */ /* 0x000fe200078e3cff */
[----:B------:R-:W-:Y:S01]  /*22250*/  VIADD R5, R27, 0x8 ;  /* 0x000000081b057836 */ /* 0x000fe20000000000 */
[----:B------:R-:W-:Y:S01]  /*22260*/  LOP3.LUT P0, RZ, R26, 0x3, RZ, 0xc0, !PT ;  /* 0x000000031aff7812 */ /* 0x000fe2000780c0ff */
[----:B------:R-:W-:Y:S01]  /*22270*/  IMAD.MOV.U32 R67, RZ, RZ, R68 ;  /* 0x000000ffff437224 */ /* 0x000fe200078e0044 */
[C---:B------:R-:W-:Y:S01]  /*22280*/  IADD3 R49, P6, R12.reuse, 0x8000, RZ ;  /* 0x000080000c317810 */ /* 0x040fe20007fde0ff */
[----:B------:R-:W-:Y:S01]  /*22290*/  IMAD.X R41, RZ, RZ, R13, P3 ;  /* 0x000000ffff297224 */ /* 0x000fe200018e060d */
[----:B------:R-:W-:Y:S01]  /*222a0*/  IADD3 R53, P5, R12, 0x9000, RZ ;  /* 0x000090000c357810 */ /* 0x000fe20007fbe0ff */
[----:B------:R-:W-:Y:S01]  /*222b0*/  IMAD R64, R64, UR4, RZ ;  /* 0x0000000440407c24 */ /* 0x000fe2000f8e02ff */
[----:B------:R-:W-:-:S02]  /*222c0*/  IADD3 R57, P4, R12, 0xa000, RZ ;  /* 0x0000a0000c397810 */ /* 0x000fc40007f9e0ff */
[----:B------:R-:W-:Y:S02]  /*222d0*/  @P1 SHF.R.U32.HI R67, RZ, R71, R28 ;  /* 0x00000047ff431219 */ /* 0x000fe4000001161c */
[----:B------:R-:W-:Y:S02]  /*222e0*/  LOP3.LUT R44, R44, R45, RZ, 0x3c, !PT ;  /* 0x0000002d2c2c7212 */ /* 0x000fe400078e3cff */
[----:B------:R-:W-:Y:S02]  /*222f0*/  IADD3 R10, P3, R12, 0xb000, RZ ;  /* 0x0000b0000c0a7810 */ /* 0x000fe40007f7e0ff */
[----:B------:R-:W-:Y:S01]  /*22300*/  IADD3.X R45, RZ, R13, RZ, P2, !PT ;  /* 0x0000000dff2d7210 */ /* 0x000fe200017fe4ff */
[----:B------:R-:W-:Y:S01]  /*22310*/  IMAD R69, R65, UR5, R64 ;  /* 0x0000000541457c24 */ /* 0x000fe2000f8e0240 */
[----:B------:R-:W-:Y:S01]  /*22320*/  ISETP.GE.OR P2, PT, R27, R66, P0 ;  /* 0x000000421b00720c */ /* 0x000fe20000746670 */
[----:B------:R-:W-:Y:S01]  /*22330*/  IMAD.WIDE.U32 R20, R65, UR4, R20 ;  /* 0x0000000441147c25 */ /* 0x000fe2000f8e0014 */
[----:B------:R-:W-:Y:S01]  /*22340*/  LOP3.LUT R48, R49, 0x380, RZ, 0xc0, !PT ;  /* 0x0000038031307812 */ /* 0x000fe200078ec0ff */
[----:B------:R-:W-:Y:S01]  /*22350*/  ULDC.64 UR4, c[0x0][0xae0] ;  /* 0x0002b80000047ab9 */ /* 0x000fe20000000a00 */
[----:B------:R-:W-:Y:S01]  /*22360*/  LOP3.LUT R52, R53, 0x380, RZ, 0xc0, !PT ;  /* 0x0000038035347812 */ /* 0x000fe200078ec0ff */
[----:B------:R-:W-:Y:S01]  /*22370*/  IMAD.MOV R64, RZ, RZ, -R67 ;  /* 0x000000ffff407224 */ /* 0x000fe200078e0a43 */
[----:B------:R-:W-:-:S02]  /*22380*/  LOP3.LUT R56, R57, 0x380, RZ, 0xc0, !PT ;  /* 0x0000038039387812 */ /* 0x000fc400078ec0ff */
[----:B------:R-:W-:Y:S02]  /*22390*/  LOP3.LUT R61, R12, 0x380, RZ, 0xc0, !PT ;  /* 0x000003800c3d7812 */ /* 0x000fe400078ec0ff */
[----:B------:R-:W-:Y:S02]  /*223a0*/  ISETP.GE.OR P0, PT, R5, R66, P0 ;  /* 0x000000420500720c */ /* 0x000fe40000706670 */
[----:B------:R-:W-:Y:S02]  /*223b0*/  SHF.R.S32.HI R28, RZ, 0x1f, R67 ;  /* 0x0000001fff1c7819 */ /* 0x000fe40000011443 */
[----:B------:R-:W-:Y:S01]  /*223c0*/  LOP3.LUT R5, R10, 0x380, RZ, 0xc0, !PT ;  /* 0x000003800a057812 */ /* 0x000fe200078ec0ff */
[----:B------:R-:W-:Y:S01]  /*223d0*/  IMAD R3, R3, R64, R68 ;  /* 0x0000004003037224 */ /* 0x000fe200078e0244 */
[----:B------:R-:W-:Y:S01]  /*223e0*/  SHF.R.U64 R48, R48, 0x3, RZ ;  /* 0x0000000330307819 */ /* 0x000fe200000012ff */
[----:B------:R-:W-:Y:S01]  /*223f0*/  IMAD R28, R28, UR4, RZ ;  /* 0x000000041c1c7c24 */ /* 0x000fe2000f8e02ff */
[----:B------:R-:W-:-:S02]  /*22400*/  SHF.R.U64 R52, R52, 0x3, RZ ;  /* 0x0000000334347819 */ /* 0x000fc400000012ff */
[----:B------:R-:W-:Y:S02]  /*22410*/  SHF.R.U64 R56, R56, 0x3, RZ ;  /* 0x0000000338387819 */ /* 0x000fe400000012ff */
[----:B------:R-:W-:Y:S02]  /*22420*/  SHF.R.U64 R61, R61, 0x3, RZ ;  /* 0x000000033d3d7819 */ /* 0x000fe400000012ff */
[----:B------:R-:W-:Y:S02]  /*22430*/  SHF.R.U64 R5, R5, 0x3, RZ ;  /* 0x0000000305057819 */ /* 0x000fe400000012ff */
[----:B------:R-:W-:Y:S01]  /*22440*/  IADD3 R21, R21, R69, RZ ;  /* 0x0000004515157210 */ /* 0x000fe20007ffe0ff */
[----:B------:R-:W-:Y:S01]  /*22450*/  IMAD R65, R67, UR5, R28 ;  /* 0x0000000543417c24 */ /* 0x000fe2000f8e021c */
[----:B------:R-:W-:Y:S01]  /*22460*/  LOP3.LUT R48, R48, R49, RZ, 0x3c, !PT ;  /* 0x0000003130307212 */ /* 0x000fe200078e3cff */
[--C-:B------:R-:W-:Y:S01]  /*22470*/  IMAD.X R49, RZ, RZ, R13.reuse, P6 ;  /* 0x000000ffff317224 */ /* 0x100fe200030e060d */
[----:B------:R-:W-:Y:S01]  /*22480*/  LOP3.LUT R52, R52, R53, RZ, 0x3c, !PT ;  /* 0x0000003534347212 */ /* 0x000fe200078e3cff */
[--C-:B------:R-:W-:Y:S01]  /*22490*/  IMAD.X R53, RZ, RZ, R13.reuse, P5 ;  /* 0x000000ffff357224 */ /* 0x100fe200028e060d */
[----:B------:R-:W-:Y:S01]  /*224a0*/  LOP3.LUT R56, R56, R57, RZ, 0x3c, !PT ;  /* 0x0000003938387212 */ /* 0x000fe200078e3cff */
[--C-:B------:R-:W-:Y:S01]  /*224b0*/  IMAD.X R57, RZ, RZ, R13.reuse, P4 ;  /* 0x000000ffff397224 */ /* 0x100fe200020e060d */
[----:B------:R-:W-:Y:S01]  /*224c0*/  LOP3.LUT R60, R61, R12, RZ, 0x3c, !PT ;  /* 0x0000000c3d3c7212 */ /* 0x000fe200078e3cff */
[----:B------:R-:W-:Y:S01]  /*224d0*/  IMAD.MOV.U32 R61, RZ, RZ, R13 ;  /* 0x000000ffff3d7224 */ /* 0x000fe200078e000d */
[----:B------:R-:W-:-:S02]  /*224e0*/  IADD3.X R63, RZ, R13, RZ, P3, !PT ;  /* 0x0000000dff3f7210 */ /* 0x000fc40001ffe4ff */
[----:B------:R-:W-:Y:S01]  /*224f0*/  LOP3.LUT R62, R5, R10, RZ, 0x3c, !PT ;  /* 0x0000000a053e7212 */ /* 0x000fe200078e3cff */
[----:B------:R-:W-:Y:S01]  /*22500*/  IMAD.WIDE.U32 R20, R67, UR4, R20 ;  /* 0x0000000443147c25 */ /* 0x000fe2000f8e0014 */
[----:B------:R-:W-:Y:S01]  /*22510*/  SHF.R.S32.HI R28, RZ, 0x1f, R3 ;  /* 0x0000001fff1c7819 */ /* 0x000fe20000011403 */
[----:B-1----:R-:W-:Y:S01]  /*22520*/  @!P2 ST.E desc[UR60][R54.64], R6 ;  /* 0x000000063600a985 */ /* 0x002fe2000c10193c */
[----:B------:R-:W-:Y:S01]  /*22530*/  ULDC.64 UR4, c[0x0][0xad8] ;  /* 0x0002b60000047ab9 */ /* 0x000fe20000000a00 */
[----:B------:R-:W-:Y:S02]  /*22540*/  IMAD.IADD R21, R21, 0x1, R65 ;  /* 0x0000000115157824 */ /* 0x000fe400078e0241 */
[----:B0-----:R0:W-:Y:S01]  /*22550*/  @!P0 ST.E desc[UR60][R58.64], R4 ;  /* 0x000000043a008985 */ /* 0x0011e2000c10193c */
[----:B------:R-:W-:-:S03]  /*22560*/  IMAD R28, R28, UR4, RZ ;  /* 0x000000041c1c7c24 */ /* 0x000fc6000f8e02ff */
[----:B------:R-:W5:Y:S01]  /*22570*/  LD.E.128 R8, desc[UR60][R8.64] ;  /* 0x0000003c08087980 */ /* 0x000f62000c101d00 */
[----:B------:R-:W-:-:S03]  /*22580*/  IMAD.IADD R71, R70, 0x1, R72 ;  /* 0x0000000146477824 */ /* 0x000fc600078e0248 */
[----:B------:R-:W5:Y:S04]  /*22590*/  LD.E.128 R12, desc[UR60][R14.64] ;  /* 0x0000003c0e0c7980 */ /* 0x000f68000c101d00 */
[----:B0-----:R0:W5:Y:S04]  /*225a0*/  LD.E.128 R4, desc[UR60][R60.64] ;  /* 0x0000003c3c047980 */ /* 0x001168000c101d00 */
        /* <DEDUP_REMOVED lines=15> */
[----:B-1----:R-:W1:Y:S01]  /*226a0*/  FENCE.VIEW.ASYNC.S ;  /* 0x00000000000073c6 */ /* 0x002e620000000000 */
[----:B------:R-:W-:Y:S01]  /*226b0*/  IMAD.WIDE.U32 R20, R3, UR4, R20 ;  /* 0x0000000403147c25 */ /* 0x000fe2000f8e0014 */
[----:B------:R-:W-:Y:S01]  /*226c0*/  ULDC.64 UR4, c[0x0][0xa80] ;  /* 0x0002a00000047ab9 */ /* 0x000fe20000000a00 */
[----:B------:R-:W-:-:S02]  /*226d0*/  IADD3 R67, R71, 0x40, RZ ;  /* 0x0000004047437810 */ /* 0x000fc40007ffe0ff */
[----:B------:R-:W-:Y:S01]  /*226e0*/  IMAD.IADD R21, R21, 0x1, R69 ;  /* 0x0000000115157824 */ /* 0x000fe200078e0245 */
[C---:B------:R-:W-:Y:S02]  /*226f0*/  LEA R28, P2, R20.reuse, UR4, 0x1 ;  /* 0x00000004141c7c11 */ /* 0x040fe4000f8408ff */
[-C--:B------:R-:W-:Y:S02]  /*22700*/  ISETP.GE.AND P0, PT, R67, R66.reuse, PT ;  /* 0x000000424300720c */ /* 0x080fe40003f06270 */
[----:B------:R-:W-:Y:S01]  /*22710*/  LEA.HI.X R67, R20, UR5, R21, 0x1, P2 ;  /* 0x0000000514437c11 */ /* 0x000fe200090f0c15 */
[----:B------:R-:W-:Y:S01]  /*22720*/  VIADD R3, R2, 0x30820 ;  /* 0x0003082002037836 */ /* 0x000fe20000000000 */
[----:B------:R-:W-:-:S04]  /*22730*/  ISETP.GE.AND P2, PT, R71, R66, PT ;  /* 0x000000424700720c */ /* 0x000fc80003f46270 */
[----:B------:R-:W-:Y:S01]  /*22740*/  PRMT R3, RZ, 0x654, R3 ;  /* 0x00000654ff037816 */ /* 0x000fe20000000003 */
[----:B------:R-:W-:Y:S01]  /*22750*/  VIADD R65, R71, 0x20 ;  /* 0x0000002047417836 */ /* 0x000fe20000000000 */
[C---:B------:R-:W-:Y:S01]  /*22760*/  IADD3 R74, R0.reuse, 0x80, RZ ;  /* 0x00000080004a7810 */ /* 0x040fe20007ffe0ff */
[----:B------:R-:W-:Y:S01]  /*22770*/  VIADD R72, R0, 0x40 ;  /* 0x0000004000487836 */ /* 0x000fe20000000000 */
[----:B-1----:R0:W1:Y:S01]  /*22780*/  SHFL.IDX PT, R69, R28, RZ, 0x181f ;  /* 0x00181fff1c457589 */ /* 0x00206200000e0000 */
[----:B------:R2:W-:Y:S01]  /*22790*/  SYNCS.ARRIVE.TRANS64.RED.A1T0 RZ, [R3+URZ], RZ ;  /* 0x000000ff03ff79a7 */ /* 0x0005e2000810043f */
[----:B------:R-:W-:Y:S02]  /*227a0*/  ISETP.GE.AND P1, PT, R65, R66, PT ;  /* 0x000000424100720c */ /* 0x000fe40003f26270 */
[----:B------:R-:W-:Y:S02]  /*227b0*/  SHF.R.S32.HI R70, RZ, 0x1f, R0 ;  /* 0x0000001fff467819 */ /* 0x000fe40000011400 */
[----:B------:R-:W-:Y:S01]  /*227c0*/  SHF.R.S32.HI R73, RZ, 0x1f, R72 ;  /* 0x0000001fff497819 */ /* 0x000fe20000011448 */
[----:B--2---:R0:W2:Y:S01]  /*227d0*/  SHFL.IDX PT, R3, R67, RZ, 0x181f ;  /* 0x00181fff43037589 */ /* 0x0040a200000e0000 */
[----:B------:R-:W-:Y:S01]  /*227e0*/  SHF.R.S32.HI R75, RZ, 0x1f, R74 ;  /* 0x0000001fff4b7819 */ /* 0x000fe2000001144a */
[----:B------:R-:W-:Y:S06]  /*227f0*/  @P2 BRA `(.L_x_1854) ;  /* 0x0000000000342947 */ /* 0x000fec0003800000 */
        /* <DEDUP_REMOVED lines=13> */
.L_x_1854:
[----:B------:R-:W-:Y:S05]  /*228d0*/  BSYNC B1 ;  /* 0x0000000000017941 */ /* 0x000fea0003800000 */
.L_x_1853:
        /* <DEDUP_REMOVED lines=17> */
.L_x_1856:
[----:B------:R-:W-:Y:S05]  /*229f0*/  BSYNC B1 ;  /* 0x0000000000017941 */ /* 0x000fea0003800000 */
.L_x_1855:
        /* <DEDUP_REMOVED lines=17> */
.L_x_1858:
[----:B------:R-:W-:Y:S05]  /*22b10*/  BSYNC B1 ;  /* 0x0000000000017941 */ /* 0x000fea0003800000 */
.L_x_1857:
[----:B0-----:R-:W-:Y:S01]  /*22b20*/  VIADD R3, R71, 0x60 ;  /* 0x0000006047037836 */ /* 0x001fe20000000000 */
[----:B--2-4-:R-:W0:Y:S04]  /*22b30*/  SHFL.IDX PT, R67, R67, 0x3, 0x181f ;  /* 0x00781f0043437f89 */ /* 0x014e2800000e0000 */
[----:B------:R-:W-:Y:S01]  /*22b40*/  ISETP.GE.AND P0, PT, R3, R66, PT ;  /* 0x000000420300720c */ /* 0x000fe20003f06270 */
[----:B---3--:R2:W3:-:S12]  /*22b50*/  SHFL.IDX PT, R9, R28, 0x3, 0x181f ;  /* 0x00781f001c097f89 */ /* 0x0084d800000e0000 */
[----:B--2---:R-:W-:Y:S05]  /*22b60*/  @P0 BRA `(.L_x_1859) ;  /* 0x0000000c005c0947 */ /* 0x004fea0003800000 */
[----:B------:R-:W-:Y:S02]  /*22b70*/  ULDC UR4, c[0x0][0xac8] ;  /* 0x0002b20000047ab9 */ /* 0x000fe40000000800 */
[----:B------:R-:W-:Y:S02]  /*22b80*/  ISETP.GE.AND P2, PT, R0, UR4, PT ;  /* 0x0000000400007c0c */ /* 0x000fe4000bf46270 */
[----:B------:R-:W-:-:S11]  /*22b90*/  ISETP.GE.AND P3, PT, R72, UR4, PT ;  /* 0x0000000448007c0c */ /* 0x000fd6000bf66270 */
[-C--:B---3--:R-:W-:Y:S02]  /*22ba0*/  @!P2 LEA R4, P0, R0, R9.reuse, 0x1 ;  /* 0x000000090004a211 */ /* 0x088fe400078008ff */
        /* <DEDUP_REMOVED lines=11> */
.L_x_1851:
[----:B------:R-:W2:Y:S01]  /*22c60*/  LDL R9, [R1+0x54] ;  /* 0x0000540001097983 */ /* 0x000ea20000100800 */
[----:B------:R-:W-:Y:S01]  /*22c70*/  ULDC.64 UR4, c[0x0][0xc00] ;  /* 0x0003000000047ab9 */ /* 0x000fe20000000a00 */
[----:B------:R-:W2:Y:S01]  /*22c80*/  LDC.64 R4, c[0x0][0xc00] ;  /* 0x00030000ff047b82 */ /* 0x000ea20000000a00 */
[----:B------:R-:W-:Y:S01]  /*22c90*/  ISETP.NE.U32.AND P0, PT, RZ, UR4, PT ;  /* 0x00000004ff007c0c */ /* 0x000fe2000bf05070 */
[----:B------:R-:W-:-:S03]  /*22ca0*/  IMAD.MOV.U32 R3, RZ, RZ, RZ ;  /* 0x000000ffff037224 */ /* 0x000fc600078e00ff */
[----:B------:R-:W-:Y:S01]  /*22cb0*/  ISETP.NE.AND.EX P0, PT, RZ, UR5, PT, P0 ;  /* 0x00000005ff007c0c */ /* 0x000fe2000bf05300 */
[----:B------:R-:W-:Y:S02]  /*22cc0*/  ULDC.64 UR4, c[0x0][0xc08] ;  /* 0x0003020000047ab9 */ /* 0x000fe40000000a00 */
[----:B------:R-:W-:Y:S01]  /*22cd0*/  ISETP.NE.U32.AND P1, PT, RZ, UR4, PT ;  /* 0x00000004ff007c0c */ /* 0x000fe2000bf25070 */
[----:B------:R-:W3:Y:S03]  /*22ce0*/  LDC R21, c[0x0][0xbe8] ;  /* 0x0002fa00ff157b82 */ /* 0x000ee60000000800 */
[----:B------:R-:W-:-:S13]  /*22cf0*/  ISETP.NE.AND.EX P1, PT, RZ, UR5, PT, P1 ;  /* 0x00000005ff007c0c */ /* 0x000fda000bf25310 */
[----:B------:R-:W4:Y:S01]  /*22d00*/  @P1 LDC.64 R6, c[0x0][0xc08] ;  /* 0x00030200ff061b82 */ /* 0x000f220000000a00 */
[----:B------:R-:W-:Y:S02]  /*22d10*/  ULDC UR4, c[0x0][0xa88] ;  /* 0x0002a20000047ab9 */ /* 0x000fe40000000800 */
[----:B------:R-:W-:Y:S01]  /*22d20*/  IMAD.U32 R0, RZ, RZ, UR4 ;  /* 0x00000004ff007e24 */ /* 0x000fe2000f8e00ff */
[----:B------:R-:W0:Y:S01]  /*22d30*/  S2R R11, SR_TID.X ;  /* 0x00000000000b7919 */ /* 0x000e220000002100 */
[----:B--2---:R-:W-:-:S04]  /*22d40*/  IMAD.WIDE R4, R9, 0x4, R4 ;  /* 0x0000000409047825 */ /* 0x004fc800078e0204 */
[----:B----4-:R-:W-:Y:S01]  /*22d50*/  @P1 IMAD.WIDE R6, R9, 0x4, R6 ;  /* 0x0000000409061825 */ /* 0x010fe200078e0206 */
[----:B------:R2:W5:Y:S04]  /*22d60*/  @P0 LDG.E R3, desc[UR60][R4.64] ;  /* 0x0000003c04030981 */ /* 0x000568000c1e1900 */
[----:B------:R2:W5:Y:S01]  /*22d70*/  @P1 LDG.E R0, desc[UR60][R6.64] ;  /* 0x0000003c06001981 */ /* 0x000562000c1e1900 */
[----:B---3--:R-:W-:Y:S02]  /*22d80*/  ISETP.NE.AND P2, PT, R21, 0x1, PT ;  /* 0x000000011500780c */ /* 0x008fe40003f45270 */
[----:B0-----:R-:W-:-:S04]  /*22d90*/  IADD3 R8, R11, -0x80, RZ ;  /* 0xffffff800b087810 */ /* 0x001fc80007ffe0ff */
[----:B------:R-:W-:Y:S02]  /*22da0*/  ISETP.GE.AND P3, PT, R8, 0x80, PT ;  /* 0x000000800800780c */ /* 0x000fe40003f66270 */
[----:B------:R-:W-:-:S05]  /*22db0*/  SHF.R.S32.HI R8, RZ, 0x1f, R9 ;  /* 0x0000001fff087819 */ /* 0x000fca0000011409 */
[----:B------:R-:W0:Y:S08]  /*22dc0*/  @P2 LDC R24, c[0x0][0xbec] ;  /* 0x0002fb00ff182b82 */ /* 0x000e300000000800 */
[----:B------:R-:W3:Y:S01]  /*22dd0*/  @P2 LDC R25, c[0x0][0xbf0] ;  /* 0x0002fc00ff192b82 */ /* 0x000ee20000000800 */
[----:B--2---:R-:W-:Y:S05]  /*22de0*/  @P1 BRA `(.L_x_1860) ;  /* 0x0000000000101947 */ /* 0x004fea0003800000 */
[----:B------:R-:W-:Y:S05]  /*22df0*/  @!P0 BRA `(.L_x_1860) ;  /* 0x00000000000c8947 */ /* 0x000fea0003800000 */
[----:B------:R-:W2:Y:S04]  /*22e00*/  LDG.E R7, desc[UR60][R4.64] ;  /* 0x0000003c04077981 */ /* 0x000ea8000c1e1900 */
[----:B-----5:R-:W2:Y:S02]  /*22e10*/  LDG.E R0, desc[UR60][R4.64+0x4] ;  /* 0x0000043c04007981 */ /* 0x020ea4000c1e1900 */
[----:B--2---:R-:W-:-:S07]  /*22e20*/  IMAD.IADD R0, R0, 0x1, -R7 ;  /* 0x0000000100007824 */ /* 0x004fce00078e0a07 */
.L_x_1860:
[----:B------:R-:W2:Y:S04]  /*22e30*/  LDL R27, [R1+0x50] ;  /* 0x00005000011b7983 */ /* 0x000ea80000100800 */
[----:B------:R4:W5:Y:S01]  /*22e40*/  LDL R26, [R1+0x30] ;  /* 0x00003000011a7983 */ /* 0x0009620000100800 */
[----:B------:R-:W-:Y:S01]  /*22e50*/  BSSY B1, `(.L_x_1861) ;  /* 0x000002c000017945 */ /* 0x000fe20003800000 */
[----:B------:R-:W-:Y:S02]  /*22e60*/  SEL R13, R9, RZ, !P0 ;  /* 0x000000ff090d7207 */ /* 0x000fe40004000000 */
[----:B------:R-:W-:Y:S02]  /*22e70*/  SEL R14, R8, RZ, !P0 ;  /* 0x000000ff080e7207 */ /* 0x000fe40004000000 */
[----:B-----5:R-:W-:-:S02]  /*22e80*/  SHF.R.S32.HI R10, RZ, 0x1f, R3 ;  /* 0x0000001fff0a7819 */ /* 0x020fc40000011403 */
[----:B--2---:R-:W-:Y:S01]  /*22e90*/  SHF.R.S32.HI R12, RZ, 0x1f, R27 ;  /* 0x0000001fff0c7819 */ /* 0x004fe2000001141b */
[----:B----4-:R-:W-:Y:S06]  /*22ea0*/  @P3 BRA `(.L_x_1862) ;  /* 0x0000000000983947 */ /* 0x010fec0003800000 */
[----:B------:R-:W2:Y:S01]  /*22eb0*/  LDC R20, c[0x0][0xbe8] ;  /* 0x0002fa00ff147b82 */ /* 0x000ea20000000800 */
[----:B------:R-:W-:Y:S01]  /*22ec0*/  IADD3 R11, R26, -0x80, R11 ;  /* 0xffffff801a0b7810 */ /* 0x000fe20007ffe00b */
[----:B--2---:R-:W-:-:S05]  /*22ed0*/  IMAD R4, R0, R20, RZ ;  /* 0x0000001400047224 */ /* 0x004fca00078e02ff */
        /* <DEDUP_REMOVED lines=9> */
[----:B------:R-:W2:Y:S01]  /*22f70*/  @P0 LDC R6, c[0x0][0xbec] ;  /* 0x0002fb00ff060b82 */ /* 0x000ea20000000800 */
[----:B------:R-:W-:Y:S01]  /*22f80*/  IMAD R9, R27, UR5, R8 ;  /* 0x000000051b097c24 */ /* 0x000fe2000f8e0208 */
[----:B------:R-:W-:-:S03]  /*22f90*/  ULDC.64 UR4, c[0x0][0xb98] ;  /* 0x0002e60000047ab9 */ /* 0x000fc60000000a00 */
[----:B------:R-:W-:-:S03]  /*22fa0*/  IMAD.IADD R5, R5, 0x1, R9 ;  /* 0x0000000105057824 */ /* 0x000fc600078e0209 */
[----:B------:R-:W4:Y:S01]  /*22fb0*/  @P0 LDC R15, c[0x0][0xbf0] ;  /* 0x0002fc00ff0f0b82 */ /* 0x000f220000000800 */
[----:B------:R-:W-:-:S04]  /*22fc0*/  IMAD.WIDE.U32 R4, R13, UR4, R4 ;  /* 0x000000040d047c25 */ /* 0x000fc8000f8e0004 */
[----:B--2---:R-:W-:-:S05]  /*22fd0*/  @P0 IMAD.HI.U32 R6, R11, R6, RZ ;  /* 0x000000060b060227 */ /* 0x004fca00078e00ff */
[----:B----4-:R-:W-:Y:S01]  /*22fe0*/  @P0 SHF.R.U32.HI R7, RZ, R15, R6 ;  /* 0x0000000fff070219 */ /* 0x010fe20000011606 */
[----:B------:R-:W-:-:S03]  /*22ff0*/  IMAD R6, R14, UR4, RZ ;  /* 0x000000040e067c24 */ /* 0x000fc6000f8e02ff */
[----:B------:R-:W-:Y:S01]  /*23000*/  IADD3 R4, P0, R7, R4, RZ ;  /* 0x0000000407047210 */ /* 0x000fe20007f1e0ff */
[----:B------:R-:W-:Y:S02]  /*23010*/  IMAD.MOV R9, RZ, RZ, -R7 ;  /* 0x000000ffff097224 */ /* 0x000fe400078e0a07 */
[----:B------:R-:W-:Y:S01]  /*23020*/  IMAD R8, R13, UR5, R6 ;  /* 0x000000050d087c24 */ /* 0x000fe2000f8e0206 */
[----:B------:R-:W-:Y:S01]  /*23030*/  ULDC.64 UR4, c[0x0][0xb88] ;  /* 0x0002e20000047ab9 */ /* 0x000fe20000000a00 */
[----:B------:R-:W-:Y:S01]  /*23040*/  IMAD R9, R20, R9, R11 ;  /* 0x0000000914097224 */ /* 0x000fe200078e020b */
[----:B------:R-:W-:-:S04]  /*23050*/  SHF.R.S32.HI R11, RZ, 0x1f, R7 ;  /* 0x0000001fff0b7819 */ /* 0x000fc80000011407 */
        /* <DEDUP_REMOVED lines=8> */
[----:B------:R-:W-:Y:S02]  /*230e0*/  LEA.HI.X R7, R4, UR5, R5, 0x2, P0 ;  /* 0x0000000504077c11 */ /* 0x000fe400080f1405 */
[----:B------:R-:W-:-:S05]  /*230f0*/  MOV R5, 0xff800000 ;  /* 0xff80000000057802 */ /* 0x000fca0000000f00 */
[----:B------:R2:W-:Y:S02]  /*23100*/  STG.E desc[UR60][R6.64], R5 ;  /* 0x0000000506007986 */ /* 0x0005e4000c10193c */
.L_x_1862:
[----:B------:R-:W-:Y:S05]  /*23110*/  BSYNC B1 ;  /* 0x0000000000017941 */ /* 0x000fea0003800000 */
.L_x_1861:
[----:B------:R-:W4:Y:S01]  /*23120*/  LDL R15, [R1+0x60] ;  /* 0x00006000010f7983 */ /* 0x000f220000100800 */
[----:B------:R-:W-:-:S03]  /*23130*/  ULDC.64 UR4, c[0x0][0xaa0] ;  /* 0x0002a80000047ab9 */ /* 0x000fc60000000a00 */
[----:B------:R-:W4:Y:S01]  /*23140*/  LDL R11, [R1+0x4c] ;  /* 0x00004c00010b7983 */ /* 0x000f220000100800 */
[----:B------:R-:W-:Y:S01]  /*23150*/  IMAD R4, R10, UR4, RZ ;  /* 0x000000040a047c24 */ /* 0x000fe2000f8e02ff */
[----:B------:R-:W-:Y:S03]  /*23160*/  BSSY B1, `(.L_x_1863) ;  /* 0x0000041000017945 */ /* 0x000fe60003800000 */
[C---:B--2---:R-:W-:Y:S02]  /*23170*/  IMAD R7, R3.reuse, UR5, R4 ;  /* 0x0000000503077c24 */ /* 0x044fe4000f8e0204 */
[----:B------:R-:W-:Y:S01]  /*23180*/  IMAD.WIDE.U32 R4, R3, UR4, RZ ;  /* 0x0000000403047c25 */ /* 0x000fe2000f8e00ff */
        /* <DEDUP_REMOVED lines=10> */
[----:B------:R-:W-:-:S03]  /*23230*/  ULDC.64 UR4, c[0x0][0xae0] ;  /* 0x0002b80000047ab9 */ /* 0x000fc60000000a00 */
[----:B------:R-:W-:Y:S02]  /*23240*/  IMAD.IADD R5, R5, 0x1, R7 ;  /* 0x0000000105057824 */ /* 0x000fe400078e0207 */
[----:B----4-:R-:W-:-:S04]  /*23250*/  IMAD R3, R11, 0x20, R15 ;  /* 0x000000200b037824 */ /* 0x010fc800078e020f */
[----:B------:R-:W-:-:S04]  /*23260*/  IMAD.IADD R9, R26, 0x1, R3 ;  /* 0x000000011a097824 */ /* 0x000fc800078e0203 */
[----:B0-----:R-:W-:Y:S01]  /*23270*/  @P2 IMAD.HI.U32 R6, R9, R24, RZ ;  /* 0x0000001809062227 */ /* 0x001fe200078e00ff */
[----:B------:R-:W-:-:S04]  /*23280*/  MOV R3, R9 ;  /* 0x0000000900037202 */ /* 0x000fc80000000f00 */
[----:B---3--:R-:W-:-:S04]  /*23290*/  @P2 SHF.R.U32.HI R3, RZ, R25, R6 ;  /* 0x00000019ff032219 */ /* 0x008fc80000011606 */
[--C-:B------:R-:W-:Y:S01]  /*232a0*/  SHF.R.S32.HI R6, RZ, 0x1f, R3.reuse ;  /* 0x0000001fff067819 */ /* 0x100fe20000011403 */
[----:B------:R-:W-:Y:S02]  /*232b0*/  IMAD.MOV R8, RZ, RZ, -R3 ;  /* 0x000000ffff087224 */ /* 0x000fe400078e0a03 */
[----:B------:R-:W-:-:S04]  /*232c0*/  IMAD.WIDE.U32 R4, R3, UR4, R4 ;  /* 0x0000000403047c25 */ /* 0x000fc8000f8e0004 */
[----:B------:R-:W-:Y:S02]  /*232d0*/  IMAD R6, R6, UR4, RZ ;  /* 0x0000000406067c24 */ /* 0x000fe4000f8e02ff */
[----:B------:R-:W-:Y:S02]  /*232e0*/  IMAD R7, R21, R8, R9 ;  /* 0x0000000815077224 */ /* 0x000fe400078e0209 */
[----:B------:R-:W-:Y:S01]  /*232f0*/  IMAD R9, R3, UR5, R6 ;  /* 0x0000000503097c24 */ /* 0x000fe2000f8e0206 */
[----:B------:R-:W-:Y:S01]  /*23300*/  ULDC.64 UR4, c[0x0][0xad8] ;  /* 0x0002b60000047ab9 */ /* 0x000fe20000000a00 */
[----:B------:R-:W-:Y:S01]  /*23310*/  IMAD.IADD R8, R15, 0x1, R26 ;  /* 0x000000010f087824 */ /* 0x000fe200078e021a */
[----:B------:R-:W-:Y:S01]  /*23320*/  SHF.R.S32.HI R3, RZ, 0x1f, R7 ;  /* 0x0000001fff037819 */ /* 0x000fe20000011407 */
[----:B------:R-:W-:Y:S01]  /*23330*/  IMAD R21, R0, R21, RZ ;  /* 0x0000001500157224 */ /* 0x000fe200078e02ff */
[----:B------:R-:W-:Y:S01]  /*23340*/  IADD3 R5, R5, R9, RZ ;  /* 0x0000000905057210 */ /* 0x000fe20007ffe0ff */
[----:B------:R-:W-:-:S02]  /*23350*/  VIADD R0, R8, 0x20 ;  /* 0x0000002008007836 */ /* 0x000fc40000000000 */
[----:B------:R-:W-:Y:S01]  /*23360*/  IMAD R6, R3, UR4, RZ ;  /* 0x0000000403067c24 */ /* 0x000fe2000f8e02ff */
[CC--:B------:R-:W-:Y:S01]  /*23370*/  ISETP.GE.AND P2, PT, R8.reuse, R21.reuse, PT ;  /* 0x000000150800720c */ /* 0x0c0fe20003f46270 */
[----:B------:R-:W-:Y:S01]  /*23380*/  VIADD R3, R8, 0x40 ;  /* 0x0000004008037836 */ /* 0x000fe20000000000 */
[-C--:B------:R-:W-:Y:S01]  /*23390*/  ISETP.GE.AND P0, PT, R0, R21.reuse, PT ;  /* 0x000000150000720c */ /* 0x080fe20003f06270 */
[C---:B------:R-:W-:Y:S02]  /*233a0*/  IMAD R9, R7.reuse, UR5, R6 ;  /* 0x0000000507097c24 */ /* 0x040fe4000f8e0206 */
[----:B------:R-:W-:Y:S01]  /*233b0*/  IMAD.WIDE.U32 R4, R7, UR4, R4 ;  /* 0x0000000407047c25 */ /* 0x000fe2000f8e0004 */
[----:B------:R-:W-:Y:S01]  /*233c0*/  ISETP.GE.AND P1, PT, R3, R21, PT ;  /* 0x000000150300720c */ /* 0x000fe20003f26270 */
[----:B------:R-:W-:Y:S01]  /*233d0*/  ULDC.64 UR4, c[0x0][0xa80] ;  /* 0x0002a00000047ab9 */ /* 0x000fe20000000a00 */
[----:B------:R-:W-:Y:S01]  /*233e0*/  SHF.L.U32 R7, R11, 0x3, RZ ;  /* 0x000000030b077819 */ /* 0x000fe200000006ff */
[----:B------:R-:W-:Y:S01]  /*233f0*/  IMAD.IADD R3, R5, 0x1, R9 ;  /* 0x0000000105037824 */ /* 0x000fe200078e0209 */
[----:B------:R-:W-:-:S02]  /*23400*/  LEA R6, P3, R4, UR4, 0x1 ;  /* 0x0000000404067c11 */ /* 0x000fc4000f8608ff */
[----:B------:R-:W-:Y:S01]  /*23410*/  SHF.R.S32.HI R12, RZ, 0x1f, R7 ;  /* 0x0000001fff0c7819 */ /* 0x000fe20000011407 */
[C---:B------:R-:W-:Y:S01]  /*23420*/  VIADD R9, R7.reuse, 0x80 ;  /* 0x0000008007097836 */ /* 0x040fe20000000000 */
[----:B------:R-:W-:Y:S01]  /*23430*/  LEA.HI.X R3, R4, UR5, R3, 0x1, P3 ;  /* 0x0000000504037c11 */ /* 0x000fe200098f0c03 */
[----:B------:R-:W-:Y:S01]  /*23440*/  VIADD R11, R7, 0x40 ;  /* 0x00000040070b7836 */ /* 0x000fe20000000000 */
[----:B------:R0:W2:Y:S02]  /*23450*/  SHFL.IDX PT, R4, R6, RZ, 0x181f ;  /* 0x00181fff06047589 */ /* 0x0000a400000e0000 */
[----:B------:R-:W-:Y:S02]  /*23460*/  SHF.R.S32.HI R10, RZ, 0x1f, R9 ;  /* 0x0000001fff0a7819 */ /* 0x000fe40000011409 */
[----:B------:R0:W3:Y:S01]  /*23470*/  SHFL.IDX PT, R0, R3, RZ, 0x181f ;  /* 0x00181fff03007589 */ /* 0x0000e200000e0000 */
[----:B------:R-:W-:Y:S01]  /*23480*/  SHF.R.S32.HI R14, RZ, 0x1f, R11 ;  /* 0x0000001fff0e7819 */ /* 0x000fe2000001140b */
[----:B------:R-:W-:Y:S06]  /*23490*/  @P2 BRA `(.L_x_1864) ;  /* 0x0000000000342947 */ /* 0x000fec0003800000 */
[----:B------:R-:W-:Y:S02]  /*234a0*/  ULDC UR4, c[0x0][0xac8] ;  /* 0x0002b20000047ab9 */ /* 0x000fe40000000800 */
[----:B------:R-:W-:Y:S02]  /*234b0*/  ISETP.GE.AND P4, PT, R7, UR4, PT ;  /* 0x0000000407007c0c */ /* 0x000fe4000bf86270 */
[----:B------:R-:W-:Y:S02]  /*234c0*/  ISETP.GE.AND P3, PT, R11, UR4, PT ;  /* 0x000000040b007c0c */ /* 0x000fe4000bf66270 */
[----:B------:R-:W-:-:S09]  /*234d0*/  ISETP.GE.AND P2, PT, R9, UR4, PT ;  /* 0x0000000409007c0c */ /* 0x000fd2000bf46270 */
[-C--:B--2---:R-:W-:Y:S02]  /*234e0*/  @!P4 LEA R24, P6, R7, R4.reuse, 0x1 ;  /* 0x000000040718c211 */ /* 0x084fe400078c08ff */
[----:B------:R-:W-:Y:S02]  /*234f0*/  @!P3 LEA R26, P5, R11, R4, 0x1 ;  /* 0x000000040b1ab211 */ /* 0x000fe400078a08ff */
[----:B---3--:R-:W-:Y:S02]  /*23500*/  @!P4 LEA.HI.X R25, R7, R0, R12, 0x1, P6 ;  /* 0x000000000719c211 */ /* 0x008fe400030f0c0c */
[----:B------:R-:W-:Y:S02]  /*23510*/  @!P2 LEA R4, P6, R9, R4, 0x1 ;  /* 0x000000040904a211 */ /* 0x000fe400078c08ff */
[-C--:B------:R-:W-:Y:S01]  /*23520*/  @!P3 LEA.HI.X R27, R11, R0.reuse, R14, 0x1, P5 ;  /* 0x000000000b1bb211 */ /* 0x080fe200028f0c0e */
[----:B------:R4:W-:Y:S01]  /*23530*/  @!P4 ST.E.128 desc[UR60][R24.64], RZ ;  /* 0x000000ff1800c985 */ /* 0x0009e2000c101d3c */
[----:B------:R-:W-:-:S03]  /*23540*/  @!P2 LEA.HI.X R5, R9, R0, R10, 0x1, P6 ;  /* 0x000000000905a211 */ /* 0x000fc600030f0c0a */
[----:B------:R4:W-:Y:S04]  /*23550*/  @!P3 ST.E.128 desc[UR60][R26.64], RZ ;  /* 0x000000ff1a00b985 */ /* 0x0009e8000c101d3c */
[----:B------:R4:W-:Y:S02]  /*23560*/  @!P2 ST.E.128 desc[UR60][R4.64], RZ ;  /* 0x000000ff0400a985 */ /* 0x0009e4000c101d3c */
.L_x_1864:
[----:B------:R-:W-:Y:S05]  /*23570*/  BSYNC B1 ;  /* 0x0000000000017941 */ /* 0x000fea0003800000 */
.L_x_1863:
[----:B---3--:R3:W0:Y:S01]  /*23580*/  SHFL.IDX PT, R0, R3, 0x1, 0x181f ;  /* 0x00381f0003007f89 */ /* 0x00862200000e0000 */
[----:B------:R-:W-:Y:S03]  /*23590*/  BSSY B1, `(.L_x_1865) ;  /* 0x0000010000017945 */ /* 0x000fe60003800000 */
[----:B--2-4-:R3:W2:Y:S01]  /*235a0*/  SHFL.IDX PT, R4, R6, 0x1, 0x181f ;  /* 0x00381f0006047f89 */ /* 0x0146a200000e0000 */
[----:B------:R-:W-:Y:S05]  /*235b0*/  @P0 BRA `(.L_x_1866) ;  /* 0x0000000000340947 */ /* 0x000fea0003800000 */
[----:B------:R-:W-:Y:S02]  /*235c0*/  ULDC UR4, c[0x0][0xac8] ;  /* 0x0002b20000047ab9 */ /* 0x000fe40000000800 */
[----:B------:R-:W-:Y:S02]  /*235d0*/  ISETP.GE.AND P4, PT, R7, UR4, PT ;  /* 0x0000000407007c0c */ /* 0x000fe4000bf86270 */
[----:B------:R-:W-:Y:S02]  /*235e0*/  ISETP.GE.AND P5, PT, R11, UR4, PT ;  /* 0x000000040b007c0c */ /* 0x000fe4000bfa6270 */
[----:B------:R-:W-:-:S09]  /*235f0*/  ISETP.GE.AND P6, PT, R9, UR4, PT ;  /* 0x0000000409007c0c */ /* 0x000fd2000bfc6270 */
[-C--:B--2---:R-:W-:Y:S02]  /*23600*/  @!P4 LEA R24, P0, R7, R4.reuse, 0x1 ;  /* 0x000000040718c211 */ /* 0x084fe400078008ff */
        /* <DEDUP_REMOVED lines=8> */
.L_x_1866:
[----:B------:R-:W-:Y:S05]  /*23690*/  BSYNC B1 ;  /* 0x0000000000017941 */ /* 0x000fea0003800000 */
.L_x_1865:
[----:B0-----:R0:W0:Y:S01]  /*236a0*/  SHFL.IDX PT, R0, R3, 0x2, 0x181f ;  /* 0x00581f0003007f89 */ /* 0x00102200000e0000 */
[----:B------:R-:W-:Y:S03]  /*236b0*/  BSSY B1, `(.L_x_1867) ;  /* 0x0000010000017945 */ /* 0x000fe60003800000 */
[----:B--2-4-:R2:W4:Y:S01]  /*236c0*/  SHFL.IDX PT, R4, R6, 0x2, 0x181f ;  /* 0x00581f0006047f89 */ /* 0x01452200000e0000 */
[----:B------:R-:W-:Y:S05]  /*236d0*/  @P1 BRA `(.L_x_1868) ;  /* 0x0000000000341947 */ /* 0x000fea0003800000 */
[----:B------:R-:W-:Y:S02]  /*236e0*/  ULDC UR4, c[0x0][0xac8] ;  /* 0x0002b20000047ab9 */ /* 0x000fe40000000800 */
[----:B------:R-:W-:Y:S02]  /*236f0*/  ISETP.GE.AND P3, PT, R7, UR4, PT ;  /* 0x0000000407007c0c */ /* 0x000fe4000bf66270 */
[----:B------:R-:W-:Y:S02]  /*23700*/  ISETP.GE.AND P4, PT, R11, UR4, PT ;  /* 0x000000040b007c0c */ /* 0x000fe4000bf86270 */
[----:B------:R-:W-:-:S09]  /*23710*/  ISETP.GE.AND P5, PT, R9, UR4, PT ;  /* 0x0000000409007c0c */ /* 0x000fd2000bfa6270 */
[-C--:B----4-:R-:W-:Y:S02]  /*23720*/  @!P3 LEA R24, P0, R7, R4.reuse, 0x1 ;  /* 0x000000040718b211 */ /* 0x090fe400078008ff */
        /* <DEDUP_REMOVED lines=8> */
.L_x_1868:
[----:B------:R-:W-:Y:S05]  /*237b0*/  BSYNC B1 ;  /* 0x0000000000017941 */ /* 0x000fea0003800000 */
.L_x_1867:
[----:B0-----:R-:W-:Y:S01]  /*237c0*/  IADD3 R0, R8, 0x60, RZ ;  /* 0x0000006008007810 */ /* 0x001fe20007ffe0ff */
[----:B---3--:R-:W0:Y:S03]  /*237d0*/  SHFL.IDX PT, R3, R3, 0x3, 0x181f ;  /* 0x00781f0003037f89 */ /* 0x008e2600000e0000 */
[----:B------:R-:W-:Y:S01]  /*237e0*/  ISETP.GE.AND P0, PT, R0, R21, PT ;  /* 0x000000150000720c */ /* 0x000fe20003f06270 */
[----:B----4-:R3:W4:-:S12]  /*237f0*/  SHFL.IDX PT, R4, R6, 0x3, 0x181f ;  /* 0x00781f0006047f89 */ /* 0x01071800000e0000 */
[----:B---3--:R-:W-:Y:S05]  /*23800*/  @P0 BRA `(.L_x_1859) ;  /* 0x0000000000340947 */ /* 0x008fea0003800000 */
[----:B------:R-:W-:Y:S02]  /*23810*/  ULDC UR4, c[0x0][0xac8] ;  /* 0x0002b20000047ab9 */ /* 0x000fe40000000800 */
[----:B------:R-:W-:Y:S02]  /*23820*/  ISETP.GE.AND P3, PT, R7, UR4, PT ;  /* 0x0000000407007c0c */ /* 0x000fe4000bf66270 */
[----:B------:R-:W-:Y:S02]  /*23830*/  ISETP.GE.AND P4, PT, R11, UR4, PT ;  /* 0x000000040b007c0c */ /* 0x000fe4000bf86270 */
[----:B------:R-:W-:-:S09]  /*23840*/  ISETP.GE.AND P5, PT, R9, UR4, PT ;  /* 0x0000000409007c0c */ /* 0x000fd2000bfa6270 */
[-C--:B--2-4-:R-:W-:Y:S02]  /*23850*/  @!P3 LEA R6, P0, R7, R4.reuse, 0x1 ;  /* 0x000000040706b211 */ /* 0x094fe400078008ff */
        /* <DEDUP_REMOVED lines=8> */
.L_x_1859:
[----:B------:R-:W-:Y:S05]  /*238e0*/  BSYNC B0 ;  /* 0x0000000000007941 */ /* 0x000fea0003800000 */
.L_x_1850:
[----:B------:R-:W-:Y:S02]  /*238f0*/  ULDC UR4, c[0x0][0xc3c] ;  /* 0x00030f0000047ab9 */ /* 0x000fe40000000800 */
[----:B-1----:R-:W-:-:S13]  /*23900*/  ISETP.GE.AND P0, PT, R31, UR4, PT ;  /* 0x000000041f007c0c */ /* 0x002fda000bf06270 */
[----:B------:R-:W-:Y:S05]  /*23910*/  @!P0 BRA `(.L_x_1869) ;  /* 0xfffffdd800888947 */ /* 0x000fea000383ffff */
[----:B------:R-:W-:Y:S05]  /*23920*/  BRA `(.L_x_1568) ;  /* 0x0000007400a47947 */ /* 0x000fea0003800000 */
.L_x_1566:
[----:B------:R-:W-:-:S08]  /*23930*/  NOP ;  /* 0x0000000000007918 */ /* 0x000fd00000000000 */
[----:B0-----:R-:W0:-:S00]  /*23940*/  USETMAXREG.DEALLOC.CTAPOOL 0x28 ;  /* 0x00000028000079c8 */ /* 0x001e0000080e0500 */
        /* <DEDUP_REMOVED lines=14> */
.L_x_1870:
        /* <DEDUP_REMOVED lines=23> */
[----:B-1----:R-:W-:-:S04]  /*23ba0*/  SEL R3, R8, RZ, P3 ;  /* 0x000000ff08037207 */ /* 0x002fc80001800000 */
[----:B------:R-:W-:-:S05]  /*23bb0*/  IADD3 R3, R6, R3, RZ ;  /* 0x0000000306037210 */ /* 0x000fca0007ffe0ff */
[----:B------:R-:W1:Y:S02]  /*23bc0*/  SHFL.UP PT, R2, R3, 0x8, RZ ;  /* 0x0500000003027989 */ /* 0x000e6400000e00ff */
[----:B-1----:R-:W-:-:S05]  /*23bd0*/  SEL R2, R2, RZ, P4 ;  /* 0x000000ff02027207 */ /* 0x002fca0002000000 */
[----:B------:R-:W-:-:S05]  /*23be0*/  IMAD.IADD R2, R3, 0x1, R2 ;  /* 0x0000000103027824 */ /* 0x000fca00078e0202 */
[----:B------:R-:W1:Y:S02]  /*23bf0*/  SHFL.UP PT, R7, R2, 0x10, RZ ;  /* 0x0600000002077989 */ /* 0x000e6400000e00ff */
[----:B-1----:R-:W-:-:S05]  /*23c00*/  SEL R7, R7, RZ, P5 ;  /* 0x000000ff07077207 */ /* 0x002fca0002800000 */
[----:B------:R-:W-:-:S05]  /*23c10*/  IMAD.IADD R8, R2, 0x1, R7 ;  /* 0x0000000102087824 */ /* 0x000fca00078e0207 */
[----:B------:R-:W1:Y:S02]  /*23c20*/  SHFL.IDX PT, R6, R8, 0x1f, 0x1f ;  /* 0x03e01f0008067f89 */ /* 0x000e6400000e0000 */
[----:B-1----:R-:W-:-:S05]  /*23c30*/  IMAD R6, R6, UR5, RZ ;  /* 0x0000000506067c24 */ /* 0x002fca000f8e02ff */
[----:B0-----:R-:W-:Y:S02]  /*23c40*/  ISETP.GT.AND P6, PT, R6, UR6, PT ;  /* 0x0000000606007c0c */ /* 0x001fe4000bfc4270 */
[----:B------:R-:W-:-:S11]  /*23c50*/  MOV R3, R6 ;  /* 0x0000000600037202 */ /* 0x000fd60000000f00 */
[----:B------:R-:W-:Y:S05]  /*23c60*/  @P6 BRA `(.L_x_1872) ;  /* 0x0000000000986947 */ /* 0x000fea0003800000 */
[----:B------:R-:W0:Y:S01]  /*23c70*/  LDC R10, c[0x0][0xc3c] ;  /* 0x00030f00ff0a7b82 */ /* 0x000e220000000800 */
[----:B------:R-:W-:Y:S01]  /*23c80*/  IMAD.MOV.U32 R6, RZ, RZ, R3 ;  /* 0x000000ffff067224 */ /* 0x000fe200078e0003 */
[----:B------:R-:W-:Y:S01]  /*23c90*/  UMOV UR4, URZ ;  /* 0x0000003f00047c82 */ /* 0x000fe20008000000 */
[----:B------:R-:W-:Y:S01]  /*23ca0*/  ULDC UR7, c[0x0][0xc3c] ;  /* 0x00030f0000077ab9 */ /* 0x000fe20000000800 */
[----:B------:R-:W-:-:S05]  /*23cb0*/  ULDC UR5, c[0x0][0xc38] ;  /* 0x00030e0000057ab9 */ /* 0x000fca0000000800 */
.L_x_1876:
[----:B------:R-:W-:Y:S01]  /*23cc0*/  UIADD3 UR4, UR4, 0x1f, URZ ;  /* 0x0000001f04047890 */ /* 0x000fe2000fffe03f */
[----:B------:R-:W-:-:S05]  /*23cd0*/  IMAD.U32 R19, RZ, RZ, UR7 ;  /* 0x00000007ff137e24 */ /* 0x000fca000f8e00ff */
[----:B0-----:R-:W-:-:S13]  /*23ce0*/  ISETP.LE.AND P6, PT, R10, UR4, PT ;  /* 0x000000040a007c0c */ /* 0x001fda000bfc3270 */
[----:B------:R-:W-:Y:S05]  /*23cf0*/  @P6 BRA `(.L_x_1873) ;  /* 0x0000000400b06947 */ /* 0x000fea0003800000 */
[----:B------:R-:W-:Y:S01]  /*23d00*/  VIADD R7, R5, UR4 ;  /* 0x0000000405077c36 */ /* 0x000fe20008000000 */
[----:B------:R-:W-:Y:S01]  /*23d10*/  BSSY B0, `(.L_x_1874) ;  /* 0x0000007000007945 */ /* 0x000fe20003800000 */
[----:B------:R-:W-:-:S03]  /*23d20*/  MOV R4, RZ ;  /* 0x000000ff00047202 */ /* 0x000fc60000000f00 */
[----:B------:R-:W-:-:S13]  /*23d30*/  ISETP.GE.OR P6, PT, R7, R10, !P0 ;  /* 0x0000000a0700720c */ /* 0x000fda00047c6670 */
[----:B------:R-:W-:Y:S05]  /*23d40*/  @P6 BRA `(.L_x_1875) ;  /* 0x00000000000c6947 */ /* 0x000fea0003800000 */
[----:B------:R-:W0:Y:S02]  /*23d50*/  LDC.64 R2, c[0x0][0xc80] ;  /* 0x00032000ff027b82 */ /* 0x000e240000000a00 */
[----:B0-----:R-:W-:-:S05]  /*23d60*/  IMAD.WIDE R2, R7, 0x4, R2 ;  /* 0x0000000407027825 */ /* 0x001fca00078e0202 */
[----:B------:R0:W5:Y:S02]  /*23d70*/  LDG.E R4, desc[UR60][R2.64] ;  /* 0x0000003c02047981 */ /* 0x000164000c1e1900 */
.L_x_1875:
[----:B------:R-:W-:Y:S05]  /*23d80*/  BSYNC B0 ;  /* 0x0000000000007941 */ /* 0x000fea0003800000 */
.L_x_1874:
        /* <DEDUP_REMOVED lines=20> */
.L_x_1872:
[----:B------:R-:W-:-:S04]  /*23ed0*/  IMAD.IADD R13, R6, 0x1, -R3 ;  /* 0x00000001060d7824 */ /* 0x000fc800078e0a03 */
[----:B------:R-:W-:-:S05]  /*23ee0*/  IMAD R2, R8, UR5, R13 ;  /* 0x0000000508027c24 */ /* 0x000fca000f8e020d */
[----:B------:R-:W-:Y:S02]  /*23ef0*/  ISETP.GT.AND P0, PT, R2, UR6, PT ;  /* 0x0000000602007c0c */ /* 0x000fe4000bf04270 */
[----:B------:R-:W0:Y:S11]  /*23f00*/  LDC.64 R2, c[0x0][0xc90] ;  /* 0x00032400ff027b82 */ /* 0x000e360000000a00 */
[----:B------:R-:W-:-:S04]  /*23f10*/  VOTE.ANY R9, PT, !P0 ;  /* 0x0000000000097806 */ /* 0x000fc800040e0100 */
[----:B------:R-:W1:Y:S02]  /*23f20*/  POPC R15, R9 ;  /* 0x00000009000f7309 */ /* 0x000e640000000000 */
[----:B-1----:R-:W-:-:S05]  /*23f30*/  IADD3 R19, R15, UR4, RZ ;  /* 0x000000040f137c10 */ /* 0x002fca000fffe0ff */
        /* <DEDUP_REMOVED lines=13> */
.L_x_1877:
[----:B---3--:R-:W-:Y:S01]  /*24010*/  IMAD R16, R16, UR5, R13 ;  /* 0x0000000510107c24 */ /* 0x008fe2000f8e020d */
[----:B------:R-:W-:Y:S01]  /*24020*/  IABS R2, R6 ;  /* 0x0000000600027213 */ /* 0x000fe20000000000 */
[----:B01----:R-:W-:-:S03]  /*24030*/  IMAD.MOV R11, RZ, RZ, -R3 ;  /* 0x000000ffff0b7224 */ /* 0x003fc600078e0a03 */
[----:B--2---:R-:W-:Y:S01]  /*24040*/  IADD3 R9, -R16, UR6, RZ ;  /* 0x0000000610097c10 */ /* 0x004fe2000fffe1ff */
[----:B------:R-:W-:Y:S01]  /*24050*/  IMAD R11, R11, R12, RZ ;  /* 0x0000000c0b0b7224 */ /* 0x000fe200078e02ff */
[----:B------:R-:W-:Y:S01]  /*24060*/  IADD3 R10, RZ, -R2, RZ ;  /* 0x80000002ff0a7210 */ /* 0x000fe20007ffe0ff */
[----:B------:R-:W-:Y:S01]  /*24070*/  IMAD.MOV.U32 R2, RZ, RZ, RZ ;  /* 0x000000ffff027224 */ /* 0x000fe200078e00ff */
[----:B------:R-:W-:-:S03]  /*24080*/  IABS R8, R9 ;  /* 0x0000000900087213 */ /* 0x000fc60000000000 */
[----:B------:R-:W-:-:S04]  /*24090*/  IMAD.HI.U32 R2, R3, R11, R2 ;  /* 0x0000000b03027227 */ /* 0x000fc800078e0002 */
[----:B------:R-:W-:Y:S02]  /*240a0*/  IMAD.MOV.U32 R3, RZ, RZ, R8 ;  /* 0x000000ffff037224 */ /* 0x000fe400078e0008 */
[----:B------:R-:W-:Y:S02]  /*240b0*/  IMAD.MOV.U32 R8, RZ, RZ, R10 ;  /* 0x000000ffff087224 */ /* 0x000fe400078e000a */
[----:B------:R-:W-:-:S04]  /*240c0*/  IMAD.HI.U32 R2, R2, R3, RZ ;  /* 0x0000000302027227 */ /* 0x000fc800078e00ff */
[----:B------:R-:W-:-:S05]  /*240d0*/  IMAD R3, R2, R8, R3 ;  /* 0x0000000802037224 */ /* 0x000fca00078e0203 */
[----:B------:R-:W-:-:S13]  /*240e0*/  ISETP.GT.U32.AND P1, PT, R12, R3, PT ;  /* 0x000000030c00720c */ /* 0x000fda0003f24070 */
[-C--:B------:R-:W-:Y:S01]  /*240f0*/  @!P1 IADD3 R3, R3, -R12.reuse, RZ ;  /* 0x8000000c03039210 */ /* 0x080fe20007ffe0ff */
        /* <DEDUP_REMOVED lines=9> */
[----:B------:R-:W-:-:S03]  /*24190*/  IMAD.MOV R2, RZ, RZ, -R2 ;  /* 0x000000ffff027224 */ /* 0x000fc600078e0a02 */
[----:B------:R-:W-:Y:S01]  /*241a0*/  IADD3 R10, -R8, RZ, RZ ;  /* 0x000000ff080a7210 */ /* 0x000fe20007ffe1ff */
[----:B------:R-:W-:Y:S02]  /*241b0*/  IMAD R13, R6, R2, R9 ;  /* 0x00000002060d7224 */ /* 0x000fe400078e0209 */
[----:B------:R-:W-:Y:S01]  /*241c0*/  IMAD.MOV.U32 R2, RZ, RZ, RZ ;  /* 0x000000ffff027224 */ /* 0x000fe200078e00ff */
[----:B------:R-:W-:-:S04]  /*241d0*/  VIADDMNMX R18, R10, UR5, R7, PT ;  /* 0x000000050a127c46 */ /* 0x000fc8000b800107 */
[-C--:B------:R-:W-:Y:S02]  /*241e0*/  IABS R10, R18.reuse ;  /* 0x00000012000a7213 */ /* 0x080fe40000000000 */
[----:B------:R-:W-:Y:S02]  /*241f0*/  IABS R6, R18 ;  /* 0x0000001200067213 */ /* 0x000fe40000000000 */
[----:B------:R-:W0:Y:S08]  /*24200*/  I2F.RP R7, R10 ;  /* 0x0000000a00077306 */ /* 0x000e300000209400 */
[----:B0-----:R-:W0:Y:S02]  /*24210*/  MUFU.RCP R7, R7 ;  /* 0x0000000700077308 */ /* 0x001e240000001000 */
[----:B0-----:R-:W-:-:S06]  /*24220*/  VIADD R3, R7, 0xffffffe ;  /* 0x0ffffffe07037836 */ /* 0x001fcc0000000000 */
[----:B------:R-:W0:Y:S02]  /*24230*/  F2I.FTZ.U32.TRUNC.NTZ R3, R3 ;  /* 0x0000000300037305 */ /* 0x000e24000021f000 */
[----:B0-----:R-:W-:-:S05]  /*24240*/  IMAD.MOV R11, RZ, RZ, -R3 ;  /* 0x000000ffff0b7224 */ /* 0x001fca00078e0a03 */
[----:B------:R-:W-:Y:S02]  /*24250*/  MOV R9, R11 ;  /* 0x0000000b00097202 */ /* 0x000fe40000000f00 */
[----:B------:R-:W-:-:S03]  /*24260*/  IABS R11, R13 ;  /* 0x0000000d000b7213 */ /* 0x000fc60000000000 */
[----:B------:R-:W-:-:S04]  /*24270*/  IMAD R9, R9, R10, RZ ;  /* 0x0000000a09097224 */ /* 0x000fc800078e02ff */
[----:B------:R-:W-:-:S04]  /*24280*/  IMAD.HI.U32 R2, R3, R9, R2 ;  /* 0x0000000903027227 */ /* 0x000fc800078e0002 */
[----:B------:R-:W-:Y:S02]  /*24290*/  IMAD.MOV R3, RZ, RZ, -R6 ;  /* 0x000000ffff037224 */ /* 0x000fe400078e0a06 */
        /* <DEDUP_REMOVED lines=8> */
[----:B------:R-:W-:Y:S01]  /*24320*/  ISETP.GE.AND P2, PT, R3, RZ, PT ;  /* 0x000000ff0300720c */ /* 0x000fe20003f46270 */
[----:B------:R-:W-:-:S06]  /*24330*/  IMAD.IADD R3, R13, 0x1, R8 ;  /* 0x000000010d037824 */ /* 0x000fcc00078e0208 */
[----:B------:R-:W-:-:S06]  /*24340*/  @P0 VIADD R2, R2, 0x1 ;  /* 0x0000000102020836 */ /* 0x000fcc0000000000 */
[----:B------:R-:W-:Y:S01]  /*24350*/  @!P2 IMAD.MOV R2, RZ, RZ, -R2 ;  /* 0x000000ffff02a224 */ /* 0x000fe200078e0a02 */
[----:B------:R-:W-:Y:S02]  /*24360*/  @!P1 LOP3.LUT R2, RZ, R18, RZ, 0x33, !PT ;  /* 0x00000012ff029212 */ /* 0x000fe400078e33ff */
[----:B------:R-:W-:Y:S02]  /*24370*/  IADD3 R18, -R18, RZ, RZ ;  /* 0x000000ff12127210 */ /* 0x000fe40007ffe1ff */
[----:B------:R-:W-:-:S03]  /*24380*/  LOP3.LUT R17, RZ, R2, RZ, 0x33, !PT ;  /* 0x00000002ff117212 */ /* 0x000fc600078e33ff */
[----:B------:R-:W-:Y:S02]  /*24390*/  IMAD R18, R2, R18, R3 ;  /* 0x0000001202127224 */ /* 0x000fe400078e0203 */
[----:B------:R-:W-:Y:S01]  /*243a0*/  IMAD.IADD R17, R4, 0x1, R17 ;  /* 0x0000000104117824 */ /* 0x000fe200078e0211 */
[----:B------:R-:W-:Y:S06]  /*243b0*/  BRA `(.L_x_1878) ;  /* 0x00000000000c7947 */ /* 0x000fec0003800000 */
.L_x_1873:
[----:B------:R-:W-:Y:S01]  /*243c0*/  IMAD.MOV.U32 R17, RZ, RZ, RZ ;  /* 0x000000ffff117224 */ /* 0x000fe200078e00ff */
[----:B------:R-:W-:Y:S01]  /*243d0*/  MOV R18, RZ ;  /* 0x000000ff00127202 */ /* 0x000fe20000000f00 */
[----:B------:R-:W-:-:S07]  /*243e0*/  IMAD.U32 R16, RZ, RZ, UR6 ;  /* 0x00000006ff107e24 */ /* 0x000fce000f8e00ff */
.L_x_1878:
[----:B------:R-:W-:-:S13]  /*243f0*/  ISETP.NE.AND P0, PT, R5, RZ, PT ;  /* 0x000000ff0500720c */ /* 0x000fda0003f05270 */
[----:B------:R-:W0:Y:S01]  /*24400*/  @!P0 S2R R3, SR_CgaCtaId ;  /* 0x0000000000038919 */ /* 0x000e220000008800 */
[----:B------:R-:W-:-:S04]  /*24410*/  @!P0 MOV R2, 0x400 ;  /* 0x0000040000028802 */ /* 0x000fc80000000f00 */
[----:B0-----:R-:W-:-:S05]  /*24420*/  @!P0 LEA R2, R3, R2, 0x18 ;  /* 0x0000000203028211 */ /* 0x001fca00078ec0ff */
[----:B------:R1:W-:Y:S01]  /*24430*/  @!P0 STS.128 [R2+0x308d0], R16 ;  /* 0x0308d01002008388 */ /* 0x0003e20000000c00 */
[----:B------:R-:W-:Y:S06]  /*24440*/  BAR.ARV 0x5, 0x180 ;  /* 0x0146000000007b1d */ /* 0x000fec0000002000 */
.L_x_1871:
[----:B------:R2:W-:Y:S01]  /*24450*/  STL [R1+0x2c], RZ ;  /* 0x00002cff01007387 */ /* 0x0005e20000100800 */
[----:B------:R-:W-:Y:S01]  /*24460*/  ULDC UR4, c[0x0][0xc3c] ;  /* 0x00030f0000047ab9 */ /* 0x000fe20000000800 */
[----:B------:R-:W-:Y:S01]  /*24470*/  IMAD.MOV.U32 R29, RZ, RZ, 0x1 ;  /* 0x00000001ff1d7424 */ /* 0x000fe200078e00ff */
[----:B0-----:R-:W-:Y:S01]  /*24480*/  ISETP.GE.AND P0, PT, R19, UR4, PT ;  /* 0x0000000413007c0c */ /* 0x001fe2000bf06270 */
[----:B------:R-:W-:-:S12]  /*24490*/  IMAD.MOV.U32 R26, RZ, RZ, RZ ;  /* 0x000000ffff1a7224 */ /* 0x000fd800078e00ff */
[----:B--2---:R-:W-:Y:S05]  /*244a0*/  @P0 BRA `(.L_x_1879) ;  /* 0x0000006400e00947 */ /* 0x004fea0003800000 */
[----:B-1----:R-:W2:Y:S01]  /*244b0*/  LDL R2, [R1+0x8c] ;  /* 0x00008c0001027983 */ /* 0x002ea20000100800 */
[----:B------:R-:W0:Y:S01]  /*244c0*/  S2UR UR5, SR_CgaCtaId ;  /* 0x00000000000579c3 */ /* 0x000e220000008800 */
[C---:B------:R-:W-:Y:S01]  /*244d0*/  IMAD.SHL.U32 R34, R0.reuse, 0x8, RZ ;  /* 0x0000000800227824 */ /* 0x040fe200078e00ff */
[----:B------:R-:W-:Y:S01]  /*244e0*/  LOP3.LUT R5, R0, 0x7f, RZ, 0xc0, !PT ;  /* 0x0000007f00057812 */ /* 0x000fe200078ec0ff */
[----:B------:R-:W-:Y:S01]  /*244f0*/  BSSY B8, `(.L_x_1879) ;  /* 0x0000673000087945 */ /* 0x000fe20003800000 */
[----:B------:R-:W-:Y:S01]  /*24500*/  IMAD.MOV.U32 R30, RZ, RZ, 0x1 ;  /* 0x00000001ff1e7424 */ /* 0x000fe200078e00ff */
[----:B------:R-:W-:Y:S02]  /*24510*/  CS2R R26, SRZ ;  /* 0x00000000001a7805 */ /* 0x000fe4000001ff00 */
[C---:B------:R-:W-:Y:S01]  /*24520*/  LOP3.LUT R3, R34.reuse, 0x1f8, RZ, 0xc0, !PT ;  /* 0x000001f822037812 */ /* 0x040fe200078ec0ff */
[----:B------:R-:W-:Y:S01]  /*24530*/  IMAD.MOV.U32 R29, RZ, RZ, 0x1 ;  /* 0x00000001ff1d7424 */ /* 0x000fe200078e00ff */
[----:B------:R-:W-:Y:S01]  /*24540*/  LOP3.LUT R34, R34, 0x38, RZ, 0xc0, !PT ;  /* 0x0000003822227812 */ /* 0x000fe200078ec0ff */
[----:B------:R-:W-:Y:S01]  /*24550*/  ULDC.64 UR36, c[0x0][0x198] ;  /* 0x0000660000247ab9 */ /* 0x000fe20000000a00 */
[----:B------:R-:W-:Y:S01]  /*24560*/  LOP3.LUT R3, R3, 0x38, R0, 0x78, !PT ;  /* 0x0000003803037812 */ /* 0x000fe200078e7800 */
[----:B------:R-:W-:Y:S01]  /*24570*/  IMAD.SHL.U32 R0, R0, 0x10, RZ ;  /* 0x0000001000007824 */ /* 0x000fe200078e00ff */
[C---:B------:R-:W-:Y:S01]  /*24580*/  LOP3.LUT R37, R34.reuse, 0x40, RZ, 0xfc, !PT ;  /* 0x0000004022257812 */ /* 0x040fe200078efcff */
[----:B------:R-:W-:Y:S01]  /*24590*/  ULDC UR38, c[0x0][0xc] ;  /* 0x0000030000267ab9 */ /* 0x000fe20000000800 */
[----:B------:R-:W-:-:S02]  /*245a0*/  LOP3.LUT R36, R34, 0x80, RZ, 0xfc, !PT ;  /* 0x0000008022247812 */ /* 0x000fc400078efcff */
[----:B--2---:R-:W-:Y:S02]  /*245b0*/  R2UR UR4, R2 ;  /* 0x00000000020472ca */ /* 0x004fe400000e0000 */
[----:B------:R-:W-:-:S04]  /*245c0*/  SHF.L.U32 R2, R5, 0x3, RZ ;  /* 0x0000000305027819 */ /* 0x000fc800000006ff */
[----:B------:R-:W-:Y:S02]  /*245d0*/  LOP3.LUT R4, R3, 0x200, R2, 0xf8, !PT ;  /* 0x0000020003047812 */ /* 0x000fe400078ef802 */
[----:B------:R-:W-:-:S03]  /*245e0*/  SHF.R.U32.HI R2, RZ, 0x3, R5 ;  /* 0x00000003ff027819 */ /* 0x000fc60000011605 */
[----:B------:R1:W-:Y:S01]  /*245f0*/  STL [R1], R4 ;  /* 0x0000000401007387 */ /* 0x0003e20000100800 */
[----:B------:R-:W-:Y:S01]  /*24600*/  LOP3.LUT R0, R2, 0x70, R0, 0xf8, !PT ;  /* 0x0000007002007812 */ /* 0x000fe200078ef800 */
[----:B------:R-:W-:Y:S02]  /*24610*/  ULOP3.LUT UR39, UR4, 0x2, URZ, 0xfc, !UPT ;  /* 0x0000000204277892 */ /* 0x000fe4000f8efc3f */
[----:B------:R1:W-:Y:S01]  /*24620*/  STL [R1+0x2c], RZ ;  /* 0x00002cff01007387 */ /* 0x0003e20000100800 */
[----:B------:R-:W-:Y:S02]  /*24630*/  UMOV UR4, 0x400 ;  /* 0x0000040000047882 */ /* 0x000fe40000000000 */
[----:B0-----:R-:W-:-:S06]  /*24640*/  ULEA UR4, UR5, UR4, 0x18 ;  /* 0x0000000405047291 */ /* 0x001fcc000f8ec03f */
[----:B------:R-:W-:-:S05]  /*24650*/  MOV R23, UR4 ;  /* 0x0000000400177c02 */ /* 0x000fca0008000f00 */
[----:B------:R-:W-:-:S05]  /*24660*/  IMAD R0, R4, 0x2, R23 ;  /* 0x0000000204007824 */ /* 0x000fca00078e0217 */
[----:B------:R1:W-:Y:S02]  /*24670*/  STL [R1+0x4], R0 ;  /* 0x0000040001007387 */ /* 0x0003e40000100800 */
.L_x_1998:
[----:B------:R-:W-:Y:S05]  /*24680*/  YIELD ;  /* 0x0000000000007946 */ /* 0x000fea0003800000 */
[----:B------:R-:W-:Y:S01]  /*24690*/  ULDC.64 UR4, c[0x0][0xa28] ;  /* 0x00028a0000047ab9 */ /* 0x000fe20000000a00 */
[----:B------:R-:W-:Y:S01]  /*246a0*/  IMAD.MOV.U32 R11, RZ, RZ, RZ ;  /* 0x000000ffff0b7224 */ /* 0x000fe200078e00ff */
[----:B------:R-:W-:Y:S01]  /*246b0*/  ISETP.NE.U32.AND P0, PT, RZ, UR4, PT ;  /* 0x00000004ff007c0c */ /* 0x000fe2000bf05070 */
[----:B01----:R-:W0:Y:S01]  /*246c0*/  LDC.64 R4, c[0x0][0xa00] ;  /* 0x00028000ff047b82 */ /* 0x003e220000000a00 */
[----:B------:R-:W-:Y:S02]  /*246d0*/  ULDC.64 UR6, c[0x0][0xa10] ;  /* 0x0002840000067ab9 */ /* 0x000fe40000000a00 */
[----:B------:R-:W-:Y:S01]  /*246e0*/  ISETP.NE.AND.EX P0, PT, RZ, UR5, PT, P0 ;  /* 0x00000005ff007c0c */ /* 0x000fe2000bf05300 */
[----:B------:R-:W-:-:S12]  /*246f0*/  ULDC.64 UR4, c[0x0][0xa18] ;  /* 0x0002860000047ab9 */ /* 0x000fd80000000a00 */
[----:B------:R-:W1:Y:S01]  /*24700*/  @P0 LDC.64 R2, c[0x0][0xa28] ;  /* 0x00028a00ff020b82 */ /* 0x000e620000000a00 */
[----:B------:R-:W-:Y:S01]  /*24710*/  ISETP.NE.U32.AND P1, PT, RZ, UR6, PT ;  /* 0x00000006ff007c0c */ /* 0x000fe2000bf25070 */
[----:B-1----:R-:W-:-:S05]  /*24720*/  @P0 IMAD.WIDE R2, R19, 0x4, R2 ;  /* 0x0000000413020825 */ /* 0x002fca00078e0202 */
[----:B--2---:R1:W2:Y:S01]  /*24730*/  @P0 LDG.E R11, desc[UR60][R2.64] ;  /* 0x0000003c020b0981 */ /* 0x0042a2000c1e1900 */
[----:B------:R-:W-:Y:S01]  /*24740*/  ISETP.NE.U32.AND P0, PT, RZ, UR4, PT ;  /* 0x00000004ff007c0c */ /* 0x000fe2000bf05070 */
[----:B------:R-:W-:Y:S01]  /*24750*/  IMAD.MOV.U32 R35, RZ, RZ, RZ ;  /* 0x000000ffff237224 */ /* 0x000fe200078e00ff */
[----:B------:R-:W-:Y:S01]  /*24760*/  ISETP.NE.AND.EX P1, PT, RZ, UR7, PT, P1 ;  /* 0x00000007ff007c0c */ /* 0x000fe2000bf25310 */
[----:B0-----:R-:W-:Y:S01]  /*24770*/  IMAD.WIDE R4, R19, 0x4, R4 ;  /* 0x0000000413047825 */ /* 0x001fe200078e0204 */
[----:B------:R-:W-:Y:S01]  /*24780*/  ISETP.NE.AND.EX P2, PT, RZ, UR5, PT, P0 ;  /* 0x00000005ff007c0c */ /* 0x000fe2000bf45300 */
[----:B------:R-:W-:Y:S01]  /*24790*/  ULDC.64 UR4, c[0x0][0xa00] ;  /* 0x0002800000047ab9 */ /* 0x000fe20000000a00 */
[----:B------:R-:W-:Y:S02]  /*247a0*/  MOV R0, RZ ;  /* 0x000000ff00007202 */ /* 0x000fe40000000f00 */
[----:B------:R-:W-:Y:S01]  /*247b0*/  ISETP.NE.U32.AND P0, PT, RZ, UR4, PT ;  /* 0x00000004ff007c0c */ /* 0x000fe2000bf05070 */
[----:B-1----:R-:W0:Y:S03]  /*247c0*/  LDC.64 R2, c[0x0][0xa10] ;  /* 0x00028400ff027b82 */ /* 0x002e260000000a00 */
[----:B------:R-:W-:-:S05]  /*247d0*/  ISETP.NE.AND.EX P0, PT, RZ, UR5, PT, P0 ;  /* 0x00000005ff007c0c */ /* 0x000fca000bf05300 */
[----:B------:R-:W1:Y:S08]  /*247e0*/  @P2 LDC.64 R6, c[0x0][0xa18] ;  /* 0x00028600ff062b82 */ /* 0x000e700000000a00 */
[----:B------:R-:W5:Y:S01]  /*247f0*/  @P0 LDG.E R35, desc[UR60][R4.64] ;  /* 0x0000003c04230981 */ /* 0x000f62000c1e1900 */
[----:B0-----:R-:W-:-:S05]  /*24800*/  IMAD.WIDE R2, R19, 0x4, R2 ;  /* 0x0000000413027825 */ /* 0x001fca00078e0202 */
[----:B------:R-:W5:Y:S01]  /*24810*/  @P1 LDG.E R0, desc[UR60][R2.64] ;  /* 0x0000003c02001981 */ /* 0x000f62000c1e1900 */
[----:B------:R-:W-:Y:S02]  /*24820*/  ULDC UR4, c[0x0][0x288] ;  /* 0x0000a20000047ab9 */ /* 0x000fe40000000800 */
[----:B------:R-:W-:Y:S01]  /*24830*/  IMAD.U32 R31, RZ, RZ, UR4 ;  /* 0x00000004ff1f7e24 */ /* 0x000fe2000f8e00ff */
[----:B------:R-:W-:Y:S02]  /*24840*/  ULDC.64 UR4, c[0x0][0x418] ;  /* 0x0001060000047ab9 */ /* 0x000fe40000000a00 */
[----:B------:R-:W-:-:S03]  /*24850*/  UISETP.NE.U32.AND UP0, UPT, UR4, URZ, UPT ;  /* 0x0000003f0400728c */ /* 0x000fc6000bf05070 */
[----:B------:R-:W-:Y:S01]  /*24860*/  ULDC UR4, c[0x0][0x424] ;  /* 0x0001090000047ab9 */ /* 0x000fe20000000800 */
[----:B------:R-:W-:Y:S01]  /*24870*/  UISETP.NE.AND.EX UP0, UPT, UR5, URZ, UPT, UP0 ;  /* 0x0000003f0500728c */ /* 0x000fe2000bf05300 */
[----:B-1----:R-:W-:Y:S02]  /*24880*/  @P2 IMAD.WIDE R6, R19, 0x4, R6 ;  /* 0x0000000413062825 */ /* 0x002fe400078e0206 */
[----:B------:R-:W-:Y:S01]  /*24890*/  ULDC UR5, c[0x0][0x2f0] ;  /* 0x0000bc0000057ab9 */ /* 0x000fe20000000800 */
[----:B------:R-:W-:Y:S02]  /*248a0*/  USEL UR4, UR4, 0x1, UP0 ;  /* 0x0000000104047887 */ /* 0x000fe40008000000 */
[----:B------:R0:W5:Y:S02]  /*248b0*/  @P2 LDG.E R31, desc[UR60][R6.64] ;  /* 0x0000003c061f2981 */ /* 0x000164000c1e1900 */
[----:B------:R-:W-:-:S03]  /*248c0*/  UIMAD UR4, UR4, UR5, URZ ;  /* 0x00000005040472a4 */ /* 0x000fc6000f8e023f */
[----:B------:R-:W-:-:S03]  /*248d0*/  ULDC UR5, c[0x0][0x348] ;  /* 0x0000d20000057ab9 */ /* 0x000fc60000000800 */
[----:B------:R-:W-:Y:S02]  /*248e0*/  IMAD.U32 R10, RZ, RZ, UR4 ;  /* 0x00000004ff0a7e24 */ /* 0x000fe4000f8e00ff */
[----:B0-----:R-:W-:Y:S01]  /*248f0*/  IMAD.U32 R6, RZ, RZ, UR5 ;  /* 0x00000005ff067e24 */ /* 0x001fe2000f8e00ff */
[----:B--2---:R0:W-:Y:S01]  /*24900*/  STL [R1+0xc], R11 ;  /* 0x00000c0b01007387 */ /* 0x0041e20000100800 */
[----:B------:R-:W-:Y:S05]  /*24910*/  @P2 BRA `(.L_x_1880) ;  /* 0x0000000000102947 */ /* 0x000fea0003800000 */
[----:B------:R-:W-:Y:S05]  /*24920*/  @!P0 BRA `(.L_x_1880) ;  /* 0x00000000000c8947 */ /* 0x000fea0003800000 */
[----:B------:R-:W2:Y:S04]  /*24930*/  LDG.E R8, desc[UR60][R4.64] ;  /* 0x0000003c04087981 */ /* 0x000ea8000c1e1900 */
[----:B-----5:R-:W2:Y:S02]  /*24940*/  LDG.E R31, desc[UR60][R4.64+0x4] ;  /* 0x0000043c041f7981 */ /* 0x020ea4000c1e1900 */
[----:B--2---:R-:W-:-:S07]  /*24950*/  IADD3 R31, -R8, R31, RZ ;  /* 0x0000001f081f7210 */ /* 0x004fce0007ffe1ff */
.L_x_1880:
[----:B------:R-:W-:Y:S02]  /*24960*/  ULDC.64 UR4, c[0x0][0xa20] ;  /* 0x0002880000047ab9 */ /* 0x000fe40000000a00 */
[----:B------:R-:W-:-:S04]  /*24970*/  ISETP.NE.U32.AND P0, PT, RZ, UR4, PT ;  /* 0x00000004ff007c0c */ /* 0x000fc8000bf05070 */
[----:B------:R-:W-:-:S13]  /*24980*/  ISETP.NE.AND.EX P0, PT, RZ, UR5, PT, P0 ;  /* 0x00000005ff007c0c */ /* 0x000fda000bf05300 */
[----:B------:R-:W-:Y:S05]  /*24990*/  @!P0 BRA `(.L_x_1881) ;  /* 0x0000000000108947 */ /* 0x000fea0003800000 */
[----:B------:R-:W1:Y:S02]  /*249a0*/  LDC.64 R4, c[0x0][0xa20] ;  /* 0x00028800ff047b82 */ /* 0x000e640000000a00 */
[----:B-1----:R-:W-:-:S05]  /*249b0*/  IMAD.WIDE R4, R19, 0x4, R4 ;  /* 0x0000000413047825 */ /* 0x002fca00078e0204 */
[----:B------:R1:W5:Y:S01]  /*249c0*/  LDG.E R10, desc[UR60][R4.64] ;  /* 0x0000003c040a7981 */ /* 0x000362000c1e1900 */
[----:B------:R-:W-:Y:S05]  /*249d0*/  BRA `(.L_x_1882) ;  /* 0x0000000000247947 */ /* 0x000fea0003800000 */
.L_x_1881:
        /* <DEDUP_REMOVED lines=9> */
.L_x_1882:
[----:B-1----:R-:W2:Y:S01]  /*24a70*/  @P1 LDG.E R5, desc[UR60][R2.64] ;  /* 0x0000003c02051981 */ /* 0x002ea2000c1e1900 */
[----:B------:R-:W1:Y:S03]  /*24a80*/  LDC R7, c[0x0][0x448] ;  /* 0x00011200ff077b82 */ /* 0x000e660000000800 */
[----:B------:R3:W2:Y:S01]  /*24a90*/  @P1 LDG.E R4, desc[UR60][R2.64+0x4] ;  /* 0x0000043c02041981 */ /* 0x0006a2000c1e1900 */
[----:B------:R-:W-:Y:S02]  /*24aa0*/  IMAD.SHL.U32 R28, R17, 0x80, RZ ;  /* 0x00000080111c7824 */ /* 0x000fe400078e00ff */
[----:B-----5:R-:W-:Y:S02]  /*24ab0*/  IMAD.IADD R10, R10, 0x1, -R11 ;  /* 0x000000010a0a7824 */ /* 0x020fe400078e0a0b */
[----:B---3--:R-:W3:Y:S01]  /*24ac0*/  LDC.64 R2, c[0x0][0x9e0] ;  /* 0x00027800ff027b82 */ /* 0x008ee20000000a00 */
[----:B-1----:R-:W-:-:S02]  /*24ad0*/  ISETP.NE.AND P2, PT, R7, 0x1, PT ;  /* 0x000000010700780c */ /* 0x002fc40003f45270 */
[----:B------:R-:W-:-:S11]  /*24ae0*/  IADD3 R7, R28, 0x7f, RZ ;  /* 0x0000007f1c077810 */ /* 0x000fd60007ffe0ff */
[----:B------:R-:W1:Y:S01]  /*24af0*/  @P2 LDC R8, c[0x0][0x44c] ;  /* 0x00011300ff082b82 */ /* 0x000e620000000800 */
[----:B---3--:R-:W-:-:S07]  /*24b00*/  ISETP.GE.AND P3, PT, R3, 0x1, PT ;  /* 0x000000010300780c */ /* 0x008fce0003f66270 */
[----:B------:R-:W3:Y:S01]  /*24b10*/  @P2 LDC R9, c[0x0][0x450] ;  /* 0x00011400ff092b82 */ /* 0x000ee20000000800 */
[----:B--2---:R-:W-:Y:S02]  /*24b20*/  @P1 IMAD.IADD R6, R4, 0x1, -R5 ;  /* 0x0000000104061824 */ /* 0x004fe400078e0a05 */
[----:B-1----:R-:W-:-:S04]  /*24b30*/  @P2 IMAD.HI.U32 R4, R7, R8, RZ ;  /* 0x0000000807042227 */ /* 0x002fc800078e00ff */
[----:B------:R-:W-:Y:S01]  /*24b40*/  IMAD.IADD R13, R10, 0x1, R6 ;  /* 0x000000010a0d7824 */ /* 0x000fe200078e0206 */
[----:B---3--:R-:W-:-:S03]  /*24b50*/  @P2 SHF.R.U32.HI R7, RZ, R9, R4 ;  /* 0x00000009ff072219 */ /* 0x008fc60000011604 */
[C---:B------:R-:W-:Y:S01]  /*24b60*/  VIADD R4, R13.reuse, 0x5f ;  /* 0x0000005f0d047836 */ /* 0x040fe20000000000 */
[----:B------:R1:W-:Y:S01]  /*24b70*/  STL [R1+0x8], R13 ;  /* 0x0000080d01007387 */ /* 0x0003e20000100800 */
[----:B------:R-:W-:Y:S02]  /*24b80*/  IADD3 R8, R13, 0x1, -R31 ;  /* 0x000000010d087810 */ /* 0x000fe40007ffe81f */
[----:B------:R-:W-:Y:S02]  /*24b90*/  IMAD.HI R4, R4, 0x2aaaaaab, RZ ;  /* 0x2aaaaaab04047827 */ /* 0x000fe400078e02ff */
[----:B------:R-:W-:-:S03]  /*24ba0*/  IADD3 R7, R8, R7, RZ ;  /* 0x0000000708077210 */ /* 0x000fc60007ffe0ff */
[----:B------:R-:W-:Y:S02]  /*24bb0*/  SHF.R.U32.HI R9, RZ, 0x1f, R4 ;  /* 0x0000001fff097819 */ /* 0x000fe40000011604 */
[----:B------:R-:W-:Y:S02]  /*24bc0*/  IMAD.IADD R2, R7, 0x1, R2 ;  /* 0x0000000107027824 */ /* 0x000fe400078e0202 */
[----:B------:R-:W-:Y:S01]  /*24bd0*/  LEA.HI.SX32 R9, R4, R9, 0x1c ;  /* 0x0000000904097211 */ /* 0x000fe200078fe2ff */
[----:B-1----:R-:W-:Y:S06]  /*24be0*/  @!P3 BRA `(.L_x_1883) ;  /* 0x000000000048b947 */ /* 0x002fec0003800000 */
[C---:B------:R-:W-:Y:S01]  /*24bf0*/  ISETP.GT.AND P0, PT, R7.reuse, RZ, PT ;  /* 0x000000ff0700720c */ /* 0x040fe20003f04270 */
[----:B------:R-:W-:Y:S01]  /*24c00*/  BSSY B0, `(.L_x_1884) ;  /* 0x000000e000007945 */ /* 0x000fe20003800000 */
[----:B0-----:R-:W-:-:S11]  /*24c10*/  VIADD R11, R7, 0xffffffff ;  /* 0xffffffff070b7836 */ /* 0x001fd60000000000 */
        /* <DEDUP_REMOVED lines=8> */
.L_x_1885:
[----:B------:R-:W-:-:S13]  /*24ca0*/  ISETP.NE.AND P0, PT, R3, 0x1, PT ;  /* 0x000000010300780c */ /* 0x000fda0003f05270 */
[----:B------:R-:W0:Y:S02]  /*24cb0*/  @P0 LDC.64 R4, c[0x0][0x9e8] ;  /* 0x00027a00ff040b82 */ /* 0x000e240000000a00 */
[----:B0-----:R-:W-:-:S05]  /*24cc0*/  @P0 IMAD.HI.U32 R4, R11, R4, RZ ;  /* 0x000000040b040227 */ /* 0x001fca00078e00ff */
[----:B------:R-:W-:-:S07]  /*24cd0*/  @P0 SHF.R.U32.HI R11, RZ, R5, R4 ;  /* 0x00000005ff0b0219 */ /* 0x000fce0000011604 */
.L_x_1886:
[----:B------:R-:W-:Y:S05]  /*24ce0*/  BSYNC B0 ;  /* 0x0000000000007941 */ /* 0x000fea0003800000 */
.L_x_1884:
[----:B------:R-:W-:-:S05]  /*24cf0*/  IMAD R11, R11, R3, R3 ;  /* 0x000000030b0b7224 */ /* 0x000fca00078e0203 */
[----:B------:R-:W-:-:S07]  /*24d00*/  VIMNMX R2, R2, R11, PT ;  /* 0x0000000b02027248 */ /* 0x000fce0003fe0100 */
.L_x_1883:
[----:B------:R-:W1:Y:S01]  /*24d10*/  @P2 LDC R5, c[0x0][0x44c] ;  /* 0x00011300ff052b82 */ /* 0x000e620000000800 */
[----:B------:R-:W-:Y:S01]  /*24d20*/  MOV R4, R28 ;  /* 0x0000001c00047202 */ /* 0x000fe20000000f00 */
[----:B------:R-:W-:Y:S01]  /*24d30*/  IMAD.IADD R7, R13, 0x1, -R31 ;  /* 0x000000010d077824 */ /* 0x000fe200078e0a1f */
[----:B------:R-:W-:-:S05]  /*24d40*/  ULDC UR4, c[0x0][0x9dc] ;  /* 0x0002770000047ab9 */ /* 0x000fca0000000800 */
[----:B------:R-:W2:Y:S01]  /*24d50*/  @P2 LDC R12, c[0x0][0x450] ;  /* 0x00011400ff0c2b82 */ /* 0x000ea20000000800 */
[----:B-1----:R-:W-:-:S05]  /*24d60*/  @P2 IMAD.HI.U32 R5, R28, R5, RZ ;  /* 0x000000051c052227 */ /* 0x002fca00078e00ff */
[----:B--2---:R-:W-:-:S05]  /*24d70*/  @P2 SHF.R.U32.HI R4, RZ, R12, R5 ;  /* 0x0000000cff042219 */ /* 0x004fca0000011605 */
[----:B------:R-:W-:-:S04]  /*24d80*/  IMAD.IADD R12, R7, 0x1, R4 ;  /* 0x00000001070c7824 */ /* 0x000fc800078e0204 */
[----:B0-----:R-:W-:Y:S01]  /*24d90*/  VIADD R11, R12, -UR4 ;  /* 0x800000040c0b7c36 */ /* 0x001fe20008000000 */
        /* <DEDUP_REMOVED lines=11> */
.L_x_1889:
[----:B------:R-:W-:-:S13]  /*24e50*/  ISETP.NE.AND P0, PT, R3, 0x1, PT ;  /* 0x000000010300780c */ /* 0x000fda0003f05270 */
[----:B------:R-:W0:Y:S02]  /*24e60*/  @P0 LDC.64 R4, c[0x0][0x9e8] ;  /* 0x00027a00ff040b82 */ /* 0x000e240000000a00 */
[----:B0-----:R-:W-:-:S05]  /*24e70*/  @P0 IMAD.HI.U32 R4, R12, R4, RZ ;  /* 0x000000040c040227 */ /* 0x001fca00078e00ff */
[----:B------:R-:W-:-:S07]  /*24e80*/  @P0 SHF.R.U32.HI R12, RZ, R5, R4 ;  /* 0x00000005ff0c0219 */ /* 0x000fce0000011604 */
.L_x_1890:
[----:B------:R-:W-:Y:S05]  /*24e90*/  BSYNC B0 ;  /* 0x0000000000007941 */ /* 0x000fea0003800000 */
.L_x_1888:
[----:B------:R-:W-:-:S05]  /*24ea0*/  IMAD R12, R12, R3, RZ ;  /* 0x000000030c0c7224 */ /* 0x000fca00078e02ff */
[----:B------:R-:W-:-:S07]  /*24eb0*/  VIMNMX R11, R11, R12, !PT ;  /* 0x0000000c0b0b7248 */ /* 0x000fce0007fe0100 */
.L_x_1887:
[----:B------:R-:W-:Y:S01]  /*24ec0*/  IADD3 R2, R2, 0x5f, RZ ;  /* 0x0000005f02027810 */ /* 0x000fe20007ffe0ff */
[----:B------:R-:W-:Y:S01]  /*24ed0*/  IMAD.HI R11, R11, 0x2aaaaaab, RZ ;  /* 0x2aaaaaab0b0b7827 */ /* 0x000fe200078e02ff */
[----:B------:R-:W-:Y:S03]  /*24ee0*/  BSSY B0, `(.L_x_1891) ;  /* 0x0000157000007945 */ /* 0x000fe60003800000 */
        /* <DEDUP_REMOVED lines=10> */
[----:B------:R-:W-:-:S04]  /*24f90*/  VIMNMX R4, R5, R6, PT ;  /* 0x0000000605047248 */ /* 0x000fc80003fe0100 */
[----:B------:R-:W-:Y:S01]  /*24fa0*/  ISETP.GT.AND P0, PT, R4, R3, PT ;  /* 0x000000030400720c */ /* 0x000fe20003f04270 */
[----:B------:R-:W-:-:S05]  /*24fb0*/  IMAD.WIDE.U32 R2, R3, -0x55555555, RZ ;  /* 0xaaaaaaab03027825 */ /* 0x000fca00078e00ff */
[----:B------:R-:W-:-:S05]  /*24fc0*/  SHF.R.U32.HI R5, RZ, 0x6, R3 ;  /* 0x00000006ff057819 */ /* 0x000fca0000011603 */
[----:B------:R-:W-:Y:S02]  /*24fd0*/  IMAD.MOV.U32 R2, RZ, RZ, R5 ;  /* 0x000000ffff027224 */ /* 0x000fe400078e0005 */
        /* <DEDUP_REMOVED lines=14> */
.L_x_2066:
[----:B-1----:R-:W-:Y:S02]  /*250c0*/  ISETP.NE.AND P0, PT, R14, RZ, PT ;  /* 0x000000ff0e00720c */ /* 0x002fe40003f05270 */
[----:B------:R-:W-:-:S11]  /*250d0*/  PLOP3.LUT P6, PT, PT, PT, PT, 0x8, 0x0 ;  /* 0x000000000000781c */ /* 0x000fd60003fce170 */
[----:B------:R-:W-:Y:S05]  /*250e0*/  @P0 BRA `(.L_x_1894) ;  /* 0x00000000000c0947 */ /* 0x000fea0003800000 */
[----:B------:R-:W-:-:S03]  /*250f0*/  UMOV UR4, 0xffffffff ;  /* 0xffffffff00047882 */ /* 0x000fc60000000000 */
[----:B------:R-:W-:Y:S05]  /*25100*/  BRA.DIV UR4, `(.L_x_1895) ;  /* 0x0000007204907947 */ /* 0x000fea000b800000 */
[----:B------:R-:W-:-:S13]  /*25110*/  ELECT P6, URZ, PT ;  /* 0x00000000003f782f */ /* 0x000fda00038c0000 */
.L_x_1894:
        /* <DEDUP_REMOVED lines=9> */
.L_x_2069:
[----:B------:R-:W-:Y:S05]  /*251b0*/  BSYNC B1 ;  /* 0x0000000000017941 */ /* 0x000fea0003800000 */
.L_x_1896:
        /* <DEDUP_REMOVED lines=10> */
.L_x_2070:
[----:B------:R-:W-:Y:S05]  /*25260*/  BSYNC B2 ;  /* 0x0000000000027941 */ /* 0x000fea0003800000 */
.L_x_1900:
[----:B------:R-:W-:Y:S04]  /*25270*/  BSSY B2, `(.L_x_1902) ;  /* 0x0000009000027945 */ /* 0x000fe80003800000 */
[----:B------:R-:W-:Y:S05]  /*25280*/  @P1 BRA `(.L_x_1903) ;  /* 0x00000000001c1947 */ /* 0x000fea0003800000 */
[----:B------:R-:W2:Y:S01]  /*25290*/  S2R R10, SR_TID.X ;  /* 0x00000000000a7919 */ /* 0x000ea20000002100 */
[----:B0-----:R-:W-:-:S04]  /*252a0*/  IMAD.MOV.U32 R6, RZ, RZ, 0x9000 ;  /* 0x00009000ff067424 */ /* 0x001fc800078e00ff */
[----:B------:R3:W-:Y:S01]  /*252b0*/  SYNCS.ARRIVE.TRANS64 RZ, [R3+URZ+0x30890], R6 ;  /* 0x0308900603ff79a7 */ /* 0x0007e2000800003f */
[----:B--2---:R-:W-:-:S04]  /*252c0*/  LOP3.LUT R10, R10, 0x1f, RZ, 0xc0, !PT ;  /* 0x0000001f0a0a7812 */ /* 0x004fc800078ec0ff */
[----:B------:R-:W-:-:S13]  /*252d0*/  ISETP.NE.AND P0, PT, R10, RZ, PT ;  /* 0x000000ff0a00720c */ /* 0x000fda0003f05270 */
[----:B---3--:R-:W-:Y:S05]  /*252e0*/  @!P0 BRA `(.L_x_1903) ;  /* 0x0000000000048947 */ /* 0x008fea0003800000 */
[----:B------:R-:W-:Y:S01]  /*252f0*/  BPT.TRAP 0x1 ;  /* 0x000000040000795c */ /* 0x000fe20000300000 */
.L_x_1903:
[----:B------:R-:W-:Y:S05]  /*25300*/  BSYNC B2 ;  /* 0x0000000000027941 */ /* 0x000fea0003800000 */
.L_x_1902:
[----:B------:R-:W-:Y:S01]  /*25310*/  IMAD.MOV.U32 R14, RZ, RZ, RZ ;  /* 0x000000ffff0e7224 */ /* 0x000fe200078e00ff */
[----:B------:R-:W-:Y:S01]  /*25320*/  UIADD3 UR4, UP0, UR36, 0x570, URZ ;  /* 0x0000057024047890 */ /* 0x000fe2000ff1e03f */
[----:B------:R-:W-:Y:S01]  /*25330*/  IMAD R12, R2, 0x60, R0 ;  /* 0x00000060020c7824 */ /* 0x000fe200078e0200 */
[----:B------:R-:W-:Y:S01]  /*25340*/  PLOP3.LUT P0, PT, PT, PT, PT, 0x80, 0x0 ;  /* 0x000000000000781c */ /* 0x000fe20003f0f070 */
[----:B0-----:R-:W-:Y:S01]  /*25350*/  IMAD R6, R27, 0x9000, R23 ;  /* 0x000090001b067824 */ /* 0x001fe200078e0217 */
[----:B------:R-:W-:Y:S01]  /*25360*/  R2UR UR10, R14 ;  /* 0x000000000e0a72ca */ /* 0x000fe200000e0000 */
[----:B------:R-:W-:Y:S01]  /*25370*/  VIADD R10, R3, 0x30890 ;  /* 0x00030890030a7836 */ /* 0x000fe20000000000 */
[----:B------:R-:W-:Y:S01]  /*25380*/  IADD3 R12, R12, -0x60, RZ ;  /* 0xffffffa00c0c7810 */ /* 0x000fe20007ffe0ff */
[----:B------:R-:W-:Y:S01]  /*25390*/  VIADD R13, R6, 0x1e400 ;  /* 0x0001e400060d7836 */ /* 0x000fe20000000000 */
[----:B------:R-:W-:Y:S01]  /*253a0*/  UIADD3.X UR5, URZ, UR37, URZ, UP0, !UPT ;  /* 0x000000253f057290 */ /* 0x000fe200087fe43f */
[----:B------:R-:W-:Y:S01]  /*253b0*/  UMOV UR6, 0x0 ;  /* 0x0000000000067882 */ /* 0x000fe20000000000 */
[----:B------:R-:W-:-:S10]  /*253c0*/  UMOV UR7, 0x12f00000 ;  /* 0x12f0000000077882 */ /* 0x000fd40000000000 */
.L_x_1904:
        /* <DEDUP_REMOVED lines=16> */
.L_x_1905:
        /* <DEDUP_REMOVED lines=12> */
[----:B------:R-:W-:Y:S01]  /*25590*/  VIADD R13, R6, 0x24400 ;  /* 0x00024400060d7836 */ /* 0x000fe20000000000 */
[----:B------:R-:W-:Y:S01]  /*255a0*/  UMOV UR6, 0x0 ;  /* 0x0000000000067882 */ /* 0x000fe20000000000 */
[----:B------:R-:W-:Y:S01]  /*255b0*/  UMOV UR7, 0x12f00000 ;  /* 0x12f0000000077882 */ /* 0x000fe20000000000 */
[----:B------:R-:W-:-:S15]  /*255c0*/  R2UR UR10, R15 ;  /* 0x000000000f0a72ca */ /* 0x000fde00000e0000 */
.L_x_1906:
        /* <DEDUP_REMOVED lines=13> */
.L_x_2071:
[----:B------:R-:W-:Y:S05]  /*256a0*/  BSYNC B2 ;  /* 0x0000000000027941 */ /* 0x000fea0003800000 */
.L_x_1907:
[----:B------:R-:W-:Y:S01]  /*256b0*/  BSSY B2, `(.L_x_1909) ;  /* 0x000000b000027945 */ /* 0x000fe20003800000 */
[----:B------:R-:W-:Y:S01]  /*256c0*/  IMAD.MOV.U32 R10, RZ, RZ, 0x0 ;  /* 0x00000000ff0a7424 */ /* 0x000fe200078e00ff */
[----:B01----:R-:W-:Y:S02]  /*256d0*/  MOV R11, 0x12f00000 ;  /* 0x12f00000000b7802 */ /* 0x003fe40000000f00 */
[----:B------:R-:W-:Y:S05]  /*256e0*/  @P1 BRA `(.L_x_1910) ;  /* 0x00000000001c1947 */ /* 0x000fea0003800000 */
[----:B------:R-:W0:Y:S01]  /*256f0*/  S2R R20, SR_TID.X ;  /* 0x0000000000147919 */ /* 0x000e220000002100 */
[----:B------:R-:W-:-:S04]  /*25700*/  IMAD.MOV.U32 R13, RZ, RZ, 0x9000 ;  /* 0x00009000ff0d7424 */ /* 0x000fc800078e00ff */
[----:B------:R1:W-:Y:S01]  /*25710*/  SYNCS.ARRIVE.TRANS64 RZ, [R3+URZ+0x308b0], R13 ;  /* 0x0308b00d03ff79a7 */ /* 0x0003e2000800003f */
[----:B0-----:R-:W-:-:S04]  /*25720*/  LOP3.LUT R20, R20, 0x1f, RZ, 0xc0, !PT ;  /* 0x0000001f14147812 */ /* 0x001fc800078ec0ff */
[----:B------:R-:W-:-:S13]  /*25730*/  ISETP.NE.AND P0, PT, R20, RZ, PT ;  /* 0x000000ff1400720c */ /* 0x000fda0003f05270 */
[----:B-1----:R-:W-:Y:S05]  /*25740*/  @!P0 BRA `(.L_x_1910) ;  /* 0x0000000000048947 */ /* 0x002fea0003800000 */
[----:B------:R-:W-:Y:S01]  /*25750*/  BPT.TRAP 0x1 ;  /* 0x000000040000795c */ /* 0x000fe20000300000 */
.L_x_1910:
[----:B------:R-:W-:Y:S05]  /*25760*/  BSYNC B2 ;  /* 0x0000000000027941 */ /* 0x000fea0003800000 */
.L_x_1909:
[----:B------:R-:W-:Y:S01]  /*25770*/  R2UR UR10, R14 ;  /* 0x000000000e0a72ca */ /* 0x000fe200000e0000 */
[----:B------:R-:W-:Y:S01]  /*25780*/  UIADD3 UR4, UP0, UR36, 0x670, URZ ;  /* 0x0000067024047890 */ /* 0x000fe2000ff1e03f */
[----:B------:R-:W-:Y:S01]  /*25790*/  R2UR UR6, R10 ;  /* 0x000000000a0672ca */ /* 0x000fe200000e0000 */
[----:B------:R-:W-:Y:S01]  /*257a0*/  VIADD R3, R3, 0x308b0 ;  /* 0x000308b003037836 */ /* 0x000fe20000000000 */
[----:B------:R-:W-:Y:S01]  /*257b0*/  R2UR UR7, R11 ;  /* 0x000000000b0772ca */ /* 0x000fe200000e0000 */
[----:B------:R-:W-:Y:S01]  /*257c0*/  VIADD R13, R6, 0x400 ;  /* 0x00000400060d7836 */ /* 0x000fe20000000000 */
[----:B------:R-:W-:Y:S01]  /*257d0*/  PLOP3.LUT P0, PT, PT, PT, PT, 0x80, 0x0 ;  /* 0x000000000000781c */ /* 0x000fe20003f0f070 */
[----:B------:R-:W-:-:S12]  /*257e0*/  UIADD3.X UR5, URZ, UR37, URZ, UP0, !UPT ;  /* 0x000000253f057290 */ /* 0x000fd800087fe43f */
.L_x_1911:
        /* <DEDUP_REMOVED lines=15> */
.L_x_1912:
        /* <DEDUP_REMOVED lines=15> */
.L_x_1913:
        /* <DEDUP_REMOVED lines=10> */
.L_x_1899:
[----:B------:R-:W-:Y:S05]  /*25a70*/  BSYNC B1 ;  /* 0x0000000000017941 */ /* 0x000fea0003800000 */
.L_x_1898:
[----:B------:R-:W-:Y:S01]  /*25a80*/  VIADD R12, R2, 0xfffffffe ;  /* 0xfffffffe020c7836 */ /* 0x000fe20000000000 */
[----:B------:R-:W-:Y:S01]  /*25a90*/  PLOP3.LUT P0, PT, PT, PT, PT, 0x8, 0x0 ;  /* 0x000000000000781c */ /* 0x000fe20003f0e170 */
[----:B------:R-:W-:-:S03]  /*25aa0*/  VIADD R27, R27, 0x1 ;  /* 0x000000011b1b7836 */ /* 0x000fc60000000000 */
[----:B------:R-:W-:Y:S02]  /*25ab0*/  ISETP.GE.AND P2, PT, R12, R5, PT ;  /* 0x000000050c00720c */ /* 0x000fe40003f46270 */
[----:B------:R-:W-:-:S04]  /*25ac0*/  ISETP.NE.AND P1, PT, R27, 0x2, PT ;  /* 0x000000021b00780c */ /* 0x000fc80003f25270 */
[----:B------:R-:W-:Y:S02]  /*25ad0*/  SEL R3, RZ, 0x1, P1 ;  /* 0x00000001ff037807 */ /* 0x000fe40000800000 */
[----:B------:R-:W-:Y:S02]  /*25ae0*/  SEL R27, R27, RZ, P1 ;  /* 0x000000ff1b1b7207 */ /* 0x000fe40000800000 */
[----:B------:R-:W-:-:S03]  /*25af0*/  LOP3.LUT R30, R30, R3, RZ, 0x3c, !PT ;  /* 0x000000031e1e7212 */ /* 0x000fc600078e3cff */
[----:B------:R-:W-:Y:S05]  /*25b00*/  @!P2 BRA `(.L_x_1892) ;  /* 0x000000080050a947 */ /* 0x000fea0003800000 */
.L_x_1930:
        /* <DEDUP_REMOVED lines=11> */
.L_x_2072:
[----:B------:R-:W-:Y:S05]  /*25bc0*/  BSYNC B2 ;  /* 0x0000000000027941 */ /* 0x000fea0003800000 */
.L_x_1916:
        /* <DEDUP_REMOVED lines=9> */
.L_x_1919:
[----:B------:R-:W-:Y:S05]  /*25c60*/  BSYNC B2 ;  /* 0x0000000000027941 */ /* 0x000fea0003800000 */
.L_x_1918:
[----:B------:R-:W-:Y:S01]  /*25c70*/  IMAD.MOV.U32 R15, RZ, RZ, RZ ;  /* 0x000000ffff0f7224 */ /* 0x000fe200078e00ff */
[----:B------:R-:W-:Y:S01]  /*25c80*/  UIADD3 UR4, UP0, UR36, 0x570, URZ ;  /* 0x0000057024047890 */ /* 0x000fe2000ff1e03f */
[----:B------:R-:W-:Y:S01]  /*25c90*/  IMAD R10, R27, 0x9000, R23 ;  /* 0x000090001b0a7824 */ /* 0x000fe200078e0217 */
        /* <DEDUP_REMOVED lines=8> */
.L_x_1920:
        /* <DEDUP_REMOVED lines=16> */
.L_x_1921:
        /* <DEDUP_REMOVED lines=16> */
.L_x_1922:
        /* <DEDUP_REMOVED lines=13> */
.L_x_2073:
[----:B------:R-:W-:Y:S05]  /*25ff0*/  BSYNC B2 ;  /* 0x0000000000027941 */ /* 0x000fea0003800000 */
.L_x_1923:
[----:B------:R-:W-:Y:S01]  /*26000*/  BSSY B2, `(.L_x_1925) ;  /* 0x000000b000027945 */ /* 0x000fe20003800000 */
[----:B01----:R-:W-:Y:S02]  /*26010*/  IMAD.MOV.U32 R2, RZ, RZ, 0x0 ;  /* 0x00000000ff027424 */ /* 0x003fe400078e00ff */
[----:B------:R-:W-:Y:S01]  /*26020*/  IMAD.MOV.U32 R3, RZ, RZ, 0x12f00000 ;  /* 0x12f00000ff037424 */ /* 0x000fe200078e00ff */
[----:B------:R-:W-:Y:S06]  /*26030*/  @P2 BRA `(.L_x_1926) ;  /* 0x00000000001c2947 */ /* 0x000fec0003800000 */
[----:B------:R-:W0:Y:S01]  /*26040*/  S2R R20, SR_TID.X ;  /* 0x0000000000147919 */ /* 0x000e220000002100 */
[----:B------:R-:W-:-:S04]  /*26050*/  IMAD.MOV.U32 R14, RZ, RZ, 0x9000 ;  /* 0x00009000ff0e7424 */ /* 0x000fc800078e00ff */
[----:B------:R1:W-:Y:S01]  /*26060*/  SYNCS.ARRIVE.TRANS64 RZ, [R11+URZ+0x308b0], R14 ;  /* 0x0308b00e0bff79a7 */ /* 0x0003e2000800003f */
[----:B0-----:R-:W-:-:S04]  /*26070*/  LOP3.LUT R20, R20, 0x1f, RZ, 0xc0, !PT ;  /* 0x0000001f14147812 */ /* 0x001fc800078ec0ff */
[----:B------:R-:W-:-:S13]  /*26080*/  ISETP.NE.AND P1, PT, R20, RZ, PT ;  /* 0x000000ff1400720c */ /* 0x000fda0003f25270 */
[----:B-1----:R-:W-:Y:S05]  /*26090*/  @!P1 BRA `(.L_x_1926) ;  /* 0x0000000000049947 */ /* 0x002fea0003800000 */
[----:B------:R-:W-:Y:S01]  /*260a0*/  BPT.TRAP 0x1 ;  /* 0x000000040000795c */ /* 0x000fe20000300000 */
.L_x_1926:
[----:B------:R-:W-:Y:S05]  /*260b0*/  BSYNC B2 ;  /* 0x0000000000027941 */ /* 0x000fea0003800000 */
.L_x_1925:
[----:B------:R-:W-:Y:S01]  /*260c0*/  R2UR UR10, R15 ;  /* 0x000000000f0a72ca */ /* 0x000fe200000e0000 */
[----:B------:R-:W-:Y:S01]  /*260d0*/  UIADD3 UR4, UP0, UR36, 0x670, URZ ;  /* 0x0000067024047890 */ /* 0x000fe2000ff1e03f */
[----:B------:R-:W-:Y:S01]  /*260e0*/  R2UR UR6, R2 ;  /* 0x00000000020672ca */ /* 0x000fe200000e0000 */
[----:B------:R-:W-:Y:S01]  /*260f0*/  VIADD R14, R10, 0x400 ;  /* 0x000004000a0e7836 */ /* 0x000fe20000000000 */
[----:B------:R-:W-:Y:S01]  /*26100*/  R2UR UR7, R3 ;  /* 0x00000000030772ca */ /* 0x000fe200000e0000 */
[----:B------:R-:W-:Y:S01]  /*26110*/  UIADD3.X UR5, URZ, UR37, URZ, UP0, !UPT ;  /* 0x000000253f057290 */ /* 0x000fe200087fe43f */
[----:B------:R-:W-:Y:S02]  /*26120*/  PLOP3.LUT P1, PT, PT, PT, PT, 0x80, 0x0 ;  /* 0x000000000000781c */ /* 0x000fe40003f2f070 */
[----:B------:R-:W-:-:S11]  /*26130*/  IADD3 R11, R11, 0x308b0, RZ ;  /* 0x000308b00b0b7810 */ /* 0x000fd60007ffe0ff */
.L_x_1927:
        /* <DEDUP_REMOVED lines=15> */
.L_x_1928:
        /* <DEDUP_REMOVED lines=15> */
.L_x_1929:
        /* <DEDUP_REMOVED lines=10> */
.L_x_1915:
[----:B------:R-:W-:Y:S05]  /*263c0*/  BSYNC B1 ;  /* 0x0000000000017941 */ /* 0x000fea0003800000 */
.L_x_1914:
        /* <DEDUP_REMOVED lines=8> */
.L_x_1892:
[----:B------:R-:W-:Y:S05]  /*26450*/  BSYNC B0 ;  /* 0x0000000000007941 */ /* 0x000fea0003800000 */
.L_x_1891:
[----:B------:R-:W1:Y:S01]  /*26460*/  LDC R0, c[0x0][0x448] ;  /* 0x00011200ff007b82 */ /* 0x000e620000000800 */
[----:B------:R-:W-:Y:S01]  /*26470*/  VIADD R5, R28, 0x7f ;  /* 0x0000007f1c057836 */ /* 0x000fe20000000000 */
[----:B------:R-:W-:Y:S06]  /*26480*/  @!P0 WARPSYNC.ALL ;  /* 0x0000000000008948 */ /* 0x000fec0003800000 */
[----:B------:R-:W2:Y:S08]  /*26490*/  LDC.64 R2, c[0x0][0x9e0] ;  /* 0x00027800ff027b82 */ /* 0x000eb00000000a00 */
[----:B------:R-:W-:Y:S01]  /*264a0*/  @!P0 BAR.SYNC.DEFER_BLOCKING 0xc, 0x180 ;  /* 0x0306000000008b1d */ /* 0x000fe20000010000 */
[----:B-1----:R-:W-:-:S02]  /*264b0*/  ISETP.NE.AND P1, PT, R0, 0x1, PT ;  /* 0x000000010000780c */ /* 0x002fc40003f25270 */
[----:B--2---:R-:W-:-:S11]  /*264c0*/  ISETP.GE.AND P2, PT, R3, 0x1, PT ;  /* 0x000000010300780c */ /* 0x004fd60003f46270 */
[----:B------:R-:W1:Y:S08]  /*264d0*/  @P1 LDC R0, c[0x0][0x44c] ;  /* 0x00011300ff001b82 */ /* 0x000e700000000800 */
[----:B------:R-:W2:Y:S01]  /*264e0*/  @P1 LDC R11, c[0x0][0x450] ;  /* 0x00011400ff0b1b82 */ /* 0x000ea20000000800 */
[----:B-1----:R-:W-:-:S05]  /*264f0*/  @P1 IMAD.HI.U32 R0, R5, R0, RZ ;  /* 0x0000000005001227 */ /* 0x002fca00078e00ff */
[----:B--2---:R-:W-:-:S05]  /*26500*/  @P1 SHF.R.U32.HI R5, RZ, R11, R0 ;  /* 0x0000000bff051219 */ /* 0x004fca0000011600 */
[----:B------:R-:W-:-:S05]  /*26510*/  IMAD.IADD R11, R8, 0x1, R5 ;  /* 0x00000001080b7824 */ /* 0x000fca00078e0205 */
        /* <DEDUP_REMOVED lines=8> */
[----:B------:R-:W1:Y:S02]  /*265a0*/  @P0 LDC.64 R4, c[0x0][0x9e8] ;  /* 0x00027a00ff040b82 */ /* 0x000e640000000a00 */
[----:B-1----:R-:W-:-:S05]  /*265b0*/  @P0 IMAD.HI.U32 R4, R11, R4, RZ ;  /* 0x000000040b040227 */ /* 0x002fca00078e00ff */
[----:B------:R-:W-:-:S04]  /*265c0*/  @P0 SHF.R.U32.HI R11, RZ, R5, R4 ;  /* 0x00000005ff0b0219 */ /* 0x000fc80000011604 */
[----:B------:R-:W-:Y:S01]  /*265d0*/  LOP3.LUT R0, RZ, R11, RZ, 0x33, !PT ;  /* 0x0000000bff007212 */ /* 0x000fe200078e33ff */
[----:B------:R-:W-:Y:S06]  /*265e0*/  BRA `(.L_x_1934) ;  /* 0x0000000000107947 */ /* 0x000fec0003800000 */
.L_x_1933:
[----:B------:R-:W-:-:S13]  /*265f0*/  ISETP.NE.AND P0, PT, R3, 0x1, PT ;  /* 0x000000010300780c */ /* 0x000fda0003f05270 */
[----:B------:R-:W1:Y:S02]  /*26600*/  @P0 LDC.64 R4, c[0x0][0x9e8] ;  /* 0x00027a00ff040b82 */ /* 0x000e640000000a00 */
[----:B-1----:R-:W-:-:S05]  /*26610*/  @P0 IMAD.HI.U32 R4, R0, R4, RZ ;  /* 0x0000000400040227 */ /* 0x002fca00078e00ff */
[----:B------:R-:W-:-:S07]  /*26620*/  @P0 SHF.R.U32.HI R0, RZ, R5, R4 ;  /* 0x00000005ff000219 */ /* 0x000fce0000011604 */
.L_x_1934:
[----:B------:R-:W-:Y:S05]  /*26630*/  BSYNC B0 ;  /* 0x0000000000007941 */ /* 0x000fea0003800000 */
.L_x_1932:
[----:B------:R-:W-:-:S05]  /*26640*/  IMAD R5, R0, R3, R3 ;  /* 0x0000000300057224 */ /* 0x000fca00078e0203 */
[----:B------:R-:W-:-:S07]  /*26650*/  VIMNMX R2, R2, R5, PT ;  /* 0x0000000502027248 */ /* 0x000fce0003fe0100 */
.L_x_1931:
[----:B------:R-:W1:Y:S01]  /*26660*/  @P1 LDC R5, c[0x0][0x44c] ;  /* 0x00011300ff051b82 */ /* 0x000e620000000800 */
[----:B------:R-:W-:Y:S01]  /*26670*/  IADD3 R2, R2, 0x5f, RZ ;  /* 0x0000005f02027810 */ /* 0x000fe20007ffe0ff */
[----:B------:R-:W-:Y:S01]  /*26680*/  IMAD.MOV.U32 R0, RZ, RZ, R28 ;  /* 0x000000ffff007224 */ /* 0x000fe200078e001c */
[----:B------:R-:W-:-:S03]  /*26690*/  ULDC UR4, c[0x0][0x9dc] ;  /* 0x0002770000047ab9 */ /* 0x000fc60000000800 */
[----:B------:R-:W-:Y:S02]  /*266a0*/  IMAD.HI R2, R2, 0x2aaaaaab, RZ ;  /* 0x2aaaaaab02027827 */ /* 0x000fe400078e02ff */
[----:B------:R-:W2:Y:S02]  /*266b0*/  @P1 LDC R4, c[0x0][0x450] ;  /* 0x00011400ff041b82 */ /* 0x000ea40000000800 */
[----:B-1----:R-:W-:-:S05]  /*266c0*/  @P1 IMAD.HI.U32 R5, R28, R5, RZ ;  /* 0x000000051c051227 */ /* 0x002fca00078e00ff */
[----:B--2---:R-:W-:Y:S02]  /*266d0*/  @P1 SHF.R.U32.HI R0, RZ, R4, R5 ;  /* 0x00000004ff001219 */ /* 0x004fe40000011605 */
[----:B------:R-:W-:-:S03]  /*266e0*/  SHF.R.U32.HI R5, RZ, 0x1f, R2 ;  /* 0x0000001fff057819 */ /* 0x000fc60000011602 */
[----:B------:R-:W-:Y:S01]  /*266f0*/  IMAD.IADD R7, R7, 0x1, R0 ;  /* 0x0000000107077824 */ /* 0x000fe200078e0200 */
[----:B------:R-:W-:-:S03]  /*26700*/  LEA.HI.SX32 R2, R2, R5, 0x1c ;  /* 0x0000000502027211 */ /* 0x000fc600078fe2ff */
[----:B------:R-:W-:Y:S01]  /*26710*/  VIADD R0, R7, -UR4 ;  /* 0x8000000407007c36 */ /* 0x000fe20008000000 */
[----:B------:R-:W-:-:S05]  /*26720*/  VIMNMX R24, R9, R2, PT ;  /* 0x0000000209187248 */ /* 0x000fca0003fe0100 */
[----:B------:R1:W-:Y:S01]  /*26730*/  STL [R1+0x28], R24 ;  /* 0x0000281801007387 */ /* 0x0003e20000100800 */
[----:B------:R-:W-:Y:S05]  /*26740*/  @!P2 BRA `(.L_x_1935) ;  /* 0x000000000044a947 */ /* 0x000fea0003800000 */
[----:B------:R-:W-:Y:S01]  /*26750*/  ISETP.GT.AND P0, PT, R7, -0x1, PT ;  /* 0xffffffff0700780c */ /* 0x000fe20003f04270 */
[----:B------:R-:W-:-:S12]  /*26760*/  BSSY B0, `(.L_x_1936) ;  /* 0x000000d000007945 */ /* 0x000fd80003800000 */
[----:B------:R-:W-:Y:S05]  /*26770*/  @P0 BRA `(.L_x_1937) ;  /* 0x00000000001c0947 */ /* 0x000fea0003800000 */
[----:B------:R-:W-:Y:S02]  /*26780*/  ISETP.NE.AND P0, PT, R3, 0x1, PT ;  /* 0x000000010300780c */ /* 0x000fe40003f05270 */
[----:B------:R-:W-:-:S11]  /*26790*/  LOP3.LUT R7, RZ, R7, RZ, 0x33, !PT ;  /* 0x00000007ff077212 */ /* 0x000fd600078e33ff */
[----:B------:R-:W2:Y:S02]  /*267a0*/  @P0 LDC.64 R4, c[0x0][0x9e8] ;  /* 0x00027a00ff040b82 */ /* 0x000ea40000000a00 */
[----:B--2---:R-:W-:-:S05]  /*267b0*/  @P0 IMAD.HI.U32 R4, R7, R4, RZ ;  /* 0x0000000407040227 */ /* 0x004fca00078e00ff */
[----:B------:R-:W-:-:S04]  /*267c0*/  @P0 SHF.R.U32.HI R7, RZ, R5, R4 ;  /* 0x00000005ff070219 */ /* 0x000fc80000011604 */
[----:B------:R-:W-:Y:S01]  /*267d0*/  LOP3.LUT R7, RZ, R7, RZ, 0x33, !PT ;  /* 0x00000007ff077212 */ /* 0x000fe200078e33ff */
[----:B------:R-:W-:Y:S06]  /*267e0*/  BRA `(.L_x_1938) ;  /* 0x0000000000107947 */ /* 0x000fec0003800000 */
.L_x_1937:
[----:B------:R-:W-:-:S13]  /*267f0*/  ISETP.NE.AND P0, PT, R3, 0x1, PT ;  /* 0x000000010300780c */ /* 0x000fda0003f05270 */
[----:B------:R-:W2:Y:S02]  /*26800*/  @P0 LDC.64 R4, c[0x0][0x9e8] ;  /* 0x00027a00ff040b82 */ /* 0x000ea40000000a00 */
[----:B--2---:R-:W-:-:S05]  /*26810*/  @P0 IMAD.HI.U32 R4, R7, R4, RZ ;  /* 0x0000000407040227 */ /* 0x004fca00078e00ff */
[----:B------:R-:W-:-:S07]  /*26820*/  @P0 SHF.R.U32.HI R7, RZ, R5, R4 ;  /* 0x00000005ff070219 */ /* 0x000fce0000011604 */
.L_x_1938:
[----:B------:R-:W-:Y:S05]  /*26830*/  BSYNC B0 ;  /* 0x0000000000007941 */ /* 0x000fea0003800000 */
.L_x_1936:
[----:B------:R-:W-:-:S05]  /*26840*/  IMAD R3, R7, R3, RZ ;  /* 0x0000000307037224 */ /* 0x000fca00078e02ff */
[----:B------:R-:W-:-:S07]  /*26850*/  VIMNMX R0, R0, R3, !PT ;  /* 0x0000000300007248 */ /* 0x000fce0007fe0100 */
.L_x_1935:
[----:B------:R-:W-:Y:S01]  /*26860*/  IMAD.HI R0, R0, 0x2aaaaaab, RZ ;  /* 0x2aaaaaab00007827 */ /* 0x000fe200078e02ff */
[----:B------:R-:W-:Y:S04]  /*26870*/  BSSY B7, `(.L_x_1939) ;  /* 0x0000379000077945 */ /* 0x000fe80003800000 */
[----:B------:R-:W-:-:S04]  /*26880*/  SHF.R.U32.HI R3, RZ, 0x1f, R0 ;  /* 0x0000001fff037819 */ /* 0x000fc80000011600 */
[----:B------:R-:W-:-:S04]  /*26890*/  LEA.HI.SX32 R3, R0, R3, 0x1c ;  /* 0x0000000300037211 */ /* 0x000fc800078fe2ff */
[----:B------:R-:W-:-:S04]  /*268a0*/  VIMNMX R2, RZ, R3, !PT ;  /* 0x00000003ff027248 */ /* 0x000fc80007fe0100 */
[----:B------:R-:W-:Y:S01]  /*268b0*/  ISETP.GT.AND P0, PT, R24, R2, PT ;  /* 0x000000021800720c */ /* 0x000fe20003f04270 */
[----:B------:R2:W-:-:S12]  /*268c0*/  STL [R1+0x10], R2 ;  /* 0x0000100201007387 */ /* 0x0005d80000100800 */
[----:B--2---:R-:W-:Y:S05]  /*268d0*/  @P0 BRA `(.L_x_1940) ;  /* 0x0000000000440947 */ /* 0x004fea0003800000 */
[----:B------:R-:W2:Y:S02]  /*268e0*/  S2R R2, SR_TID.X ;  /* 0x0000000000027919 */ /* 0x000ea40000002100 */
[----:B--2---:R-:W-:-:S04]  /*268f0*/  LOP3.LUT R2, R2, 0x7f, RZ, 0xc0, !PT ;  /* 0x0000007f02027812 */ /* 0x004fc800078ec0ff */
[----:B------:R-:W-:-:S13]  /*26900*/  ISETP.NE.AND P0, PT, R2, RZ, PT ;  /* 0x000000ff0200720c */ /* 0x000fda0003f05270 */
[----:B------:R-:W-:Y:S05]  /*26910*/  @P0 BRA `(.L_x_1941) ;  /* 0x0000003400b80947 */ /* 0x000fea0003800000 */
[----:B------:R-:W2:Y:S01]  /*26920*/  S2R R5, SR_LANEID ;  /* 0x0000000000057919 */ /* 0x000ea20000000000 */
[----:B------:R-:W-:Y:S01]  /*26930*/  VOTEU.ANY UR4, UPT, PT ;  /* 0x0000000000047886 */ /* 0x000fe200038e0100 */
[----:B------:R-:W3:Y:S01]  /*26940*/  LDC.64 R2, c[0x0][0xc60] ;  /* 0x00031800ff027b82 */ /* 0x000ee20000000a00 */
[----:B------:R-:W2:Y:S02]  /*26950*/  FLO.U32 R0, UR4 ;  /* 0x0000000400007d00 */ /* 0x000ea400080e0000 */
[----:B--2---:R-:W-:-:S06]  /*26960*/  ISETP.EQ.U32.AND P0, PT, R0, R5, PT ;  /* 0x000000050000720c */ /* 0x004fcc0003f02070 */
[----:B------:R-:W3:Y:S07]  /*26970*/  POPC R5, UR4 ;  /* 0x0000000400057d09 */ /* 0x000eee0008000000 */
[----:B---3--:R-:W2:Y:S01]  /*26980*/  @P0 ATOMG.E.ADD.STRONG.GPU PT, R3, desc[UR60][R2.64], R5 ;  /* 0x00000005020309a8 */ /* 0x008ea200081ee1fc */
[----:B------:R-:W3:Y:S02]  /*26990*/  S2R R4, SR_LTMASK ;  /* 0x0000000000047919 */ /* 0x000ee40000003900 */
[----:B---3--:R-:W-:-:S04]  /*269a0*/  LOP3.LUT R4, R4, UR4, RZ, 0xc0, !PT ;  /* 0x0000000404047c12 */ /* 0x008fc8000f8ec0ff */
[----:B------:R-:W3:Y:S01]  /*269b0*/  POPC R7, R4 ;  /* 0x0000000400077309 */ /* 0x000ee20000000000 */
[----:B--2---:R-:W3:Y:S02]  /*269c0*/  SHFL.IDX PT, R0, R3, R0, 0x1f ;  /* 0x00001f0003007589 */ /* 0x004ee400000e0000 */
[----:B---3--:R-:W-:Y:S01]  /*269d0*/  IADD3 R16, R0, UR38, R7 ;  /* 0x0000002600107c10 */ /* 0x008fe2000fffe007 */
[----:B------:R-:W-:Y:S06]  /*269e0*/  BRA `(.L_x_1941) ;  /* 0x0000003400847947 */ /* 0x000fec0003800000 */
.L_x_1940:
        /* <DEDUP_REMOVED lines=8> */
[----:B------:R-:W-:Y:S01]  /*26a70*/  MOV R4, UR6 ;  /* 0x0000000600047c02 */ /* 0x000fe20008000f00 */
[----:B------:R-:W-:Y:S01]  /*26a80*/  IMAD.U32 R5, RZ, RZ, UR7 ;  /* 0x00000007ff057e24 */ /* 0x000fe2000f8e00ff */
[----:B------:R-:W2:Y:S01]  /*26a90*/  LDC.64 R2, c[0x4][R2] ;  /* 0x0100000002027b82 */ /* 0x000ea20000000a00 */
[----:B0-----:R-:W-:Y:S01]  /*26aa0*/  IMAD.U32 R6, RZ, RZ, UR8 ;  /* 0x00000008ff067e24 */ /* 0x001fe2000f8e00ff */
[----:B------:R-:W-:Y:S01]  /*26ab0*/  MOV R10, UR4 ;  /* 0x00000004000a7c02 */ /* 0x000fe20008000f00 */
[----:B------:R-:W-:Y:S01]  /*26ac0*/  IMAD.U32 R7, RZ, RZ, UR9 ;  /* 0x00000009ff077e24 */ /* 0x000fe2000f8e00ff */
[----:B------:R-:W-:Y:S01]  /*26ad0*/  MOV R13, RZ ;  /* 0x000000ff000d7202 */ /* 0x000fe20000000f00 */
[----:B------:R-:W-:-:S02]  /*26ae0*/  IMAD.U32 R11, RZ, RZ, UR5 ;  /* 0x00000005ff0b7e24 */ /* 0x000fc4000f8e00ff */
[----:B------:R-:W-:Y:S02]  /*26af0*/  IMAD.MOV.U32 R8, RZ, RZ, 0x70 ;  /* 0x00000070ff087424 */ /* 0x000fe400078e00ff */
[----:B------:R-:W-:-:S07]  /*26b00*/  IMAD.MOV.U32 R12, RZ, RZ, 0x1 ;  /* 0x00000001ff0c7424 */ /* 0x000fce00078e00ff */
[----:B------:R-:W-:-:S07]  /*26b10*/  LEPC R20, `(.L_x_1943) ;  /* 0x000000001014794e */ /* 0x000fce0000000000 */
[----:B-12---:R-:W-:Y:S05]  /*26b20*/  CALL.ABS.NOINC R2 ;  /* 0x0000000002007343 */ /* 0x006fea0003c00000 */
.L_x_1943:
[----:B------:R-:W-:Y:S05]  /*26b30*/  BSYNC B6 ;  /* 0x0000000000067941 */ /* 0x000fea0003800000 */
.L_x_1942:
        /* <DEDUP_REMOVED lines=8> */
[----:B------:R2:W3:Y:S01]  /*26bc0*/  LDC.64 R2, c[0x4][R17] ;  /* 0x0100000011027b82 */ /* 0x0004e20000000a00 */
[----:B------:R-:W-:Y:S01]  /*26bd0*/  IMAD.U32 R4, RZ, RZ, UR6 ;  /* 0x00000006ff047e24 */ /* 0x000fe2000f8e00ff */
[----:B0-----:R-:W-:Y:S01]  /*26be0*/  MOV R6, UR8 ;  /* 0x0000000800067c02 */ /* 0x001fe20008000f00 */
[----:B------:R-:W-:Y:S01]  /*26bf0*/  IMAD.U32 R5, RZ, RZ, UR7 ;  /* 0x00000007ff057e24 */ /* 0x000fe2000f8e00ff */
[----:B------:R-:W-:Y:S01]  /*26c00*/  MOV R8, 0x70 ;  /* 0x0000007000087802 */ /* 0x000fe20000000f00 */
[----:B------:R-:W-:Y:S02]  /*26c10*/  IMAD.U32 R7, RZ, RZ, UR9 ;  /* 0x00000009ff077e24 */ /* 0x000fe4000f8e00ff */
[----:B------:R-:W-:-:S02]  /*26c20*/  IMAD.U32 R10, RZ, RZ, UR4 ;  /* 0x00000004ff0a7e24 */ /* 0x000fc4000f8e00ff */
[----:B------:R-:W-:Y:S02]  /*26c30*/  IMAD.U32 R11, RZ, RZ, UR5 ;  /* 0x00000005ff0b7e24 */ /* 0x000fe4000f8e00ff */
[----:B------:R-:W-:Y:S02]  /*26c40*/  IMAD.MOV.U32 R12, RZ, RZ, 0x1 ;  /* 0x00000001ff0c7424 */ /* 0x000fe400078e00ff */
[----:B--2---:R-:W-:-:S07]  /*26c50*/  IMAD.MOV.U32 R13, RZ, RZ, RZ ;  /* 0x000000ffff0d7224 */ /* 0x004fce00078e00ff */
[----:B------:R-:W-:-:S07]  /*26c60*/  LEPC R20, `(.L_x_1946) ;  /* 0x000000001014794e */ /* 0x000fce0000000000 */
[----:B-1-3--:R-:W-:Y:S05]  /*26c70*/  CALL.ABS.NOINC R2 ;  /* 0x0000000002007343 */ /* 0x00afea0003c00000 */
.L_x_1946:
[----:B------:R0:W1:Y:S01]  /*26c80*/  LDC.64 R2, c[0x4][R17] ;  /* 0x0100000011027b82 */ /* 0x0000620000000a00 */
[----:B------:R-:W-:Y:S01]  /*26c90*/  ULDC.64 UR4, c[0x4][0x88] ;  /* 0x0100220000047ab9 */ /* 0x000fe20000000a00 */
[----:B------:R-:W-:Y:S01]  /*26ca0*/  ULDC.64 UR6, c[0x4][0x90] ;  /* 0x0100240000067ab9 */ /* 0x000fe20000000a00 */
[----:B------:R-:W-:Y:S01]  /*26cb0*/  ULDC.64 UR8, c[0x4][0x18] ;  /* 0x0100060000087ab9 */ /* 0x000fe20000000a00 */
[----:B------:R-:W-:Y:S01]  /*26cc0*/  IMAD.U32 R4, RZ, RZ, UR4 ;  /* 0x00000004ff047e24 */ /* 0x000fe2000f8e00ff */
[----:B------:R-:W-:Y:S01]  /*26cd0*/  MOV R5, UR5 ;  /* 0x0000000500057c02 */ /* 0x000fe20008000f00 */
[----:B------:R-:W-:Y:S01]  /*26ce0*/  IMAD.U32 R6, RZ, RZ, UR6 ;  /* 0x00000006ff067e24 */ /* 0x000fe2000f8e00ff */
[----:B------:R-:W-:Y:S01]  /*26cf0*/  MOV R11, UR9 ;  /* 0x00000009000b7c02 */ /* 0x000fe20008000f00 */
[----:B------:R-:W-:Y:S02]  /*26d00*/  IMAD.U32 R7, RZ, RZ, UR7 ;  /* 0x00000007ff077e24 */ /* 0x000fe4000f8e00ff */
[----:B------:R-:W-:-:S02]  /*26d10*/  IMAD.U32 R10, RZ, RZ, UR8 ;  /* 0x00000008ff0a7e24 */ /* 0x000fc4000f8e00ff */
[----:B------:R-:W-:Y:S02]  /*26d20*/  IMAD.MOV.U32 R8, RZ, RZ, 0x70 ;  /* 0x00000070ff087424 */ /* 0x000fe400078e00ff */
[----:B------:R-:W-:Y:S02]  /*26d30*/  IMAD.MOV.U32 R12, RZ, RZ, 0x1 ;  /* 0x00000001ff0c7424 */ /* 0x000fe400078e00ff */
[----:B0-----:R-:W-:-:S07]  /*26d40*/  IMAD.MOV.U32 R13, RZ, RZ, RZ ;  /* 0x000000ffff0d7224 */ /* 0x001fce00078e00ff */
[----:B------:R-:W-:-:S07]  /*26d50*/  LEPC R20, `(.L_x_1945) ;  /* 0x000000001014794e */ /* 0x000fce0000000000 */
[----:B-1----:R-:W-:Y:S05]  /*26d60*/  CALL.ABS.NOINC R2 ;  /* 0x0000000002007343 */ /* 0x002fea0003c00000 */
.L_x_1945:
[----:B------:R-:W-:Y:S05]  /*26d70*/  BSYNC B6 ;  /* 0x0000000000067941 */ /* 0x000fea0003800000 */
.L_x_1944:
[----:B------:R-:W-:Y:S01]  /*26d80*/  ULDC.64 UR4, c[0x0][0x9f8] ;  /* 0x00027e0000047ab9 */ /* 0x000fe20000000a00 */
[----:B------:R-:W2:Y:S01]  /*26d90*/  LDL R21, [R1+0x8] ;  /* 0x0000080001157983 */ /* 0x000ea20000100800 */
[----:B------:R-:W-:Y:S01]  /*26da0*/  ISETP.NE.U32.AND P0, PT, RZ, UR4, PT ;  /* 0x00000004ff007c0c */ /* 0x000fe2000bf05070 */
[----:B------:R-:W3:Y:S02]  /*26db0*/  LDC R0, c[0x0][0x430] ;  /* 0x00010c00ff007b82 */ /* 0x000ee40000000800 */
[----:B------:R-:W4:Y:S01]  /*26dc0*/  LDL R20, [R1+0xc] ;  /* 0x00000c0001147983 */ /* 0x000f220000100800 */
[----:B------:R-:W-:Y:S01]  /*26dd0*/  ISETP.NE.AND.EX P0, PT, RZ, UR5, PT, P0 ;  /* 0x00000005ff007c0c */ /* 0x000fe2000bf05300 */
[----:B------:R-:W-:Y:S01]  /*26de0*/  ULDC UR4, c[0x0][0x2f4] ;  /* 0x0000bd0000047ab9 */ /* 0x000fe20000000800 */
[----:B------:R-:W-:Y:S01]  /*26df0*/  MOV R33, R19 ;  /* 0x0000001300217202 */ /* 0x000fe20000000f00 */
[----:B------:R-:W0:Y:S10]  /*26e00*/  S2R R17, SR_TID.X ;  /* 0x0000000000117919 */ /* 0x000e340000002100 */
[----:B------:R-:W1:Y:S01]  /*26e10*/  @P0 LDC.64 R2, c[0x0][0x9f8] ;  /* 0x00027e00ff020b82 */ /* 0x000e620000000a00 */
[----:B0-----:R-:W-:Y:S01]  /*26e20*/  LOP3.LUT R17, R17, 0x7f, RZ, 0xc0, !PT ;  /* 0x0000007f11117812 */ /* 0x001fe200078ec0ff */
[----:B-1----:R-:W-:-:S03]  /*26e30*/  @P0 IMAD.WIDE R2, R19, 0x4, R2 ;  /* 0x0000000413020825 */ /* 0x002fc600078e0202 */
[----:B------:R-:W-:Y:S02]  /*26e40*/  SHF.R.U32.HI R25, RZ, 0x3, R17 ;  /* 0x00000003ff197819 */ /* 0x000fe40000011611 */
[----:B------:R0:W4:Y:S01]  /*26e50*/  @P0 LDG.E R33, desc[UR60][R2.64] ;  /* 0x0000003c02210981 */ /* 0x000122000c1e1900 */
[----:B---3--:R-:W-:Y:S01]  /*26e60*/  ISETP.NE.AND P1, PT, R0, 0x1, PT ;  /* 0x000000010000780c */ /* 0x008fe20003f25270 */
[----:B------:R-:W1:-:S12]  /*26e70*/  S2R R17, SR_TID.X ;  /* 0x0000000000117919 */ /* 0x000e580000002100 */
[----:B------:R-:W3:Y:S08]  /*26e80*/  @P1 LDC R4, c[0x0][0x434] ;  /* 0x00010d00ff041b82 */ /* 0x000ef00000000800 */
[----:B------:R-:W0:Y:S01]  /*26e90*/  @P1 LDC R6, c[0x0][0x438] ;  /* 0x00010e00ff061b82 */ /* 0x000e220000000800 */
[----:B-1----:R-:W-:-:S05]  /*26ea0*/  IMAD.SHL.U32 R17, R17, 0x10, RZ ;  /* 0x0000001011117824 */ /* 0x002fca00078e00ff */
[----:B------:R-:W-:Y:S01]  /*26eb0*/  LOP3.LUT R17, R25, 0x70, R17, 0xf8, !PT ;  /* 0x0000007019117812 */ /* 0x000fe200078ef811 */
[----:B------:R-:W-:-:S04]  /*26ec0*/  VIADD R25, R24, 0xffffffff ;  /* 0xffffffff18197836 */ /* 0x000fc80000000000 */
[----:B------:R-:W-:Y:S01]  /*26ed0*/  IMAD R5, R25, 0x60, R17 ;  /* 0x0000006019057824 */ /* 0x000fe200078e0211 */
[----:B------:R-:W-:Y:S02]  /*26ee0*/  LOP3.LUT R22, R22, 0xfffffff7, RZ, 0xc0, !PT ;  /* 0xfffffff716167812 */ /* 0x000fe400078ec0ff */
[----:B------:R-:W-:Y:S01]  /*26ef0*/  ISETP.GE.AND P3, PT, R34, UR4, PT ;  /* 0x0000000422007c0c */ /* 0x000fe2000bf66270 */
[----:B------:R-:W-:Y:S01]  /*26f00*/  UMOV UR5, 0xffffffff ;  /* 0xffffffff00057882 */ /* 0x000fe20000000000 */
[----:B--2---:R-:W-:-:S04]  /*26f10*/  ISETP.GE.AND P0, PT, R5, R21, PT ;  /* 0x000000150500720c */ /* 0x004fc80003f06270 */
[----:B------:R-:W-:Y:S01]  /*26f20*/  ISETP.GT.U32.OR P0, PT, R17, 0x5f, P0 ;  /* 0x0000005f1100780c */ /* 0x000fe20000704470 */
[----:B----4-:R-:W-:-:S04]  /*26f30*/  IMAD.IADD R5, R5, 0x1, R20 ;  /* 0x0000000105057824 */ /* 0x010fc800078e0214 */
[----:B---3--:R-:W-:Y:S01]  /*26f40*/  @P1 IMAD.HI.U32 R7, R5, R4, RZ ;  /* 0x0000000405071227 */ /* 0x008fe200078e00ff */
[----:B------:R-:W-:-:S04]  /*26f50*/  MOV R4, R5 ;  /* 0x0000000500047202 */ /* 0x000fc80000000f00 */
[----:B0-----:R-:W-:-:S03]  /*26f60*/  @P1 SHF.R.U32.HI R4, RZ, R6, R7 ;  /* 0x00000006ff041219 */ /* 0x001fc60000011607 */
[----:B------:R-:W0:Y:S02]  /*26f70*/  @!P0 LDC.64 R2, c[0x0][0x428] ;  /* 0x00010a00ff028b82 */ /* 0x000e240000000a00 */
[----:B------:R-:W-:-:S04]  /*26f80*/  IMAD.MOV R6, RZ, RZ, -R4 ;  /* 0x000000ffff067224 */ /* 0x000fc800078e0a04 */
[----:B------:R-:W-:Y:S01]  /*26f90*/  IMAD R0, R0, R6, R5 ;  /* 0x0000000600007224 */ /* 0x000fe200078e0205 */
[--C-:B------:R-:W-:Y:S02]  /*26fa0*/  @!P0 SHF.R.S32.HI R5, RZ, 0x1f, R4.reuse ;  /* 0x0000001fff058819 */ /* 0x100fe40000011404 */
[----:B------:R-:W-:Y:S01]  /*26fb0*/  SHF.R.S32.HI R8, RZ, 0x1f, R33 ;  /* 0x0000001fff087819 */ /* 0x000fe20000011421 */
[----:B0-----:R-:W-:-:S04]  /*26fc0*/  @!P0 IMAD.WIDE.U32 R4, R33, R2, R4 ;  /* 0x0000000221048225 */ /* 0x001fc800078e0004 */
[----:B------:R-:W-:Y:S01]  /*26fd0*/  @!P0 IMAD R6, R8, R2, RZ ;  /* 0x0000000208068224 */ /* 0x000fe200078e02ff */
[----:B------:R0:W-:Y:S03]  /*26fe0*/  STL [R1+0x14], R8 ;  /* 0x0000140801007387 */ /* 0x0001e60000100800 */
[----:B------:R-:W-:Y:S02]  /*26ff0*/  @!P0 IMAD R6, R33, R3, R6 ;  /* 0x0000000321068224 */ /* 0x000fe400078e0206 */
[----:B------:R-:W1:Y:S02]  /*27000*/  @!P0 LDC.64 R2, c[0x0][0x418] ;  /* 0x00010600ff028b82 */ /* 0x000e640000000a00 */
[----:B------:R-:W-:Y:S01]  /*27010*/  @!P0 IMAD.IADD R6, R5, 0x1, R6 ;  /* 0x0000000105068824 */ /* 0x000fe200078e0206 */
[----:B------:R-:W-:Y:S02]  /*27020*/  MOV R5, UR39 ;  /* 0x0000002700057c02 */ /* 0x000fe40008000f00 */
[----:B-1----:R-:W-:-:S04]  /*27030*/  @!P0 LEA R2, P1, R4, R2, 0x2 ;  /* 0x0000000204028211 */ /* 0x002fc800078210ff */
[----:B------:R-:W-:Y:S01]  /*27040*/  @!P0 LEA.HI.X R3, R4, R3, R6, 0x2, P1 ;  /* 0x0000000304038211 */ /* 0x000fe200008f1406 */
[----:B------:R-:W-:-:S06]  /*27050*/  IMAD.MOV.U32 R4, RZ, RZ, RZ ;  /* 0x000000ffff047224 */ /* 0x000fcc00078e00ff */
[----:B------:R0:W5:Y:S01]  /*27060*/  @!P0 LDG.E R4, desc[UR60][R2.64] ;  /* 0x0000003c02048981 */ /* 0x000162000c1e1900 */
[----:B------:R-:W-:Y:S02]  /*27070*/  ISETP.GT.U32.AND P0, PT, R17, 0x5f, PT ;  /* 0x0000005f1100780c */ /* 0x000fe40003f04070 */
[----:B------:R-:W-:Y:S02]  /*27080*/  ISETP.NE.AND P2, PT, R5, 0x3, PT ;  /* 0x000000030500780c */ /* 0x000fe40003f45270 */
[----:B------:R-:W-:-:S09]  /*27090*/  ISETP.GE.AND P1, PT, R37, UR4, PT ;  /* 0x0000000425007c0c */ /* 0x000fd2000bf26270 */
[----:B------:R-:W-:Y:S02]  /*270a0*/  @P0 LOP3.LUT R22, R22, 0x8, RZ, 0xfc, !PT ;  /* 0x0000000816160812 */ /* 0x000fe400078efcff */
[----:B------:R-:W-:Y:S02]  /*270b0*/  ISETP.GE.AND P0, PT, R36, UR4, PT ;  /* 0x0000000424007c0c */ /* 0x000fe4000bf06270 */
[----:B------:R-:W-:-:S04]  /*270c0*/  LOP3.LUT R22, R22, 0xffffffef, RZ, 0xc0, !PT ;  /* 0xffffffef16167812 */ /* 0x000fc800078ec0ff */
[----:B------:R-:W-:-:S04]  /*270d0*/  @P2 LOP3.LUT R22, R22, 0x10, RZ, 0xfc, !PT ;  /* 0x0000001016162812 */ /* 0x000fc800078efcff */
[----:B------:R-:W-:-:S04]  /*270e0*/  LOP3.LUT R22, R22, 0xfffffffb, RZ, 0xc0, !PT ;  /* 0xfffffffb16167812 */ /* 0x000fc800078ec0ff */
[----:B------:R-:W-:-:S04]  /*270f0*/  @P3 LOP3.LUT R22, R22, 0x4, RZ, 0xfc, !PT ;  /* 0x0000000416163812 */ /* 0x000fc800078efcff */
[----:B------:R-:W-:-:S04]  /*27100*/  LOP3.LUT R22, R22, 0xfffffffe, RZ, 0xc0, !PT ;  /* 0xfffffffe16167812 */ /* 0x000fc800078ec0ff */
[----:B------:R-:W-:-:S04]  /*27110*/  LOP3.LUT R22, R22, 0xfffffffd, RZ, 0xc0, !PT ;  /* 0xfffffffd16167812 */ /* 0x000fc800078ec0ff */
[----:B------:R-:W-:-:S04]  /*27120*/  @P1 LOP3.LUT R22, R22, 0x2, RZ, 0xfc, !PT ;  /* 0x0000000216161812 */ /* 0x000fc800078efcff */
[----:B------:R-:W-:Y:S01]  /*27130*/  @P0 LOP3.LUT R22, R22, 0x1, RZ, 0xfc, !PT ;  /* 0x0000000116160812 */ /* 0x000fe200078efcff */
[----:B0-----:R-:W-:Y:S06]  /*27140*/  BRA.DIV UR5, `(.L_x_1947) ;  /* 0x0000005605047947 */ /* 0x001fec000b800000 */
.L_x_2076:
[----:B------:R-:W-:Y:S01]  /*27150*/  SHF.R.S32.HI R32, RZ, 0x1f, R18 ;  /* 0x0000001fff207819 */ /* 0x000fe20000011412 */
[----:B------:R-:W-:Y:S06]  /*27160*/  @!P2 BRA `(.L_x_1948) ;  /* 0x000000000004a947 */ /* 0x000fec0003800000 */
[----:B------:R-:W-:Y:S01]  /*27170*/  BPT.TRAP 0x1 ;  /* 0x000000040000795c */ /* 0x000fe20000300000 */
.L_x_1948:
        /* <DEDUP_REMOVED lines=25> */
.L_x_2077:
[----:B------:R-:W-:Y:S05]  /*27310*/  BSYNC B0 ;  /* 0x0000000000007941 */ /* 0x000fea0003800000 */
.L_x_1949:
[----:B------:R-:W2:Y:S01]  /*27320*/  LDL R10, [R1+0x8] ;  /* 0x00000800010a7983 */ /* 0x000ea20000100800 */
[----:B------:R-:W-:-:S03]  /*27330*/  ULDC.64 UR4, c[0x0][0x300] ;  /* 0x0000c00000047ab9 */ /* 0x000fc60000000a00 */
[----:B------:R-:W3:Y:S01]  /*27340*/  LDL R8, [R1] ;  /* 0x0000000001087983 */ /* 0x000ee20000100800 */
[----:B------:R-:W-:Y:S01]  /*27350*/  IMAD R5, R5, UR4, RZ ;  /* 0x0000000405057c24 */ /* 0x000fe2000f8e02ff */
[----:B------:R-:W-:Y:S01]  /*27360*/  LOP3.LUT P4, RZ, R22, 0x4, RZ, 0xc0, !PT ;  /* 0x0000000416ff7812 */ /* 0x000fe2000788c0ff */
[----:B0-----:R-:W-:Y:S01]  /*27370*/  IMAD.WIDE.U32 R2, R0, UR4, RZ ;  /* 0x0000000400027c25 */ /* 0x001fe2000f8e00ff */
[----:B------:R-:W0:Y:S01]  /*27380*/  S2R R9, SR_TID.X ;  /* 0x0000000000097919 */ /* 0x000e220000002100 */
[----:B------:R-:W-:Y:S02]  /*27390*/  LOP3.LUT P3, RZ, R22, 0x2, RZ, 0xc0, !PT ;  /* 0x0000000216ff7812 */ /* 0x000fe4000786c0ff */
[----:B------:R-:W-:Y:S01]  /*273a0*/  IMAD R5, R0, UR5, R5 ;  /* 0x0000000500057c24 */ /* 0x000fe2000f8e0205 */
[----:B------:R-:W-:Y:S01]  /*273b0*/  ULDC.64 UR4, c[0x0][0x310] ;  /* 0x0000c40000047ab9 */ /* 0x000fe20000000a00 */
[----:B------:R-:W-:Y:S01]  /*273c0*/  LOP3.LUT P2, RZ, R22, 0x1, RZ, 0xc0, !PT ;  /* 0x0000000116ff7812 */ /* 0x000fe2000784c0ff */
[----:B------:R-:W-:-:S02]  /*273d0*/  IMAD R6, R6, UR4, RZ ;  /* 0x0000000406067c24 */ /* 0x000fc4000f8e02ff */
        /* <DEDUP_REMOVED lines=12> */
[----:B0-----:R-:W-:-:S03]  /*274a0*/  LOP3.LUT R9, R9, 0x7f, RZ, 0xc0, !PT ;  /* 0x0000007f09097812 */ /* 0x001fc600078ec0ff */
[----:B------:R-:W-:Y:S02]  /*274b0*/  LEA.HI.X R0, R2, UR5, R0, 0x1, P0 ;  /* 0x0000000502007c11 */ /* 0x000fe400080f0c00 */
[----:B------:R-:W-:Y:S01]  /*274c0*/  SHF.R.U32.HI R9, RZ, 0x3, R9 ;  /* 0x00000003ff097819 */ /* 0x000fe20000011609 */
[----:B--2---:R-:W-:Y:S02]  /*274d0*/  IMAD R6, R25, -0x60, R10 ;  /* 0xffffffa019067824 */ /* 0x004fe400078e020a */
[----:B---3--:R-:W-:-:S03]  /*274e0*/  IMAD R5, R26, 0x4800, R8 ;  /* 0x000048001a057824 */ /* 0x008fc600078e0208 */
[----:B------:R-:W-:-:S04]  /*274f0*/  IADD3 R6, -R9, R6, RZ ;  /* 0x0000000609067210 */ /* 0x000fc80007ffe1ff */
        /* <DEDUP_REMOVED lines=64> */
.L_x_2091:
        /* <DEDUP_REMOVED lines=12> */
.L_x_1952:
        /* <DEDUP_REMOVED lines=10> */
.L_x_1953:
[----:B------:R2:W-:Y:S02]  /*27a60*/  SYNCS.ARRIVE.TRANS64.A1T0 RZ, [R7+URZ+0x30830], RZ ;  /* 0x030830ff07ff79a7 */ /* 0x0005e4000810003f */
[----:B------:R-:W-:Y:S05]  /*27a70*/  WARPSYNC.ALL ;  /* 0x0000000000007948 */ /* 0x000fea0003800000 */
[----:B------:R-:W-:Y:S01]  /*27a80*/  ULDC.64 UR4, c[0x0][0xa00] ;  /* 0x0002800000047ab9 */ /* 0x000fe20000000a00 */
[----:B-1----:R-:W-:Y:S01]  /*27a90*/  VIADD R2, R23, 0x12400 ;  /* 0x0001240017027836 */ /* 0x002fe20000000000 */
[----:B------:R-:W-:Y:S01]  /*27aa0*/  BAR.SYNC.DEFER_BLOCKING 0x8, 0x180 ;  /* 0x0206000000007b1d */ /* 0x000fe20000010000 */
[----:B------:R-:W-:Y:S02]  /*27ab0*/  ISETP.NE.U32.AND P0, PT, RZ, UR4, PT ;  /* 0x00000004ff007c0c */ /* 0x000fe4000bf05070 */
[----:B------:R-:W-:-:S02]  /*27ac0*/  SHF.R.S32.HI R0, RZ, 0x1f, R19 ;  /* 0x0000001fff007819 */ /* 0x000fc40000011413 */
[----:B------:R-:W-:Y:S01]  /*27ad0*/  ISETP.NE.AND.EX P0, PT, RZ, UR5, PT, P0 ;  /* 0x00000005ff007c0c */ /* 0x000fe2000bf05300 */
[----:B------:R-:W-:Y:S01]  /*27ae0*/  ULDC.64 UR4, c[0x0][0x298] ;  /* 0x0000a60000047ab9 */ /* 0x000fe20000000a00 */
[----:B------:R-:W-:Y:S01]  /*27af0*/  LOP3.LUT P1, RZ, R2, 0x3ff, RZ, 0xc0, !PT ;  /* 0x000003ff02ff7812 */ /* 0x000fe2000782c0ff */
[----:B------:R-:W-:Y:S01]  /*27b00*/  BSSY B6, `(.L_x_1954) ;  /* 0x000001c000067945 */ /* 0x000fe20003800000 */
[----:B------:R-:W-:Y:S02]  /*27b10*/  SEL R0, R0, RZ, !P0 ;  /* 0x000000ff00007207 */ /* 0x000fe40004000000 */
[----:B------:R-:W-:-:S03]  /*27b20*/  SEL R2, R19, RZ, !P0 ;  /* 0x000000ff13027207 */ /* 0x000fc60004000000 */
[----:B------:R1:W-:Y:S04]  /*27b30*/  STL [R1+0x30], R0 ;  /* 0x0000300001007387 */ /* 0x0003e80000100800 */
[----:B------:R3:W-:Y:S01]  /*27b40*/  STL [R1+0x1c], R2 ;  /* 0x00001c0201007387 */ /* 0x0007e20000100800 */
[----:B-1----:R-:W-:Y:S01]  /*27b50*/  SHF.R.S32.HI R0, RZ, 0x1f, R35 ;  /* 0x0000001fff007819 */ /* 0x002fe20000011423 */
[----:B---3--:R-:W-:-:S04]  /*27b60*/  IMAD.WIDE.U32 R2, R35, UR4, RZ ;  /* 0x0000000423027c25 */ /* 0x008fc8000f8e00ff */
[----:B------:R-:W-:Y:S01]  /*27b70*/  IMAD R0, R0, UR4, RZ ;  /* 0x0000000400007c24 */ /* 0x000fe2000f8e02ff */
[----:B------:R1:W-:Y:S03]  /*27b80*/  STL.64 [R1+0x20], R2 ;  /* 0x0000200201007387 */ /* 0x0003e60000100a00 */
[----:B------:R-:W-:-:S04]  /*27b90*/  IMAD R0, R35, UR5, R0 ;  /* 0x0000000523007c24 */ /* 0x000fc8000f8e0200 */
[----:B------:R-:W-:Y:S01]  /*27ba0*/  IMAD.IADD R35, R3, 0x1, R0 ;  /* 0x0000000103237824 */ /* 0x000fe200078e0200 */
[----:B------:R-:W-:Y:S06]  /*27bb0*/  @!P1 BRA `(.L_x_1955) ;  /* 0x0000000000409947 */ /* 0x000fec0003800000 */
[----:B-1----:R-:W-:Y:S01]  /*27bc0*/  MOV R2, 0x0 ;  /* 0x0000000000027802 */ /* 0x002fe20000000f00 */
[----:B------:R-:W-:Y:S01]  /*27bd0*/  ULDC.64 UR4, c[0x4][0x88] ;  /* 0x0100220000047ab9 */ /* 0x000fe20000000a00 */
[----:B------:R-:W-:Y:S01]  /*27be0*/  ULDC.64 UR6, c[0x4][0x90] ;  /* 0x0100240000067ab9 */ /* 0x000fe20000000a00 */
[----:B------:R-:W-:Y:S01]  /*27bf0*/  ULDC.64 UR8, c[0x4][0x20] ;  /* 0x0100080000087ab9 */ /* 0x000fe20000000a00 */
[----:B0-----:R-:W-:Y:S01]  /*27c00*/  IMAD.U32 R4, RZ, RZ, UR4 ;  /* 0x00000004ff047e24 */ /* 0x001fe2000f8e00ff */
[----:B------:R-:W-:Y:S01]  /*27c10*/  MOV R5, UR5 ;  /* 0x0000000500057c02 */ /* 0x000fe20008000f00 */
[----:B------:R-:W0:Y:S01]  /*27c20*/  LDC.64 R2, c[0x4][R2] ;  /* 0x0100000002027b82 */ /* 0x000e220000000a00 */
[----:B------:R-:W-:Y:S01]  /*27c30*/  IMAD.U32 R6, RZ, RZ, UR6 ;  /* 0x00000006ff067e24 */ /* 0x000fe2000f8e00ff */
[----:B------:R-:W-:Y:S01]  /*27c40*/  MOV R11, UR9 ;  /* 0x00000009000b7c02 */ /* 0x000fe20008000f00 */
[----:B--2---:R-:W-:Y:S02]  /*27c50*/  IMAD.U32 R7, RZ, RZ, UR7 ;  /* 0x00000007ff077e24 */ /* 0x004fe4000f8e00ff */
[----:B------:R-:W-:-:S02]  /*27c60*/  IMAD.U32 R10, RZ, RZ, UR8 ;  /* 0x00000008ff0a7e24 */ /* 0x000fc4000f8e00ff */
[----:B------:R-:W-:Y:S02]  /*27c70*/  IMAD.MOV.U32 R8, RZ, RZ, 0x70 ;  /* 0x00000070ff087424 */ /* 0x000fe400078e00ff */
[----:B------:R-:W-:Y:S02]  /*27c80*/  IMAD.MOV.U32 R12, RZ, RZ, 0x1 ;  /* 0x00000001ff0c7424 */ /* 0x000fe400078e00ff */
[----:B------:R-:W-:-:S07]  /*27c90*/  IMAD.MOV.U32 R13, RZ, RZ, RZ ;  /* 0x000000ffff0d7224 */ /* 0x000fce00078e00ff */
[----:B------:R-:W-:-:S07]  /*27ca0*/  LEPC R20, `(.L_x_1955) ;  /* 0x000000001014794e */ /* 0x000fce0000000000 */
[----:B0-----:R-:W-:Y:S05]  /*27cb0*/  CALL.ABS.NOINC R2 ;  /* 0x0000000002007343 */ /* 0x001fea0003c00000 */
.L_x_1955:
[----:B------:R-:W-:Y:S05]  /*27cc0*/  BSYNC B6 ;  /* 0x0000000000067941 */ /* 0x000fea0003800000 */
.L_x_1954:
[----:B------:R-:W3:Y:S01]  /*27cd0*/  LDL.LU R20, [R1+0x30] ;  /* 0x0000300001147983 */ /* 0x000ee20000300800 */
[----:B------:R-:W-:Y:S01]  /*27ce0*/  ULDC.64 UR4, c[0x0][0x2d8] ;  /* 0x0000b60000047ab9 */ /* 0x000fe20000000a00 */
[----:B--2---:R-:W2:Y:S02]  /*27cf0*/  LDC R7, c[0x0][0x448] ;  /* 0x00011200ff077b82 */ /* 0x004ea40000000800 */
[----:B------:R-:W4:Y:S04]  /*27d00*/  LDL.LU R21, [R1+0x1c] ;  /* 0x00001c0001157983 */ /* 0x000f280000300800 */
[----:B-1----:R-:W3:Y:S01]  /*27d10*/  LDL.LU.64 R2, [R1+0x20] ;  /* 0x0000200001027983 */ /* 0x002ee20000300a00 */
[----:B------:R-:W-:-:S03]  /*27d20*/  IMAD R0, R32, UR4, RZ ;  /* 0x0000000420007c24 */ /* 0x000fc6000f8e02ff */
[----:B------:R1:W5:Y:S01]  /*27d30*/  LDL R8, [R1+0x4] ;  /* 0x0000040001087983 */ /* 0x0003620000100800 */
[----:B------:R-:W-:Y:S01]  /*27d40*/  IMAD R0, R18, UR5, R0 ;  /* 0x0000000512007c24 */ /* 0x000fe2000f8e0200 */
[----:B--2---:R-:W-:-:S13]  /*27d50*/  ISETP.NE.AND P0, PT, R7, 0x1, PT ;  /* 0x000000010700780c */ /* 0x004fda0003f05270 */
[----:B------:R-:W2:Y:S01]  /*27d60*/  @P0 LDC R6, c[0x0][0x44c] ;  /* 0x00011300ff060b82 */ /* 0x000ea20000000800 */
[----:B---3--:R-:W-:-:S03]  /*27d70*/  MOV R3, R35 ;  /* 0x0000002300037202 */ /* 0x008fc60000000f00 */
[----:B------:R-:W-:Y:S01]  /*27d80*/  IMAD.WIDE.U32 R2, R18, UR4, R2 ;  /* 0x0000000412027c25 */ /* 0x000fe2000f8e0002 */
[----:B------:R-:W-:-:S03]  /*27d90*/  ULDC.64 UR4, c[0x0][0x2e0] ;  /* 0x0000b80000047ab9 */ /* 0x000fc60000000a00 */
[----:B------:R-:W-:Y:S02]  /*27da0*/  IMAD.IADD R3, R3, 0x1, R0 ;  /* 0x0000000103037824 */ /* 0x000fe400078e0200 */
[----:B------:R-:W-:Y:S02]  /*27db0*/  IMAD R0, R20, UR4, RZ ;  /* 0x0000000414007c24 */ /* 0x000fe4000f8e02ff */
[----:B------:R-:W3:Y:S01]  /*27dc0*/  S2R R20, SR_TID.X ;  /* 0x0000000000147919 */ /* 0x000ee20000002100 */
[----:B----4-:R-:W-:-:S04]  /*27dd0*/  IMAD.WIDE.U32 R2, R21, UR4, R2 ;  /* 0x0000000415027c25 */ /* 0x010fc8000f8e0002 */
[----:B------:R-:W-:Y:S01]  /*27de0*/  IMAD R0, R21, UR5, R0 ;  /* 0x0000000515007c24 */ /* 0x000fe2000f8e0200 */
[----:B------:R-:W-:-:S03]  /*27df0*/  ULDC.64 UR4, c[0x0][0x2d0] ;  /* 0x0000b40000047ab9 */ /* 0x000fc60000000a00 */
[----:B------:R-:W-:Y:S02]  /*27e00*/  IMAD.IADD R3, R3, 0x1, R0 ;  /* 0x0000000103037824 */ /* 0x000fe400078e0200 */
[----:B------:R-:W4:Y:S01]  /*27e10*/  @P0 LDC R0, c[0x0][0x450] ;  /* 0x00011400ff000b82 */ /* 0x000f220000000800 */
[----:B---3--:R-:W-:-:S04]  /*27e20*/  LOP3.LUT R20, R20, 0x7f, RZ, 0xc0, !PT ;  /* 0x0000007f14147812 */ /* 0x008fc800078ec0ff */
[----:B------:R-:W-:Y:S02]  /*27e30*/  SHF.R.U32.HI R21, RZ, 0x3, R20 ;  /* 0x00000003ff157819 */ /* 0x000fe40000011614 */
[----:B------:R-:W3:Y:S02]  /*27e40*/  S2R R20, SR_TID.X ;  /* 0x0000000000147919 */ /* 0x000ee40000002100 */
[----:B---3--:R-:W-:-:S05]  /*27e50*/  IMAD.SHL.U32 R20, R20, 0x10, RZ ;  /* 0x0000001014147824 */ /* 0x008fca00078e00ff */
[----:B------:R-:W-:-:S04]  /*27e60*/  LOP3.LUT R20, R21, 0x70, R20, 0xf8, !PT ;  /* 0x0000007015147812 */ /* 0x000fc800078ef814 */
[----:B------:R-:W-:-:S05]  /*27e70*/  IADD3 R5, R20, R28, RZ ;  /* 0x0000001c14057210 */ /* 0x000fca0007ffe0ff */
[----:B--2---:R-:W-:-:S04]  /*27e80*/  @P0 IMAD.HI.U32 R6, R5, R6, RZ ;  /* 0x0000000605060227 */ /* 0x004fc800078e00ff */
[----:B0-----:R-:W-:Y:S01]  /*27e90*/  IMAD.MOV.U32 R4, RZ, RZ, R5 ;  /* 0x000000ffff047224 */ /* 0x001fe200078e0005 */
[----:B----4-:R-:W-:Y:S01]  /*27ea0*/  @P0 SHF.R.U32.HI R4, RZ, R0, R6 ;  /* 0x00000000ff040219 */ /* 0x010fe20000011606 */
[----:B------:R-:W0:Y:S04]  /*27eb0*/  S2R R20, SR_TID.X ;  /* 0x0000000000147919 */ /* 0x000e280000002100 */
        /* <DEDUP_REMOVED lines=14> */
[----:B------:R-:W-:Y:S01]  /*27fa0*/  ULDC UR4, c[0x0][0x2b8] ;  /* 0x0000ae0000047ab9 */ /* 0x000fe20000000800 */
[----:B------:R-:W-:Y:S02]  /*27fb0*/  IADD3 R4, R3, R5, RZ ;  /* 0x0000000503047210 */ /* 0x000fe40007ffe0ff */
[----:B0-----:R-:W-:Y:S02]  /*27fc0*/  LOP3.LUT R20, R20, 0x7f, RZ, 0xc0, !PT ;  /* 0x0000007f14147812 */ /* 0x001fe400078ec0ff */
[----:B------:R-:W-:Y:S01]  /*27fd0*/  LEA.HI.X R4, R2, UR5, R4, 0x1, P0 ;  /* 0x0000000502047c11 */ /* 0x000fe200080f0c04 */
[----:B------:R-:W-:Y:S01]  /*27fe0*/  UMOV UR5, 0xffffffff ;  /* 0xffffffff00057882 */ /* 0x000fe20000000000 */
[----:B------:R-:W-:-:S02]  /*27ff0*/  ISETP.GE.AND P3, PT, R34, UR4, PT ;  /* 0x0000000422007c0c */ /* 0x000fc4000bf66270 */
[----:B------:R-:W-:Y:S02]  /*28000*/  ISETP.GE.AND P2, PT, R37, UR4, PT ;  /* 0x0000000425007c0c */ /* 0x000fe4000bf46270 */
[----:B------:R-:W-:Y:S02]  /*28010*/  ISETP.GE.AND P0, PT, R36, UR4, PT ;  /* 0x0000000424007c0c */ /* 0x000fe4000bf06270 */
[----:B------:R-:W-:Y:S01]  /*28020*/  SHF.R.U32.HI R9, RZ, 0x3, R20 ;  /* 0x00000003ff097819 */ /* 0x000fe20000011614 */
[----:B-1----:R-:W-:Y:S10]  /*28030*/  BRA.DIV UR5, `(.L_x_1956) ;  /* 0x0000004e05b87947 */ /* 0x002ff4000b800000 */
        /* <DEDUP_REMOVED lines=8> */
[----:B------:R-:W-:Y:S01]  /*280c0*/  @!P1 IMAD.MOV.U32 R2, RZ, RZ, R5 ;  /* 0x000000ffff029224 */ /* 0x000fe200078e0005 */
[----:B------:R-:W-:-:S04]  /*280d0*/  IADD3 R5, R28, 0x10, RZ ;  /* 0x000000101c057810 */ /* 0x000fc80007ffe0ff */
[----:B-----5:R-:W-:Y:S04]  /*280e0*/  @!P1 LDGSTS.E.BYPASS.LTC128B.128 [R8+0x12400], desc[UR60][R2.64], !P3 ;  /* 0x1240000002089fae */ /* 0x020fe8000d901d7c */
        /* <DEDUP_REMOVED lines=68> */
.L_x_2108:
[----:B------:R-:W-:Y:S01]  /*28530*/  IADD3 R28, R28, 0x70, RZ ;  /* 0x000000701c1c7810 */ /* 0x000fe20007ffe0ff */
[----:B------:R-:W-:Y:S03]  /*28540*/  BSSY B0, `(.L_x_1957) ;  /* 0x000000b000007945 */ /* 0x000fe60003800000 */
        /* <DEDUP_REMOVED lines=10> */
.L_x_1958:
[----:B------:R-:W-:Y:S05]  /*285f0*/  BSYNC B0 ;  /* 0x0000000000007941 */ /* 0x000fea0003800000 */
.L_x_1957:
[----:B------:R-:W-:Y:S01]  /*28600*/  NOP ;  /* 0x0000000000007918 */ /* 0x000fe20000000000 */
[----:B------:R-:W-:-:S13]  /*28610*/  PLOP3.LUT P0, PT, PT, PT, PT, 0x80, 0x0 ;  /* 0x000000000000781c */ /* 0x000fda0003f0f070 */
.L_x_1959:
[----:B------:R-:W-:Y:S02]  /*28620*/  PLOP3.LUT P1, PT, P1, P0, PT, 0xa2, 0x0 ;  /* 0x000000000000781c */ /* 0x000fe40000f21472 */
[----:B------:R-:W-:-:S08]  /*28630*/  @P0 R2UR P1, UR4, R23 ;  /* 0x00000000170402ca */ /* 0x000fd00000020000 */
[----:B------:R-:W-:-:S05]  /*28640*/  @P0 PLOP3.LUT P0, PT, P1, PT, PT, 0x80, 0x0 ;  /* 0x000000000000081c */ /* 0x000fca0000f0f070 */
[----:B------:R-:W-:Y:S01]  /*28650*/  @!P1 SYNCS.ARRIVE.TRANS64.RED.A0T1 RZ, [UR4+0x30800], RZ ;  /* 0x030800ffffff99a7 */ /* 0x000fe20008200404 */
[----:B------:R-:W-:Y:S07]  /*28660*/  @!P1 ARRIVES.LDGSTSBAR.64.TRANSCNT [UR4+0x30800] ;  /* 0x03080000ff0099b0 */ /* 0x000fee0008000a84 */
[----:B------:R-:W-:Y:S05]  /*28670*/  @P0 BRA.U.ANY `(.L_x_1959) ;  /* 0xfffffffd00e80947 */ /* 0x000fea000393ffff */
[----:B01----:R-:W2:Y:S02]  /*28680*/  LDL.LU R2, [R1+0x2c] ;  /* 0x00002c0001027983 */ /* 0x003ea40000300800 */
[----:B--2---:R-:W-:-:S05]  /*28690*/  VIADD R2, R2, 0x1 ;  /* 0x0000000102027836 */ /* 0x004fca0000000000 */
[----:B------:R0:W-:Y:S01]  /*286a0*/  STL [R1+0x2c], R2 ;  /* 0x00002c0201007387 */ /* 0x0001e20000100800 */
[----:B------:R-:W-:-:S04]  /*286b0*/  LEA.HI R0, R2, R2, RZ, 0x1 ;  /* 0x0000000202007211 */ /* 0x000fc800078f08ff */
[----:B------:R-:W-:-:S05]  /*286c0*/  LOP3.LUT R0, R0, 0xfffffffe, RZ, 0xc0, !PT ;  /* 0xfffffffe00007812 */ /* 0x000fca00078ec0ff */
[----:B------:R-:W-:-:S05]  /*286d0*/  IMAD.IADD R0, R2, 0x1, -R0 ;  /* 0x0000000102007824 */ /* 0x000fca00078e0a00 */
[----:B------:R-:W-:Y:S01]  /*286e0*/  SHF.L.U32 R0, R0, 0x1f, RZ ;  /* 0x0000001f00007819 */ /* 0x000fe200000006ff */
[----:B------:R-:W-:Y:S01]  /*286f0*/  NOP ;  /* 0x0000000000007918 */ /* 0x000fe20000000000 */
[----:B0-----:R-:W2:Y:S01]  /*28700*/  LDL.LU R2, [R1+0x28] ;  /* 0x0000280001027983 */ /* 0x001ea20000300800 */
[----:B------:R0:W-:Y:S01]  /*28710*/  SYNCS.ARRIVE.TRANS64.A1T0 RZ, [R23+URZ+0x30800], RZ ;  /* 0x030800ff17ff79a7 */ /* 0x0001e2000810003f */
[----:B------:R-:W-:Y:S01]  /*28720*/  BSSY B0, `(.L_x_1960) ;  /* 0x0000004000007945 */ /* 0x000fe20003800000 */
[----:B------:R-:W1:Y:S01]  /*28730*/  SYNCS.PHASECHK.TRANS64.TRYWAIT P0, [R23+URZ+0x30820], R0 ;  /* 0x03082000170075a7 */ /* 0x000e62000800017f */
[----:B--2---:R-:W-:Y:S02]  /*28740*/  IADD3 R6, R2, -0x2, RZ ;  /* 0xfffffffe02067810 */ /* 0x004fe40007ffe0ff */
[----:B01----:R-:W-:Y:S05]  /*28750*/  @!P0 BRA `(.L_x_1961) ;  /* 0x0000005000a88947 */ /* 0x003fea0003800000 */
.L_x_2109:
[----:B------:R-:W-:Y:S05]  /*28760*/  BSYNC B0 ;  /* 0x0000000000007941 */ /* 0x000fea0003800000 */
.L_x_1960:
        /* <DEDUP_REMOVED lines=11> */
.L_x_1976:
[----:B------:R-:W2:Y:S01]  /*28820*/  LDL R4, [R1+0xc] ;  /* 0x00000c0001047983 */ /* 0x000ea20000100800 */
[----:B------:R-:W1:Y:S03]  /*28830*/  LDC R7, c[0x0][0x430] ;  /* 0x00010c00ff077b82 */ /* 0x000e660000000800 */
[----:B------:R-:W3:Y:S01]  /*28840*/  LDL R8, [R1+0x14] ;  /* 0x0000140001087983 */ /* 0x000ee20000100800 */
[----:B0-----:R-:W0:Y:S01]  /*28850*/  S2R R0, SR_TID.X ;  /* 0x0000000000007919 */ /* 0x001e220000002100 */
[----:B------:R-:W4:Y:S01]  /*28860*/  S2R R3, SR_TID.X ;  /* 0x0000000000037919 */ /* 0x000f220000002100 */
[----:B-1----:R-:W-:-:S13]  /*28870*/  ISETP.NE.AND P0, PT, R7, 0x1, PT ;  /* 0x000000010700780c */ /* 0x002fda0003f05270 */
[----:B------:R-:W1:Y:S01]  /*28880*/  @P0 LDC R2, c[0x0][0x438] ;  /* 0x00010e00ff020b82 */ /* 0x000e620000000800 */
[----:B0-----:R-:W-:-:S04]  /*28890*/  LOP3.LUT R0, R0, 0x7f, RZ, 0xc0, !PT ;  /* 0x0000007f00007812 */ /* 0x001fc800078ec0ff */
[----:B------:R-:W-:Y:S02]  /*288a0*/  SHF.R.U32.HI R0, RZ, 0x3, R0 ;  /* 0x00000003ff007819 */ /* 0x000fe40000011600 */
[----:B----4-:R-:W-:-:S04]  /*288b0*/  SHF.L.U32 R3, R3, 0x4, RZ ;  /* 0x0000000403037819 */ /* 0x010fc800000006ff */
[----:B------:R-:W-:Y:S02]  /*288c0*/  LOP3.LUT R3, R0, 0x70, R3, 0xf8, !PT ;  /* 0x0000007000037812 */ /* 0x000fe400078ef803 */
[----:B------:R-:W0:Y:S02]  /*288d0*/  @P0 LDC R0, c[0x0][0x434] ;  /* 0x00010d00ff000b82 */ /* 0x000e240000000800 */
[----:B------:R-:W-:Y:S01]  /*288e0*/  ISETP.GT.U32.AND P5, PT, R3, 0x5f, PT ;  /* 0x0000005f0300780c */ /* 0x000fe20003fa4070 */
[----:B--2---:R-:W-:-:S12]  /*288f0*/  IMAD R9, R6, 0x60, R4 ;  /* 0x0000006006097824 */ /* 0x004fd800078e0204 */
[----:B------:R-:W3:Y:S01]  /*28900*/  @!P5 LDC.64 R4, c[0x0][0x428] ;  /* 0x00010a00ff04db82 */ /* 0x000ee20000000a00 */
[----:B------:R-:W-:-:S04]  /*28910*/  IMAD.IADD R9, R3, 0x1, R9 ;  /* 0x0000000103097824 */ /* 0x000fc800078e0209 */
[----:B0-----:R-:W-:-:S04]  /*28920*/  @P0 IMAD.HI.U32 R3, R9, R0, RZ ;  /* 0x0000000009030227 */ /* 0x001fc800078e00ff */
[----:B------:R-:W-:Y:S01]  /*28930*/  IMAD.MOV.U32 R0, RZ, RZ, R9 ;  /* 0x000000ffff007224 */ /* 0x000fe200078e0009 */
[----:B-1----:R-:W-:-:S04]  /*28940*/  @P0 SHF.R.U32.HI R0, RZ, R2, R3 ;  /* 0x00000002ff000219 */ /* 0x002fc80000011603 */
[--C-:B------:R-:W-:Y:S01]  /*28950*/  @!P5 SHF.R.S32.HI R3, RZ, 0x1f, R0.reuse ;  /* 0x0000001fff03d819 */ /* 0x100fe20000011400 */
[----:B------:R-:W-:Y:S02]  /*28960*/  @!P5 IMAD.MOV.U32 R2, RZ, RZ, R0 ;  /* 0x000000ffff02d224 */ /* 0x000fe400078e0000 */
[-C--:B---3--:R-:W-:Y:S02]  /*28970*/  @!P5 IMAD R8, R8, R4.reuse, RZ ;  /* 0x000000040808d224 */ /* 0x088fe400078e02ff */
        /* <DEDUP_REMOVED lines=10> */
[----:B------:R-:W-:Y:S01]  /*28a20*/  LOP3.LUT P4, RZ, R22, 0x10, RZ, 0xc0, !PT ;  /* 0x0000001016ff7812 */ /* 0x000fe2000788c0ff */
[----:B------:R-:W-:-:S05]  /*28a30*/  VIADD R26, R10, 0x1 ;  /* 0x000000010a1a7836 */ /* 0x000fca0000000000 */
[C---:B------:R-:W-:Y:S01]  /*28a40*/  ISETP.NE.AND P0, PT, R26.reuse, 0x2, PT ;  /* 0x000000021a00780c */ /* 0x040fe20003f05270 */
[----:B------:R-:W-:Y:S05]  /*28a50*/  YIELD ;  /* 0x0000000000007946 */ /* 0x000fea0003800000 */
[----:B------:R-:W-:Y:S02]  /*28a60*/  SEL R29, RZ, 0x1, P0 ;  /* 0x00000001ff1d7807 */ /* 0x000fe40000000000 */
[----:B------:R-:W-:Y:S02]  /*28a70*/  SEL R26, R26, RZ, P0 ;  /* 0x000000ff1a1a7207 */ /* 0x000fe40000000000 */
[----:B------:R-:W-:-:S02]  /*28a80*/  MOV R25, R6 ;  /* 0x0000000600197202 */ /* 0x000fc40000000f00 */
[----:B------:R-:W-:Y:S01]  /*28a90*/  LOP3.LUT R29, R20, R29, RZ, 0x3c, !PT ;  /* 0x0000001d141d7212 */ /* 0x000fe200078e3cff */
[----:B0-----:R-:W-:Y:S06]  /*28aa0*/  @!P4 BRA `(.L_x_1964) ;  /* 0x000000000004c947 */ /* 0x001fec0003800000 */
[----:B------:R-:W-:Y:S01]  /*28ab0*/  BPT.TRAP 0x1 ;  /* 0x000000040000795c */ /* 0x000fe20000300000 */
.L_x_1964:
[----:B------:R-:W-:Y:S01]  /*28ac0*/  IMAD R7, R26, 0x8, R23 ;  /* 0x000000081a077824 */ /* 0x000fe200078e0217 */
[----:B------:R-:W-:Y:S01]  /*28ad0*/  SHF.L.U32 R2, R29, 0x1f, RZ ;  /* 0x0000001f1d027819 */ /* 0x000fe200000006ff */
[----:B------:R-:W-:Y:S03]  /*28ae0*/  BSSY B1, `(.L_x_1965) ;  /* 0x0000003000017945 */ /* 0x000fe60003800000 */
[----:B------:R-:W0:Y:S02]  /*28af0*/  SYNCS.PHASECHK.TRANS64.TRYWAIT P0, [R7+URZ+0x30840], R2 ;  /* 0x03084002070075a7 */ /* 0x000e24000800017f */
[----:B0-----:R-:W-:Y:S05]  /*28b00*/  @!P0 BRA `(.L_x_1966) ;  /* 0x0000004c00d08947 */ /* 0x001fea0003800000 */
.L_x_2110:
[----:B------:R-:W-:Y:S05]  /*28b10*/  BSYNC B1 ;  /* 0x0000000000017941 */ /* 0x000fea0003800000 */
.L_x_1965:
[----:B------:R-:W2:Y:S01]  /*28b20*/  LDL R5, [R1] ;  /* 0x0000000001057983 */ /* 0x000ea20000100800 */
[----:B------:R-:W-:Y:S01]  /*28b30*/  SHF.R.S32.HI R21, RZ, 0x1f, R9 ;  /* 0x0000001fff157819 */ /* 0x000fe20000011409 */
[----:B------:R-:W-:Y:S01]  /*28b40*/  ULDC.64 UR4, c[0x0][0x300] ;  /* 0x0000c00000047ab9 */ /* 0x000fe20000000a00 */
[----:B-----5:R-:W-:Y:S01]  /*28b50*/  SHF.R.S32.HI R28, RZ, 0x1f, R0 ;  /* 0x0000001fff1c7819 */ /* 0x020fe20000011400 */
[----:B0-----:R-:W-:Y:S01]  /*28b60*/  IMAD.WIDE.U32 R2, R9, UR4, RZ ;  /* 0x0000000409027c25 */ /* 0x001fe2000f8e00ff */
[C---:B------:R-:W-:Y:S02]  /*28b70*/  LOP3.LUT P5, RZ, R22.reuse, 0x2, RZ, 0xc0, !PT ;  /* 0x0000000216ff7812 */ /* 0x040fe400078ac0ff */
[----:B------:R-:W-:Y:S01]  /*28b80*/  LOP3.LUT P4, RZ, R22, 0x1, RZ, 0xc0, !PT ;  /* 0x0000000116ff7812 */ /* 0x000fe2000788c0ff */
[----:B------:R-:W-:-:S04]  /*28b90*/  IMAD R4, R21, UR4, RZ ;  /* 0x0000000415047c24 */ /* 0x000fc8000f8e02ff */
        /* <DEDUP_REMOVED lines=16> */
[----:B--2---:R-:W-:Y:S01]  /*28ca0*/  IMAD R5, R26, 0x4800, R5 ;  /* 0x000048001a057824 */ /* 0x004fe200078e0205 */
        /* <DEDUP_REMOVED lines=41> */
.L_x_2124:
        /* <DEDUP_REMOVED lines=11> */
.L_x_1968:
        /* <DEDUP_REMOVED lines=10> */
.L_x_1969:
[----:B------:R2:W-:Y:S01]  /*29090*/  SYNCS.ARRIVE.TRANS64.A1T0 RZ, [R7+URZ+0x30830], RZ ;  /* 0x030830ff07ff79a7 */ /* 0x0005e2000810003f */
[----:B------:R-:W-:Y:S05]  /*290a0*/  @!P5 BRA `(.L_x_1970) ;  /* 0x000000000004d947 */ /* 0x000fea0003800000 */
[----:B------:R-:W-:Y:S01]  /*290b0*/  BPT.TRAP 0x1 ;  /* 0x000000040000795c */ /* 0x000fe20000300000 */
.L_x_1970:
[----:B-1----:R-:W-:Y:S01]  /*290c0*/  SHF.L.U32 R2, R20, 0x1f, RZ ;  /* 0x0000001f14027819 */ /* 0x002fe200000006ff */
[----:B0-----:R-:W-:Y:S01]  /*290d0*/  IMAD R6, R10, 0x8, R23 ;  /* 0x000000080a067824 */ /* 0x001fe200078e0217 */
[----:B------:R-:W-:Y:S03]  /*290e0*/  BSSY B1, `(.L_x_1971) ;  /* 0x0000003000017945 */ /* 0x000fe60003800000 */
[----:B------:R-:W0:Y:S02]  /*290f0*/  SYNCS.PHASECHK.TRANS64.TRYWAIT P0, [R6+URZ+0x30860], R2 ;  /* 0x03086002060075a7 */ /* 0x000e24000800017f */
[----:B0-----:R-:W-:Y:S05]  /*29100*/  @!P0 BRA `(.L_x_1972) ;  /* 0x0000005000448947 */ /* 0x001fea0003800000 */
.L_x_2125:
[----:B------:R-:W-:Y:S05]  /*29110*/  BSYNC B1 ;  /* 0x0000000000017941 */ /* 0x000fea0003800000 */
.L_x_1971:
[----:B--2---:R-:W2:Y:S04]  /*29120*/  LDL R7, [R1+0x8] ;  /* 0x0000080001077983 */ /* 0x004ea80000100800 */
[----:B------:R-:W3:Y:S01]  /*29130*/  LDL R5, [R1] ;  /* 0x0000000001057983 */ /* 0x000ee20000100800 */
[----:B------:R-:W1:Y:S01]  /*29140*/  S2R R3, SR_TID.X ;  /* 0x0000000000037919 */ /* 0x000e620000002100 */
[----:B------:R-:W-:Y:S01]  /*29150*/  UMOV UR4, 0xffffffff ;  /* 0xffffffff00047882 */ /* 0x000fe20000000000 */
[----:B-1----:R-:W-:-:S04]  /*29160*/  LOP3.LUT R3, R3, 0x7f, RZ, 0xc0, !PT ;  /* 0x0000007f03037812 */ /* 0x002fc800078ec0ff */
[----:B------:R-:W-:Y:S01]  /*29170*/  SHF.R.U32.HI R3, RZ, 0x3, R3 ;  /* 0x00000003ff037819 */ /* 0x000fe20000011603 */
[----:B--2---:R-:W-:Y:S02]  /*29180*/  IMAD R7, R31, -0x60, R7 ;  /* 0xffffffa01f077824 */ /* 0x004fe400078e0207 */
[----:B---3--:R-:W-:Y:S02]  /*29190*/  IMAD R5, R10, 0x4800, R5 ;  /* 0x000048000a057824 */ /* 0x008fe400078e0205 */
[----:B------:R-:W-:Y:S01]  /*291a0*/  IMAD.IADD R7, R7, 0x1, -R3 ;  /* 0x0000000107077824 */ /* 0x000fe200078e0a03 */
[----:B------:R-:W-:Y:S06]  /*291b0*/  BRA.DIV UR4, `(.L_x_1973) ;  /* 0x00000052042c7947 */ /* 0x000fec000b800000 */
[----:B0-----:R-:W0:Y:S01]  /*291c0*/  SHFL.IDX PT, R2, R17, RZ, 0x181f ;  /* 0x00181fff11027589 */ /* 0x001e2200000e0000 */
[----:B------:R-:W-:-:S03]  /*291d0*/  LEA R5, R5, R23, 0x1 ;  /* 0x0000001705057211 */ /* 0x000fc600078e08ff */
        /* <DEDUP_REMOVED lines=51> */
[----:B0-2---:R0:W1:Y:S02]  /*29510*/  SHFL.IDX PT, R2, R17, 0x5, 0x181f ;  /* 0x00b81f0011027f89 */ /* 0x00506400000e0000 */
.L_x_2139:
        /* <DEDUP_REMOVED lines=26> */
[----:B------:R-:W-:-:S04]  /*296c0*/  ULDC.64 UR4, c[0x0][0x318] ;  /* 0x0000c60000047ab9 */ /* 0x000fc80000000a00 */
[----:B------:R-:W-:Y:S02]  /*296d0*/  IADD3 R3, R5, R3, RZ ;  /* 0x0000000305037210 */ /* 0x000fe40007ffe0ff */
[----:B0-----:R-:W-:-:S04]  /*296e0*/  LEA R17, P0, R2, UR4, 0x1 ;  /* 0x0000000402117c11 */ /* 0x001fc8000f8008ff */
[----:B------:R-:W-:Y:S02]  /*296f0*/  LEA.HI.X R24, R2, UR5, R3, 0x1, P0 ;  /* 0x0000000502187c11 */ /* 0x000fe400080f0c03 */
[----:B------:R-:W-:-:S13]  /*29700*/  PLOP3.LUT P0, PT, PT, PT, PT, 0x80, 0x0 ;  /* 0x000000000000781c */ /* 0x000fda0003f0f070 */
.L_x_1974:
        /* <DEDUP_REMOVED lines=10> */
.L_x_1975:
[----:B------:R-:W2:Y:S01]  /*297b0*/  LDL R0, [R1+0x10] ;  /* 0x0000100001007983 */ /* 0x000ea20000100800 */
[----:B------:R0:W-:Y:S01]  /*297c0*/  SYNCS.ARRIVE.TRANS64.A1T0 RZ, [R6+URZ+0x30850], RZ ;  /* 0x030850ff06ff79a7 */ /* 0x0001e2000810003f */
[----:B------:R-:W-:Y:S01]  /*297d0*/  IMAD.MOV.U32 R10, RZ, RZ, R26 ;  /* 0x000000ffff0a7224 */ /* 0x000fe200078e001a */
[----:B------:R-:W-:Y:S01]  /*297e0*/  MOV R31, R25 ;  /* 0x00000019001f7202 */ /* 0x000fe20000000f00 */
[----:B------:R-:W-:Y:S02]  /*297f0*/  IMAD.MOV.U32 R20, RZ, RZ, R29 ;  /* 0x000000ffff147224 */ /* 0x000fe400078e001d */
[C---:B0-----:R-:W-:Y:S01]  /*29800*/  VIADD R6, R25.reuse, 0xffffffff ;  /* 0xffffffff19067836 */ /* 0x041fe20000000000 */
[----:B--2---:R-:W-:-:S13]  /*29810*/  ISETP.GT.AND P0, PT, R25, R0, PT ;  /* 0x000000001900720c */ /* 0x004fda0003f04270 */
[----:B------:R-:W-:Y:S05]  /*29820*/  @P0 BRA `(.L_x_1976) ;  /* 0xffffffec00fc0947 */ /* 0x000fea000383ffff */
.L_x_1963:
[----:B------:R-:W-:Y:S05]  /*29830*/  BSYNC B0 ;  /* 0x0000000000007941 */ /* 0x000fea0003800000 */
.L_x_1962:
        /* <DEDUP_REMOVED lines=17> */
.L_x_1978:
[----:B------:R-:W-:Y:S05]  /*29950*/  BSYNC B0 ;  /* 0x0000000000007941 */ /* 0x000fea0003800000 */
.L_x_1977:
[----:B------:R-:W-:-:S13]  /*29960*/  LOP3.LUT P0, RZ, R22, 0x10, RZ, 0xc0, !PT ;  /* 0x0000001016ff7812 */ /* 0x000fda000780c0ff */
[----:B------:R-:W-:Y:S05]  /*29970*/  @!P0 BRA `(.L_x_1979) ;  /* 0x0000000000048947 */ /* 0x000fea0003800000 */
[----:B------:R-:W-:Y:S01]  /*29980*/  BPT.TRAP 0x1 ;  /* 0x000000040000795c */ /* 0x000fe20000300000 */
.L_x_1979:
[----:B------:R-:W2:Y:S01]  /*29990*/  LDL.LU R2, [R1+0x8] ;  /* 0x0000080001027983 */ /* 0x000ea20000300800 */
[----:B------:R-:W-:Y:S01]  /*299a0*/  IMAD R0, R26, 0x8, R23 ;  /* 0x000000081a007824 */ /* 0x000fe200078e0217 */
[----:B------:R-:W-:Y:S01]  /*299b0*/  SHF.L.U32 R3, R29, 0x1f, RZ ;  /* 0x0000001f1d037819 */ /* 0x000fe200000006ff */
[----:B------:R-:W-:Y:S03]  /*299c0*/  BSSY B0, `(.L_x_1980) ;  /* 0x0000004000007945 */ /* 0x000fe60003800000 */
[----:B------:R-:W0:Y:S01]  /*299d0*/  SYNCS.PHASECHK.TRANS64.TRYWAIT P0, [R0+URZ+0x30860], R3 ;  /* 0x03086003000075a7 */ /* 0x000e22000800017f */
[----:B--2---:R-:W-:Y:S01]  /*299e0*/  IMAD R6, R25, -0x60, R2 ;  /* 0xffffffa019067824 */ /* 0x004fe200078e0202 */
[----:B0-----:R-:W-:Y:S06]  /*299f0*/  @!P0 BRA `(.L_x_1981) ;  /* 0x0000005000308947 */ /* 0x001fec0003800000 */
.L_x_2140:
[----:B------:R-:W-:Y:S05]  /*29a00*/  BSYNC B0 ;  /* 0x0000000000007941 */ /* 0x000fea0003800000 */
.L_x_1980:
[----:B------:R-:W1:Y:S02]  /*29a10*/  S2R R2, SR_TID.X ;  /* 0x0000000000027919 */ /* 0x000e640000002100 */
[----:B-1----:R-:W-:-:S04]  /*29a20*/  LOP3.LUT R2, R2, 0x7f, RZ, 0xc0, !PT ;  /* 0x0000007f02027812 */ /* 0x002fc800078ec0ff */
[----:B------:R-:W-:Y:S02]  /*29a30*/  SHF.R.U32.HI R4, RZ, 0x3, R2 ;  /* 0x00000003ff047819 */ /* 0x000fe40000011602 */
[----:B------:R-:W2:Y:S01]  /*29a40*/  LDL R2, [R1] ;  /* 0x0000000001027983 */ /* 0x000ea20000100800 */
[----:B------:R-:W-:Y:S02]  /*29a50*/  UMOV UR4, 0xffffffff ;  /* 0xffffffff00047882 */ /* 0x000fe40000000000 */
[----:B------:R-:W-:Y:S02]  /*29a60*/  IMAD.IADD R6, R6, 0x1, -R4 ;  /* 0x0000000106067824 */ /* 0x000fe400078e0a04 */
[----:B--2---:R-:W-:Y:S01]  /*29a70*/  IMAD R4, R26, 0x4800, R2 ;  /* 0x000048001a047824 */ /* 0x004fe200078e0202 */
[----:B------:R-:W-:Y:S06]  /*29a80*/  BRA.DIV UR4, `(.L_x_1982) ;  /* 0x0000005204207947 */ /* 0x000fec000b800000 */
[----:B------:R-:W1:Y:S01]  /*29a90*/  SHFL.IDX PT, R14, R17, RZ, 0x181f ;  /* 0x00181fff110e7589 */ /* 0x000e6200000e0000 */
        /* <DEDUP_REMOVED lines=57> */
.L_x_2154:
        /* <DEDUP_REMOVED lines=13> */
.L_x_1983:
        /* <DEDUP_REMOVED lines=10> */
.L_x_1984:
[----:B------:R-:W-:Y:S01]  /*29fa0*/  VIADD R26, R26, 0x1 ;  /* 0x000000011a1a7836 */ /* 0x000fe20000000000 */
[----:B------:R1:W-:Y:S04]  /*29fb0*/  SYNCS.ARRIVE.TRANS64.A1T0 RZ, [R0+URZ+0x30850], RZ ;  /* 0x030850ff00ff79a7 */ /* 0x0003e8000810003f */
[----:B------:R-:W-:-:S04]  /*29fc0*/  ISETP.NE.AND P0, PT, R26, 0x2, PT ;  /* 0x000000021a00780c */ /* 0x000fc80003f05270 */
[----:B-1----:R-:W-:Y:S02]  /*29fd0*/  SEL R0, RZ, 0x1, P0 ;  /* 0x00000001ff007807 */ /* 0x002fe40000000000 */
[----:B------:R-:W-:Y:S02]  /*29fe0*/  SEL R26, R26, RZ, P0 ;  /* 0x000000ff1a1a7207 */ /* 0x000fe40000000000 */
[----:B------:R-:W-:-:S07]  /*29ff0*/  LOP3.LUT R29, R29, R0, RZ, 0x3c, !PT ;  /* 0x000000001d1d7212 */ /* 0x000fce00078e3cff */
.L_x_1941:
[----:B------:R-:W-:Y:S05]  /*2a000*/  BSYNC B7 ;  /* 0x0000000000077941 */ /* 0x000fea0003800000 */
.L_x_1939:
[----:B------:R-:W-:-:S13]  /*2a010*/  LOP3.LUT P0, RZ, R22, 0x20, RZ, 0xc0, !PT ;  /* 0x0000002016ff7812 */ /* 0x000fda000780c0ff */
[----:B------:R-:W-:Y:S05]  /*2a020*/  @!P0 BRA `(.L_x_1985) ;  /* 0x0000000000248947 */ /* 0x000fea0003800000 */
[----:B------:R-:W-:Y:S05]  /*2a030*/  WARPSYNC.ALL ;  /* 0x0000000000007948 */ /* 0x000fea0003800000 */
[----:B------:R-:W2:Y:S08]  /*2a040*/  S2UR UR5, SR_CgaCtaId ;  /* 0x00000000000579c3 */ /* 0x000eb00000008800 */
[----:B------:R-:W-:Y:S06]  /*2a050*/  BAR.SYNC.DEFER_BLOCKING 0x5, 0x180 ;  /* 0x0146000000007b1d */ /* 0x000fec0000010000 */
[----:B------:R-:W-:-:S02]  /*2a060*/  UMOV UR4, 0x400 ;  /* 0x0000040000047882 */ /* 0x000fc40000000000 */
[----:B--2---:R-:W-:-:S06]  /*2a070*/  ULEA UR4, UR5, UR4, 0x18 ;  /* 0x0000000405047291 */ /* 0x004fcc000f8ec03f */
[----:B0-----:R-:W-:-:S05]  /*2a080*/  MOV R23, UR4 ;  /* 0x0000000400177c02 */ /* 0x001fca0008000f00 */
[----:B------:R2:W3:Y:S01]  /*2a090*/  LDS.128 R16, [R23+0x308d0] ;  /* 0x0308d00017107984 */ /* 0x0004e20000000c00 */
[----:B------:R-:W-:Y:S06]  /*2a0a0*/  BAR.ARV 0x4, 0x180 ;  /* 0x0106000000007b1d */ /* 0x000fec0000002000 */
[----:B------:R-:W-:Y:S05]  /*2a0b0*/  BRA `(.L_x_1986) ;  /* 0x0000000800cc7947 */ /* 0x000fea0003800000 */
.L_x_1985:
[----:B------:R-:W2:Y:S01]  /*2a0c0*/  S2R R8, SR_TID.X ;  /* 0x0000000000087919 */ /* 0x000ea20000002100 */
[----:B------:R-:W-:Y:S01]  /*2a0d0*/  UMOV UR4, 0xffffffff ;  /* 0xffffffff00047882 */ /* 0x000fe20000000000 */
[----:B--2---:R-:W-:-:S04]  /*2a0e0*/  LOP3.LUT R8, R8, 0x1f, RZ, 0xc0, !PT ;  /* 0x0000001f08087812 */ /* 0x004fc800078ec0ff */
[----:B------:R-:W-:Y:S01]  /*2a0f0*/  ISETP.NE.AND P0, PT, R8, 0x1f, PT ;  /* 0x0000001f0800780c */ /* 0x000fe20003f05270 */
[----:B------:R-:W-:-:S12]  /*2a100*/  BRA.DIV UR4, `(.L_x_1987) ;  /* 0x0000005204847947 */ /* 0x000fd8000b800000 */
[----:B------:R-:W-:Y:S01]  /*2a110*/  IMAD.IADD R5, R19, 0x1, R8 ;  /* 0x0000000113057824 */ /* 0x000fe200078e0208 */
[----:B------:R-:W-:-:S04]  /*2a120*/  ULDC UR4, c[0x0][0xc3c] ;  /* 0x00030f0000047ab9 */ /* 0x000fc80000000800 */
[----:B------:R-:W-:-:S13]  /*2a130*/  ISETP.GE.OR P1, PT, R5, UR4, !P0 ;  /* 0x0000000405007c0c */ /* 0x000fda000c726670 */
[----:B0-----:R-:W0:Y:S02]  /*2a140*/  @!P1 LDC.64 R2, c[0x0][0xc80] ;  /* 0x00032000ff029b82 */ /* 0x001e240000000a00 */
[----:B0-----:R-:W-:-:S06]  /*2a150*/  @!P1 IMAD.WIDE R2, R5, 0x4, R2 ;  /* 0x0000000405029825 */ /* 0x001fcc00078e0202 */
[----:B------:R-:W2:Y:S01]  /*2a160*/  @!P1 LDG.E R2, desc[UR60][R2.64] ;  /* 0x0000003c02029981 */ /* 0x000ea2000c1e1900 */
[----:B------:R-:W-:Y:S01]  /*2a170*/  IMAD.MOV.U32 R5, RZ, RZ, RZ ;  /* 0x000000ffff057224 */ /* 0x000fe200078e00ff */
[C---:B------:R-:W-:Y:S02]  /*2a180*/  ISETP.GE.U32.AND P2, PT, R8.reuse, 0x2, PT ;  /* 0x000000020800780c */ /* 0x040fe40003f46070 */
[C---:B------:R-:W-:Y:S01]  /*2a190*/  ISETP.GE.U32.AND P3, PT, R8.reuse, 0x4, PT ;  /* 0x000000040800780c */ /* 0x040fe20003f66070 */
[----:B------:R-:W-:Y:S01]  /*2a1a0*/  SHFL.IDX PT, R0, R16, RZ, 0x1f ;  /* 0x00001fff10007589 */ /* 0x000fe200000e0000 */
[C---:B------:R-:W-:Y:S02]  /*2a1b0*/  ISETP.GE.U32.AND P4, PT, R8.reuse, 0x8, PT ;  /* 0x000000080800780c */ /* 0x040fe40003f86070 */
[C---:B------:R-:W-:Y:S01]  /*2a1c0*/  ISETP.GE.U32.AND P5, PT, R8.reuse, 0x10, PT ;  /* 0x000000100800780c */ /* 0x040fe20003fa6070 */
[----:B------:R-:W-:Y:S01]  /*2a1d0*/  SHFL.IDX PT, R4, R16, 0x1, 0x1f ;  /* 0x00201f0010047f89 */ /* 0x000fe200000e0000 */
[----:B--2---:R-:W-:Y:S01]  /*2a1e0*/  @!P1 IMAD.MOV.U32 R5, RZ, RZ, R2 ;  /* 0x000000ffff059224 */ /* 0x004fe200078e0002 */
[----:B------:R-:W-:-:S04]  /*2a1f0*/  ISETP.NE.AND P1, PT, R8, RZ, PT ;  /* 0x000000ff0800720c */ /* 0x000fc80003f25270 */
        /* <DEDUP_REMOVED lines=15> */
[----:B------:R0:W2:Y:S02]  /*2a2f0*/  SHFL.IDX PT, R14, R2, 0x1f, 0x1f ;  /* 0x03e01f00020e7f89 */ /* 0x0000a400000e0000 */
.L_x_2164:
[----:B------:R-:W-:Y:S02]  /*2a300*/  ULDC UR4, c[0x0][0xc38] ;  /* 0x00030e0000047ab9 */ /* 0x000fe40000000800 */
[----:B------:R-:W-:-:S04]  /*2a310*/  IMAD.U32 R7, RZ, RZ, UR4 ;  /* 0x00000004ff077e24 */ /* 0x000fc8000f8e00ff */
[----:B--2---:R-:W-:-:S04]  /*2a320*/  IMAD R14, R14, R7, RZ ;  /* 0x000000070e0e7224 */ /* 0x004fc800078e02ff */
[----:B------:R-:W-:-:S05]  /*2a330*/  IMAD.IADD R9, R4, 0x1, R14 ;  /* 0x0000000104097824 */ /* 0x000fca00078e020e */
[----:B------:R-:W-:-:S13]  /*2a340*/  ISETP.GT.AND P6, PT, R9, R0, PT ;  /* 0x000000000900720c */ /* 0x000fda0003fc4270 */
[----:B------:R-:W-:Y:S05]  /*2a350*/  @P6 BRA `(.L_x_1988) ;  /* 0x00000000009c6947 */ /* 0x000fea0003800000 */
.L_x_1993:
[----:B0-----:R-:W0:Y:S01]  /*2a360*/  LDC R2, c[0x0][0xc3c] ;  /* 0x00030f00ff027b82 */ /* 0x001e220000000800 */
[----:B------:R-:W-:-:S05]  /*2a370*/  VIADD R19, R19, 0x1f ;  /* 0x0000001f13137836 */ /* 0x000fca0000000000 */
[----:B0-----:R-:W-:-:S13]  /*2a380*/  ISETP.GE.AND P6, PT, R19, R2, PT ;  /* 0x000000021300720c */ /* 0x001fda0003fc6270 */
[----:B------:R-:W-:Y:S05]  /*2a390*/  @P6 BRA `(.L_x_1989) ;  /* 0x0000000400d06947 */ /* 0x000fea0003800000 */
[----:B------:R-:W0:Y:S01]  /*2a3a0*/  S2R R3, SR_TID.X ;  /* 0x0000000000037919 */ /* 0x000e220000002100 */
[----:B------:R-:W-:Y:S01]  /*2a3b0*/  BSSY B0, `(.L_x_1990) ;  /* 0x0000009000007945 */ /* 0x000fe20003800000 */
[----:B------:R-:W-:Y:S01]  /*2a3c0*/  IMAD.MOV.U32 R5, RZ, RZ, RZ ;  /* 0x000000ffff057224 */ /* 0x000fe200078e00ff */
[----:B0-----:R-:W-:-:S04]  /*2a3d0*/  LOP3.LUT R3, R3, 0x1f, RZ, 0xc0, !PT ;  /* 0x0000001f03037812 */ /* 0x001fc800078ec0ff */
[----:B------:R-:W-:-:S04]  /*2a3e0*/  IADD3 R7, R19, R3, RZ ;  /* 0x0000000313077210 */ /* 0x000fc80007ffe0ff */
[----:B------:R-:W-:-:S13]  /*2a3f0*/  ISETP.GE.OR P6, PT, R7, R2, !P0 ;  /* 0x000000020700720c */ /* 0x000fda00047c6670 */
[----:B------:R-:W-:Y:S05]  /*2a400*/  @P6 BRA `(.L_x_1991) ;  /* 0x00000000000c6947 */ /* 0x000fea0003800000 */
[----:B------:R-:W0:Y:S02]  /*2a410*/  LDC.64 R2, c[0x0][0xc80] ;  /* 0x00032000ff027b82 */ /* 0x000e240000000a00 */
[----:B0-----:R-:W-:-:S05]  /*2a420*/  IMAD.WIDE R2, R7, 0x4, R2 ;  /* 0x0000000407027825 */ /* 0x001fca00078e0202 */
[----:B------:R0:W5:Y:S02]  /*2a430*/  LDG.E R5, desc[UR60][R2.64] ;  /* 0x0000003c02057981 */ /* 0x000164000c1e1900 */
.L_x_1991:
[----:B------:R-:W-:Y:S05]  /*2a440*/  BSYNC B0 ;  /* 0x0000000000007941 */ /* 0x000fea0003800000 */
.L_x_1990:
[----:B------:R-:W-:-:S03]  /*2a450*/  UMOV UR4, 0xffffffff ;  /* 0xffffffff00047882 */ /* 0x000fc60000000000 */
[----:B------:R-:W-:Y:S05]  /*2a460*/  BRA.DIV UR4, `(.L_x_1992) ;  /* 0x0000005204d07947 */ /* 0x000fea000b800000 */
[----:B-----5:R-:W2:Y:S02]  /*2a470*/  SHFL.UP PT, R14, R5, 0x1, RZ ;  /* 0x04200000050e7989 */ /* 0x020ea400000e00ff */
[----:B--2---:R-:W-:-:S05]  /*2a480*/  SEL R14, R14, RZ, P1 ;  /* 0x000000ff0e0e7207 */ /* 0x004fca0000800000 */
        /* <DEDUP_REMOVED lines=13> */
[----:B------:R0:W2:Y:S02]  /*2a560*/  SHFL.IDX PT, R14, R2, 0x1f, 0x1f ;  /* 0x03e01f00020e7f89 */ /* 0x0000a400000e0000 */
.L_x_2172:
[----:B------:R-:W-:Y:S02]  /*2a570*/  ULDC UR4, c[0x0][0xc38] ;  /* 0x00030e0000047ab9 */ /* 0x000fe40000000800 */
[----:B------:R-:W-:-:S04]  /*2a580*/  IMAD.U32 R7, RZ, RZ, UR4 ;  /* 0x00000004ff077e24 */ /* 0x000fc8000f8e00ff */
[----:B--2---:R-:W-:-:S05]  /*2a590*/  IMAD R14, R14, R7, RZ ;  /* 0x000000070e0e7224 */ /* 0x004fca00078e02ff */
[----:B------:R-:W-:-:S04]  /*2a5a0*/  IADD3 R9, R14, R9, RZ ;  /* 0x000000090e097210 */ /* 0x000fc80007ffe0ff */
[----:B------:R-:W-:-:S13]  /*2a5b0*/  ISETP.GT.AND P6, PT, R9, R0, PT ;  /* 0x000000000900720c */ /* 0x000fda0003fc4270 */
[----:B------:R-:W-:Y:S05]  /*2a5c0*/  @!P6 BRA `(.L_x_1993) ;  /* 0xfffffffc0064e947 */ /* 0x000fea000383ffff */
.L_x_1988:
        /* <DEDUP_REMOVED lines=8> */
.L_x_2176:
[----:B------:R-:W-:Y:S01]  /*2a650*/  ISETP.NE.AND P0, PT, R3, RZ, PT ;  /* 0x000000ff0300720c */ /* 0x000fe20003f05270 */
[----:B------:R-:W-:-:S12]  /*2a660*/  IMAD.MOV.U32 R14, RZ, RZ, RZ ;  /* 0x000000ffff0e7224 */ /* 0x000fd800078e00ff */
[----:B------:R-:W-:Y:S05]  /*2a670*/  @!P0 BRA `(.L_x_1995) ;  /* 0x0000000000108947 */ /* 0x000fea0003800000 */
[----:B------:R-:W-:Y:S01]  /*2a680*/  UMOV UR4, 0xffffffff ;  /* 0xffffffff00047882 */ /* 0x000fe20000000000 */
[----:B------:R-:W-:Y:S02]  /*2a690*/  VIADD R12, R4, 0xffffffff ;  /* 0xffffffff040c7836 */ /* 0x000fe40000000000 */
[----:B------:R-:W-:Y:S05]  /*2a6a0*/  BRA.DIV UR4, `(.L_x_1996) ;  /* 0x0000005604447947 */ /* 0x000fea000b800000 */
[----:B------:R4:W0:Y:S02]  /*2a6b0*/  SHFL.IDX PT, R14, R2, R12, 0x1f ;  /* 0x00001f0c020e7589 */ /* 0x00082400000e0000 */
.L_x_1995:
[----:B0---4-:R-:W0:Y:S01]  /*2a6c0*/  LDC.64 R2, c[0x0][0xc90] ;  /* 0x00032400ff027b82 */ /* 0x011e220000000a00 */
[----:B------:R-:W-:-:S05]  /*2a6d0*/  IADD3 R19, R4, R19, RZ ;  /* 0x0000001304137210 */ /* 0x000fca0007ffe0ff */
[----:B0-----:R-:W-:-:S05]  /*2a6e0*/  IMAD.WIDE R2, R19, 0x4, R2 ;  /* 0x0000000413027825 */ /* 0x001fca00078e0202 */
[----:B------:R0:W2:Y:S01]  /*2a6f0*/  LDG.E R6, desc[UR60][R2.64] ;  /* 0x0000003c02067981 */ /* 0x0000a2000c1e1900 */
[----:B------:R-:W-:Y:S02]  /*2a700*/  IMAD R16, R14, R7, R16 ;  /* 0x000000070e107224 */ /* 0x000fe400078e0210 */
[----:B0-----:R-:W-:Y:S02]  /*2a710*/  IMAD.MOV.U32 R2, RZ, RZ, RZ ;  /* 0x000000ffff027224 */ /* 0x001fe400078e00ff */
        /* <DEDUP_REMOVED lines=8> */
[----:B------:R-:W-:Y:S01]  /*2a7a0*/  IMAD.HI.U32 R2, R3, R9, R2 ;  /* 0x0000000903027227 */ /* 0x000fe200078e0002 */
[----:B------:R-:W-:Y:S02]  /*2a7b0*/  IADD3 R9, R0, -R16, RZ ;  /* 0x8000001000097210 */ /* 0x000fe40007ffe0ff */
[----:B------:R-:W-:Y:S02]  /*2a7c0*/  IABS R0, R4 ;  /* 0x0000000400007213 */ /* 0x000fe40000000000 */
[----:B------:R-:W-:-:S03]  /*2a7d0*/  IABS R3, R9 ;  /* 0x0000000900037213 */ /* 0x000fc60000000000 */
[----:B------:R-:W-:Y:S02]  /*2a7e0*/  IMAD.MOV R0, RZ, RZ, -R0 ;  /* 0x000000ffff007224 */ /* 0x000fe400078e0a00 */
        /* <DEDUP_REMOVED lines=9> */
[----:B------:R-:W-:-:S05]  /*2a880*/  @P0 IADD3 R2, R2, 0x1, RZ ;  /* 0x0000000102020810 */ /* 0x000fca0007ffe0ff */
[----:B------:R-:W-:Y:S01]  /*2a890*/  @!P2 IMAD.MOV R2, RZ, RZ, -R2 ;  /* 0x000000ffff02a224 */ /* 0x000fe200078e0a02 */
[----:B------:R-:W-:-:S05]  /*2a8a0*/  @!P1 LOP3.LUT R2, RZ, R4, RZ, 0x33, !PT ;  /* 0x00000004ff029212 */ /* 0x000fca00078e33ff */
[----:B------:R-:W-:Y:S01]  /*2a8b0*/  IMAD R0, R6, R2, RZ ;  /* 0x0000000206007224 */ /* 0x000fe200078e02ff */
[----:B------:R-:W-:-:S03]  /*2a8c0*/  IADD3 R2, -R2, RZ, RZ ;  /* 0x000000ff02027210 */ /* 0x000fc60007ffe1ff */
        /* <DEDUP_REMOVED lines=15> */
[C---:B------:R-:W-:Y:S02]  /*2a9c0*/  LOP3.LUT R3, R9.reuse, R6, RZ, 0x3c, !PT ;  /* 0x0000000609037212 */ /* 0x040fe400078e3cff */
[----:B------:R-:W-:Y:S01]  /*2a9d0*/  IADD3 R9, R9, R0, RZ ;  /* 0x0000000009097210 */ /* 0x000fe20007ffe0ff */
[----:B------:R-:W-:Y:S01]  /*2a9e0*/  IMAD.HI.U32 R2, R2, R11, RZ ;  /* 0x0000000b02027227 */ /* 0x000fe200078e00ff */
[----:B------:R-:W-:-:S03]  /*2a9f0*/  ISETP.GE.AND P2, PT, R3, RZ, PT ;  /* 0x000000ff0300720c */ /* 0x000fc60003f46270 */
[----:B------:R-:W-:-:S05]  /*2aa00*/  IMAD R4, R2, R4, R11 ;  /* 0x0000000402047224 */ /* 0x000fca00078e020b */
[----:B------:R-:W-:-:S13]  /*2aa10*/  ISETP.GT.U32.AND P1, PT, R7, R4, PT ;  /* 0x000000040700720c */ /* 0x000fda0003f24070 */
[-C--:B------:R-:W-:Y:S01]  /*2aa20*/  @!P1 IADD3 R4, R4, -R7.reuse, RZ ;  /* 0x8000000704049210 */ /* 0x080fe20007ffe0ff */
        /* <DEDUP_REMOVED lines=11> */
.L_x_1989:
[----:B------:R-:W-:Y:S01]  /*2aae0*/  UMOV UR4, URZ ;  /* 0x0000003f00047c82 */ /* 0x000fe20008000000 */
[----:B------:R-:W-:Y:S01]  /*2aaf0*/  UMOV UR5, URZ ;  /* 0x0000003f00057c82 */ /* 0x000fe20008000000 */
[----:B------:R-:W-:Y:S01]  /*2ab00*/  ULDC UR6, c[0x0][0xc3c] ;  /* 0x00030f0000067ab9 */ /* 0x000fe20000000800 */
[----:B------:R-:W-:Y:S01]  /*2ab10*/  IMAD.MOV.U32 R16, RZ, RZ, R0 ;  /* 0x000000ffff107224 */ /* 0x000fe200078e0000 */
[----:B------:R-:W-:Y:S01]  /*2ab20*/  MOV R17, UR4 ;  /* 0x0000000400117c02 */ /* 0x000fe20008000f00 */
[----:B------:R-:W-:Y:S02]  /*2ab30*/  IMAD.U32 R18, RZ, RZ, UR5 ;  /* 0x00000005ff127e24 */ /* 0x000fe4000f8e00ff */
[----:B------:R-:W-:-:S07]  /*2ab40*/  IMAD.U32 R19, RZ, RZ, UR6 ;  /* 0x00000006ff137e24 */ /* 0x000fce000f8e00ff */
.L_x_1997:
[----:B------:R-:W0:Y:S01]  /*2ab50*/  S2R R0, SR_TID.X ;  /* 0x0000000000007919 */ /* 0x000e220000002100 */
[----:B------:R-:W-:Y:S05]  /*2ab60*/  WARPSYNC.ALL ;  /* 0x0000000000007948 */ /* 0x000fea0003800000 */
[----:B------:R-:W-:Y:S01]  /*2ab70*/  BAR.SYNC.DEFER_BLOCKING 0x4, 0x180 ;  /* 0x0106000000007b1d */ /* 0x000fe20000010000 */
[----:B0-----:R-:W-:-:S04]  /*2ab80*/  LOP3.LUT R0, R0, 0x1f, RZ, 0xc0, !PT ;  /* 0x0000001f00007812 */ /* 0x001fc800078ec0ff */
[----:B------:R-:W-:-:S13]  /*2ab90*/  ISETP.NE.AND P0, PT, R0, RZ, PT ;  /* 0x000000ff0000720c */ /* 0x000fda0003f05270 */
[----:B------:R-:W0:Y:S01]  /*2aba0*/  @!P0 S2R R3, SR_CgaCtaId ;  /* 0x0000000000038919 */ /* 0x000e220000008800 */
[----:B------:R-:W-:-:S04]  /*2abb0*/  @!P0 MOV R0, 0x400 ;  /* 0x0000040000008802 */ /* 0x000fc80000000f00 */
[----:B0-----:R-:W-:-:S05]  /*2abc0*/  @!P0 LEA R23, R3, R0, 0x18 ;  /* 0x0000000003178211 */ /* 0x001fca00078ec0ff */
[----:B------:R0:W-:Y:S01]  /*2abd0*/  @!P0 STS.128 [R23+0x308d0], R16 ;  /* 0x0308d01017008388 */ /* 0x0001e20000000c00 */
[----:B------:R-:W-:Y:S06]  /*2abe0*/  BAR.ARV 0x5, 0x180 ;  /* 0x0146000000007b1d */ /* 0x000fec0000002000 */
.L_x_1986:
[----:B------:R-:W-:Y:S02]  /*2abf0*/  ULDC UR4, c[0x0][0xc3c] ;  /* 0x00030f0000047ab9 */ /* 0x000fe40000000800 */
[----:B---3--:R-:W-:-:S13]  /*2ac00*/  ISETP.GE.AND P0, PT, R19, UR4, PT ;  /* 0x0000000413007c0c */ /* 0x008fda000bf06270 */
[----:B------:R-:W-:Y:S05]  /*2ac10*/  @!P0 BRA `(.L_x_1998) ;  /* 0xffffff9800988947 */ /* 0x000fea000383ffff */
[----:B------:R-:W-:Y:S05]  /*2ac20*/  BSYNC B8 ;  /* 0x0000000000087941 */ /* 0x000fea0003800000 */
.L_x_1879:
[----:B------:R-:W3:Y:S01]  /*2ac30*/  LDL.LU R0, [R1+0x2c] ;  /* 0x00002c0001007983 */ /* 0x000ee20000300800 */
[----:B------:R-:W-:Y:S01]  /*2ac40*/  BSSY B0, `(.L_x_1999) ;  /* 0x000000b000007945 */ /* 0x000fe20003800000 */
[----:B------:R-:W4:Y:S01]  /*2ac50*/  S2R R5, SR_CgaCtaId ;  /* 0x0000000000057919 */ /* 0x000f220000008800 */
[----:B---3--:R-:W-:-:S05]  /*2ac60*/  VIADD R0, R0, 0x1 ;  /* 0x0000000100007836 */ /* 0x008fca0000000000 */
[----:B-1----:R-:W-:-:S04]  /*2ac70*/  LEA.HI R2, R0, R0, RZ, 0x1 ;  /* 0x0000000000027211 */ /* 0x002fc800078f08ff */
[----:B------:R-:W-:Y:S02]  /*2ac80*/  LOP3.LUT R3, R2, 0xfffffffe, RZ, 0xc0, !PT ;  /* 0xfffffffe02037812 */ /* 0x000fe400078ec0ff */
[----:B------:R-:W-:Y:S02]  /*2ac90*/  MOV R2, 0x400 ;  /* 0x0000040000027802 */ /* 0x000fe40000000f00 */
[----:B------:R-:W-:Y:S02]  /*2aca0*/  IADD3 R0, R0, -R3, RZ ;  /* 0x8000000300007210 */ /* 0x000fe40007ffe0ff */
[----:B----4-:R-:W-:Y:S02]  /*2acb0*/  LEA R5, R5, R2, 0x18 ;  /* 0x0000000205057211 */ /* 0x010fe400078ec0ff */
[----:B------:R-:W-:-:S04]  /*2acc0*/  SHF.L.U32 R0, R0, 0x1f, RZ ;  /* 0x0000001f00007819 */ /* 0x000fc800000006ff */
[----:B------:R-:W1:Y:S02]  /*2acd0*/  SYNCS.PHASECHK.TRANS64.TRYWAIT P0, [R5+URZ+0x30820], R0 ;  /* 0x03082000050075a7 */ /* 0x000e64000800017f */
[----:B-1----:R-:W-:Y:S05]  /*2ace0*/  @!P0 BRA `(.L_x_2000) ;  /* 0x0000004c00d88947 */ /* 0x002fea0003800000 */
.L_x_2179:
[----:B------:R-:W-:Y:S05]  /*2acf0*/  BSYNC B0 ;  /* 0x0000000000007941 */ /* 0x000fea0003800000 */
.L_x_1999:
[----:B------:R-:W-:-:S03]  /*2ad00*/  UMOV UR4, 0xffffffff ;  /* 0xffffffff00047882 */ /* 0x000fc60000000000 */
[----:B------:R-:W-:Y:S05]  /*2ad10*/  BRA.DIV UR4, `(.L_x_2001) ;  /* 0x0000004e04e07947 */ /* 0x000fea000b800000 */
[----:B-1----:R-:W1:Y:S02]  /*2ad20*/  S2R R0, SR_TID.X ;  /* 0x0000000000007919 */ /* 0x002e640000002100 */
[----:B-1----:R-:W-:-:S04]  /*2ad30*/  SHF.R.U32.HI R0, RZ, 0x5, R0 ;  /* 0x00000005ff007819 */ /* 0x002fc80000011600 */
[----:B------:R-:W-:-:S05]  /*2ad40*/  LOP3.LUT R0, R0, 0x3, RZ, 0xc0, !PT ;  /* 0x0000000300007812 */ /* 0x000fca00078ec0ff */
[----:B------:R1:W3:Y:S02]  /*2ad50*/  SHFL.IDX PT, R14, R0, RZ, 0x1f ;  /* 0x00001fff000e7589 */ /* 0x0002e400000e0000 */
.L_x_2182:
[----:B---3--:R-:W-:-:S13]  /*2ad60*/  ISETP.NE.AND P0, PT, R14, RZ, PT ;  /* 0x000000ff0e00720c */ /* 0x008fda0003f05270 */
[----:B------:R-:W-:Y:S05]  /*2ad70*/  @P0 BRA `(.L_x_1568) ;  /* 0x0000000000900947 */ /* 0x000fea0003800000 */
[----:B------:R-:W-:-:S03]  /*2ad80*/  UMOV UR4, 0xffffffff ;  /* 0xffffffff00047882 */ /* 0x000fc60000000000 */
[----:B------:R-:W-:Y:S05]  /*2ad90*/  BRA.DIV UR4, `(.L_x_2002) ;  /* 0x0000004e04f47947 */ /* 0x000fea000b800000 */
[----:B------:R-:W-:-:S13]  /*2ada0*/  ELECT P6, URZ, PT ;  /* 0x00000000003f782f */ /* 0x000fda00038c0000 */
.L_x_2185:
[----:B------:R-:W-:Y:S05]  /*2adb0*/  @!P6 BRA `(.L_x_1568) ;  /* 0x000000000080e947 */ /* 0x000fea0003800000 */
[----:B-1----:R-:W3:Y:S02]  /*2adc0*/  LDL R0, [R1+0x8c] ;  /* 0x00008c0001007983 */ /* 0x002ee40000100800 */
[----:B---3--:R-:W-:-:S13]  /*2add0*/  R2UR UR4, R0 ;  /* 0x00000000000472ca */ /* 0x008fda00000e0000 */
[----:B------:R-:W-:-:S06]  /*2ade0*/  ULOP3.LUT UR4, UR4, 0x2, URZ, 0xfc, !UPT ;  /* 0x0000000204047892 */ /* 0x000fcc000f8efc3f */
[----:B------:R-:W-:-:S05]  /*2adf0*/  IMAD.U32 R0, RZ, RZ, UR4 ;  /* 0x00000004ff007e24 */ /* 0x000fca000f8e00ff */
[----:B------:R-:W-:-:S13]  /*2ae00*/  ISETP.NE.AND P0, PT, R0, 0x3, PT ;  /* 0x000000030000780c */ /* 0x000fda0003f05270 */
[----:B------:R-:W-:Y:S05]  /*2ae10*/  @!P0 BRA `(.L_x_2003) ;  /* 0x0000000000048947 */ /* 0x000fea0003800000 */
[----:B------:R-:W-:Y:S01]  /*2ae20*/  BPT.TRAP 0x1 ;  /* 0x000000040000795c */ /* 0x000fe20000300000 */
.L_x_2003:
[C---:B------:R-:W-:Y:S01]  /*2ae30*/  IMAD R3, R26.reuse, 0x8, R5 ;  /* 0x000000081a037824 */ /* 0x040fe200078e0205 */
[----:B------:R-:W-:Y:S01]  /*2ae40*/  SHF.L.U32 R2, R29, 0x1f, RZ ;  /* 0x0000001f1d027819 */ /* 0x000fe200000006ff */
[----:B------:R-:W-:-:S03]  /*2ae50*/  VIADD R26, R26, 0x1 ;  /* 0x000000011a1a7836 */ /* 0x000fc60000000000 */
[----:B------:R-:W1:Y:S02]  /*2ae60*/  SYNCS.PHASECHK.TRANS64.TRYWAIT P1, [R3+URZ+0x30840], R2 ;  /* 0x03084002030075a7 */ /* 0x000e64000802017f */
[----:B------:R-:W-:-:S04]  /*2ae70*/  ISETP.NE.AND P2, PT, R26, 0x2, PT ;  /* 0x000000021a00780c */ /* 0x000fc80003f45270 */
[----:B------:R-:W-:Y:S01]  /*2ae80*/  SEL R0, RZ, 0x1, P2 ;  /* 0x00000001ff007807 */ /* 0x000fe20001000000 */
[----:B-1----:R-:W-:Y:S08]  /*2ae90*/  @!P1 BRA `(.L_x_2004) ;  /* 0x0000004c00d49947 */ /* 0x002ff00003800000 */
.L_x_2186:
[----:B------:R-:W-:Y:S02]  /*2aea0*/  SEL R26, R26, RZ, P2 ;  /* 0x000000ff1a1a7207 */ /* 0x000fe40001000000 */
[----:B------:R-:W-:Y:S01]  /*2aeb0*/  LOP3.LUT R0, R29, R0, RZ, 0x3c, !PT ;  /* 0x000000001d007212 */ /* 0x000fe200078e3cff */
[----:B------:R-:W-:Y:S06]  /*2aec0*/  @!P0 BRA `(.L_x_2005) ;  /* 0x0000000000048947 */ /* 0x000fec0003800000 */
[----:B------:R-:W-:Y:S01]  /*2aed0*/  BPT.TRAP 0x1 ;  /* 0x000000040000795c */ /* 0x000fe20000300000 */
.L_x_2005:
[----:B------:R-:W-:Y:S02]  /*2aee0*/  LEA R5, R26, R5, 0x3 ;  /* 0x000000051a057211 */ /* 0x000fe400078e18ff */
[----:B------:R-:W-:-:S04]  /*2aef0*/  SHF.L.U32 R0, R0, 0x1f, RZ ;  /* 0x0000001f00007819 */ /* 0x000fc800000006ff */
[----:B------:R-:W3:Y:S02]  /*2af00*/  SYNCS.PHASECHK.TRANS64.TRYWAIT P1, [R5+URZ+0x30840], R0 ;  /* 0x03084000050075a7 */ /* 0x000ee4000802017f */
[----:B---3--:R-:W-:Y:S05]  /*2af10*/  @!P1 BRA `(.L_x_2006) ;  /* 0x0000004c00c89947 */ /* 0x008fea0003800000 */
.L_x_2187:
[----:B------:R-:W-:Y:S05]  /*2af20*/  @!P0 BRA `(.L_x_2007) ;  /* 0x0000000000048947 */ /* 0x000fea0003800000 */
[----:B------:R-:W-:Y:S01]  /*2af30*/  BPT.TRAP 0x1 ;  /* 0x000000040000795c */ /* 0x000fe20000300000 */
.L_x_2007:
[----:B------:R-:W4:Y:S02]  /*2af40*/  SYNCS.PHASECHK.TRANS64.TRYWAIT P1, [R3+URZ+0x30860], R2 ;  /* 0x03086002030075a7 */ /* 0x000f24000802017f */
[----:B----4-:R-:W-:Y:S05]  /*2af50*/  @!P1 BRA `(.L_x_2008) ;  /* 0x0000004c00cc9947 */ /* 0x010fea0003800000 */
.L_x_2188:
[----:B------:R-:W-:Y:S05]  /*2af60*/  @!P0 BRA `(.L_x_2009) ;  /* 0x0000000000048947 */ /* 0x000fea0003800000 */
[----:B------:R-:W-:Y:S01]  /*2af70*/  BPT.TRAP 0x1 ;  /* 0x000000040000795c */ /* 0x000fe20000300000 */
.L_x_2009:
[----:B------:R0:W0:Y:S02]  /*2af80*/  SYNCS.PHASECHK.TRANS64.TRYWAIT P0, [R5+URZ+0x30860], R0 ;  /* 0x03086000050075a7 */ /* 0x000024000800017f */
[----:B0-----:R-:W-:Y:S05]  /*2af90*/  @!P0 NANOSLEEP.SYNCS 0x989680 ;  /* 0x009896800000895d */ /* 0x001fea0003900000 */
[----:B------:R-:W0:Y:S02]  /*2afa0*/  @!P0 SYNCS.PHASECHK.TRANS64 P0, [R5+URZ+0x30860], R0 ;  /* 0x03086000050085a7 */ /* 0x000e24000800007f */
[----:B0-----:R-:W-:Y:S05]  /*2afb0*/  @!P0 BRA `(.L_x_2009) ;  /* 0xfffffffc00f08947 */ /* 0x001fea000383ffff */
.L_x_1568:
[----:B------:R-:W-:Y:S05]  /*2afc0*/  BSYNC B9 ;  /* 0x0000000000097941 */ /* 0x000fea0003800000 */
.L_x_1565:
[----:B------:R-:W-:Y:S05]  /*2afd0*/  EXIT ;  /* 0x000000000000794d */ /* 0x000fea0003800000 */
.L_x_1594:
[----:B0-----:R0:W1:Y:S02]  /*2afe0*/  SYNCS.PHASECHK.TRANS64.TRYWAIT P5, [R87+URZ+0x30890], R88 ;  /* 0x03089058570075a7 */ /* 0x00106400080a017f */
[----:B-1----:R-:W-:Y:S05]  /*2aff0*/  @!P5 NANOSLEEP.SYNCS 0x989680 ;  /* 0x009896800000d95d */ /* 0x002fea0003900000 */
[----:B------:R-:W1:Y:S02]  /*2b000*/  @!P5 SYNCS.PHASECHK.TRANS64 P5, [R87+URZ+0x30890], R88 ;  /* 0x030890585700d5a7 */ /* 0x000e6400080a007f */
[----:B-1----:R-:W-:Y:S05]  /*2b010*/  @!P5 BRA `(.L_x_1594) ;  /* 0xfffffffc00f0d947 */ /* 0x002fea000383ffff */
[----:B------:R-:W-:Y:S05]  /*2b020*/  BRA `(.L_x_2010) ;  /* 0xfffffd8800687947 */ /* 0x000fea000383ffff */
.L_x_1595:
[----:B------:R-:W-:Y:S01]  /*2b030*/  BSSY B1, `(.L_x_2011) ;  /* 0x0000008000017945 */ /* 0x000fe20003800000 */
[----:B------:R-:W-:Y:S01]  /*2b040*/  IMAD.MOV.U32 R13, RZ, RZ, R118 ;  /* 0x000000ffff0d7224 */ /* 0x000fe200078e0076 */
[----:B------:R-:W-:Y:S01]  /*2b050*/  MOV R15, 0xffffffff ;  /* 0xffffffff000f7802 */ /* 0x000fe20000000f00 */
[----:B------:R-:W-:Y:S02]  /*2b060*/  IMAD.MOV.U32 R12, RZ, RZ, RZ ;  /* 0x000000ffff0c7224 */ /* 0x000fe400078e00ff */
[----:B------:R-:W-:-:S07]  /*2b070*/  IMAD.MOV.U32 R11, RZ, RZ, 0x1c1f ;  /* 0x00001c1fff0b7424 */ /* 0x000fce00078e00ff */
[----:B0-----:R-:W-:Y:S05]  /*2b080*/  WARPSYNC.COLLECTIVE R15, `(.L_x_2012) ;  /* 0x000000000f087348 */ /* 0x001fea0003c00000 */
[----:B------:R1:W2:Y:S02]  /*2b090*/  SHFL.IDX P6, R14, R13, R12, R11 ;  /* 0x0000000c0d0e7389 */ /* 0x0002a400000c000b */
[----:B012---:R-:W-:Y:S01]  /*2b0a0*/  ENDCOLLECTIVE ;  /* 0x000000000000791b */ /* 0x007fe20003800000 */
.L_x_2012:
[----:B------:R-:W-:Y:S05]  /*2b0b0*/  BSYNC B1 ;  /* 0x0000000000017941 */ /* 0x000fea0003800000 */
.L_x_2011:
[----:B------:R-:W-:Y:S01]  /*2b0c0*/  IMAD.MOV.U32 R13, RZ, RZ, R119 ;  /* 0x000000ffff0d7224 */ /* 0x000fe200078e0077 */
[----:B------:R-:W-:Y:S01]  /*2b0d0*/  MOV R11, 0x1c1f ;  /* 0x00001c1f000b7802 */ /* 0x000fe20000000f00 */
[----:B------:R-:W-:Y:S02]  /*2b0e0*/  IMAD.MOV.U32 R12, RZ, RZ, RZ ;  /* 0x000000ffff0c7224 */ /* 0x000fe400078e00ff */
[----:B------:R-:W-:Y:S02]  /*2b0f0*/  IMAD.MOV.U32 R15, RZ, RZ, -0x1 ;  /* 0xffffffffff0f7424 */ /* 0x000fe400078e00ff */
[----:B------:R-:W-:-:S07]  /*2b100*/  IMAD.MOV.U32 R82, RZ, RZ, R14 ;  /* 0x000000ffff527224 */ /* 0x000fce00078e000e */
[----:B------:R-:W-:Y:S05]  /*2b110*/  WARPSYNC.COLLECTIVE R15, `(.L_x_2013) ;  /* 0x000000000f087348 */ /* 0x000fea0003c00000 */
[----:B------:R0:W1:Y:S02]  /*2b120*/  SHFL.IDX P6, R14, R13, R12, R11 ;  /* 0x0000000c0d0e7389 */ /* 0x00006400000c000b */
[----:B01----:R-:W-:Y:S01]  /*2b130*/  ENDCOLLECTIVE ;  /* 0x000000000000791b */ /* 0x003fe20003800000 */
.L_x_2013:
[----:B------:R-:W-:Y:S01]  /*2b140*/  IMAD.MOV.U32 R83, RZ, RZ, R14 ;  /* 0x000000ffff537224 */ /* 0x000fe200078e000e */
[----:B------:R-:W-:Y:S06]  /*2b150*/  BRA `(.L_x_2014) ;  /* 0xfffffd8800307947 */ /* 0x000fec000383ffff */
.L_x_1620:
[----:B------:R-:W-:Y:S01]  /*2b160*/  BSSY B1, `(.L_x_2015) ;  /* 0x0000008000017945 */ /* 0x000fe20003800000 */
[----:B0---4-:R-:W-:Y:S01]  /*2b170*/  IMAD.MOV.U32 R13, RZ, RZ, R118 ;  /* 0x000000ffff0d7224 */ /* 0x011fe200078e0076 */
[----:B------:R-:W-:Y:S01]  /*2b180*/  MOV R12, 0x1 ;  /* 0x00000001000c7802 */ /* 0x000fe20000000f00 */
[----:B------:R-:W-:Y:S02]  /*2b190*/  IMAD.MOV.U32 R11, RZ, RZ, 0x1c1f ;  /* 0x00001c1fff0b7424 */ /* 0x000fe400078e00ff */
[----:B------:R-:W-:-:S07]  /*2b1a0*/  IMAD.MOV.U32 R15, RZ, RZ, -0x1 ;  /* 0xffffffffff0f7424 */ /* 0x000fce00078e00ff */
[----:B-123--:R-:W-:Y:S05]  /*2b1b0*/  WARPSYNC.COLLECTIVE R15, `(.L_x_2016) ;  /* 0x000000000f087348 */ /* 0x00efea0003c00000 */
[----:B------:R0:W4:Y:S02]  /*2b1c0*/  SHFL.IDX P6, R14, R13, R12, R11 ;  /* 0x0000000c0d0e7389 */ /* 0x00012400000c000b */
[----:B01234-:R-:W-:Y:S01]  /*2b1d0*/  ENDCOLLECTIVE ;  /* 0x000000000000791b */ /* 0x01ffe20003800000 */
.L_x_2016:
[----:B------:R-:W-:Y:S05]  /*2b1e0*/  BSYNC B1 ;  /* 0x0000000000017941 */ /* 0x000fea0003800000 */
.L_x_2015:
[----:B------:R-:W-:Y:S01]  /*2b1f0*/  MOV R13, R119 ;  /* 0x00000077000d7202 */ /* 0x000fe20000000f00 */
[----:B------:R-:W-:Y:S02]  /*2b200*/  IMAD.MOV.U32 R12, RZ, RZ, 0x1 ;  /* 0x00000001ff0c7424 */ /* 0x000fe400078e00ff */
[----:B------:R-:W-:Y:S02]  /*2b210*/  IMAD.MOV.U32 R11, RZ, RZ, 0x1c1f ;  /* 0x00001c1fff0b7424 */ /* 0x000fe400078e00ff */
[----:B------:R-:W-:Y:S02]  /*2b220*/  IMAD.MOV.U32 R15, RZ, RZ, -0x1 ;  /* 0xffffffffff0f7424 */ /* 0x000fe400078e00ff */
[----:B------:R-:W-:-:S07]  /*2b230*/  IMAD.MOV.U32 R59, RZ, RZ, R14 ;  /* 0x000000ffff3b7224 */ /* 0x000fce00078e000e */
[----:B------:R-:W-:Y:S05]  /*2b240*/  WARPSYNC.COLLECTIVE R15, `(.L_x_2017) ;  /* 0x000000000f087348 */ /* 0x000fea0003c00000 */
[----:B------:R0:W1:Y:S02]  /*2b250*/  SHFL.IDX P6, R14, R13, R12, R11 ;  /* 0x0000000c0d0e7389 */ /* 0x00006400000c000b */
[----:B01----:R-:W-:Y:S01]  /*2b260*/  ENDCOLLECTIVE ;  /* 0x000000000000791b */ /* 0x003fe20003800000 */
.L_x_2017:
[----:B------:R-:W-:Y:S01]  /*2b270*/  MOV R58, R14 ;  /* 0x0000000e003a7202 */ /* 0x000fe20000000f00 */
[----:B------:R-:W-:Y:S06]  /*2b280*/  BRA `(.L_x_2018) ;  /* 0xfffffd9c00147947 */ /* 0x000fec000383ffff */
.L_x_1650:
[----:B-1----:R1:W2:Y:S02]  /*2b290*/  SYNCS.PHASECHK.TRANS64.TRYWAIT P5, [R87+URZ+0x30890], R88 ;  /* 0x03089058570075a7 */ /* 0x0022a400080a017f */
[----:B--2---:R-:W-:Y:S05]  /*2b2a0*/  @!P5 NANOSLEEP.SYNCS 0x989680 ;  /* 0x009896800000d95d */ /* 0x004fea0003900000 */
[----:B------:R-:W2:Y:S02]  /*2b2b0*/  @!P5 SYNCS.PHASECHK.TRANS64 P5, [R87+URZ+0x30890], R88 ;  /* 0x030890585700d5a7 */ /* 0x000ea400080a007f */
[----:B--2---:R-:W-:Y:S05]  /*2b2c0*/  @!P5 BRA `(.L_x_1650) ;  /* 0xfffffffc00f0d947 */ /* 0x004fea000383ffff */
[----:B------:R-:W-:Y:S05]  /*2b2d0*/  BRA `(.L_x_2019) ;  /* 0xfffffdb800d07947 */ /* 0x000fea000383ffff */
.L_x_1651:
[----:B------:R-:W-:Y:S01]  /*2b2e0*/  BSSY B1, `(.L_x_2020) ;  /* 0x0000008000017945 */ /* 0x000fe20003800000 */
[----:B------:R-:W-:Y:S01]  /*2b2f0*/  IMAD.MOV.U32 R13, RZ, RZ, R118 ;  /* 0x000000ffff0d7224 */ /* 0x000fe200078e0076 */
[----:B------:R-:W-:Y:S01]  /*2b300*/  MOV R15, 0xffffffff ;  /* 0xffffffff000f7802 */ /* 0x000fe20000000f00 */
[----:B------:R-:W-:Y:S02]  /*2b310*/  IMAD.MOV.U32 R12, RZ, RZ, RZ ;  /* 0x000000ffff0c7224 */ /* 0x000fe400078e00ff */
[----:B------:R-:W-:-:S07]  /*2b320*/  IMAD.MOV.U32 R11, RZ, RZ, 0x1c1f ;  /* 0x00001c1fff0b7424 */ /* 0x000fce00078e00ff */
[----:B-1----:R-:W-:Y:S05]  /*2b330*/  WARPSYNC.COLLECTIVE R15, `(.L_x_2021) ;  /* 0x000000000f087348 */ /* 0x002fea0003c00000 */
[----:B------:R0:W2:Y:S02]  /*2b340*/  SHFL.IDX P6, R14, R13, R12, R11 ;  /* 0x0000000c0d0e7389 */ /* 0x0000a400000c000b */
[----:B012---:R-:W-:Y:S01]  /*2b350*/  ENDCOLLECTIVE ;  /* 0x000000000000791b */ /* 0x007fe20003800000 */
.L_x_2021:
[----:B------:R-:W-:Y:S05]  /*2b360*/  BSYNC B1 ;  /* 0x0000000000017941 */ /* 0x000fea0003800000 */
.L_x_2020:
        /* <DEDUP_REMOVED lines=8> */
.L_x_2022:
[----:B------:R-:W-:Y:S01]  /*2b3f0*/  IMAD.MOV.U32 R116, RZ, RZ, R14 ;  /* 0x000000ffff747224 */ /* 0x000fe200078e000e */
[----:B------:R-:W-:Y:S06]  /*2b400*/  BRA `(.L_x_2023) ;  /* 0xfffffdb8009c7947 */ /* 0x000fec000383ffff */
.L_x_1664:
[----:B------:R-:W-:Y:S01]  /*2b410*/  BSSY B1, `(.L_x_2024) ;  /* 0x0000008000017945 */ /* 0x000fe20003800000 */
[----:B--234-:R-:W-:Y:S01]  /*2b420*/  IMAD.MOV.U32 R13, RZ, RZ, R118 ;  /* 0x000000ffff0d7224 */ /* 0x01cfe200078e0076 */
[----:B------:R-:W-:Y:S01]  /*2b430*/  MOV R12, 0x1 ;  /* 0x00000001000c7802 */ /* 0x000fe20000000f00 */
[----:B------:R-:W-:Y:S02]  /*2b440*/  IMAD.MOV.U32 R11, RZ, RZ, 0x1c1f ;  /* 0x00001c1fff0b7424 */ /* 0x000fe400078e00ff */
[----:B------:R-:W-:-:S07]  /*2b450*/  IMAD.MOV.U32 R15, RZ, RZ, -0x1 ;  /* 0xffffffffff0f7424 */ /* 0x000fce00078e00ff */
[----:B01----:R-:W-:Y:S05]  /*2b460*/  WARPSYNC.COLLECTIVE R15, `(.L_x_2025) ;  /* 0x000000000f087348 */ /* 0x003fea0003c00000 */
[----:B------:R2:W3:Y:S02]  /*2b470*/  SHFL.IDX P6, R14, R13, R12, R11 ;  /* 0x0000000c0d0e7389 */ /* 0x0004e400000c000b */
[----:B0123--:R-:W-:Y:S01]  /*2b480*/  ENDCOLLECTIVE ;  /* 0x000000000000791b */ /* 0x00ffe20003800000 */
.L_x_2025:
[----:B------:R-:W-:Y:S05]  /*2b490*/  BSYNC B1 ;  /* 0x0000000000017941 */ /* 0x000fea0003800000 */
.L_x_2024:
        /* <DEDUP_REMOVED lines=8> */
.L_x_2026:
[----:B------:R-:W-:Y:S01]  /*2b520*/  MOV R36, R14 ;  /* 0x0000000e00247202 */ /* 0x000fe20000000f00 */
[----:B------:R-:W-:Y:S06]  /*2b530*/  BRA `(.L_x_2027) ;  /* 0xfffffdcc00c47947 */ /* 0x000fec000383ffff */
.L_x_1677:
[----:B0-----:R0:W1:Y:S02]  /*2b540*/  SYNCS.PHASECHK.TRANS64.TRYWAIT P3, [R87+URZ+0x30890], R88 ;  /* 0x03089058570075a7 */ /* 0x001064000806017f */
[----:B-1----:R-:W-:Y:S05]  /*2b550*/  @!P3 NANOSLEEP.SYNCS 0x989680 ;  /* 0x009896800000b95d */ /* 0x002fea0003900000 */
[----:B------:R-:W1:Y:S02]  /*2b560*/  @!P3 SYNCS.PHASECHK.TRANS64 P3, [R87+URZ+0x30890], R88 ;  /* 0x030890585700b5a7 */ /* 0x000e64000806007f */
[----:B-1----:R-:W-:Y:S05]  /*2b570*/  @!P3 BRA `(.L_x_1677) ;  /* 0xfffffffc00f0b947 */ /* 0x002fea000383ffff */
[----:B------:R-:W-:Y:S05]  /*2b580*/  BRA `(.L_x_2028) ;  /* 0xfffffde4008c7947 */ /* 0x000fea000383ffff */
.L_x_1678:
        /* <DEDUP_REMOVED lines=8> */
.L_x_2030:
[----:B------:R-:W-:Y:S05]  /*2b610*/  BSYNC B1 ;  /* 0x0000000000017941 */ /* 0x000fea0003800000 */
.L_x_2029:
        /* <DEDUP_REMOVED lines=8> */
.L_x_2031:
[----:B------:R-:W-:Y:S01]  /*2b6a0*/  IMAD.MOV.U32 R38, RZ, RZ, R14 ;  /* 0x000000ffff267224 */ /* 0x000fe200078e000e */
[----:B------:R-:W-:Y:S06]  /*2b6b0*/  BRA `(.L_x_2032) ;  /* 0xfffffde400b07947 */ /* 0x000fec000383ffff */
.L_x_1681:
[----:B------:R-:W-:Y:S01]  /*2b6c0*/  BSSY B1, `(.L_x_2033) ;  /* 0x0000008000017945 */ /* 0x000fe20003800000 */
[----:B----4-:R-:W-:Y:S01]  /*2b6d0*/  IMAD.MOV.U32 R13, RZ, RZ, R41 ;  /* 0x000000ffff0d7224 */ /* 0x010fe200078e0029 */
[----:B------:R-:W-:Y:S01]  /*2b6e0*/  MOV R12, 0x1 ;  /* 0x00000001000c7802 */ /* 0x000fe20000000f00 */
[----:B------:R-:W-:Y:S02]  /*2b6f0*/  IMAD.MOV.U32 R11, RZ, RZ, 0x1c1f ;  /* 0x00001c1fff0b7424 */ /* 0x000fe400078e00ff */
[----:B------:R-:W-:-:S07]  /*2b700*/  IMAD.MOV.U32 R15, RZ, RZ, -0x1 ;  /* 0xffffffffff0f7424 */ /* 0x000fce00078e00ff */
[----:B0123--:R-:W-:Y:S05]  /*2b710*/  WARPSYNC.COLLECTIVE R15, `(.L_x_2034) ;  /* 0x000000000f087348 */ /* 0x00ffea0003c00000 */
[----:B------:R4:W0:Y:S02]  /*2b720*/  SHFL.IDX P6, R14, R13, R12, R11 ;  /* 0x0000000c0d0e7389 */ /* 0x00082400000c000b */
[----:B01234-:R-:W-:Y:S01]  /*2b730*/  ENDCOLLECTIVE ;  /* 0x000000000000791b */ /* 0x01ffe20003800000 */
.L_x_2034:
[----:B------:R-:W-:Y:S05]  /*2b740*/  BSYNC B1 ;  /* 0x0000000000017941 */ /* 0x000fea0003800000 */
.L_x_2033:
        /* <DEDUP_REMOVED lines=8> */
.L_x_2035:
[----:B------:R-:W-:Y:S01]  /*2b7d0*/  MOV R38, R14 ;  /* 0x0000000e00267202 */ /* 0x000fe20000000f00 */
[----:B------:R-:W-:Y:S06]  /*2b7e0*/  BRA `(.L_x_2036) ;  /* 0xfffffde8000c7947 */ /* 0x000fec000383ffff */
.L_x_1685:
[----:B------:R0:W0:Y:S02]  /*2b7f0*/  SYNCS.PHASECHK.TRANS64.TRYWAIT P2, [R87+URZ+0x308b0], R88 ;  /* 0x0308b058570075a7 */ /* 0x000024000804017f */
[----:B0-----:R-:W-:Y:S05]  /*2b800*/  @!P2 NANOSLEEP.SYNCS 0x989680 ;  /* 0x009896800000a95d */ /* 0x001fea0003900000 */
[----:B------:R-:W0:Y:S02]  /*2b810*/  @!P2 SYNCS.PHASECHK.TRANS64 P2, [R87+URZ+0x308b0], R88 ;  /* 0x0308b0585700a5a7 */ /* 0x000e24000804007f */
[----:B0-----:R-:W-:Y:S05]  /*2b820*/  @!P2 BRA `(.L_x_1685) ;  /* 0xfffffffc00f0a947 */ /* 0x001fea000383ffff */
[----:B------:R-:W-:Y:S05]  /*2b830*/  BRA `(.L_x_2037) ;  /* 0xfffffde800e47947 */ /* 0x000fea000383ffff */
.L_x_1711:
[----:B------:R-:W-:Y:S01]  /*2b840*/  BSSY B1, `(.L_x_2038) ;  /* 0x0000008000017945 */ /* 0x000fe20003800000 */
[----:B------:R-:W-:Y:S01]  /*2b850*/  IMAD.MOV.U32 R13, RZ, RZ, R7 ;  /* 0x000000ffff0d7224 */ /* 0x000fe200078e0007 */
[----:B------:R-:W-:Y:S01]  /*2b860*/  MOV R15, 0xffffffff ;  /* 0xffffffff000f7802 */ /* 0x000fe20000000f00 */
[----:B------:R-:W-:Y:S02]  /*2b870*/  IMAD.MOV.U32 R12, RZ, RZ, RZ ;  /* 0x000000ffff0c7224 */ /* 0x000fe400078e00ff */
[----:B------:R-:W-:-:S07]  /*2b880*/  IMAD.MOV.U32 R11, RZ, RZ, 0x1c1f ;  /* 0x00001c1fff0b7424 */ /* 0x000fce00078e00ff */
[----:B------:R-:W-:Y:S05]  /*2b890*/  WARPSYNC.COLLECTIVE R15, `(.L_x_2039) ;  /* 0x000000000f087348 */ /* 0x000fea0003c00000 */
[----:B------:R0:W1:Y:S02]  /*2b8a0*/  SHFL.IDX P6, R14, R13, R12, R11 ;  /* 0x0000000c0d0e7389 */ /* 0x00006400000c000b */
[----:B01----:R-:W-:Y:S01]  /*2b8b0*/  ENDCOLLECTIVE ;  /* 0x000000000000791b */ /* 0x003fe20003800000 */
.L_x_2039:
[----:B------:R-:W-:Y:S05]  /*2b8c0*/  BSYNC B1 ;  /* 0x0000000000017941 */ /* 0x000fea0003800000 */
.L_x_2038:
        /* <DEDUP_REMOVED lines=8> */
.L_x_2040:
[----:B------:R-:W-:Y:S02]  /*2b950*/  IMAD.MOV.U32 R13, RZ, RZ, R8 ;  /* 0x000000ffff0d7224 */ /* 0x000fe400078e0008 */
[----:B------:R-:W-:-:S07]  /*2b960*/  IMAD.MOV.U32 R0, RZ, RZ, R14 ;  /* 0x000000ffff007224 */ /* 0x000fce00078e000e */
[----:B------:R-:W-:Y:S05]  /*2b970*/  WARPSYNC.COLLECTIVE R15, `(.L_x_2041) ;  /* 0x000000000f087348 */ /* 0x000fea0003c00000 */
[----:B------:R0:W1:Y:S02]  /*2b980*/  SHFL.IDX P6, R14, R13, R12, R11 ;  /* 0x0000000c0d0e7389 */ /* 0x00006400000c000b */
[----:B01----:R-:W-:Y:S01]  /*2b990*/  ENDCOLLECTIVE ;  /* 0x000000000000791b */ /* 0x003fe20003800000 */
.L_x_2041:
[----:B------:R-:W-:Y:S01]  /*2b9a0*/  IMAD.MOV.U32 R13, RZ, RZ, R4 ;  /* 0x000000ffff0d7224 */ /* 0x000fe200078e0004 */
[----:B------:R-:W-:-:S07]  /*2b9b0*/  MOV R5, R14 ;  /* 0x0000000e00057202 */ /* 0x000fce0000000f00 */
[----:B------:R-:W-:Y:S05]  /*2b9c0*/  WARPSYNC.COLLECTIVE R15, `(.L_x_2042) ;  /* 0x000000000f087348 */ /* 0x000fea0003c00000 */
[----:B------:R0:W1:Y:S02]  /*2b9d0*/  SHFL.IDX P6, R14, R13, R12, R11 ;  /* 0x0000000c0d0e7389 */ /* 0x00006400000c000b */
[----:B01----:R-:W-:Y:S01]  /*2b9e0*/  ENDCOLLECTIVE ;  /* 0x000000000000791b */ /* 0x003fe20003800000 */
.L_x_2042:
[----:B------:R-:W-:Y:S05]  /*2b9f0*/  BRA `(.L_x_2043) ;  /* 0xfffffe0000407947 */ /* 0x000fea000383ffff */
.L_x_1714:
[----:B------:R-:W-:Y:S01]  /*2ba00*/  BSSY B1, `(.L_x_2044) ;  /* 0x0000008000017945 */ /* 0x000fe20003800000 */
[----:B------:R-:W-:Y:S01]  /*2ba10*/  IMAD.MOV.U32 R13, RZ, RZ, R7 ;  /* 0x000000ffff0d7224 */ /* 0x000fe200078e0007 */
[----:B------:R-:W-:Y:S01]  /*2ba20*/  MOV R11, 0x1c1f ;  /* 0x00001c1f000b7802 */ /* 0x000fe20000000f00 */
[----:B------:R-:W-:Y:S02]  /*2ba30*/  IMAD.MOV.U32 R12, RZ, RZ, 0x1 ;  /* 0x00000001ff0c7424 */ /* 0x000fe400078e00ff */
[----:B------:R-:W-:-:S07]  /*2ba40*/  IMAD.MOV.U32 R15, RZ, RZ, -0x1 ;  /* 0xffffffffff0f7424 */ /* 0x000fce00078e00ff */
[----:B0---4-:R-:W-:Y:S05]  /*2ba50*/  WARPSYNC.COLLECTIVE R15, `(.L_x_2045) ;  /* 0x000000000f087348 */ /* 0x011fea0003c00000 */
[----:B----4-:R1:W2:Y:S02]  /*2ba60*/  SHFL.IDX P6, R14, R13, R12, R11 ;  /* 0x0000000c0d0e7389 */ /* 0x0102a400000c000b */
[----:B012---:R-:W-:Y:S01]  /*2ba70*/  ENDCOLLECTIVE ;  /* 0x000000000000791b */ /* 0x007fe20003800000 */
.L_x_2045:
[----:B------:R-:W-:Y:S05]  /*2ba80*/  BSYNC B1 ;  /* 0x0000000000017941 */ /* 0x000fea0003800000 */
.L_x_2044:
[----:B------:R-:W-:Y:S01]  /*2ba90*/  IMAD.MOV.U32 R13, RZ, RZ, R6 ;  /* 0x000000ffff0d7224 */ /* 0x000fe200078e0006 */
[----:B------:R-:W-:Y:S01]  /*2baa0*/  MOV R12, 0x1 ;  /* 0x00000001000c7802 */ /* 0x000fe20000000f00 */
[----:B------:R-:W-:Y:S02]  /*2bab0*/  IMAD.MOV.U32 R11, RZ, RZ, 0x1c1f ;  /* 0x00001c1fff0b7424 */ /* 0x000fe400078e00ff */
[----:B------:R-:W-:Y:S02]  /*2bac0*/  IMAD.MOV.U32 R15, RZ, RZ, -0x1 ;  /* 0xffffffffff0f7424 */ /* 0x000fe400078e00ff */
[----:B------:R-:W-:-:S07]  /*2bad0*/  IMAD.MOV.U32 R3, RZ, RZ, R14 ;  /* 0x000000ffff037224 */ /* 0x000fce00078e000e */
[----:B------:R-:W-:Y:S05]  /*2bae0*/  WARPSYNC.COLLECTIVE R15, `(.L_x_2046) ;  /* 0x000000000f087348 */ /* 0x000fea0003c00000 */
[----:B------:R0:W1:Y:S02]  /*2baf0*/  SHFL.IDX P6, R14, R13, R12, R11 ;  /* 0x0000000c0d0e7389 */ /* 0x00006400000c000b */
[----:B01----:R-:W-:Y:S01]  /*2bb00*/  ENDCOLLECTIVE ;  /* 0x000000000000791b */ /* 0x003fe20003800000 */
.L_x_2046:
[----:B------:R-:W-:Y:S01]  /*2bb10*/  MOV R13, R8 ;  /* 0x00000008000d7202 */ /* 0x000fe20000000f00 */
[----:B------:R-:W-:-:S07]  /*2bb20*/  IMAD.MOV.U32 R0, RZ, RZ, R14 ;  /* 0x000000ffff007224 */ /* 0x000fce00078e000e */
[----:B------:R-:W-:Y:S05]  /*2bb30*/  WARPSYNC.COLLECTIVE R15, `(.L_x_2047) ;  /* 0x000000000f087348 */ /* 0x000fea0003c00000 */
[----:B------:R0:W1:Y:S02]  /*2bb40*/  SHFL.IDX P6, R14, R13, R12, R11 ;  /* 0x0000000c0d0e7389 */ /* 0x00006400000c000b */
[----:B01----:R-:W-:Y:S01]  /*2bb50*/  ENDCOLLECTIVE ;  /* 0x000000000000791b */ /* 0x003fe20003800000 */
.L_x_2047:
[----:B------:R-:W-:Y:S02]  /*2bb60*/  IMAD.MOV.U32 R13, RZ, RZ, R4 ;  /* 0x000000ffff0d7224 */ /* 0x000fe400078e0004 */
[----:B------:R-:W-:-:S07]  /*2bb70*/  IMAD.MOV.U32 R5, RZ, RZ, R14 ;  /* 0x000000ffff057224 */ /* 0x000fce00078e000e */
[----:B------:R-:W-:Y:S05]  /*2bb80*/  WARPSYNC.COLLECTIVE R15, `(.L_x_2048) ;  /* 0x000000000f087348 */ /* 0x000fea0003c00000 */
[----:B------:R0:W1:Y:S02]  /*2bb90*/  SHFL.IDX P6, R14, R13, R12, R11 ;  /* 0x0000000c0d0e7389 */ /* 0x00006400000c000b */
[----:B01----:R-:W-:Y:S01]  /*2bba0*/  ENDCOLLECTIVE ;  /* 0x000000000000791b */ /* 0x003fe20003800000 */
.L_x_2048:
[----:B------:R-:W-:Y:S01]  /*2bbb0*/  IMAD.MOV.U32 R4, RZ, RZ, R14 ;  /* 0x000000ffff047224 */ /* 0x000fe200078e000e */
[----:B------:R-:W-:Y:S06]  /*2bbc0*/  BRA `(.L_x_2049) ;  /* 0xfffffe0400d47947 */ /* 0x000fec000383ffff */
.L_x_1718:
[----:B0-----:R0:W1:Y:S02]  /*2bbd0*/  SYNCS.PHASECHK.TRANS64.TRYWAIT P0, [R2+URZ+0x30800], R5 ;  /* 0x03080005020075a7 */ /* 0x001064000800017f */
[----:B-1----:R-:W-:Y:S05]  /*2bbe0*/  @!P0 NANOSLEEP.SYNCS 0x989680 ;  /* 0x009896800000895d */ /* 0x002fea0003900000 */
[----:B------:R-:W1:Y:S02]  /*2bbf0*/  @!P0 SYNCS.PHASECHK.TRANS64 P0, [R2+URZ+0x30800], R5 ;  /* 0x03080005020085a7 */ /* 0x000e64000800007f */
[----:B-1----:R-:W-:Y:S05]  /*2bc00*/  @!P0 BRA `(.L_x_1718) ;  /* 0xfffffffc00f08947 */ /* 0x002fea000383ffff */
[----:B------:R-:W-:Y:S05]  /*2bc10*/  BRA `(.L_x_2050) ;  /* 0xfffffe0c00ec7947 */ /* 0x000fea000383ffff */
.L_x_1742:
        /* <DEDUP_REMOVED lines=8> */
.L_x_2052:
[----:B------:R-:W-:Y:S05]  /*2bca0*/  BSYNC B1 ;  /* 0x0000000000017941 */ /* 0x000fea0003800000 */
.L_x_2051:
[----:B------:R-:W-:Y:S01]  /*2bcb0*/  IMAD.MOV.U32 R13, RZ, RZ, R6 ;  /* 0x000000ffff0d7224 */ /* 0x000fe200078e0006 */
[----:B------:R-:W-:Y:S01]  /*2bcc0*/  MOV R15, 0xffffffff ;  /* 0xffffffff000f7802 */ /* 0x000fe20000000f00 */
[----:B------:R-:W-:Y:S01]  /*2bcd0*/  IMAD.MOV.U32 R12, RZ, RZ, RZ ;  /* 0x000000ffff0c7224 */ /* 0x000fe200078e00ff */
[----:B------:R-:W-:Y:S01]  /*2bce0*/  MOV R3, R14 ;  /* 0x0000000e00037202 */ /* 0x000fe20000000f00 */
[----:B------:R-:W-:-:S07]  /*2bcf0*/  IMAD.MOV.U32 R11, RZ, RZ, 0x1c1f ;  /* 0x00001c1fff0b7424 */ /* 0x000fce00078e00ff */
[----:B------:R-:W-:Y:S05]  /*2bd00*/  WARPSYNC.COLLECTIVE R15, `(.L_x_2053) ;  /* 0x000000000f087348 */ /* 0x000fea0003c00000 */
[----:B------:R0:W1:Y:S02]  /*2bd10*/  SHFL.IDX P6, R14, R13, R12, R11 ;  /* 0x0000000c0d0e7389 */ /* 0x00006400000c000b */
[----:B01----:R-:W-:Y:S01]  /*2bd20*/  ENDCOLLECTIVE ;  /* 0x000000000000791b */ /* 0x003fe20003800000 */
.L_x_2053:
[----:B------:R-:W-:Y:S02]  /*2bd30*/  IMAD.MOV.U32 R13, RZ, RZ, R21 ;  /* 0x000000ffff0d7224 */ /* 0x000fe400078e0015 */
[----:B------:R-:W-:-:S07]  /*2bd40*/  IMAD.MOV.U32 R0, RZ, RZ, R14 ;  /* 0x000000ffff007224 */ /* 0x000fce00078e000e */
[----:B------:R-:W-:Y:S05]  /*2bd50*/  WARPSYNC.COLLECTIVE R15, `(.L_x_2054) ;  /* 0x000000000f087348 */ /* 0x000fea0003c00000 */
[----:B------:R0:W1:Y:S02]  /*2bd60*/  SHFL.IDX P6, R14, R13, R12, R11 ;  /* 0x0000000c0d0e7389 */ /* 0x00006400000c000b */
[----:B01----:R-:W-:Y:S01]  /*2bd70*/  ENDCOLLECTIVE ;  /* 0x000000000000791b */ /* 0x003fe20003800000 */
.L_x_2054:
[----:B------:R-:W-:Y:S01]  /*2bd80*/  MOV R13, R20 ;  /* 0x00000014000d7202 */ /* 0x000fe20000000f00 */
[----:B------:R-:W-:-:S07]  /*2bd90*/  IMAD.MOV.U32 R5, RZ, RZ, R14 ;  /* 0x000000ffff057224 */ /* 0x000fce00078e000e */
[----:B------:R-:W-:Y:S05]  /*2bda0*/  WARPSYNC.COLLECTIVE R15, `(.L_x_2055) ;  /* 0x000000000f087348 */ /* 0x000fea0003c00000 */
[----:B------:R0:W1:Y:S02]  /*2bdb0*/  SHFL.IDX P6, R14, R13, R12, R11 ;  /* 0x0000000c0d0e7389 */ /* 0x00006400000c000b */
[----:B01----:R-:W-:Y:S01]  /*2bdc0*/  ENDCOLLECTIVE ;  /* 0x000000000000791b */ /* 0x003fe20003800000 */
.L_x_2055:
[----:B------:R-:W-:Y:S05]  /*2bdd0*/  BRA `(.L_x_2056) ;  /* 0xfffffe3000c47947 */ /* 0x000fea000383ffff */
.L_x_1745:
[----:B------:R-:W-:Y:S01]  /*2bde0*/  BSSY B1, `(.L_x_2057) ;  /* 0x0000008000017945 */ /* 0x000fe20003800000 */
[----:B------:R-:W-:Y:S01]  /*2bdf0*/  IMAD.MOV.U32 R13, RZ, RZ, R7 ;  /* 0x000000ffff0d7224 */ /* 0x000fe200078e0007 */
[----:B------:R-:W-:Y:S01]  /*2be00*/  MOV R15, 0xffffffff ;  /* 0xffffffff000f7802 */ /* 0x000fe20000000f00 */
[----:B------:R-:W-:Y:S02]  /*2be10*/  IMAD.MOV.U32 R12, RZ, RZ, 0x1 ;  /* 0x00000001ff0c7424 */ /* 0x000fe400078e00ff */
[----:B------:R-:W-:-:S07]  /*2be20*/  IMAD.MOV.U32 R11, RZ, RZ, 0x1c1f ;  /* 0x00001c1fff0b7424 */ /* 0x000fce00078e00ff */
[----:B0---4-:R-:W-:Y:S05]  /*2be30*/  WARPSYNC.COLLECTIVE R15, `(.L_x_2058) ;  /* 0x000000000f087348 */ /* 0x011fea0003c00000 */
[----:B----4-:R1:W2:Y:S02]  /*2be40*/  SHFL.IDX P6, R14, R13, R12, R11 ;  /* 0x0000000c0d0e7389 */ /* 0x0102a400000c000b */
[----:B012---:R-:W-:Y:S01]  /*2be50*/  ENDCOLLECTIVE ;  /* 0x000000000000791b */ /* 0x007fe20003800000 */
.L_x_2058:
[----:B------:R-:W-:Y:S05]  /*2be60*/  BSYNC B1 ;  /* 0x0000000000017941 */ /* 0x000fea0003800000 */
.L_x_2057:
        /* <DEDUP_REMOVED lines=8> */
.L_x_2059:
[----:B------:R-:W-:Y:S02]  /*2bef0*/  IMAD.MOV.U32 R13, RZ, RZ, R21 ;  /* 0x000000ffff0d7224 */ /* 0x000fe400078e0015 */
[----:B------:R-:W-:-:S07]  /*2bf00*/  IMAD.MOV.U32 R0, RZ, RZ, R14 ;  /* 0x000000ffff007224 */ /* 0x000fce00078e000e */
[----:B------:R-:W-:Y:S05]  /*2bf10*/  WARPSYNC.COLLECTIVE R15, `(.L_x_2060) ;  /* 0x000000000f087348 */ /* 0x000fea0003c00000 */
[----:B------:R0:W1:Y:S02]  /*2bf20*/  SHFL.IDX P6, R14, R13, R12, R11 ;  /* 0x0000000c0d0e7389 */ /* 0x00006400000c000b */
[----:B01----:R-:W-:Y:S01]  /*2bf30*/  ENDCOLLECTIVE ;  /* 0x000000000000791b */ /* 0x003fe20003800000 */
.L_x_2060:
[----:B------:R-:W-:Y:S01]  /*2bf40*/  IMAD.MOV.U32 R13, RZ, RZ, R20 ;  /* 0x000000ffff0d7224 */ /* 0x000fe200078e0014 */
[----:B------:R-:W-:-:S07]  /*2bf50*/  MOV R21, R14 ;  /* 0x0000000e00157202 */ /* 0x000fce0000000f00 */
[----:B------:R-:W-:Y:S05]  /*2bf60*/  WARPSYNC.COLLECTIVE R15, `(.L_x_2061) ;  /* 0x000000000f087348 */ /* 0x000fea0003c00000 */
[----:B------:R0:W1:Y:S02]  /*2bf70*/  SHFL.IDX P6, R14, R13, R12, R11 ;  /* 0x0000000c0d0e7389 */ /* 0x00006400000c000b */
[----:B01----:R-:W-:Y:S01]  /*2bf80*/  ENDCOLLECTIVE ;  /* 0x000000000000791b */ /* 0x003fe20003800000 */
.L_x_2061:
[----:B------:R-:W-:Y:S01]  /*2bf90*/  IMAD.MOV.U32 R20, RZ, RZ, R14 ;  /* 0x000000ffff147224 */ /* 0x000fe200078e000e */
[----:B------:R-:W-:Y:S06]  /*2bfa0*/  BRA `(.L_x_2062) ;  /* 0xfffffe3400e87947 */ /* 0x000fec000383ffff */
.L_x_1749:
[----:B0-----:R0:W1:Y:S02]  /*2bfb0*/  SYNCS.PHASECHK.TRANS64.TRYWAIT P0, [R2+URZ+0x30800], R21 ;  /* 0x03080015020075a7 */ /* 0x001064000800017f */
[----:B-1----:R-:W-:Y:S05]  /*2bfc0*/  @!P0 NANOSLEEP.SYNCS 0x989680 ;  /* 0x009896800000895d */ /* 0x002fea0003900000 */
[----:B------:R-:W1:Y:S02]  /*2bfd0*/  @!P0 SYNCS.PHASECHK.TRANS64 P0, [R2+URZ+0x30800], R21 ;  /* 0x03080015020085a7 */ /* 0x000e64000800007f */
[----:B-1----:R-:W-:Y:S05]  /*2bfe0*/  @!P0 BRA `(.L_x_1749) ;  /* 0xfffffffc00f08947 */ /* 0x002fea000383ffff */
[----:B------:R-:W-:Y:S05]  /*2bff0*/  BRA `(.L_x_2063) ;  /* 0xfffffe3c00687947 */ /* 0x000fea000383ffff */
.L_x_1763:
[----:B---3--:R3:W0:Y:S02]  /*2c000*/  SYNCS.PHASECHK.TRANS64.TRYWAIT P1, [R75+URZ+0x30830], R0 ;  /* 0x030830004b0075a7 */ /* 0x008624000802017f */
[----:B0-----:R-:W-:Y:S05]  /*2c010*/  @!P1 NANOSLEEP.SYNCS 0x989680 ;  /* 0x009896800000995d */ /* 0x001fea0003900000 */
[----:B------:R-:W0:Y:S02]  /*2c020*/  @!P1 SYNCS.PHASECHK.TRANS64 P1, [R75+URZ+0x30830], R0 ;  /* 0x030830004b0095a7 */ /* 0x000e24000802007f */
[----:B0-----:R-:W-:Y:S05]  /*2c030*/  @!P1 BRA `(.L_x_1763) ;  /* 0xfffffffc00f09947 */ /* 0x001fea000383ffff */
[----:B------:R-:W-:Y:S05]  /*2c040*/  BRA `(.L_x_1762) ;  /* 0xfffffe64002c7947 */ /* 0x000fea000383ffff */
.L_x_1784:
[----:B-1----:R1:W2:Y:S02]  /*2c050*/  SYNCS.PHASECHK.TRANS64.TRYWAIT P1, [R5+URZ+0x30830], R10 ;  /* 0x0308300a050075a7 */ /* 0x0022a4000802017f */
[----:B--2---:R-:W-:Y:S05]  /*2c060*/  @!P1 NANOSLEEP.SYNCS 0x989680 ;  /* 0x009896800000995d */ /* 0x004fea0003900000 */
[----:B------:R-:W2:Y:S02]  /*2c070*/  @!P1 SYNCS.PHASECHK.TRANS64 P1, [R5+URZ+0x30830], R10 ;  /* 0x0308300a050095a7 */ /* 0x000ea4000802007f */
[----:B--2---:R-:W-:Y:S05]  /*2c080*/  @!P1 BRA `(.L_x_1784) ;  /* 0xfffffffc00f09947 */ /* 0x004fea000383ffff */
[----:B------:R-:W-:Y:S05]  /*2c090*/  BRA `(.L_x_1783) ;  /* 0xfffffe9800b07947 */ /* 0x000fea000383ffff */
.L_x_1789:
[----:B-1----:R1:W2:Y:S02]  /*2c0a0*/  SYNCS.PHASECHK.TRANS64.TRYWAIT P1, [R13+URZ+0x30850], R6 ;  /* 0x030850060d0075a7 */ /* 0x0022a4000802017f */
[----:B--2---:R-:W-:Y:S05]  /*2c0b0*/  @!P1 NANOSLEEP.SYNCS 0x989680 ;  /* 0x009896800000995d */ /* 0x004fea0003900000 */
[----:B------:R-:W2:Y:S02]  /*2c0c0*/  @!P1 SYNCS.PHASECHK.TRANS64 P1, [R13+URZ+0x30850], R6 ;  /* 0x030850060d0095a7 */ /* 0x000ea4000802007f */
[----:B--2---:R-:W-:Y:S05]  /*2c0d0*/  @!P1 BRA `(.L_x_1789) ;  /* 0xfffffffc00f09947 */ /* 0x004fea000383ffff */
[----:B------:R-:W-:Y:S05]  /*2c0e0*/  BRA `(.L_x_1788) ;  /* 0xfffffea800707947 */ /* 0x000fea000383ffff */
.L_x_1812:
[----:B-1----:R1:W2:Y:S02]  /*2c0f0*/  SYNCS.PHASECHK.TRANS64.TRYWAIT P1, [R13+URZ+0x30830], R0 ;  /* 0x030830000d0075a7 */ /* 0x0022a4000802017f */
[----:B--2---:R-:W-:Y:S05]  /*2c100*/  @!P1 NANOSLEEP.SYNCS 0x989680 ;  /* 0x009896800000995d */ /* 0x004fea0003900000 */
[----:B------:R-:W2:Y:S02]  /*2c110*/  @!P1 SYNCS.PHASECHK.TRANS64 P1, [R13+URZ+0x30830], R0 ;  /* 0x030830000d0095a7 */ /* 0x000ea4000802007f */
[----:B--2---:R-:W-:Y:S05]  /*2c120*/  @!P1 BRA `(.L_x_1812) ;  /* 0xfffffffc00f09947 */ /* 0x004fea000383ffff */
[----:B------:R-:W-:Y:S05]  /*2c130*/  BRA `(.L_x_1811) ;  /* 0xfffffed800647947 */ /* 0x000fea000383ffff */
.L_x_1817:
[----:B-1----:R1:W2:Y:S02]  /*2c140*/  SYNCS.PHASECHK.TRANS64.TRYWAIT P1, [R20+URZ+0x30850], R0 ;  /* 0x03085000140075a7 */ /* 0x0022a4000802017f */
[----:B--2---:R-:W-:Y:S05]  /*2c150*/  @!P1 NANOSLEEP.SYNCS 0x989680 ;  /* 0x009896800000995d */ /* 0x004fea0003900000 */
[----:B------:R-:W2:Y:S02]  /*2c160*/  @!P1 SYNCS.PHASECHK.TRANS64 P1, [R20+URZ+0x30850], R0 ;  /* 0x03085000140095a7 */ /* 0x000ea4000802007f */
[----:B--2---:R-:W-:Y:S05]  /*2c170*/  @!P1 BRA `(.L_x_1817) ;  /* 0xfffffffc00f09947 */ /* 0x004fea000383ffff */
[----:B------:R-:W-:Y:S05]  /*2c180*/  BRA `(.L_x_1816) ;  /* 0xfffffee800247947 */ /* 0x000fea000383ffff */
.L_x_1827:
[----:B-1----:R1:W2:Y:S02]  /*2c190*/  SYNCS.PHASECHK.TRANS64.TRYWAIT P1, [R0+URZ+0x30830], R3 ;  /* 0x03083003000075a7 */ /* 0x0022a4000802017f */
[----:B--2---:R-:W-:Y:S05]  /*2c1a0*/  @!P1 NANOSLEEP.SYNCS 0x989680 ;  /* 0x009896800000995d */ /* 0x004fea0003900000 */
[----:B------:R-:W2:Y:S02]  /*2c1b0*/  @!P1 SYNCS.PHASECHK.TRANS64 P1, [R0+URZ+0x30830], R3 ;  /* 0x03083003000095a7 */ /* 0x000ea4000802007f */
[----:B--2---:R-:W-:Y:S05]  /*2c1c0*/  @!P1 BRA `(.L_x_1827) ;  /* 0xfffffffc00f09947 */ /* 0x004fea000383ffff */
[----:B------:R-:W-:Y:S05]  /*2c1d0*/  BRA `(.L_x_1826) ;  /* 0xffffff0000b07947 */ /* 0x000fea000383ffff */
.L_x_1832:
[----:B-1----:R1:W2:Y:S02]  /*2c1e0*/  SYNCS.PHASECHK.TRANS64.TRYWAIT P1, [R20+URZ+0x30850], R3 ;  /* 0x03085003140075a7 */ /* 0x0022a4000802017f */
[----:B--2---:R-:W-:Y:S05]  /*2c1f0*/  @!P1 NANOSLEEP.SYNCS 0x989680 ;  /* 0x009896800000995d */ /* 0x004fea0003900000 */
[----:B------:R-:W2:Y:S02]  /*2c200*/  @!P1 SYNCS.PHASECHK.TRANS64 P1, [R20+URZ+0x30850], R3 ;  /* 0x03085003140095a7 */ /* 0x000ea4000802007f */
[----:B--2---:R-:W-:Y:S05]  /*2c210*/  @!P1 BRA `(.L_x_1832) ;  /* 0xfffffffc00f09947 */ /* 0x004fea000383ffff */
[----:B------:R-:W-:Y:S05]  /*2c220*/  BRA `(.L_x_1831) ;  /* 0xffffff1000707947 */ /* 0x000fea000383ffff */
.L_x_1848:
[----:B-1----:R1:W2:Y:S02]  /*2c230*/  SYNCS.PHASECHK.TRANS64.TRYWAIT P1, [R9+URZ+0x30850], R4 ;  /* 0x03085004090075a7 */ /* 0x0022a4000802017f */
[----:B--2---:R-:W-:Y:S05]  /*2c240*/  @!P1 NANOSLEEP.SYNCS 0x989680 ;  /* 0x009896800000995d */ /* 0x004fea0003900000 */
[----:B------:R-:W2:Y:S02]  /*2c250*/  @!P1 SYNCS.PHASECHK.TRANS64 P1, [R9+URZ+0x30850], R4 ;  /* 0x03085004090095a7 */ /* 0x000ea4000802007f */
[----:B--2---:R-:W-:Y:S05]  /*2c260*/  @!P1 BRA `(.L_x_1848) ;  /* 0xfffffffc00f09947 */ /* 0x004fea000383ffff */
[----:B------:R-:W-:Y:S05]  /*2c270*/  BRA `(.L_x_1847) ;  /* 0xffffff4400007947 */ /* 0x000fea000383ffff */
.L_x_1893:
[----:B------:R-:W0:Y:S01]  /*2c280*/  S2R R12, SR_TID.X ;  /* 0x00000000000c7919 */ /* 0x000e220000002100 */
[----:B------:R-:W-:Y:S01]  /*2c290*/  BSSY B1, `(.L_x_2064) ;  /* 0x000000a000017945 */ /* 0x000fe20003800000 */
[----:B------:R-:W-:Y:S02]  /*2c2a0*/  IMAD.MOV.U32 R11, RZ, RZ, 0x1f ;  /* 0x0000001fff0b7424 */ /* 0x000fe400078e00ff */
[----:B------:R-:W-:Y:S01]  /*2c2b0*/  IMAD.MOV.U32 R15, RZ, RZ, -0x1 ;  /* 0xffffffffff0f7424 */ /* 0x000fe200078e00ff */
[----:B0-----:R-:W-:-:S04]  /*2c2c0*/  SHF.R.U32.HI R12, RZ, 0x5, R12 ;  /* 0x00000005ff0c7819 */ /* 0x001fc8000001160c */
[----:B------:R-:W-:-:S05]  /*2c2d0*/  LOP3.LUT R12, R12, 0x3, RZ, 0xc0, !PT ;  /* 0x000000030c0c7812 */ /* 0x000fca00078ec0ff */
[----:B------:R-:W-:Y:S01]  /*2c2e0*/  IMAD.MOV.U32 R13, RZ, RZ, R12 ;  /* 0x000000ffff0d7224 */ /* 0x000fe200078e000c */
[----:B------:R-:W-:-:S07]  /*2c2f0*/  MOV R12, RZ ;  /* 0x000000ff000c7202 */ /* 0x000fce0000000f00 */
[----:B------:R-:W-:Y:S05]  /*2c300*/  WARPSYNC.COLLECTIVE R15, `(.L_x_2065) ;  /* 0x000000000f087348 */ /* 0x000fea0003c00000 */
[----:B------:R0:W1:Y:S02]  /*2c310*/  SHFL.IDX P6, R14, R13, R12, R11 ;  /* 0x0000000c0d0e7389 */ /* 0x00006400000c000b */
[----:B01----:R-:W-:Y:S01]  /*2c320*/  ENDCOLLECTIVE ;  /* 0x000000000000791b */ /* 0x003fe20003800000 */
.L_x_2065:
[----:B------:R-:W-:Y:S05]  /*2c330*/  BSYNC B1 ;  /* 0x0000000000017941 */ /* 0x000fea0003800000 */
.L_x_2064:
[----:B------:R-:W-:Y:S05]  /*2c340*/  BRA `(.L_x_2066) ;  /* 0xffffff8c005c7947 */ /* 0x000fea000383ffff */
.L_x_1895:
[----:B------:R-:W-:Y:S01]  /*2c350*/  BSSY B1, `(.L_x_2067) ;  /* 0x0000006000017945 */ /* 0x000fe20003800000 */
[----:B------:R-:W-:-:S07]  /*2c360*/  IMAD.MOV.U32 R15, RZ, RZ, -0x1 ;  /* 0xffffffffff0f7424 */ /* 0x000fce00078e00ff */
[----:B0-----:R-:W-:Y:S05]  /*2c370*/  WARPSYNC.COLLECTIVE R15, `(.L_x_2068) ;  /* 0x000000000f0c7348 */ /* 0x001fea0003c00000 */
[----:B------:R-:W-:Y:S02]  /*2c380*/  ELECT P6, UR62, PT ;  /* 0x00000000003e782f */ /* 0x000fe400038c0000 */
[----:B------:R-:W-:Y:S01]  /*2c390*/  MOV R14, UR62 ;  /* 0x0000003e000e7c02 */ /* 0x000fe20008000f00 */
[----:B0-----:R-:W-:Y:S10]  /*2c3a0*/  ENDCOLLECTIVE ;  /* 0x000000000000791b */ /* 0x001ff40003800000 */
.L_x_2068:
[----:B------:R-:W-:Y:S05]  /*2c3b0*/  BSYNC B1 ;  /* 0x0000000000017941 */ /* 0x000fea0003800000 */
.L_x_2067:
[----:B------:R-:W-:Y:S05]  /*2c3c0*/  BRA `(.L_x_1894) ;  /* 0xffffff8c00547947 */ /* 0x000fea000383ffff */
.L_x_1897:
[----:B0-----:R0:W1:Y:S02]  /*2c3d0*/  SYNCS.PHASECHK.TRANS64.TRYWAIT P0, [R23+URZ+0x30820], R6 ;  /* 0x03082006170075a7 */ /* 0x001064000800017f */
[----:B-1----:R-:W-:Y:S05]  /*2c3e0*/  @!P0 NANOSLEEP.SYNCS 0x989680 ;  /* 0x009896800000895d */ /* 0x002fea0003900000 */
[----:B------:R-:W1:Y:S02]  /*2c3f0*/  @!P0 SYNCS.PHASECHK.TRANS64 P0, [R23+URZ+0x30820], R6 ;  /* 0x03082006170085a7 */ /* 0x000e64000800007f */
[----:B-1----:R-:W-:Y:S05]  /*2c400*/  @!P0 BRA `(.L_x_1897) ;  /* 0xfffffffc00f08947 */ /* 0x002fea000383ffff */
[----:B------:R-:W-:Y:S05]  /*2c410*/  BRA `(.L_x_2069) ;  /* 0xffffff8c00647947 */ /* 0x000fea000383ffff */
.L_x_1901:
[----:B-1----:R1:W2:Y:S02]  /*2c420*/  SYNCS.PHASECHK.TRANS64.TRYWAIT P0, [R3+URZ+0x308a0], R11 ;  /* 0x0308a00b030075a7 */ /* 0x0022a4000800017f */
[----:B--2---:R-:W-:Y:S05]  /*2c430*/  @!P0 NANOSLEEP.SYNCS 0x989680 ;  /* 0x009896800000895d */ /* 0x004fea0003900000 */
[----:B------:R-:W2:Y:S02]  /*2c440*/  @!P0 SYNCS.PHASECHK.TRANS64 P0, [R3+URZ+0x308a0], R11 ;  /* 0x0308a00b030085a7 */ /* 0x000ea4000800007f */
[----:B--2---:R-:W-:Y:S05]  /*2c450*/  @!P0 BRA `(.L_x_1901) ;  /* 0xfffffffc00f08947 */ /* 0x004fea000383ffff */
[----:B------:R-:W-:Y:S05]  /*2c460*/  BRA `(.L_x_2070) ;  /* 0xffffff8c007c7947 */ /* 0x000fea000383ffff */
.L_x_1908:
[----:B0-----:R0:W2:Y:S02]  /*2c470*/  SYNCS.PHASECHK.TRANS64.TRYWAIT P0, [R3+URZ+0x308c0], R11 ;  /* 0x0308c00b030075a7 */ /* 0x0010a4000800017f */
[----:B--2---:R-:W-:Y:S05]  /*2c480*/  @!P0 NANOSLEEP.SYNCS 0x989680 ;  /* 0x009896800000895d */ /* 0x004fea0003900000 */
[----:B------:R-:W2:Y:S02]  /*2c490*/  @!P0 SYNCS.PHASECHK.TRANS64 P0, [R3+URZ+0x308c0], R11 ;  /* 0x0308c00b030085a7 */ /* 0x000ea4000800007f */
[----:B--2---:R-:W-:Y:S05]  /*2c4a0*/  @!P0 BRA `(.L_x_1908) ;  /* 0xfffffffc00f08947 */ /* 0x004fea000383ffff */
[----:B------:R-:W-:Y:S05]  /*2c4b0*/  BRA `(.L_x_2071) ;  /* 0xffffff9000787947 */ /* 0x000fea000383ffff */
.L_x_1917:
[----:B-1----:R1:W2:Y:S02]  /*2c4c0*/  SYNCS.PHASECHK.TRANS64.TRYWAIT P1, [R11+URZ+0x308a0], R2 ;  /* 0x0308a0020b0075a7 */ /* 0x0022a4000802017f */
[----:B--2---:R-:W-:Y:S05]  /*2c4d0*/  @!P1 NANOSLEEP.SYNCS 0x989680 ;  /* 0x009896800000995d */ /* 0x004fea0003900000 */
[----:B------:R-:W2:Y:S02]  /*2c4e0*/  @!P1 SYNCS.PHASECHK.TRANS64 P1, [R11+URZ+0x308a0], R2 ;  /* 0x0308a0020b0095a7 */ /* 0x000ea4000802007f */
[----:B--2---:R-:W-:Y:S05]  /*2c4f0*/  @!P1 BRA `(.L_x_1917) ;  /* 0xfffffffc00f09947 */ /* 0x004fea000383ffff */
[----:B------:R-:W-:Y:S05]  /*2c500*/  BRA `(.L_x_2072) ;  /* 0xffffff9400ac7947 */ /* 0x000fea000383ffff */
.L_x_1924:
[----:B0-----:R0:W2:Y:S02]  /*2c510*/  SYNCS.PHASECHK.TRANS64.TRYWAIT P1, [R11+URZ+0x308c0], R2 ;  /* 0x0308c0020b0075a7 */ /* 0x0010a4000802017f */
[----:B--2---:R-:W-:Y:S05]  /*2c520*/  @!P1 NANOSLEEP.SYNCS 0x989680 ;  /* 0x009896800000995d */ /* 0x004fea0003900000 */
[----:B------:R-:W2:Y:S02]  /*2c530*/  @!P1 SYNCS.PHASECHK.TRANS64 P1, [R11+URZ+0x308c0], R2 ;  /* 0x0308c0020b0095a7 */ /* 0x000ea4000802007f */
[----:B--2---:R-:W-:Y:S05]  /*2c540*/  @!P1 BRA `(.L_x_1924) ;  /* 0xfffffffc00f09947 */ /* 0x004fea000383ffff */
[----:B------:R-:W-:Y:S05]  /*2c550*/  BRA `(.L_x_2073) ;  /* 0xffffff9800a47947 */ /* 0x000fea000383ffff */
.L_x_1947:
[----:B------:R-:W0:Y:S01]  /*2c560*/  S2R R8, SR_TID.X ;  /* 0x0000000000087919 */ /* 0x000e220000002100 */
[----:B------:R-:W-:Y:S01]  /*2c570*/  BSSY B0, `(.L_x_2074) ;  /* 0x000000a000007945 */ /* 0x000fe20003800000 */
[----:B------:R-:W-:Y:S02]  /*2c580*/  IMAD.MOV.U32 R12, RZ, RZ, RZ ;  /* 0x000000ffff0c7224 */ /* 0x000fe400078e00ff */
[----:B------:R-:W-:Y:S02]  /*2c590*/  IMAD.MOV.U32 R11, RZ, RZ, 0x1f ;  /* 0x0000001fff0b7424 */ /* 0x000fe400078e00ff */
[----:B------:R-:W-:Y:S01]  /*2c5a0*/  IMAD.MOV.U32 R15, RZ, RZ, -0x1 ;  /* 0xffffffffff0f7424 */ /* 0x000fe200078e00ff */
[----:B0-----:R-:W-:-:S04]  /*2c5b0*/  SHF.R.U32.HI R8, RZ, 0x5, R8 ;  /* 0x00000005ff087819 */ /* 0x001fc80000011608 */
[----:B------:R-:W-:-:S04]  /*2c5c0*/  LOP3.LUT R8, R8, 0x3, RZ, 0xc0, !PT ;  /* 0x0000000308087812 */ /* 0x000fc800078ec0ff */
[----:B------:R-:W-:-:S07]  /*2c5d0*/  MOV R13, R8 ;  /* 0x00000008000d7202 */ /* 0x000fce0000000f00 */
[----:B-----5:R-:W-:Y:S05]  /*2c5e0*/  WARPSYNC.COLLECTIVE R15, `(.L_x_2075) ;  /* 0x000000000f087348 */ /* 0x020fea0003c00000 */
[----:B------:R0:W1:Y:S02]  /*2c5f0*/  SHFL.IDX P6, R14, R13, R12, R11 ;  /* 0x0000000c0d0e7389 */ /* 0x00006400000c000b */
[----:B01---5:R-:W-:Y:S01]  /*2c600*/  ENDCOLLECTIVE ;  /* 0x000000000000791b */ /* 0x023fe20003800000 */
.L_x_2075:
[----:B------:R-:W-:Y:S05]  /*2c610*/  BSYNC B0 ;  /* 0x0000000000007941 */ /* 0x000fea0003800000 */
.L_x_2074:
[----:B------:R-:W-:Y:S05]  /*2c620*/  BRA `(.L_x_2076) ;  /* 0xffffffa800c87947 */ /* 0x000fea000383ffff */
.L_x_1950:
[----:B0-----:R0:W1:Y:S02]  /*2c630*/  SYNCS.PHASECHK.TRANS64.TRYWAIT P0, [R7+URZ+0x30840], R2 ;  /* 0x03084002070075a7 */ /* 0x001064000800017f */
[----:B-1----:R-:W-:Y:S05]  /*2c640*/  @!P0 NANOSLEEP.SYNCS 0x989680 ;  /* 0x009896800000895d */ /* 0x002fea0003900000 */
[----:B------:R-:W1:Y:S02]  /*2c650*/  @!P0 SYNCS.PHASECHK.TRANS64 P0, [R7+URZ+0x30840], R2 ;  /* 0x03084002070085a7 */ /* 0x000e64000800007f */
[----:B-1----:R-:W-:Y:S05]  /*2c660*/  @!P0 BRA `(.L_x_1950) ;  /* 0xfffffffc00f08947 */ /* 0x002fea000383ffff */
[----:B------:R-:W-:Y:S05]  /*2c670*/  BRA `(.L_x_2077) ;  /* 0xffffffac00247947 */ /* 0x000fea000383ffff */
.L_x_1951:
        /* <DEDUP_REMOVED lines=8> */
.L_x_2079:
[----:B------:R-:W-:Y:S05]  /*2c700*/  BSYNC B0 ;  /* 0x0000000000007941 */ /* 0x000fea0003800000 */
.L_x_2078:
        /* <DEDUP_REMOVED lines=9> */
.L_x_2080:
[----:B------:R-:W-:Y:S01]  /*2c7a0*/  MOV R13, R0 ;  /* 0x00000000000d7202 */ /* 0x000fe20000000f00 */
[----:B------:R-:W-:Y:S02]  /*2c7b0*/  IMAD.MOV.U32 R12, RZ, RZ, 0x1 ;  /* 0x00000001ff0c7424 */ /* 0x000fe400078e00ff */
[----:B------:R-:W-:-:S07]  /*2c7c0*/  IMAD.MOV.U32 R3, RZ, RZ, R14 ;  /* 0x000000ffff037224 */ /* 0x000fce00078e000e */
[----:B------:R-:W-:Y:S05]  /*2c7d0*/  WARPSYNC.COLLECTIVE R15, `(.L_x_2081) ;  /* 0x000000000f087348 */ /* 0x000fea0003c00000 */
[----:B------:R0:W1:Y:S02]  /*2c7e0*/  SHFL.IDX P6, R14, R13, R12, R11 ;  /* 0x0000000c0d0e7389 */ /* 0x00006400000c000b */
[----:B01----:R-:W-:Y:S01]  /*2c7f0*/  ENDCOLLECTIVE ;  /* 0x000000000000791b */ /* 0x003fe20003800000 */
.L_x_2081:
        /* <DEDUP_REMOVED lines=17> */
.L_x_2082:
[----:B------:R-:W-:Y:S02]  /*2c910*/  @P1 IMAD R8, R5, 0x2, R23 ;  /* 0x0000000205081824 */ /* 0x000fe400078e0217 */
[----:B------:R-:W-:Y:S01]  /*2c920*/  IMAD.MOV.U32 R13, RZ, RZ, R0 ;  /* 0x000000ffff0d7224 */ /* 0x000fe200078e0000 */
[----:B------:R-:W-:Y:S02]  /*2c930*/  MOV R12, 0x2 ;  /* 0x00000002000c7802 */ /* 0x000fe40000000f00 */
[----:B------:R-:W-:-:S07]  /*2c940*/  MOV R3, R14 ;  /* 0x0000000e00037202 */ /* 0x000fce0000000f00 */
[----:B------:R-:W-:Y:S05]  /*2c950*/  WARPSYNC.COLLECTIVE R15, `(.L_x_2083) ;  /* 0x000000000f087348 */ /* 0x000fea0003c00000 */
[----:B------:R0:W1:Y:S02]  /*2c960*/  SHFL.IDX P6, R14, R13, R12, R11 ;  /* 0x0000000c0d0e7389 */ /* 0x00006400000c000b */
[----:B01----:R-:W-:Y:S01]  /*2c970*/  ENDCOLLECTIVE ;  /* 0x000000000000791b */ /* 0x003fe20003800000 */
.L_x_2083:
        /* <DEDUP_REMOVED lines=17> */
.L_x_2084:
[----:B------:R-:W-:Y:S02]  /*2ca90*/  @P1 IMAD R8, R5, 0x2, R23 ;  /* 0x0000000205081824 */ /* 0x000fe400078e0217 */
[----:B------:R-:W-:Y:S02]  /*2caa0*/  IMAD.MOV.U32 R13, RZ, RZ, R0 ;  /* 0x000000ffff0d7224 */ /* 0x000fe400078e0000 */
[----:B------:R-:W-:Y:S02]  /*2cab0*/  IMAD.MOV.U32 R12, RZ, RZ, 0x3 ;  /* 0x00000003ff0c7424 */ /* 0x000fe400078e00ff */
[----:B------:R-:W-:-:S07]  /*2cac0*/  IMAD.MOV.U32 R3, RZ, RZ, R14 ;  /* 0x000000ffff037224 */ /* 0x000fce00078e000e */
[----:B------:R-:W-:Y:S05]  /*2cad0*/  WARPSYNC.COLLECTIVE R15, `(.L_x_2085) ;  /* 0x000000000f087348 */ /* 0x000fea0003c00000 */
[----:B------:R0:W1:Y:S02]  /*2cae0*/  SHFL.IDX P6, R14, R13, R12, R11 ;  /* 0x0000000c0d0e7389 */ /* 0x00006400000c000b */
[----:B01----:R-:W-:Y:S01]  /*2caf0*/  ENDCOLLECTIVE ;  /* 0x000000000000791b */ /* 0x003fe20003800000 */
.L_x_2085:
        /* <DEDUP_REMOVED lines=17> */
.L_x_2086:
[----:B------:R-:W-:Y:S01]  /*2cc10*/  @P1 LEA R8, R5, R23, 0x1 ;  /* 0x0000001705081211 */ /* 0x000fe200078e08ff */
[----:B------:R-:W-:Y:S02]  /*2cc20*/  IMAD.MOV.U32 R13, RZ, RZ, R0 ;  /* 0x000000ffff0d7224 */ /* 0x000fe400078e0000 */
[----:B------:R-:W-:Y:S02]  /*2cc30*/  IMAD.MOV.U32 R12, RZ, RZ, 0x4 ;  /* 0x00000004ff0c7424 */ /* 0x000fe400078e00ff */
[----:B------:R-:W-:-:S07]  /*2cc40*/  IMAD.MOV.U32 R3, RZ, RZ, R14 ;  /* 0x000000ffff037224 */ /* 0x000fce00078e000e */
[----:B------:R-:W-:Y:S05]  /*2cc50*/  WARPSYNC.COLLECTIVE R15, `(.L_x_2087) ;  /* 0x000000000f087348 */ /* 0x000fea0003c00000 */
[----:B------:R0:W1:Y:S02]  /*2cc60*/  SHFL.IDX P6, R14, R13, R12, R11 ;  /* 0x0000000c0d0e7389 */ /* 0x00006400000c000b */
[----:B01----:R-:W-:Y:S01]  /*2cc70*/  ENDCOLLECTIVE ;  /* 0x000000000000791b */ /* 0x003fe20003800000 */
.L_x_2087:
        /* <DEDUP_REMOVED lines=17> */
.L_x_2088:
[----:B------:R-:W-:Y:S01]  /*2cd90*/  @P1 IMAD R8, R5, 0x2, R23 ;  /* 0x0000000205081824 */ /* 0x000fe200078e0217 */
[----:B------:R-:W-:Y:S01]  /*2cda0*/  MOV R13, R0 ;  /* 0x00000000000d7202 */ /* 0x000fe20000000f00 */
[----:B------:R-:W-:Y:S02]  /*2cdb0*/  IMAD.MOV.U32 R12, RZ, RZ, 0x5 ;  /* 0x00000005ff0c7424 */ /* 0x000fe400078e00ff */
[----:B------:R-:W-:-:S07]  /*2cdc0*/  IMAD.MOV.U32 R3, RZ, RZ, R14 ;  /* 0x000000ffff037224 */ /* 0x000fce00078e000e */
[----:B------:R-:W-:Y:S05]  /*2cdd0*/  WARPSYNC.COLLECTIVE R15, `(.L_x_2089) ;  /* 0x000000000f087348 */ /* 0x000fea0003c00000 */
[----:B------:R0:W1:Y:S02]  /*2cde0*/  SHFL.IDX P6, R14, R13, R12, R11 ;  /* 0x0000000c0d0e7389 */ /* 0x00006400000c000b */
[----:B01----:R-:W-:Y:S01]  /*2cdf0*/  ENDCOLLECTIVE ;  /* 0x000000000000791b */ /* 0x003fe20003800000 */
.L_x_2089:
        /* <DEDUP_REMOVED lines=10> */
.L_x_2090:
        /* <DEDUP_REMOVED lines=8> */
.L_x_1956:
[----:B------:R-:W-:Y:S01]  /*2cf20*/  IMAD.MOV.U32 R13, RZ, RZ, R4 ;  /* 0x000000ffff0d7224 */ /* 0x000fe200078e0004 */
[----:B------:R-:W-:Y:S01]  /*2cf30*/  MOV R15, 0xffffffff ;  /* 0xffffffff000f7802 */ /* 0x000fe20000000f00 */
[----:B------:R-:W-:Y:S01]  /*2cf40*/  IMAD.MOV.U32 R12, RZ, RZ, RZ ;  /* 0x000000ffff0c7224 */ /* 0x000fe200078e00ff */
[----:B------:R-:W-:Y:S01]  /*2cf50*/  IADD3 R28, R9, R28, RZ ;  /* 0x0000001c091c7210 */ /* 0x000fe20007ffe0ff */
[----:B------:R-:W-:Y:S02]  /*2cf60*/  IMAD.MOV.U32 R11, RZ, RZ, 0x181f ;  /* 0x0000181fff0b7424 */ /* 0x000fe400078e00ff */
[----:B------:R-:W-:Y:S02]  /*2cf70*/  IMAD R31, R31, R7, RZ ;  /* 0x000000071f1f7224 */ /* 0x000fe400078e02ff */
[----:B------:R-:W-:-:S07]  /*2cf80*/  VIADD R6, R28, 0x10 ;  /* 0x000000101c067836 */ /* 0x000fce0000000000 */
[----:B-----5:R-:W-:Y:S05]  /*2cf90*/  WARPSYNC.COLLECTIVE R15, `(.L_x_2092) ;  /* 0x000000000f087348 */ /* 0x020fea0003c00000 */
[----:B------:R0:W1:Y:S02]  /*2cfa0*/  SHFL.IDX P6, R14, R13, R12, R11 ;  /* 0x0000000c0d0e7389 */ /* 0x00006400000c000b */
[----:B01---5:R-:W-:Y:S01]  /*2cfb0*/  ENDCOLLECTIVE ;  /* 0x000000000000791b */ /* 0x023fe20003800000 */
.L_x_2092:
[----:B------:R-:W-:Y:S01]  /*2cfc0*/  ISETP.GE.AND P1, PT, R28, R31, PT ;  /* 0x0000001f1c00720c */ /* 0x000fe20003f26270 */
[----:B------:R-:W-:Y:S02]  /*2cfd0*/  IMAD.MOV.U32 R13, RZ, RZ, R0 ;  /* 0x000000ffff0d7224 */ /* 0x000fe400078e0000 */
[----:B------:R-:W-:-:S10]  /*2cfe0*/  IMAD.MOV.U32 R2, RZ, RZ, R14 ;  /* 0x000000ffff027224 */ /* 0x000fd400078e000e */
[----:B------:R-:W-:Y:S05]  /*2cff0*/  WARPSYNC.COLLECTIVE R15, `(.L_x_2093) ;  /* 0x000000000f087348 */ /* 0x000fea0003c00000 */
[----:B------:R0:W1:Y:S02]  /*2d000*/  SHFL.IDX P6, R14, R13, R12, R11 ;  /* 0x0000000c0d0e7389 */ /* 0x00006400000c000b */
[----:B01----:R-:W-:Y:S01]  /*2d010*/  ENDCOLLECTIVE ;  /* 0x000000000000791b */ /* 0x003fe20003800000 */
.L_x_2093:
[----:B------:R-:W-:Y:S01]  /*2d020*/  MOV R13, R4 ;  /* 0x00000004000d7202 */ /* 0x000fe20000000f00 */
[----:B------:R-:W-:Y:S02]  /*2d030*/  IMAD.MOV.U32 R12, RZ, RZ, 0x1 ;  /* 0x00000001ff0c7424 */ /* 0x000fe400078e00ff */
[----:B------:R-:W-:-:S07]  /*2d040*/  IMAD.MOV.U32 R3, RZ, RZ, R14 ;  /* 0x000000ffff037224 */ /* 0x000fce00078e000e */
[----:B------:R-:W-:Y:S05]  /*2d050*/  WARPSYNC.COLLECTIVE R15, `(.L_x_2094) ;  /* 0x000000000f087348 */ /* 0x000fea0003c00000 */
[----:B------:R0:W1:Y:S02]  /*2d060*/  SHFL.IDX P6, R14, R13, R12, R11 ;  /* 0x0000000c0d0e7389 */ /* 0x00006400000c000b */
[----:B01----:R-:W-:Y:S01]  /*2d070*/  ENDCOLLECTIVE ;  /* 0x000000000000791b */ /* 0x003fe20003800000 */
.L_x_2094:
        /* <DEDUP_REMOVED lines=15> */
.L_x_2095:
[----:B------:R-:W-:Y:S02]  /*2d170*/  IMAD.MOV.U32 R13, RZ, RZ, R4 ;  /* 0x000000ffff0d7224 */ /* 0x000fe400078e0004 */
[----:B------:R-:W-:Y:S01]  /*2d180*/  IMAD.MOV.U32 R12, RZ, RZ, 0x2 ;  /* 0x00000002ff0c7424 */ /* 0x000fe200078e00ff */
[----:B------:R-:W-:-:S07]  /*2d190*/  MOV R3, R14 ;  /* 0x0000000e00037202 */ /* 0x000fce0000000f00 */
[----:B------:R-:W-:Y:S05]  /*2d1a0*/  WARPSYNC.COLLECTIVE R15, `(.L_x_2096) ;  /* 0x000000000f087348 */ /* 0x000fea0003c00000 */
[----:B------:R0:W1:Y:S02]  /*2d1b0*/  SHFL.IDX P6, R14, R13, R12, R11 ;  /* 0x0000000c0d0e7389 */ /* 0x00006400000c000b */
[----:B01----:R-:W-:Y:S01]  /*2d1c0*/  ENDCOLLECTIVE ;  /* 0x000000000000791b */ /* 0x003fe20003800000 */
.L_x_2096:
[----:B------:R-:W-:-:S05]  /*2d1d0*/  @!P1 LEA R5, P4, R34, R3, 0x1 ;  /* 0x0000000322059211 */ /* 0x000fca00078808ff */
[----:B------:R-:W-:Y:S02]  /*2d1e0*/  @!P1 IMAD.X R6, RZ, RZ, R2, P4 ;  /* 0x000000ffff069224 */ /* 0x000fe400020e0602 */
[----:B------:R-:W-:Y:S02]  /*2d1f0*/  @!P1 IMAD.MOV.U32 R2, RZ, RZ, R5 ;  /* 0x000000ffff029224 */ /* 0x000fe400078e0005 */
[----:B------:R-:W-:Y:S01]  /*2d200*/  @!P1 IMAD.MOV.U32 R3, RZ, RZ, R6 ;  /* 0x000000ffff039224 */ /* 0x000fe200078e0006 */
[----:B------:R-:W-:Y:S02]  /*2d210*/  IADD3 R6, R28, 0x20, RZ ;  /* 0x000000201c067810 */ /* 0x000fe40007ffe0ff */
[----:B------:R-:W-:Y:S02]  /*2d220*/  MOV R13, R0 ;  /* 0x00000000000d7202 */ /* 0x000fe40000000f00 */
        /* <DEDUP_REMOVED lines=11> */
.L_x_2097:
[----:B------:R-:W-:Y:S02]  /*2d2e0*/  IMAD.MOV.U32 R13, RZ, RZ, R4 ;  /* 0x000000ffff0d7224 */ /* 0x000fe400078e0004 */
[----:B------:R-:W-:Y:S02]  /*2d2f0*/  IMAD.MOV.U32 R12, RZ, RZ, 0x3 ;  /* 0x00000003ff0c7424 */ /* 0x000fe400078e00ff */
[----:B------:R-:W-:-:S07]  /*2d300*/  IMAD.MOV.U32 R3, RZ, RZ, R14 ;  /* 0x000000ffff037224 */ /* 0x000fce00078e000e */
[----:B------:R-:W-:Y:S05]  /*2d310*/  WARPSYNC.COLLECTIVE R15, `(.L_x_2098) ;  /* 0x000000000f087348 */ /* 0x000fea0003c00000 */
[----:B------:R0:W1:Y:S02]  /*2d320*/  SHFL.IDX P6, R14, R13, R12, R11 ;  /* 0x0000000c0d0e7389 */ /* 0x00006400000c000b */
[----:B01----:R-:W-:Y:S01]  /*2d330*/  ENDCOLLECTIVE ;  /* 0x000000000000791b */ /* 0x003fe20003800000 */
.L_x_2098:
        /* <DEDUP_REMOVED lines=12> */
[----:B------:R-:W-:-:S02]  /*2d400*/  ISETP.GE.AND P1, PT, R6, R31, PT ;  /* 0x0000001f0600720c */ /* 0x000fc40003f26270 */
[----:B0-----:R-:W-:-:S11]  /*2d410*/  MOV R2, R14 ;  /* 0x0000000e00027202 */ /* 0x001fd60000000f00 */
[----:B------:R-:W-:Y:S05]  /*2d420*/  WARPSYNC.COLLECTIVE R15, `(.L_x_2099) ;  /* 0x000000000f087348 */ /* 0x000fea0003c00000 */
[----:B------:R0:W1:Y:S02]  /*2d430*/  SHFL.IDX P6, R14, R13, R12, R11 ;  /* 0x0000000c0d0e7389 */ /* 0x00006400000c000b */
[----:B01----:R-:W-:Y:S01]  /*2d440*/  ENDCOLLECTIVE ;  /* 0x000000000000791b */ /* 0x003fe20003800000 */
.L_x_2099:
[----:B------:R-:W-:Y:S01]  /*2d450*/  IMAD.MOV.U32 R13, RZ, RZ, R4 ;  /* 0x000000ffff0d7224 */ /* 0x000fe200078e0004 */
[----:B------:R-:W-:Y:S01]  /*2d460*/  MOV R12, 0x4 ;  /* 0x00000004000c7802 */ /* 0x000fe20000000f00 */
[----:B------:R-:W-:-:S07]  /*2d470*/  IMAD.MOV.U32 R3, RZ, RZ, R14 ;  /* 0x000000ffff037224 */ /* 0x000fce00078e000e */
[----:B------:R-:W-:Y:S05]  /*2d480*/  WARPSYNC.COLLECTIVE R15, `(.L_x_2100) ;  /* 0x000000000f087348 */ /* 0x000fea0003c00000 */
[----:B------:R0:W1:Y:S02]  /*2d490*/  SHFL.IDX P6, R14, R13, R12, R11 ;  /* 0x0000000c0d0e7389 */ /* 0x00006400000c000b */
[----:B01----:R-:W-:Y:S01]  /*2d4a0*/  ENDCOLLECTIVE ;  /* 0x000000000000791b */ /* 0x003fe20003800000 */
.L_x_2100:
[----:B------:R-:W-:-:S05]  /*2d4b0*/  @!P1 LEA R5, P4, R34, R3, 0x1 ;  /* 0x0000000322059211 */ /* 0x000fca00078808ff */
[----:B------:R-:W-:Y:S01]  /*2d4c0*/  @!P1 IMAD.X R6, RZ, RZ, R2, P4 ;  /* 0x000000ffff069224 */ /* 0x000fe200020e0602 */
[----:B------:R-:W-:-:S03]  /*2d4d0*/  @!P1 MOV R2, R5 ;  /* 0x0000000500029202 */ /* 0x000fc60000000f00 */
        /* <DEDUP_REMOVED lines=14> */
.L_x_2101:
[----:B------:R-:W-:Y:S01]  /*2d5c0*/  MOV R13, R4 ;  /* 0x00000004000d7202 */ /* 0x000fe20000000f00 */
[----:B------:R-:W-:Y:S02]  /*2d5d0*/  IMAD.MOV.U32 R12, RZ, RZ, 0x5 ;  /* 0x00000005ff0c7424 */ /* 0x000fe400078e00ff */
[----:B------:R-:W-:-:S07]  /*2d5e0*/  IMAD.MOV.U32 R3, RZ, RZ, R14 ;  /* 0x000000ffff037224 */ /* 0x000fce00078e000e */
[----:B------:R-:W-:Y:S05]  /*2d5f0*/  WARPSYNC.COLLECTIVE R15, `(.L_x_2102) ;  /* 0x000000000f087348 */ /* 0x000fea0003c00000 */
[----:B------:R0:W1:Y:S02]  /*2d600*/  SHFL.IDX P6, R14, R13, R12, R11 ;  /* 0x0000000c0d0e7389 */ /* 0x00006400000c000b */
[----:B01----:R-:W-:Y:S01]  /*2d610*/  ENDCOLLECTIVE ;  /* 0x000000000000791b */ /* 0x003fe20003800000 */
.L_x_2102:
[----:B------:R-:W-:-:S04]  /*2d620*/  @!P1 LEA R5, P4, R34, R3, 0x1 ;  /* 0x0000000322059211 */ /* 0x000fc800078808ff */
[----:B------:R-:W-:Y:S01]  /*2d630*/  @!P1 IADD3.X R6, RZ, R2, RZ, P4, !PT ;  /* 0x00000002ff069210 */ /* 0x000fe200027fe4ff */
[----:B------:R-:W-:-:S04]  /*2d640*/  @!P1 IMAD.MOV.U32 R2, RZ, RZ, R5 ;  /* 0x000000ffff029224 */ /* 0x000fc800078e0005 */
        /* <DEDUP_REMOVED lines=14> */
.L_x_2103:
[----:B------:R-:W-:Y:S02]  /*2d730*/  IMAD.MOV.U32 R13, RZ, RZ, R4 ;  /* 0x000000ffff0d7224 */ /* 0x000fe400078e0004 */
[----:B------:R-:W-:Y:S01]  /*2d740*/  IMAD.MOV.U32 R12, RZ, RZ, 0x6 ;  /* 0x00000006ff0c7424 */ /* 0x000fe200078e00ff */
[----:B------:R-:W-:-:S07]  /*2d750*/  MOV R3, R14 ;  /* 0x0000000e00037202 */ /* 0x000fce0000000f00 */
[----:B------:R-:W-:Y:S05]  /*2d760*/  WARPSYNC.COLLECTIVE R15, `(.L_x_2104) ;  /* 0x000000000f087348 */ /* 0x000fea0003c00000 */
[----:B------:R0:W1:Y:S02]  /*2d770*/  SHFL.IDX P6, R14, R13, R12, R11 ;  /* 0x0000000c0d0e7389 */ /* 0x00006400000c000b */
[----:B01----:R-:W-:Y:S01]  /*2d780*/  ENDCOLLECTIVE ;  /* 0x000000000000791b */ /* 0x003fe20003800000 */
.L_x_2104:
        /* <DEDUP_REMOVED lines=17> */
.L_x_2105:
[----:B------:R-:W-:Y:S02]  /*2d8a0*/  IMAD.MOV.U32 R13, RZ, RZ, R4 ;  /* 0x000000ffff0d7224 */ /* 0x000fe400078e0004 */
[----:B------:R-:W-:Y:S02]  /*2d8b0*/  IMAD.MOV.U32 R12, RZ, RZ, 0x7 ;  /* 0x00000007ff0c7424 */ /* 0x000fe400078e00ff */
[----:B------:R-:W-:-:S07]  /*2d8c0*/  IMAD.MOV.U32 R3, RZ, RZ, R14 ;  /* 0x000000ffff037224 */ /* 0x000fce00078e000e */
[----:B------:R-:W-:Y:S05]  /*2d8d0*/  WARPSYNC.COLLECTIVE R15, `(.L_x_2106) ;  /* 0x000000000f087348 */ /* 0x000fea0003c00000 */
[----:B------:R0:W1:Y:S02]  /*2d8e0*/  SHFL.IDX P6, R14, R13, R12, R11 ;  /* 0x0000000c0d0e7389 */ /* 0x00006400000c000b */
[----:B01----:R-:W-:Y:S01]  /*2d8f0*/  ENDCOLLECTIVE ;  /* 0x000000000000791b */ /* 0x003fe20003800000 */
.L_x_2106:
[----:B------:R-:W-:-:S05]  /*2d900*/  @!P1 LEA R5, P4, R34, R3, 0x1 ;  /* 0x0000000322059211 */ /* 0x000fca00078808ff */
[----:B------:R-:W-:Y:S02]  /*2d910*/  @!P1 IMAD.X R6, RZ, RZ, R2, P4 ;  /* 0x000000ffff069224 */ /* 0x000fe400020e0602 */
[----:B------:R-:W-:-:S03]  /*2d920*/  @!P1 IMAD.MOV.U32 R2, RZ, RZ, R5 ;  /* 0x000000ffff029224 */ /* 0x000fc600078e0005 */
[----:B------:R-:W-:Y:S02]  /*2d930*/  @!P1 MOV R3, R6 ;  /* 0x0000000600039202 */ /* 0x000fe40000000f00 */
[----:B------:R-:W-:-:S03]  /*2d940*/  MOV R13, R0 ;  /* 0x00000000000d7202 */ /* 0x000fc60000000f00 */
        /* <DEDUP_REMOVED lines=10> */
.L_x_2107:
[----:B------:R-:W-:Y:S05]  /*2d9f0*/  BRA `(.L_x_2108) ;  /* 0xffffffa800cc7947 */ /* 0x000fea000383ffff */
.L_x_1961:
[----:B0-----:R0:W1:Y:S02]  /*2da00*/  SYNCS.PHASECHK.TRANS64.TRYWAIT P0, [R23+URZ+0x30820], R0 ;  /* 0x03082000170075a7 */ /* 0x001064000800017f */
[----:B-1----:R-:W-:Y:S05]  /*2da10*/  @!P0 NANOSLEEP.SYNCS 0x989680 ;  /* 0x009896800000895d */ /* 0x002fea0003900000 */
[----:B------:R-:W1:Y:S02]  /*2da20*/  @!P0 SYNCS.PHASECHK.TRANS64 P0, [R23+URZ+0x30820], R0 ;  /* 0x03082000170085a7 */ /* 0x000e64000800007f */
[----:B-1----:R-:W-:Y:S05]  /*2da30*/  @!P0 BRA `(.L_x_1961) ;  /* 0xfffffffc00f08947 */ /* 0x002fea000383ffff */
[----:B------:R-:W-:Y:S05]  /*2da40*/  BRA `(.L_x_2109) ;  /* 0xffffffac00447947 */ /* 0x000fea000383ffff */
.L_x_1966:
[----:B0-----:R0:W1:Y:S02]  /*2da50*/  SYNCS.PHASECHK.TRANS64.TRYWAIT P0, [R7+URZ+0x30840], R2 ;  /* 0x03084002070075a7 */ /* 0x001064000800017f */
[----:B-1----:R-:W-:Y:S05]  /*2da60*/  @!P0 NANOSLEEP.SYNCS 0x989680 ;  /* 0x009896800000895d */ /* 0x002fea0003900000 */
[----:B------:R-:W1:Y:S02]  /*2da70*/  @!P0 SYNCS.PHASECHK.TRANS64 P0, [R7+URZ+0x30840], R2 ;  /* 0x03084002070085a7 */ /* 0x000e64000800007f */
[----:B-1----:R-:W-:Y:S05]  /*2da80*/  @!P0 BRA `(.L_x_1966) ;  /* 0xfffffffc00f08947 */ /* 0x002fea000383ffff */
[----:B------:R-:W-:Y:S05]  /*2da90*/  BRA `(.L_x_2110) ;  /* 0xffffffb0001c7947 */ /* 0x000fea000383ffff */
.L_x_1967:
        /* <DEDUP_REMOVED lines=8> */
.L_x_2112:
[----:B------:R-:W-:Y:S05]  /*2db20*/  BSYNC B1 ;  /* 0x0000000000017941 */ /* 0x000fea0003800000 */
.L_x_2111:
[----:B------:R-:W-:Y:S01]  /*2db30*/  IMAD.MOV.U32 R13, RZ, RZ, R8 ;  /* 0x000000ffff0d7224 */ /* 0x000fe200078e0008 */
[----:B------:R-:W-:Y:S01]  /*2db40*/  MOV R11, 0x181f ;  /* 0x0000181f000b7802 */ /* 0x000fe20000000f00 */
[----:B------:R-:W-:Y:S01]  /*2db50*/  IMAD.MOV.U32 R12, RZ, RZ, RZ ;  /* 0x000000ffff0c7224 */ /* 0x000fe200078e00ff */
[----:B------:R-:W-:Y:S01]  /*2db60*/  LOP3.LUT R22, R22, 0xffdfffff, RZ, 0xc0, !PT ;  /* 0xffdfffff16167812 */ /* 0x000fe200078ec0ff */
[----:B------:R-:W-:Y:S02]  /*2db70*/  IMAD.MOV.U32 R15, RZ, RZ, -0x1 ;  /* 0xffffffffff0f7424 */ /* 0x000fe400078e00ff */
[----:B------:R-:W-:Y:S01]  /*2db80*/  IMAD.MOV.U32 R3, RZ, RZ, R14 ;  /* 0x000000ffff037224 */ /* 0x000fe200078e000e */
[----:B------:R-:W-:Y:S01]  /*2db90*/  @P1 LOP3.LUT R22, R22, 0x200000, RZ, 0xfc, !PT ;  /* 0x0020000016161812 */ /* 0x000fe200078efcff */
[----:B------:R-:W-:-:S07]  /*2dba0*/  IMAD.SHL.U32 R4, R34, 0x2, RZ ;  /* 0x0000000222047824 */ /* 0x000fce00078e00ff */
[----:B------:R-:W-:Y:S05]  /*2dbb0*/  WARPSYNC.COLLECTIVE R15, `(.L_x_2113) ;  /* 0x000000000f087348 */ /* 0x000fea0003c00000 */
[----:B------:R0:W1:Y:S02]  /*2dbc0*/  SHFL.IDX P6, R14, R13, R12, R11 ;  /* 0x0000000c0d0e7389 */ /* 0x00006400000c000b */
[----:B01----:R-:W-:Y:S01]  /*2dbd0*/  ENDCOLLECTIVE ;  /* 0x000000000000791b */ /* 0x003fe20003800000 */
.L_x_2113:
[----:B------:R-:W-:Y:S01]  /*2dbe0*/  IMAD R5, R5, 0x2, R23 ;  /* 0x0000000205057824 */ /* 0x000fe200078e0217 */
[----:B------:R-:W-:Y:S01]  /*2dbf0*/  LOP3.LUT P1, RZ, R22, 0x4, RZ, 0xc0, !PT ;  /* 0x0000000416ff7812 */ /* 0x000fe2000782c0ff */
[----:B------:R-:W-:Y:S02]  /*2dc00*/  IMAD.MOV.U32 R13, RZ, RZ, R6 ;  /* 0x000000ffff0d7224 */ /* 0x000fe400078e0006 */
[----:B------:R-:W-:Y:S02]  /*2dc10*/  IMAD.MOV.U32 R12, RZ, RZ, 0x1 ;  /* 0x00000001ff0c7424 */ /* 0x000fe400078e00ff */
[----:B------:R-:W-:-:S08]  /*2dc20*/  IMAD.MOV.U32 R2, RZ, RZ, R14 ;  /* 0x000000ffff027224 */ /* 0x000fd000078e000e */
[----:B------:R-:W-:Y:S05]  /*2dc30*/  WARPSYNC.COLLECTIVE R15, `(.L_x_2114) ;  /* 0x000000000f087348 */ /* 0x000fea0003c00000 */
[----:B------:R0:W1:Y:S02]  /*2dc40*/  SHFL.IDX P6, R14, R13, R12, R11 ;  /* 0x0000000c0d0e7389 */ /* 0x00006400000c000b */
[----:B01----:R-:W-:Y:S01]  /*2dc50*/  ENDCOLLECTIVE ;  /* 0x000000000000791b */ /* 0x003fe20003800000 */
.L_x_2114:
[----:B------:R-:W-:-:S04]  /*2dc60*/  IADD3 R2, P0, R2, R4, RZ ;  /* 0x0000000402027210 */ /* 0x000fc80007f1e0ff */
[----:B------:R-:W-:-:S05]  /*2dc70*/  IADD3.X R3, RZ, R3, RZ, P0, !PT ;  /* 0x00000003ff037210 */ /* 0x000fca00007fe4ff */
[----:B------:R-:W-:Y:S01]  /*2dc80*/  @!PT LDS RZ, [RZ] ;  /* 0x00000000fffff984 */ /* 0x000fe20000000800 */
[----:B------:R-:W-:Y:S01]  /*2dc90*/  @!PT LDS RZ, [RZ] ;  /* 0x00000000fffff984 */ /* 0x000fe20000000800 */
[----:B------:R-:W-:Y:S01]  /*2dca0*/  @!PT LDS RZ, [RZ] ;  /* 0x00000000fffff984 */ /* 0x000fe20000000800 */
[----:B------:R-:W-:Y:S01]  /*2dcb0*/  LDGSTS.E.BYPASS.LTC128B.128 [R5+0x1e400], desc[UR60][R2.64], !P1 ;  /* 0x1e40000002057fae */ /* 0x000fe2000c901d7c */
[----:B------:R-:W-:-:S03]  /*2dcc0*/  IMAD.MOV.U32 R13, RZ, RZ, R8 ;  /* 0x000000ffff0d7224 */ /* 0x000fc600078e0008 */
[----:B------:R-:W-:Y:S04]  /*2dcd0*/  LDGSTS.E.BYPASS.LTC128B.128 [R5+0x21400], desc[UR60][R2.64+0x80], !P5 ;  /* 0x2140008002057fae */ /* 0x000fe8000e901d7c */
[----:B------:R0:W-:Y:S02]  /*2dce0*/  LDGSTS.E.BYPASS.LTC128B.128 [R5+0x24400], desc[UR60][R2.64+0x100], !P4 ;  /* 0x2440010002057fae */ /* 0x0001e4000e101d7c */
[----:B0-----:R-:W-:-:S07]  /*2dcf0*/  MOV R3, R14 ;  /* 0x0000000e00037202 */ /* 0x001fce0000000f00 */
[----:B------:R-:W-:Y:S05]  /*2dd00*/  WARPSYNC.COLLECTIVE R15, `(.L_x_2115) ;  /* 0x000000000f087348 */ /* 0x000fea0003c00000 */
[----:B------:R0:W1:Y:S02]  /*2dd10*/  SHFL.IDX P6, R14, R13, R12, R11 ;  /* 0x0000000c0d0e7389 */ /* 0x00006400000c000b */
[----:B01----:R-:W-:Y:S01]  /*2dd20*/  ENDCOLLECTIVE ;  /* 0x000000000000791b */ /* 0x003fe20003800000 */
.L_x_2115:
[----:B------:R-:W-:Y:S01]  /*2dd30*/  MOV R13, R6 ;  /* 0x00000006000d7202 */ /* 0x000fe20000000f00 */
[----:B------:R-:W-:Y:S02]  /*2dd40*/  IMAD.MOV.U32 R12, RZ, RZ, 0x2 ;  /* 0x00000002ff0c7424 */ /* 0x000fe400078e00ff */
[----:B------:R-:W-:-:S07]  /*2dd50*/  IMAD.MOV.U32 R2, RZ, RZ, R14 ;  /* 0x000000ffff027224 */ /* 0x000fce00078e000e */
[----:B------:R-:W-:Y:S05]  /*2dd60*/  WARPSYNC.COLLECTIVE R15, `(.L_x_2116) ;  /* 0x000000000f087348 */ /* 0x000fea0003c00000 */
[----:B------:R0:W1:Y:S02]  /*2dd70*/  SHFL.IDX P6, R14, R13, R12, R11 ;  /* 0x0000000c0d0e7389 */ /* 0x00006400000c000b */
[----:B01----:R-:W-:Y:S01]  /*2dd80*/  ENDCOLLECTIVE ;  /* 0x000000000000791b */ /* 0x003fe20003800000 */
.L_x_2116:
        /* <DEDUP_REMOVED lines=13> */
.L_x_2117:
[----:B------:R-:W-:Y:S02]  /*2de60*/  IMAD.MOV.U32 R13, RZ, RZ, R6 ;  /* 0x000000ffff0d7224 */ /* 0x000fe400078e0006 */
[----:B------:R-:W-:Y:S01]  /*2de70*/  IMAD.MOV.U32 R12, RZ, RZ, 0x3 ;  /* 0x00000003ff0c7424 */ /* 0x000fe200078e00ff */
[----:B------:R-:W-:-:S07]  /*2de80*/  MOV R2, R14 ;  /* 0x0000000e00027202 */ /* 0x000fce0000000f00 */
[----:B------:R-:W-:Y:S05]  /*2de90*/  WARPSYNC.COLLECTIVE R15, `(.L_x_2118) ;  /* 0x000000000f087348 */ /* 0x000fea0003c00000 */
[----:B------:R0:W1:Y:S02]  /*2dea0*/  SHFL.IDX P6, R14, R13, R12, R11 ;  /* 0x0000000c0d0e7389 */ /* 0x00006400000c000b */
[----:B01----:R-:W-:Y:S01]  /*2deb0*/  ENDCOLLECTIVE ;  /* 0x000000000000791b */ /* 0x003fe20003800000 */
.L_x_2118:
        /* <DEDUP_REMOVED lines=9> */
[----:B------:R-:W-:-:S07]  /*2df50*/  MOV R35, R14 ;  /* 0x0000000e00237202 */ /* 0x000fce0000000f00 */
[----:B0-----:R-:W-:Y:S05]  /*2df60*/  WARPSYNC.COLLECTIVE R15, `(.L_x_2119) ;  /* 0x000000000f087348 */ /* 0x001fea0003c00000 */
[----:B------:R1:W2:Y:S02]  /*2df70*/  SHFL.IDX P6, R14, R13, R12, R11 ;  /* 0x0000000c0d0e7389 */ /* 0x0002a400000c000b */
[----:B012---:R-:W-:Y:S01]  /*2df80*/  ENDCOLLECTIVE ;  /* 0x000000000000791b */ /* 0x007fe20003800000 */
.L_x_2119:
[----:B------:R-:W-:Y:S01]  /*2df90*/  MOV R13, R6 ;  /* 0x00000006000d7202 */ /* 0x000fe20000000f00 */
[----:B------:R-:W-:Y:S02]  /*2dfa0*/  IMAD.MOV.U32 R12, RZ, RZ, 0x4 ;  /* 0x00000004ff0c7424 */ /* 0x000fe400078e00ff */
[----:B------:R-:W-:-:S07]  /*2dfb0*/  IMAD.MOV.U32 R2, RZ, RZ, R14 ;  /* 0x000000ffff027224 */ /* 0x000fce00078e000e */
[----:B------:R-:W-:Y:S05]  /*2dfc0*/  WARPSYNC.COLLECTIVE R15, `(.L_x_2120) ;  /* 0x000000000f087348 */ /* 0x000fea0003c00000 */
[----:B------:R0:W1:Y:S02]  /*2dfd0*/  SHFL.IDX P6, R14, R13, R12, R11 ;  /* 0x0000000c0d0e7389 */ /* 0x00006400000c000b */
[----:B01----:R-:W-:Y:S01]  /*2dfe0*/  ENDCOLLECTIVE ;  /* 0x000000000000791b */ /* 0x003fe20003800000 */
.L_x_2120:
        /* <DEDUP_REMOVED lines=13> */
.L_x_2121:
[----:B------:R-:W-:Y:S02]  /*2e0c0*/  IMAD.MOV.U32 R13, RZ, RZ, R6 ;  /* 0x000000ffff0d7224 */ /* 0x000fe400078e0006 */
[----:B------:R-:W-:Y:S01]  /*2e0d0*/  IMAD.MOV.U32 R12, RZ, RZ, 0x5 ;  /* 0x00000005ff0c7424 */ /* 0x000fe200078e00ff */
[----:B------:R-:W-:-:S07]  /*2e0e0*/  MOV R2, R14 ;  /* 0x0000000e00027202 */ /* 0x000fce0000000f00 */
[----:B------:R-:W-:Y:S05]  /*2e0f0*/  WARPSYNC.COLLECTIVE R15, `(.L_x_2122) ;  /* 0x000000000f087348 */ /* 0x000fea0003c00000 */
[----:B------:R0:W1:Y:S02]  /*2e100*/  SHFL.IDX P6, R14, R13, R12, R11 ;  /* 0x0000000c0d0e7389 */ /* 0x00006400000c000b */
[----:B01----:R-:W-:Y:S01]  /*2e110*/  ENDCOLLECTIVE ;  /* 0x000000000000791b */ /* 0x003fe20003800000 */
.L_x_2122:
[----:B------:R-:W-:-:S05]  /*2e120*/  IADD3 R2, P0, R2, R4, RZ ;  /* 0x0000000402027210 */ /* 0x000fca0007f1e0ff */
[----:B------:R-:W-:-:S05]  /*2e130*/  IMAD.X R3, RZ, RZ, R35, P0 ;  /* 0x000000ffff037224 */ /* 0x000fca00000e0623 */
[----:B------:R-:W-:Y:S01]  /*2e140*/  @!PT LDS RZ, [RZ] ;  /* 0x00000000fffff984 */ /* 0x000fe20000000800 */
[----:B------:R-:W-:Y:S01]  /*2e150*/  @!PT LDS RZ, [RZ] ;  /* 0x00000000fffff984 */ /* 0x000fe20000000800 */
[----:B------:R-:W-:Y:S01]  /*2e160*/  @!PT LDS RZ, [RZ] ;  /* 0x00000000fffff984 */ /* 0x000fe20000000800 */
[----:B------:R0:W-:Y:S01]  /*2e170*/  LDGSTS.E.BYPASS.LTC128B.128 [R5+0x20400], desc[UR60][R2.64], !P1 ;  /* 0x2040000002057fae */ /* 0x0001e2000c901d7c */
[----:B------:R-:W-:Y:S01]  /*2e180*/  LOP3.LUT P1, RZ, R22, 0x200000, RZ, 0xc0, !PT ;  /* 0x0020000016ff7812 */ /* 0x000fe2000782c0ff */
[----:B------:R-:W-:Y:S02]  /*2e190*/  IMAD.MOV.U32 R13, RZ, RZ, R8 ;  /* 0x000000ffff0d7224 */ /* 0x000fe400078e0008 */
[----:B------:R0:W-:Y:S04]  /*2e1a0*/  LDGSTS.E.BYPASS.LTC128B.128 [R5+0x23400], desc[UR60][R2.64+0x80], !P5 ;  /* 0x2340008002057fae */ /* 0x0001e8000e901d7c */
[----:B------:R0:W-:Y:S01]  /*2e1b0*/  LDGSTS.E.BYPASS.LTC128B.128 [R5+0x26400], desc[UR60][R2.64+0x100], !P4 ;  /* 0x2640010002057fae */ /* 0x0001e2000e101d7c */
[----:B------:R-:W-:-:S07]  /*2e1c0*/  MOV R35, R14 ;  /* 0x0000000e00237202 */ /* 0x000fce0000000f00 */
[----:B0-----:R-:W-:Y:S05]  /*2e1d0*/  WARPSYNC.COLLECTIVE R15, `(.L_x_2123) ;  /* 0x000000000f087348 */ /* 0x001fea0003c00000 */
[----:B------:R1:W2:Y:S02]  /*2e1e0*/  SHFL.IDX P6, R14, R13, R12, R11 ;  /* 0x0000000c0d0e7389 */ /* 0x0002a400000c000b */
[----:B012---:R-:W-:Y:S01]  /*2e1f0*/  ENDCOLLECTIVE ;  /* 0x000000000000791b */ /* 0x007fe20003800000 */
.L_x_2123:
[----:B------:R-:W-:Y:S01]  /*2e200*/  IMAD.MOV.U32 R2, RZ, RZ, R14 ;  /* 0x000000ffff027224 */ /* 0x000fe200078e000e */
[----:B------:R-:W-:Y:S06]  /*2e210*/  BRA `(.L_x_2124) ;  /* 0xffffffac00487947 */ /* 0x000fec000383ffff */
.L_x_1972:
[----:B0-----:R0:W1:Y:S02]  /*2e220*/  SYNCS.PHASECHK.TRANS64.TRYWAIT P0, [R6+URZ+0x30860], R2 ;  /* 0x03086002060075a7 */ /* 0x001064000800017f */
[----:B-1----:R-:W-:Y:S05]  /*2e230*/  @!P0 NANOSLEEP.SYNCS 0x989680 ;  /* 0x009896800000895d */ /* 0x002fea0003900000 */
[----:B------:R-:W1:Y:S02]  /*2e240*/  @!P0 SYNCS.PHASECHK.TRANS64 P0, [R6+URZ+0x30860], R2 ;  /* 0x03086002060085a7 */ /* 0x000e64000800007f */
[----:B-1----:R-:W-:Y:S05]  /*2e250*/  @!P0 BRA `(.L_x_1972) ;  /* 0xfffffffc00f08947 */ /* 0x002fea000383ffff */
[----:B------:R-:W-:Y:S05]  /*2e260*/  BRA `(.L_x_2125) ;  /* 0xffffffac00a87947 */ /* 0x000fea000383ffff */
.L_x_1973:
[----:B------:R-:W-:Y:S01]  /*2e270*/  BSSY B1, `(.L_x_2126) ;  /* 0x0000008000017945 */ /* 0x000fe20003800000 */
[----:B------:R-:W-:Y:S01]  /*2e280*/  IMAD.MOV.U32 R13, RZ, RZ, R24 ;  /* 0x000000ffff0d7224 */ /* 0x000fe200078e0018 */
[----:B------:R-:W-:Y:S01]  /*2e290*/  MOV R12, RZ ;  /* 0x000000ff000c7202 */ /* 0x000fe20000000f00 */
[----:B------:R-:W-:Y:S02]  /*2e2a0*/  IMAD.MOV.U32 R11, RZ, RZ, 0x181f ;  /* 0x0000181fff0b7424 */ /* 0x000fe400078e00ff */
[----:B------:R-:W-:-:S07]  /*2e2b0*/  IMAD.MOV.U32 R15, RZ, RZ, -0x1 ;  /* 0xffffffffff0f7424 */ /* 0x000fce00078e00ff */
[----:B0-----:R-:W-:Y:S05]  /*2e2c0*/  WARPSYNC.COLLECTIVE R15, `(.L_x_2127) ;  /* 0x000000000f087348 */ /* 0x001fea0003c00000 */
[----:B------:R1:W2:Y:S02]  /*2e2d0*/  SHFL.IDX P6, R14, R13, R12, R11 ;  /* 0x0000000c0d0e7389 */ /* 0x0002a400000c000b */
[----:B012---:R-:W-:Y:S01]  /*2e2e0*/  ENDCOLLECTIVE ;  /* 0x000000000000791b */ /* 0x007fe20003800000 */
.L_x_2127:
[----:B------:R-:W-:Y:S05]  /*2e2f0*/  BSYNC B1 ;  /* 0x0000000000017941 */ /* 0x000fea0003800000 */
.L_x_2126:
[----:B------:R-:W-:Y:S01]  /*2e300*/  MOV R13, R17 ;  /* 0x00000011000d7202 */ /* 0x000fe20000000f00 */
        /* <DEDUP_REMOVED lines=8> */
.L_x_2128:
[----:B------:R-:W-:Y:S01]  /*2e390*/  IMAD.MOV.U32 R13, RZ, RZ, R24 ;  /* 0x000000ffff0d7224 */ /* 0x000fe200078e0018 */
[----:B------:R-:W-:Y:S02]  /*2e3a0*/  MOV R12, 0x1 ;  /* 0x00000001000c7802 */ /* 0x000fe40000000f00 */
[----:B------:R-:W-:-:S07]  /*2e3b0*/  MOV R2, R14 ;  /* 0x0000000e00027202 */ /* 0x000fce0000000f00 */
[----:B------:R-:W-:Y:S05]  /*2e3c0*/  WARPSYNC.COLLECTIVE R15, `(.L_x_2129) ;  /* 0x000000000f087348 */ /* 0x000fea0003c00000 */
[----:B------:R0:W1:Y:S02]  /*2e3d0*/  SHFL.IDX P6, R14, R13, R12, R11 ;  /* 0x0000000c0d0e7389 */ /* 0x00006400000c000b */
[----:B01----:R-:W-:Y:S01]  /*2e3e0*/  ENDCOLLECTIVE ;  /* 0x000000000000791b */ /* 0x003fe20003800000 */
.L_x_2129:
        /* <DEDUP_REMOVED lines=16> */
.L_x_2130:
[----:B------:R-:W-:Y:S02]  /*2e4f0*/  IMAD.MOV.U32 R13, RZ, RZ, R24 ;  /* 0x000000ffff0d7224 */ /* 0x000fe400078e0018 */
[----:B------:R-:W-:Y:S02]  /*2e500*/  IMAD.MOV.U32 R12, RZ, RZ, 0x2 ;  /* 0x00000002ff0c7424 */ /* 0x000fe400078e00ff */
[----:B------:R-:W-:-:S07]  /*2e510*/  IMAD.MOV.U32 R2, RZ, RZ, R14 ;  /* 0x000000ffff027224 */ /* 0x000fce00078e000e */
[----:B------:R-:W-:Y:S05]  /*2e520*/  WARPSYNC.COLLECTIVE R15, `(.L_x_2131) ;  /* 0x000000000f087348 */ /* 0x000fea0003c00000 */
[----:B------:R0:W1:Y:S02]  /*2e530*/  SHFL.IDX P6, R14, R13, R12, R11 ;  /* 0x0000000c0d0e7389 */ /* 0x00006400000c000b */
[----:B01----:R-:W-:Y:S01]  /*2e540*/  ENDCOLLECTIVE ;  /* 0x000000000000791b */ /* 0x003fe20003800000 */
.L_x_2131:
[----:B------:R-:W-:-:S04]  /*2e550*/  IADD3 R2, P0, R2, R4, RZ ;  /* 0x0000000402027210 */ /* 0x000fc80007f1e0ff */
[----:B------:R-:W-:Y:S02]  /*2e560*/  IADD3.X R3, RZ, R3, RZ, P0, !PT ;  /* 0x00000003ff037210 */ /* 0x000fe400007fe4ff */
        /* <DEDUP_REMOVED lines=14> */
.L_x_2132:
[----:B------:R-:W-:Y:S01]  /*2e650*/  IMAD.MOV.U32 R13, RZ, RZ, R24 ;  /* 0x000000ffff0d7224 */ /* 0x000fe200078e0018 */
[----:B------:R-:W-:Y:S01]  /*2e660*/  MOV R12, 0x3 ;  /* 0x00000003000c7802 */ /* 0x000fe20000000f00 */
[----:B------:R-:W-:-:S07]  /*2e670*/  IMAD.MOV.U32 R2, RZ, RZ, R14 ;  /* 0x000000ffff027224 */ /* 0x000fce00078e000e */
[----:B------:R-:W-:Y:S05]  /*2e680*/  WARPSYNC.COLLECTIVE R15, `(.L_x_2133) ;  /* 0x000000000f087348 */ /* 0x000fea0003c00000 */
[----:B------:R0:W1:Y:S02]  /*2e690*/  SHFL.IDX P6, R14, R13, R12, R11 ;  /* 0x0000000c0d0e7389 */ /* 0x00006400000c000b */
[----:B01----:R-:W-:Y:S01]  /*2e6a0*/  ENDCOLLECTIVE ;  /* 0x000000000000791b */ /* 0x003fe20003800000 */
.L_x_2133:
        /* <DEDUP_REMOVED lines=16> */
.L_x_2134:
[----:B------:R-:W-:Y:S02]  /*2e7b0*/  IMAD.MOV.U32 R13, RZ, RZ, R24 ;  /* 0x000000ffff0d7224 */ /* 0x000fe400078e0018 */
[----:B------:R-:W-:Y:S02]  /*2e7c0*/  IMAD.MOV.U32 R12, RZ, RZ, 0x4 ;  /* 0x00000004ff0c7424 */ /* 0x000fe400078e00ff */
[----:B------:R-:W-:-:S07]  /*2e7d0*/  IMAD.MOV.U32 R2, RZ, RZ, R14 ;  /* 0x000000ffff027224 */ /* 0x000fce00078e000e */
[----:B------:R-:W-:Y:S05]  /*2e7e0*/  WARPSYNC.COLLECTIVE R15, `(.L_x_2135) ;  /* 0x000000000f087348 */ /* 0x000fea0003c00000 */
[----:B------:R0:W1:Y:S02]  /*2e7f0*/  SHFL.IDX P6, R14, R13, R12, R11 ;  /* 0x0000000c0d0e7389 */ /* 0x00006400000c000b */
[----:B01----:R-:W-:Y:S01]  /*2e800*/  ENDCOLLECTIVE ;  /* 0x000000000000791b */ /* 0x003fe20003800000 */
.L_x_2135:
        /* <DEDUP_REMOVED lines=16> */
.L_x_2136:
[----:B------:R-:W-:Y:S01]  /*2e910*/  IMAD.MOV.U32 R13, RZ, RZ, R24 ;  /* 0x000000ffff0d7224 */ /* 0x000fe200078e0018 */
[----:B------:R-:W-:Y:S01]  /*2e920*/  MOV R12, 0x5 ;  /* 0x00000005000c7802 */ /* 0x000fe20000000f00 */
[----:B------:R-:W-:-:S07]  /*2e930*/  IMAD.MOV.U32 R2, RZ, RZ, R14 ;  /* 0x000000ffff027224 */ /* 0x000fce00078e000e */
[----:B------:R-:W-:Y:S05]  /*2e940*/  WARPSYNC.COLLECTIVE R15, `(.L_x_2137) ;  /* 0x000000000f087348 */ /* 0x000fea0003c00000 */
[----:B------:R0:W1:Y:S02]  /*2e950*/  SHFL.IDX P6, R14, R13, R12, R11 ;  /* 0x0000000c0d0e7389 */ /* 0x00006400000c000b */
[----:B01----:R-:W-:Y:S01]  /*2e960*/  ENDCOLLECTIVE ;  /* 0x000000000000791b */ /* 0x003fe20003800000 */
.L_x_2137:
        /* <DEDUP_REMOVED lines=13> */
.L_x_2138:
        /* <DEDUP_REMOVED lines=8> */
.L_x_1981:
[----:B0-----:R0:W1:Y:S02]  /*2eac0*/  SYNCS.PHASECHK.TRANS64.TRYWAIT P0, [R0+URZ+0x30860], R3 ;  /* 0x03086003000075a7 */ /* 0x001064000800017f */
[----:B-1----:R-:W-:Y:S05]  /*2ead0*/  @!P0 NANOSLEEP.SYNCS 0x989680 ;  /* 0x009896800000895d */ /* 0x002fea0003900000 */
[----:B------:R-:W1:Y:S02]  /*2eae0*/  @!P0 SYNCS.PHASECHK.TRANS64 P0, [R0+URZ+0x30860], R3 ;  /* 0x03086003000085a7 */ /* 0x000e64000800007f */
[----:B-1----:R-:W-:Y:S05]  /*2eaf0*/  @!P0 BRA `(.L_x_1981) ;  /* 0xfffffffc00f08947 */ /* 0x002fea000383ffff */
[----:B------:R-:W-:Y:S05]  /*2eb00*/  BRA `(.L_x_2140) ;  /* 0xffffffac00bc7947 */ /* 0x000fea000383ffff */
.L_x_1982:
        /* <DEDUP_REMOVED lines=8> */
.L_x_2142:
[----:B------:R-:W-:Y:S05]  /*2eb90*/  BSYNC B0 ;  /* 0x0000000000007941 */ /* 0x000fea0003800000 */
.L_x_2141:
        /* <DEDUP_REMOVED lines=10> */
.L_x_2143:
        /* <DEDUP_REMOVED lines=13> */
.L_x_2144:
        /* <DEDUP_REMOVED lines=13> */
.L_x_2145:
[----:B------:R-:W-:Y:S02]  /*2ede0*/  IMAD.MOV.U32 R13, RZ, RZ, R24 ;  /* 0x000000ffff0d7224 */ /* 0x000fe400078e0018 */
[----:B------:R-:W-:Y:S01]  /*2edf0*/  IMAD.MOV.U32 R12, RZ, RZ, 0x2 ;  /* 0x00000002ff0c7424 */ /* 0x000fe200078e00ff */
[----:B------:R-:W-:-:S13]  /*2ee00*/  IADD3 R2, P4, R14, R5, RZ ;  /* 0x000000050e027210 */ /* 0x000fda0007f9e0ff */
[----:B------:R-:W-:Y:S05]  /*2ee10*/  WARPSYNC.COLLECTIVE R15, `(.L_x_2146) ;  /* 0x000000000f087348 */ /* 0x000fea0003c00000 */
[----:B------:R0:W1:Y:S02]  /*2ee20*/  SHFL.IDX P6, R14, R13, R12, R11 ;  /* 0x0000000c0d0e7389 */ /* 0x00006400000c000b */
[----:B01----:R-:W-:Y:S01]  /*2ee30*/  ENDCOLLECTIVE ;  /* 0x000000000000791b */ /* 0x003fe20003800000 */
.L_x_2146:
        /* <DEDUP_REMOVED lines=15> */
.L_x_2147:
[----:B------:R-:W-:Y:S02]  /*2ef30*/  IMAD.MOV.U32 R13, RZ, RZ, R24 ;  /* 0x000000ffff0d7224 */ /* 0x000fe400078e0018 */
[----:B------:R-:W-:Y:S01]  /*2ef40*/  IMAD.MOV.U32 R12, RZ, RZ, 0x3 ;  /* 0x00000003ff0c7424 */ /* 0x000fe200078e00ff */
[----:B------:R-:W-:-:S13]  /*2ef50*/  IADD3 R2, P4, R14, R5, RZ ;  /* 0x000000050e027210 */ /* 0x000fda0007f9e0ff */
[----:B------:R-:W-:Y:S05]  /*2ef60*/  WARPSYNC.COLLECTIVE R15, `(.L_x_2148) ;  /* 0x000000000f087348 */ /* 0x000fea0003c00000 */
[----:B------:R0:W1:Y:S02]  /*2ef70*/  SHFL.IDX P6, R14, R13, R12, R11 ;  /* 0x0000000c0d0e7389 */ /* 0x00006400000c000b */
[----:B01----:R-:W-:Y:S01]  /*2ef80*/  ENDCOLLECTIVE ;  /* 0x000000000000791b */ /* 0x003fe20003800000 */
.L_x_2148:
        /* <DEDUP_REMOVED lines=15> */
.L_x_2149:
[----:B------:R-:W-:Y:S01]  /*2f080*/  IMAD.MOV.U32 R13, RZ, RZ, R24 ;  /* 0x000000ffff0d7224 */ /* 0x000fe200078e0018 */
[----:B------:R-:W-:Y:S02]  /*2f090*/  MOV R12, 0x4 ;  /* 0x00000004000c7802 */ /* 0x000fe40000000f00 */
[----:B------:R-:W-:-:S13]  /*2f0a0*/  IADD3 R2, P4, R14, R5, RZ ;  /* 0x000000050e027210 */ /* 0x000fda0007f9e0ff */
[----:B------:R-:W-:Y:S05]  /*2f0b0*/  WARPSYNC.COLLECTIVE R15, `(.L_x_2150) ;  /* 0x000000000f087348 */ /* 0x000fea0003c00000 */
[----:B------:R0:W1:Y:S02]  /*2f0c0*/  SHFL.IDX P6, R14, R13, R12, R11 ;  /* 0x0000000c0d0e7389 */ /* 0x00006400000c000b */
[----:B01----:R-:W-:Y:S01]  /*2f0d0*/  ENDCOLLECTIVE ;  /* 0x000000000000791b */ /* 0x003fe20003800000 */
.L_x_2150:
        /* <DEDUP_REMOVED lines=15> */
.L_x_2151:
[----:B------:R-:W-:Y:S01]  /*2f1d0*/  MOV R13, R24 ;  /* 0x00000018000d7202 */ /* 0x000fe20000000f00 */
[----:B------:R-:W-:Y:S01]  /*2f1e0*/  IMAD.MOV.U32 R12, RZ, RZ, 0x5 ;  /* 0x00000005ff0c7424 */ /* 0x000fe200078e00ff */
[----:B------:R-:W-:-:S13]  /*2f1f0*/  IADD3 R2, P4, R14, R5, RZ ;  /* 0x000000050e027210 */ /* 0x000fda0007f9e0ff */
[----:B------:R-:W-:Y:S05]  /*2f200*/  WARPSYNC.COLLECTIVE R15, `(.L_x_2152) ;  /* 0x000000000f087348 */ /* 0x000fea0003c00000 */
[----:B------:R0:W1:Y:S02]  /*2f210*/  SHFL.IDX P6, R14, R13, R12, R11 ;  /* 0x0000000c0d0e7389 */ /* 0x00006400000c000b */
[----:B01----:R-:W-:Y:S01]  /*2f220*/  ENDCOLLECTIVE ;  /* 0x000000000000791b */ /* 0x003fe20003800000 */
.L_x_2152:
        /* <DEDUP_REMOVED lines=14> */
.L_x_2153:
[----:B------:R-:W-:Y:S05]  /*2f310*/  BRA `(.L_x_2154) ;  /* 0xffffffa800c47947 */ /* 0x000fea000383ffff */
.L_x_1987:
[----:B------:R-:W-:Y:S01]  /*2f320*/  BSSY B0, `(.L_x_2155) ;  /* 0x0000008000007945 */ /* 0x000fe20003800000 */
[----:B------:R-:W-:Y:S01]  /*2f330*/  MOV R13, R16 ;  /* 0x00000010000d7202 */ /* 0x000fe20000000f00 */
[----:B------:R-:W-:Y:S02]  /*2f340*/  IMAD.MOV.U32 R12, RZ, RZ, RZ ;  /* 0x000000ffff0c7224 */ /* 0x000fe400078e00ff */
[----:B------:R-:W-:Y:S02]  /*2f350*/  IMAD.MOV.U32 R11, RZ, RZ, 0x1f ;  /* 0x0000001fff0b7424 */ /* 0x000fe400078e00ff */
[----:B------:R-:W-:-:S07]  /*2f360*/  IMAD.MOV.U32 R15, RZ, RZ, -0x1 ;  /* 0xffffffffff0f7424 */ /* 0x000fce00078e00ff */
[----:B01----:R-:W-:Y:S05]  /*2f370*/  WARPSYNC.COLLECTIVE R15, `(.L_x_2156) ;  /* 0x000000000f087348 */ /* 0x003fea0003c00000 */
[----:B------:R2:W3:Y:S02]  /*2f380*/  SHFL.IDX P6, R14, R13, R12, R11 ;  /* 0x0000000c0d0e7389 */ /* 0x0004e400000c000b */
[----:B0123--:R-:W-:Y:S01]  /*2f390*/  ENDCOLLECTIVE ;  /* 0x000000000000791b */ /* 0x00ffe20003800000 */
.L_x_2156:
[----:B------:R-:W-:Y:S05]  /*2f3a0*/  BSYNC B0 ;  /* 0x0000000000007941 */ /* 0x000fea0003800000 */
.L_x_2155:
        /* <DEDUP_REMOVED lines=9> */
.L_x_2157:
        /* <DEDUP_REMOVED lines=11> */
[----:B------:R-:W-:Y:S02]  /*2f4f0*/  ISETP.GE.U32.AND P5, PT, R8, 0x10, PT ;  /* 0x000000100800780c */ /* 0x000fe40003fa6070 */
[----:B--2---:R-:W-:-:S02]  /*2f500*/  @!P1 MOV R5, R2 ;  /* 0x0000000200059202 */ /* 0x004fc40000000f00 */
[----:B------:R-:W-:-:S03]  /*2f510*/  ISETP.NE.AND P1, PT, R8, RZ, PT ;  /* 0x000000ff0800720c */ /* 0x000fc60003f25270 */
[----:B------:R-:W-:-:S10]  /*2f520*/  IMAD.MOV.U32 R13, RZ, RZ, R5 ;  /* 0x000000ffff0d7224 */ /* 0x000fd400078e0005 */
[----:B------:R-:W-:Y:S05]  /*2f530*/  WARPSYNC.COLLECTIVE R15, `(.L_x_2158) ;  /* 0x000000000f087348 */ /* 0x000fea0003c00000 */
[----:B------:R0:W1:Y:S02]  /*2f540*/  SHFL.UP P6, R14, R13, R12, R11 ;  /* 0x0400000c0d0e7389 */ /* 0x00006400000c000b */
[----:B01----:R-:W-:Y:S01]  /*2f550*/  ENDCOLLECTIVE ;  /* 0x000000000000791b */ /* 0x003fe20003800000 */
.L_x_2158:
[----:B------:R-:W-:Y:S01]  /*2f560*/  IMAD.MOV.U32 R12, RZ, RZ, 0x2 ;  /* 0x00000002ff0c7424 */ /* 0x000fe200078e00ff */
[----:B------:R-:W-:-:S05]  /*2f570*/  SEL R6, R14, RZ, P1 ;  /* 0x000000ff0e067207 */ /* 0x000fca0000800000 */
[----:B------:R-:W-:-:S05]  /*2f580*/  IMAD.IADD R6, R5, 0x1, R6 ;  /* 0x0000000105067824 */ /* 0x000fca00078e0206 */
[----:B------:R-:W-:-:S07]  /*2f590*/  MOV R13, R6 ;  /* 0x00000006000d7202 */ /* 0x000fce0000000f00 */
[----:B------:R-:W-:Y:S05]  /*2f5a0*/  WARPSYNC.COLLECTIVE R15, `(.L_x_2159) ;  /* 0x000000000f087348 */ /* 0x000fea0003c00000 */
[----:B------:R0:W1:Y:S02]  /*2f5b0*/  SHFL.UP P6, R14, R13, R12, R11 ;  /* 0x0400000c0d0e7389 */ /* 0x00006400000c000b */
[----:B01----:R-:W-:Y:S01]  /*2f5c0*/  ENDCOLLECTIVE ;  /* 0x000000000000791b */ /* 0x003fe20003800000 */
.L_x_2159:
[----:B------:R-:W-:Y:S02]  /*2f5d0*/  MOV R12, 0x4 ;  /* 0x00000004000c7802 */ /* 0x000fe40000000f00 */
[----:B------:R-:W-:-:S05]  /*2f5e0*/  SEL R7, R14, RZ, P2 ;  /* 0x000000ff0e077207 */ /* 0x000fca0001000000 */
[----:B------:R-:W-:-:S04]  /*2f5f0*/  IMAD.IADD R7, R6, 0x1, R7 ;  /* 0x0000000106077824 */ /* 0x000fc800078e0207 */
[----:B------:R-:W-:-:S07]  /*2f600*/  IMAD.MOV.U32 R13, RZ, RZ, R7 ;  /* 0x000000ffff0d7224 */ /* 0x000fce00078e0007 */
[----:B------:R-:W-:Y:S05]  /*2f610*/  WARPSYNC.COLLECTIVE R15, `(.L_x_2160) ;  /* 0x000000000f087348 */ /* 0x000fea0003c00000 */
[----:B------:R0:W1:Y:S02]  /*2f620*/  SHFL.UP P6, R14, R13, R12, R11 ;  /* 0x0400000c0d0e7389 */ /* 0x00006400000c000b */
[----:B01----:R-:W-:Y:S01]  /*2f630*/  ENDCOLLECTIVE ;  /* 0x000000000000791b */ /* 0x003fe20003800000 */
.L_x_2160:
[----:B------:R-:W-:Y:S01]  /*2f640*/  IMAD.MOV.U32 R12, RZ, RZ, 0x8 ;  /* 0x00000008ff0c7424 */ /* 0x000fe200078e00ff */
[----:B------:R-:W-:-:S05]  /*2f650*/  SEL R2, R14, RZ, P3 ;  /* 0x000000ff0e027207 */ /* 0x000fca0001800000 */
[----:B------:R-:W-:-:S04]  /*2f660*/  IMAD.IADD R2, R7, 0x1, R2 ;  /* 0x0000000107027824 */ /* 0x000fc800078e0202 */
[----:B------:R-:W-:-:S07]  /*2f670*/  IMAD.MOV.U32 R13, RZ, RZ, R2 ;  /* 0x000000ffff0d7224 */ /* 0x000fce00078e0002 */
[----:B------:R-:W-:Y:S05]  /*2f680*/  WARPSYNC.COLLECTIVE R15, `(.L_x_2161) ;  /* 0x000000000f087348 */ /* 0x000fea0003c00000 */
[----:B------:R0:W1:Y:S02]  /*2f690*/  SHFL.UP P6, R14, R13, R12, R11 ;  /* 0x0400000c0d0e7389 */ /* 0x00006400000c000b */
[----:B01----:R-:W-:Y:S01]  /*2f6a0*/  ENDCOLLECTIVE ;  /* 0x000000000000791b */ /* 0x003fe20003800000 */
.L_x_2161:
[----:B------:R-:W-:Y:S01]  /*2f6b0*/  IMAD.MOV.U32 R12, RZ, RZ, 0x10 ;  /* 0x00000010ff0c7424 */ /* 0x000fe200078e00ff */
[----:B------:R-:W-:-:S04]  /*2f6c0*/  SEL R3, R14, RZ, P4 ;  /* 0x000000ff0e037207 */ /* 0x000fc80002000000 */
[----:B------:R-:W-:-:S05]  /*2f6d0*/  IADD3 R3, R2, R3, RZ ;  /* 0x0000000302037210 */ /* 0x000fca0007ffe0ff */
[----:B------:R-:W-:-:S07]  /*2f6e0*/  IMAD.MOV.U32 R13, RZ, RZ, R3 ;  /* 0x000000ffff0d7224 */ /* 0x000fce00078e0003 */
[----:B------:R-:W-:Y:S05]  /*2f6f0*/  WARPSYNC.COLLECTIVE R15, `(.L_x_2162) ;  /* 0x000000000f087348 */ /* 0x000fea0003c00000 */
[----:B------:R0:W1:Y:S02]  /*2f700*/  SHFL.UP P6, R14, R13, R12, R11 ;  /* 0x0400000c0d0e7389 */ /* 0x00006400000c000b */
[----:B01----:R-:W-:Y:S01]  /*2f710*/  ENDCOLLECTIVE ;  /* 0x000000000000791b */ /* 0x003fe20003800000 */
.L_x_2162:
        /* <DEDUP_REMOVED lines=8> */
.L_x_2163:
[----:B------:R-:W-:Y:S05]  /*2f7a0*/  BRA `(.L_x_2164) ;  /* 0xffffffa800d47947 */ /* 0x000fea000383ffff */
.L_x_1992:
        /* <DEDUP_REMOVED lines=8> */
.L_x_2166:
[----:B------:R-:W-:Y:S05]  /*2f830*/  BSYNC B0 ;  /* 0x0000000000007941 */ /* 0x000fea0003800000 */
.L_x_2165:
        /* <DEDUP_REMOVED lines=8> */
.L_x_2167:
[----:B------:R-:W-:Y:S01]  /*2f8c0*/  IMAD.MOV.U32 R12, RZ, RZ, 0x4 ;  /* 0x00000004ff0c7424 */ /* 0x000fe200078e00ff */
[----:B------:R-:W-:-:S05]  /*2f8d0*/  SEL R2, R14, RZ, P2 ;  /* 0x000000ff0e027207 */ /* 0x000fca0001000000 */
[----:B------:R-:W-:-:S05]  /*2f8e0*/  IMAD.IADD R2, R13, 0x1, R2 ;  /* 0x000000010d027824 */ /* 0x000fca00078e0202 */
[----:B------:R-:W-:-:S07]  /*2f8f0*/  MOV R13, R2 ;  /* 0x00000002000d7202 */ /* 0x000fce0000000f00 */
[----:B------:R-:W-:Y:S05]  /*2f900*/  WARPSYNC.COLLECTIVE R15, `(.L_x_2168) ;  /* 0x000000000f087348 */ /* 0x000fea0003c00000 */
[----:B------:R0:W1:Y:S02]  /*2f910*/  SHFL.UP P6, R14, R13, R12, R11 ;  /* 0x0400000c0d0e7389 */ /* 0x00006400000c000b */
[----:B01----:R-:W-:Y:S01]  /*2f920*/  ENDCOLLECTIVE ;  /* 0x000000000000791b */ /* 0x003fe20003800000 */
.L_x_2168:
[----:B------:R-:W-:Y:S02]  /*2f930*/  MOV R12, 0x8 ;  /* 0x00000008000c7802 */ /* 0x000fe40000000f00 */
[----:B------:R-:W-:-:S05]  /*2f940*/  SEL R3, R14, RZ, P3 ;  /* 0x000000ff0e037207 */ /* 0x000fca0001800000 */
[----:B------:R-:W-:-:S04]  /*2f950*/  IMAD.IADD R3, R2, 0x1, R3 ;  /* 0x0000000102037824 */ /* 0x000fc800078e0203 */
[----:B------:R-:W-:-:S07]  /*2f960*/  IMAD.MOV.U32 R13, RZ, RZ, R3 ;  /* 0x000000ffff0d7224 */ /* 0x000fce00078e0003 */
[----:B------:R-:W-:Y:S05]  /*2f970*/  WARPSYNC.COLLECTIVE R15, `(.L_x_2169) ;  /* 0x000000000f087348 */ /* 0x000fea0003c00000 */
[----:B------:R0:W1:Y:S02]  /*2f980*/  SHFL.UP P6, R14, R13, R12, R11 ;  /* 0x0400000c0d0e7389 */ /* 0x00006400000c000b */
[----:B01----:R-:W-:Y:S01]  /*2f990*/  ENDCOLLECTIVE ;  /* 0x000000000000791b */ /* 0x003fe20003800000 */
.L_x_2169:
[----:B------:R-:W-:Y:S01]  /*2f9a0*/  IMAD.MOV.U32 R12, RZ, RZ, 0x10 ;  /* 0x00000010ff0c7424 */ /* 0x000fe200078e00ff */
[----:B------:R-:W-:-:S05]  /*2f9b0*/  SEL R4, R14, RZ, P4 ;  /* 0x000000ff0e047207 */ /* 0x000fca0002000000 */
[----:B------:R-:W-:-:S04]  /*2f9c0*/  IMAD.IADD R4, R3, 0x1, R4 ;  /* 0x0000000103047824 */ /* 0x000fc800078e0204 */
[----:B------:R-:W-:-:S07]  /*2f9d0*/  IMAD.MOV.U32 R13, RZ, RZ, R4 ;  /* 0x000000ffff0d7224 */ /* 0x000fce00078e0004 */
[----:B------:R-:W-:Y:S05]  /*2f9e0*/  WARPSYNC.COLLECTIVE R15, `(.L_x_2170) ;  /* 0x000000000f087348 */ /* 0x000fea0003c00000 */
[----:B------:R0:W1:Y:S02]  /*2f9f0*/  SHFL.UP P6, R14, R13, R12, R11 ;  /* 0x0400000c0d0e7389 */ /* 0x00006400000c000b */
[----:B01----:R-:W-:Y:S01]  /*2fa00*/  ENDCOLLECTIVE ;  /* 0x000000000000791b */ /* 0x003fe20003800000 */
.L_x_2170:
        /* <DEDUP_REMOVED lines=8> */
.L_x_2171:
[----:B------:R-:W-:Y:S05]  /*2fa90*/  BRA `(.L_x_2172) ;  /* 0xffffffa800b47947 */ /* 0x000fea000383ffff */
.L_x_1994:
[----:B------:R-:W-:Y:S01]  /*2faa0*/  BSSY B0, `(.L_x_2173) ;  /* 0x0000006000007945 */ /* 0x000fe20003800000 */
[----:B------:R-:W-:Y:S02]  /*2fab0*/  PLOP3.LUT P6, PT, P6, PT, PT, 0x8, 0x0 ;  /* 0x000000000000781c */ /* 0x000fe400037ce170 */
[----:B------:R-:W-:-:S11]  /*2fac0*/  MOV R15, 0xffffffff ;  /* 0xffffffff000f7802 */ /* 0x000fd60000000f00 */
[----:B01----:R-:W-:Y:S05]  /*2fad0*/  WARPSYNC.COLLECTIVE R15, `(.L_x_2174) ;  /* 0x000000000f087348 */ /* 0x003fea0003c00000 */
[----:B------:R-:W-:Y:S01]  /*2fae0*/  VOTE.ANY R14, PT, P6 ;  /* 0x00000000000e7806 */ /* 0x000fe200030e0100 */
[----:B01----:R-:W-:Y:S06]  /*2faf0*/  ENDCOLLECTIVE ;  /* 0x000000000000791b */ /* 0x003fec0003800000 */
.L_x_2174:
[----:B------:R-:W-:Y:S05]  /*2fb00*/  BSYNC B0 ;  /* 0x0000000000007941 */ /* 0x000fea0003800000 */
.L_x_2173:
        /* <DEDUP_REMOVED lines=9> */
.L_x_2175:
[----:B------:R-:W-:Y:S01]  /*2fba0*/  IMAD.MOV.U32 R5, RZ, RZ, R14 ;  /* 0x000000ffff057224 */ /* 0x000fe200078e000e */
[----:B------:R-:W-:Y:S06]  /*2fbb0*/  BRA `(.L_x_2176) ;  /* 0xffffffa800a47947 */ /* 0x000fec000383ffff */
.L_x_1996:
[----:B------:R-:W-:Y:S01]  /*2fbc0*/  BSSY B0, `(.L_x_2177) ;  /* 0x0000007000007945 */ /* 0x000fe20003800000 */
[----:B------:R-:W-:Y:S01]  /*2fbd0*/  IMAD.MOV.U32 R13, RZ, RZ, R2 ;  /* 0x000000ffff0d7224 */ /* 0x000fe200078e0002 */
[----:B------:R-:W-:Y:S01]  /*2fbe0*/  MOV R11, 0x1f ;  /* 0x0000001f000b7802 */ /* 0x000fe20000000f00 */
[----:B------:R-:W-:-:S07]  /*2fbf0*/  IMAD.MOV.U32 R15, RZ, RZ, -0x1 ;  /* 0xffffffffff0f7424 */ /* 0x000fce00078e00ff */
[----:B0123--:R-:W-:Y:S05]  /*2fc00*/  WARPSYNC.COLLECTIVE R15, `(.L_x_2178) ;  /* 0x000000000f087348 */ /* 0x00ffea0003c00000 */
[----:B------:R4:W0:Y:S02]  /*2fc10*/  SHFL.IDX P6, R14, R13, R12, R11 ;  /* 0x0000000c0d0e7389 */ /* 0x00082400000c000b */
[----:B01234-:R-:W-:Y:S01]  /*2fc20*/  ENDCOLLECTIVE ;  /* 0x000000000000791b */ /* 0x01ffe20003800000 */
.L_x_2178:
[----:B------:R-:W-:Y:S05]  /*2fc30*/  BSYNC B0 ;  /* 0x0000000000007941 */ /* 0x000fea0003800000 */
.L_x_2177:
[----:B------:R-:W-:Y:S05]  /*2fc40*/  BRA `(.L_x_1995) ;  /* 0xffffffa8009c7947 */ /* 0x000fea000383ffff */
.L_x_2000:
[----:B-1----:R1:W3:Y:S02]  /*2fc50*/  SYNCS.PHASECHK.TRANS64.TRYWAIT P0, [R5+URZ+0x30820], R0 ;  /* 0x03082000050075a7 */ /* 0x0022e4000800017f */
[----:B---3--:R-:W-:Y:S05]  /*2fc60*/  @!P0 NANOSLEEP.SYNCS 0x989680 ;  /* 0x009896800000895d */ /* 0x008fea0003900000 */
[----:B------:R-:W3:Y:S02]  /*2fc70*/  @!P0 SYNCS.PHASECHK.TRANS64 P0, [R5+URZ+0x30820], R0 ;  /* 0x03082000050085a7 */ /* 0x000ee4000800007f */
[----:B---3--:R-:W-:Y:S05]  /*2fc80*/  @!P0 BRA `(.L_x_2000) ;  /* 0xfffffffc00f08947 */ /* 0x008fea000383ffff */
[----:B------:R-:W-:Y:S05]  /*2fc90*/  BRA `(.L_x_2179) ;  /* 0xffffffb000147947 */ /* 0x000fea000383ffff */
.L_x_2001:
[----:B------:R-:W3:Y:S01]  /*2fca0*/  S2R R2, SR_TID.X ;  /* 0x0000000000027919 */ /* 0x000ee20000002100 */
[----:B------:R-:W-:Y:S01]  /*2fcb0*/  BSSY B0, `(.L_x_2180) ;  /* 0x000000a000007945 */ /* 0x000fe20003800000 */
[----:B------:R-:W-:Y:S01]  /*2fcc0*/  IMAD.MOV.U32 R12, RZ, RZ, RZ ;  /* 0x000000ffff0c7224 */ /* 0x000fe200078e00ff */
[----:B------:R-:W-:Y:S01]  /*2fcd0*/  MOV R11, 0x1f ;  /* 0x0000001f000b7802 */ /* 0x000fe20000000f00 */
[----:B------:R-:W-:Y:S01]  /*2fce0*/  IMAD.MOV.U32 R15, RZ, RZ, -0x1 ;  /* 0xffffffffff0f7424 */ /* 0x000fe200078e00ff */
[----:B---3--:R-:W-:-:S04]  /*2fcf0*/  SHF.R.U32.HI R2, RZ, 0x5, R2 ;  /* 0x00000005ff027819 */ /* 0x008fc80000011602 */
[----:B------:R-:W-:-:S05]  /*2fd00*/  LOP3.LUT R2, R2, 0x3, RZ, 0xc0, !PT ;  /* 0x0000000302027812 */ /* 0x000fca00078ec0ff */
[----:B------:R-:W-:-:S07]  /*2fd10*/  IMAD.MOV.U32 R13, RZ, RZ, R2 ;  /* 0x000000ffff0d7224 */ /* 0x000fce00078e0002 */
[----:B012---:R-:W-:Y:S05]  /*2fd20*/  WARPSYNC.COLLECTIVE R15, `(.L_x_2181) ;  /* 0x000000000f087348 */ /* 0x007fea0003c00000 */
[----:B------:R3:W4:Y:S02]  /*2fd30*/  SHFL.IDX P6, R14, R13, R12, R11 ;  /* 0x0000000c0d0e7389 */ /* 0x00072400000c000b */
[----:B01234-:R-:W-:Y:S01]  /*2fd40*/  ENDCOLLECTIVE ;  /* 0x000000000000791b */ /* 0x01ffe20003800000 */
.L_x_2181:
[----:B------:R-:W-:Y:S05]  /*2fd50*/  BSYNC B0 ;  /* 0x0000000000007941 */ /* 0x000fea0003800000 */
.L_x_2180:
[----:B------:R-:W-:Y:S05]  /*2fd60*/  BRA `(.L_x_2182) ;  /* 0xffffffac00fc7947 */ /* 0x000fea000383ffff */
.L_x_2002:
[----:B------:R-:W-:Y:S01]  /*2fd70*/  BSSY B0, `(.L_x_2183) ;  /* 0x0000006000007945 */ /* 0x000fe20003800000 */
[----:B------:R-:W-:-:S07]  /*2fd80*/  IMAD.MOV.U32 R15, RZ, RZ, -0x1 ;  /* 0xffffffffff0f7424 */ /* 0x000fce00078e00ff */
[----:B012---:R-:W-:Y:S05]  /*2fd90*/  WARPSYNC.COLLECTIVE R15, `(.L_x_2184) ;  /* 0x000000000f0c7348 */ /* 0x007fea0003c00000 */
[----:B------:R-:W-:Y:S02]  /*2fda0*/  ELECT P6, UR62, PT ;  /* 0x00000000003e782f */ /* 0x000fe400038c0000 */
[----:B------:R-:W-:Y:S01]  /*2fdb0*/  MOV R14, UR62 ;  /* 0x0000003e000e7c02 */ /* 0x000fe20008000f00 */
[----:B012---:R-:W-:Y:S10]  /*2fdc0*/  ENDCOLLECTIVE ;  /* 0x000000000000791b */ /* 0x007ff40003800000 */
.L_x_2184:
[----:B------:R-:W-:Y:S05]  /*2fdd0*/  BSYNC B0 ;  /* 0x0000000000007941 */ /* 0x000fea0003800000 */
.L_x_2183:
[----:B------:R-:W-:Y:S05]  /*2fde0*/  BRA `(.L_x_2185) ;  /* 0xffffffac00f07947 */ /* 0x000fea000383ffff */
.L_x_2004:
[----:B-1----:R1:W3:Y:S02]  /*2fdf0*/  SYNCS.PHASECHK.TRANS64.TRYWAIT P1, [R3+URZ+0x30840], R2 ;  /* 0x03084002030075a7 */ /* 0x0022e4000802017f */
[----:B---3--:R-:W-:Y:S05]  /*2fe00*/  @!P1 NANOSLEEP.SYNCS 0x989680 ;  /* 0x009896800000995d */ /* 0x008fea0003900000 */
[----:B------:R-:W3:Y:S02]  /*2fe10*/  @!P1 SYNCS.PHASECHK.TRANS64 P1, [R3+URZ+0x30840], R2 ;  /* 0x03084002030095a7 */ /* 0x000ee4000802007f */
[----:B---3--:R-:W-:Y:S05]  /*2fe20*/  @!P1 BRA `(.L_x_2004) ;  /* 0xfffffffc00f09947 */ /* 0x008fea000383ffff */
[----:B------:R-:W-:Y:S05]  /*2fe30*/  BRA `(.L_x_2186) ;  /* 0xffffffb000187947 */ /* 0x000fea000383ffff */
.L_x_2006:
[----:B---3--:R3:W4:Y:S02]  /*2fe40*/  SYNCS.PHASECHK.TRANS64.TRYWAIT P1, [R5+URZ+0x30840], R0 ;  /* 0x03084000050075a7 */ /* 0x008724000802017f */
[----:B----4-:R-:W-:Y:S05]  /*2fe50*/  @!P1 NANOSLEEP.SYNCS 0x989680 ;  /* 0x009896800000995d */ /* 0x010fea0003900000 */
[----:B------:R-:W4:Y:S02]  /*2fe60*/  @!P1 SYNCS.PHASECHK.TRANS64 P1, [R5+URZ+0x30840], R0 ;  /* 0x03084000050095a7 */ /* 0x000f24000802007f */
[----:B----4-:R-:W-:Y:S05]  /*2fe70*/  @!P1 BRA `(.L_x_2006) ;  /* 0xfffffffc00f09947 */ /* 0x010fea000383ffff */
[----:B------:R-:W-:Y:S05]  /*2fe80*/  BRA `(.L_x_2187) ;  /* 0xffffffb000247947 */ /* 0x000fea000383ffff */
.L_x_2008:
[----:B----4-:R4:W0:Y:S02]  /*2fe90*/  SYNCS.PHASECHK.TRANS64.TRYWAIT P1, [R3+URZ+0x30860], R2 ;  /* 0x03086002030075a7 */ /* 0x010824000802017f */
[----:B0-----:R-:W-:Y:S05]  /*2fea0*/  @!P1 NANOSLEEP.SYNCS 0x989680 ;  /* 0x009896800000995d */ /* 0x001fea0003900000 */
[----:B------:R-:W0:Y:S02]  /*2feb0*/  @!P1 SYNCS.PHASECHK.TRANS64 P1, [R3+URZ+0x30860], R2 ;  /* 0x03086002030095a7 */ /* 0x000e24000802007f */
[----:B0-----:R-:W-:Y:S05]  /*2fec0*/  @!P1 BRA `(.L_x_2008) ;  /* 0xfffffffc00f09947 */ /* 0x001fea000383ffff */
[----:B------:R-:W-:Y:S05]  /*2fed0*/  BRA `(.L_x_2188) ;  /* 0xffffffb000207947 */ /* 0x000fea000383ffff */
.L_x_2189:
        /* <DEDUP_REMOVED lines=10> */
.L_x_3238:


//--------------------- .text._ZN7cutlass13device_kernelIN5flash11enable_sm90INS1_16FlashAttnFwdSm90INS1_25CollectiveMainloopFwdSm90ILi2EN4cute5tupleIJNS5_1CILi1EEES8_S8_EEENS6_IJNS7_ILi128EEENS7_ILi96EEENS7_ILi192EEEEEELi192ENS_6half_tEfNS_4arch4Sm90ELb1ELb0ELb1ELb0ELb1ELb0ELb0ELb1ELb1ELb1ELb0ELb0EEENS1_21CollectiveEpilogueFwdINS6_IJSA_SC_SB_EEES9_SE_SG_Li256ELb0ELb1ELb0ELb0EEENS1_30DynamicPersistentTileSchedulerILi256ELi128ELb0ELb1ELb1EEEEEEEEEvNT_6ParamsE --------------------------
	.section	.text._ZN7cutlass13device_kernelIN5flash11enable_sm90INS1_16FlashAttnFwdSm90INS1_25CollectiveMainloopFwdSm90ILi2EN4cute5tupleIJNS5_1CILi1EEES8_S8_EEENS6_IJNS7_ILi128EEENS7_ILi96EEENS7_ILi192EEEEEELi192ENS_6half_tEfNS_4arch4Sm90ELb1ELb0ELb1ELb0ELb1ELb0ELb0ELb1ELb1ELb1ELb0ELb0EEENS1_21CollectiveEpilogueFwdINS6_IJSA_SC_SB_EEES9_SE_SG_Li256ELb0ELb1ELb0ELb0EEENS1_30DynamicPersistentTileSchedulerILi256ELi128ELb0ELb1ELb1EEEEEEEEEvNT_6ParamsE,"ax",@progbits
	.align	128
.text._ZN7cutlass13device_kernelIN5flash11enable_sm90INS1_16FlashAttnFwdSm90INS1_25CollectiveMainloopFwdSm90ILi2EN4cute5tupleIJNS5_1CILi1EEES8_S8_EEENS6_IJNS7_ILi128EEENS7_ILi96EEENS7_ILi192EEEEEELi192ENS_6half_tEfNS_4arch4Sm90ELb1ELb0ELb1ELb0ELb1ELb0ELb0ELb1ELb1ELb1ELb0ELb0EEENS1_21CollectiveEpilogueFwdINS6_IJSA_SC_SB_EEES9_SE_SG_Li256ELb0ELb1ELb0ELb0EEENS1_30DynamicPersistentTileSchedulerILi256ELi128ELb0ELb1ELb1EEEEEEEEEvNT_6ParamsE:
        .type           _ZN7cutlass13device_kernelIN5flash11enable_sm90INS1_16FlashAttnFwdSm90INS1_25CollectiveMainloopFwdSm90ILi2EN4cute5tupleIJNS5_1CILi1EEES8_S8_EEENS6_IJNS7_ILi128EEENS7_ILi96EEENS7_ILi192EEEEEELi192ENS_6half_tEfNS_4arch4Sm90ELb1ELb0ELb1ELb0ELb1ELb0ELb0ELb1ELb1ELb1ELb0ELb0EEENS1_21CollectiveEpilogueFwdINS6_IJSA_SC_SB_EEES9_SE_SG_Li256ELb0ELb1ELb0ELb0EEENS1_30DynamicPersistentTileSchedulerILi256ELi128ELb0ELb1ELb1EEEEEEEEEvNT_6ParamsE,@function
        .size           _ZN7cutlass13device_kernelIN5flash11enable_sm90INS1_16FlashAttnFwdSm90INS1_25CollectiveMainloopFwdSm90ILi2EN4cute5tupleIJNS5_1CILi1EEES8_S8_EEENS6_IJNS7_ILi128EEENS7_ILi96EEENS7_ILi192EEEEEELi192ENS_6half_tEfNS_4arch4Sm90ELb1ELb0ELb1ELb0ELb1ELb0ELb0ELb1ELb1ELb1ELb0ELb0EEENS1_21CollectiveEpilogueFwdINS6_IJSA_SC_SB_EEES9_SE_SG_Li256ELb0ELb1ELb0ELb0EEENS1_30DynamicPersistentTileSchedulerILi256ELi128ELb0ELb1ELb1EEEEEEEEEvNT_6ParamsE,(.L_x_3239 - _ZN7cutlass13device_kernelIN5flash11enable_sm90INS1_16FlashAttnFwdSm90INS1_25CollectiveMainloopFwdSm90ILi2EN4cute5tupleIJNS5_1CILi1EEES8_S8_EEENS6_IJNS7_ILi128EEENS7_ILi96EEENS7_ILi192EEEEEELi192ENS_6half_tEfNS_4arch4Sm90ELb1ELb0ELb1ELb0ELb1ELb0ELb0ELb1ELb1ELb1ELb0ELb0EEENS1_21CollectiveEpilogueFwdINS6_IJSA_SC_SB_EEES9_SE_SG_Li256ELb0ELb1ELb0ELb0EEENS1_30DynamicPersistentTileSchedulerILi256ELi128ELb0ELb1ELb1EEEEEEEEEvNT_6ParamsE)
        .other          _ZN7cutlass13device_kernelIN5flash11enable_sm90INS1_16FlashAttnFwdSm90INS1_25CollectiveMainloopFwdSm90ILi2EN4cute5tupleIJNS5_1CILi1EEES8_S8_EEENS6_IJNS7_ILi128EEENS7_ILi96EEENS7_ILi192EEEEEELi192ENS_6half_tEfNS_4arch4Sm90ELb1ELb0ELb1ELb0ELb1ELb0ELb0ELb1ELb1ELb1ELb0ELb0EEENS1_21CollectiveEpilogueFwdINS6_IJSA_SC_SB_EEES9_SE_SG_Li256ELb0ELb1ELb0ELb0EEENS1_30DynamicPersistentTileSchedulerILi256ELi128ELb0ELb1ELb1EEEEEEEEEvNT_6ParamsE,@"STO_CUDA_ENTRY STV_DEFAULT"
_ZN7cutlass13device_kernelIN5flash11enable_sm90INS1_16FlashAttnFwdSm90INS1_25CollectiveMainloopFwdSm90ILi2EN4cute5tupleIJNS5_1CILi1EEES8_S8_EEENS6_IJNS7_ILi128EEENS7_ILi96EEENS7_ILi192EEEEEELi192ENS_6half_tEfNS_4arch4Sm90ELb1ELb0ELb1ELb0ELb1ELb0ELb0ELb1ELb1ELb1ELb0ELb0EEENS1_21CollectiveEpilogueFwdINS6_IJSA_SC_SB_EEES9_SE_SG_Li256ELb0ELb1ELb0ELb0EEENS1_30DynamicPersistentTileSchedulerILi256ELi128ELb0ELb1ELb1EEEEEEEEEvNT_6ParamsE:
        /* <DEDUP_REMOVED lines=45> */
.L_x_2190:
        /* <DEDUP_REMOVED lines=22> */
.L_x_2191:
        /* <DEDUP_REMOVED lines=18> */
.L_x_2192:
        /* <DEDUP_REMOVED lines=22> */
.L_x_2193:
        /* <DEDUP_REMOVED lines=23> */
.L_x_2194:
        /* <DEDUP_REMOVED lines=10> */
.L_x_2196:
        /* <DEDUP_REMOVED lines=10> */
[----:B------:R-:W2:Y:S01]  /*0960*/  LDL R3, [R1+0x4] ;  /* 0x0000040001037983 */ /* 0x000ea20000100800 */
[----:B------:R-:W-:Y:S01]  /*0970*/  UMOV UR38, URZ ;  /* 0x0000003f00267c82 */ /* 0x000fe20008000000 */
[----:B------:R-:W-:Y:S01]  /*0980*/  UMOV UR39, URZ ;  /* 0x0000003f00277c82 */ /* 0x000fe20008000000 */
[----:B0-----:R-:W0:Y:S02]  /*0990*/  S2R R2, SR_TID.X ;  /* 0x0000000000027919 */ /* 0x001e240000002100 */
[----:B0-----:R-:W-:Y:S01]  /*09a0*/  VIADD R202, R2, 0xffffff80 ;  /* 0xffffff8002ca7836 */ /* 0x001fe20000000000 */
[----:B--2---:R-:W-:-:S04]  /*09b0*/  R2UR UR5, R3 ;  /* 0x00000000030572ca */ /* 0x004fc800000e0000 */
[----:B------:R-:W-:-:S04]  /*09c0*/  SHF.R.S32.HI R3, RZ, 0x1f, R202 ;  /* 0x0000001fff037819 */ /* 0x000fc800000114ca */
[CC--:B------:R-:W-:Y:S02]  /*09d0*/  LEA.HI R0, R3.reuse, R202.reuse, RZ, 0x7 ;  /* 0x000000ca03007211 */ /* 0x0c0fe400078f38ff */
[CC--:B------:R-:W-:Y:S02]  /*09e0*/  LEA.HI R2, R3.reuse, R202.reuse, RZ, 0x4 ;  /* 0x000000ca03027211 */ /* 0x0c0fe400078f20ff */
[----:B------:R-:W-:Y:S02]  /*09f0*/  LOP3.LUT R5, R0, 0xffffff80, RZ, 0xc0, !PT ;  /* 0xffffff8000057812 */ /* 0x000fe400078ec0ff */
[----:B------:R-:W-:Y:S01]  /*0a00*/  SHF.R.S32.HI R7, RZ, 0x4, R2 ;  /* 0x00000004ff077819 */ /* 0x000fe20000011402 */
[----:B------:R-:W-:Y:S01]  /*0a10*/  ULOP3.LUT UR6, UR5, 0x1, URZ, 0xfc, !UPT ;  /* 0x0000000105067892 */ /* 0x000fe2000f8efc3f */
[----:B------:R-:W-:Y:S01]  /*0a20*/  LEA.HI R4, R3, R202, RZ, 0x5 ;  /* 0x000000ca03047211 */ /* 0x000fe200078f28ff */
[----:B------:R-:W-:Y:S01]  /*0a30*/  IMAD.IADD R194, R202, 0x1, -R5 ;  /* 0x00000001cac27824 */ /* 0x000fe200078e0a05 */
[C---:B------:R-:W-:Y:S01]  /*0a40*/  LOP3.LUT R5, R2.reuse, 0x3fffff0, RZ, 0xc0, !PT ;  /* 0x03fffff002057812 */ /* 0x040fe200078ec0ff */
[----:B------:R-:W-:Y:S01]  /*0a50*/  UMOV UR5, URZ ;  /* 0x0000003f00057c82 */ /* 0x000fe20008000000 */
[----:B------:R-:W-:Y:S01]  /*0a60*/  LEA.HI R2, R2, R7, RZ, 0x1 ;  /* 0x0000000702027211 */ /* 0x000fe200078f08ff */
[----:B------:R-:W-:Y:S01]  /*0a70*/  IMAD.U32 R198, RZ, RZ, UR6 ;  /* 0x00000006ffc67e24 */ /* 0x000fe2000f8e00ff */
[----:B------:R-:W-:Y:S01]  /*0a80*/  SHF.R.S32.HI R9, RZ, 0x1f, R194 ;  /* 0x0000001fff097819 */ /* 0x000fe200000114c2 */
[----:B------:R-:W-:Y:S01]  /*0a90*/  IMAD.IADD R5, R202, 0x1, -R5 ;  /* 0x00000001ca057824 */ /* 0x000fe200078e0a05 */
[----:B------:R-:W-:-:S02]  /*0aa0*/  LOP3.LUT R2, R2, 0x1ffffffe, RZ, 0xc0, !PT ;  /* 0x1ffffffe02027812 */ /* 0x000fc400078ec0ff */
[----:B------:R-:W-:Y:S02]  /*0ab0*/  LEA.HI R6, R9, R194, RZ, 0x2 ;  /* 0x000000c209067211 */ /* 0x000fe400078f10ff */
[-C--:B------:R-:W-:Y:S01]  /*0ac0*/  LEA.HI R10, R3, R202.reuse, RZ, 0x2 ;  /* 0x000000ca030a7211 */ /* 0x080fe200078f10ff */
[----:B------:R-:W-:Y:S01]  /*0ad0*/  IMAD.IADD R2, R7, 0x1, -R2 ;  /* 0x0000000107027824 */ /* 0x000fe200078e0a02 */
[--C-:B------:R-:W-:Y:S02]  /*0ae0*/  SHF.R.S32.HI R8, RZ, 0x2, R6.reuse ;  /* 0x00000002ff087819 */ /* 0x100fe40000011406 */
[----:B------:R-:W-:Y:S02]  /*0af0*/  SHF.R.S32.HI R11, RZ, 0x1f, R6 ;  /* 0x0000001fff0b7819 */ /* 0x000fe40000011406 */
[----:B------:R-:W-:Y:S02]  /*0b00*/  SHF.L.U32 R4, R4, 0x5, RZ ;  /* 0x0000000504047819 */ /* 0x000fe400000006ff */
[----:B------:R-:W-:-:S02]  /*0b10*/  LEA.HI R3, R3, R202, RZ, 0x3 ;  /* 0x000000ca03037211 */ /* 0x000fc400078f18ff */
[----:B------:R-:W-:Y:S02]  /*0b20*/  LEA.HI R11, R11, R8, RZ, 0x3 ;  /* 0x000000080b0b7211 */ /* 0x000fe400078f18ff */
[----:B------:R-:W-:Y:S02]  /*0b30*/  LOP3.LUT R7, R10, 0xfffffffc, RZ, 0xc0, !PT ;  /* 0xfffffffc0a077812 */ /* 0x000fe400078ec0ff */
[----:B------:R-:W-:Y:S02]  /*0b40*/  SHF.R.S32.HI R195, RZ, 0x7, R0 ;  /* 0x00000007ffc37819 */ /* 0x000fe40000011400 */
[----:B------:R-:W-:Y:S02]  /*0b50*/  LOP3.LUT R4, R4, 0xfffffc00, RZ, 0xc0, !PT ;  /* 0xfffffc0004047812 */ /* 0x000fe400078ec0ff */
[----:B------:R-:W-:Y:S02]  /*0b60*/  LOP3.LUT R23, R3, 0xfffffff8, RZ, 0xc0, !PT ;  /* 0xfffffff803177812 */ /* 0x000fe400078ec0ff */
[----:B------:R-:W-:Y:S01]  /*0b70*/  LOP3.LUT R11, R11, 0xfffffff8, RZ, 0xc0, !PT ;  /* 0xfffffff80b0b7812 */ /* 0x000fe200078ec0ff */
[----:B------:R-:W-:Y:S01]  /*0b80*/  IMAD R5, R5, 0x40, R4 ;  /* 0x0000004005057824 */ /* 0x000fe200078e0204 */
[----:B------:R-:W-:Y:S01]  /*0b90*/  LEA.HI R9, R9, R194, RZ, 0x5 ;  /* 0x000000c209097211 */ /* 0x000fe200078f28ff */
[C---:B------:R-:W-:Y:S01]  /*0ba0*/  IMAD.IADD R23, R202.reuse, 0x1, -R23 ;  /* 0x00000001ca177824 */ /* 0x040fe200078e0a17 */
[----:B------:R-:W-:Y:S01]  /*0bb0*/  IADD3 R7, R202, -R7, RZ ;  /* 0x80000007ca077210 */ /* 0x000fe20007ffe0ff */
[----:B------:R-:W-:Y:S01]  /*0bc0*/  IMAD.IADD R8, R8, 0x1, -R11 ;  /* 0x0000000108087824 */ /* 0x000fe200078e0a0b */
[----:B------:R-:W-:Y:S01]  /*0bd0*/  LEA.HI R0, R0, R195, RZ, 0x1 ;  /* 0x000000c300007211 */ /* 0x000fe200078f08ff */
[----:B------:R-:W-:Y:S01]  /*0be0*/  IMAD.SHL.U32 R16, R23, 0x8, RZ ;  /* 0x0000000817107824 */ /* 0x000fe200078e00ff */
[----:B------:R-:W-:Y:S01]  /*0bf0*/  SHF.R.S32.HI R9, RZ, 0x5, R9 ;  /* 0x00000005ff097819 */ /* 0x000fe20000011409 */
[----:B------:R-:W-:Y:S01]  /*0c00*/  IMAD R197, R2, 0x8, R5 ;  /* 0x0000000802c57824 */ /* 0x000fe200078e0205 */
[----:B------:R-:W-:Y:S01]  /*0c10*/  LEA.HI R4, R7, R7, RZ, 0x1 ;  /* 0x0000000707047211 */ /* 0x000fe200078f08ff */
[----:B------:R-:W-:Y:S01]  /*0c20*/  VIADD R19, R16, 0x40 ;  /* 0x0000004010137836 */ /* 0x000fe20000000000 */
[----:B------:R-:W-:Y:S01]  /*0c30*/  LOP3.LUT R0, R0, 0x3fffffe, RZ, 0xc0, !PT ;  /* 0x03fffffe00007812 */ /* 0x000fe200078ec0ff */
[----:B------:R-:W-:Y:S01]  /*0c40*/  IMAD R9, R9, 0x10, R8 ;  /* 0x0000001009097824 */ /* 0x000fe200078e0208 */
[----:B------:R-:W-:Y:S01]  /*0c50*/  LOP3.LUT R4, R4, 0x1ffffffe, RZ, 0xc0, !PT ;  /* 0x1ffffffe04047812 */ /* 0x000fe200078ec0ff */
[----:B------:R-:W-:Y:S01]  /*0c60*/  VIADD R22, R16, 0x80 ;  /* 0x0000008010167836 */ /* 0x000fe20000000000 */
[----:B------:R-:W-:Y:S01]  /*0c70*/  LOP3.LUT R17, R6, 0x7ffffffc, RZ, 0xc0, !PT ;  /* 0x7ffffffc06117812 */ /* 0x000fe200078ec0ff */
[----:B------:R-:W-:Y:S01]  /*0c80*/  IMAD.IADD R0, R195, 0x1, -R0 ;  /* 0x00000001c3007824 */ /* 0x000fe200078e0a00 */
[----:B------:R-:W-:-:S02]  /*0c90*/  IADD3 R7, R7, -R4, RZ ;  /* 0x8000000407077210 */ /* 0x000fc40007ffe0ff */
[----:B------:R-:W-:Y:S01]  /*0ca0*/  SHF.R.S32.HI R192, RZ, 0x3, R3 ;  /* 0x00000003ffc07819 */ /* 0x000fe20000011403 */
[----:B------:R-:W-:Y:S01]  /*0cb0*/  IMAD R196, R0, 0x40, R9 ;  /* 0x0000004000c47824 */ /* 0x000fe200078e0209 */
[----:B------:R-:W-:Y:S01]  /*0cc0*/  MOV R193, UR5 ;  /* 0x0000000500c17c02 */ /* 0x000fe20008000f00 */
[----:B------:R-:W-:Y:S01]  /*0cd0*/  IMAD.IADD R17, R194, 0x1, -R17 ;  /* 0x00000001c2117824 */ /* 0x000fe200078e0a11 */
[----:B------:R-:W-:Y:S01]  /*0ce0*/  SHF.R.S32.HI R201, RZ, 0x1f, R16 ;  /* 0x0000001fffc97819 */ /* 0x000fe20000011410 */
[----:B------:R-:W-:Y:S01]  /*0cf0*/  IMAD R18, R7, 0x8, R196 ;  /* 0x0000000807127824 */ /* 0x000fe200078e02c4 */
[----:B------:R-:W-:Y:S02]  /*0d00*/  SHF.R.S32.HI R200, RZ, 0x1f, R19 ;  /* 0x0000001fffc87819 */ /* 0x000fe40000011413 */
[----:B------:R-:W-:-:S07]  /*0d10*/  SHF.R.S32.HI R199, RZ, 0x1f, R22 ;  /* 0x0000001fffc77819 */ /* 0x000fce0000011416 */
.L_x_2253:
        /* <DEDUP_REMOVED lines=21> */
.L_x_2197:
[----:B------:R-:W-:Y:S01]  /*0e70*/  ULDC UR8, c[0x0][0xc54] ;  /* 0x0003150000087ab9 */ /* 0x000fe20000000800 */
[----:B------:R-:W-:Y:S01]  /*0e80*/  UMOV UR4, UR9 ;  /* 0x0000000900047c82 */ /* 0x000fe20008000000 */
[----:B------:R-:W-:-:S11]  /*0e90*/  UISETP.NE.AND UP0, UPT, UR8, 0x1, UPT ;  /* 0x000000010800788c */ /* 0x000fd6000bf05270 */
[----:B------:R-:W-:Y:S02]  /*0ea0*/  @UP0 ULDC.64 UR10, c[0x0][0xc58] ;  /* 0x00031600000a0ab9 */ /* 0x000fe40000000a00 */
[----:B------:R-:W-:-:S04]  /*0eb0*/  UIMAD.WIDE.U32 UR6, UR9, UR10, URZ ;  /* 0x0000000a090672a5 */ /* 0x000fc8000f8e003f */
[----:B------:R-:W-:-:S04]  /*0ec0*/  @UP0 USHF.R.U32.HI UR4, URZ, UR11, UR7 ;  /* 0x0000000b3f040299 */ /* 0x000fc80008011607 */
[----:B------:R-:W-:-:S12]  /*0ed0*/  UIMAD UR6, UR4, UR8, URZ ;  /* 0x00000008040672a4 */ /* 0x000fd8000f8e023f */
.L_x_2198:
[----:B------:R-:W-:Y:S01]  /*0ee0*/  ULOP3.LUT UR4, URZ, UR4, URZ, 0x33, !UPT ;  /* 0x000000043f047292 */ /* 0x000fe2000f8e333f */
[----:B------:R-:W-:Y:S01]  /*0ef0*/  PLOP3.LUT P0, PT, PT, PT, PT, 0x80, 0x0 ;  /* 0x000000000000781c */ /* 0x000fe20003f0f070 */
[----:B------:R-:W-:Y:S01]  /*0f00*/  UIADD3 UR10, UR9, -UR6, URZ ;  /* 0x80000006090a7290 */ /* 0x000fe2000fffe03f */
[----:B------:R-:W-:Y:S01]  /*0f10*/  CS2R R2, SRZ ;  /* 0x0000000000027805 */ /* 0x000fe2000001ff00 */
[----:B------:R-:W-:Y:S01]  /*0f20*/  ULDC UR7, c[0x0][0x448] ;  /* 0x0001120000077ab9 */ /* 0x000fe20000000800 */
[----:B------:R-:W-:Y:S01]  /*0f30*/  ULDC UR6, c[0x0][0xc3c] ;  /* 0x00030f0000067ab9 */ /* 0x000fe20000000800 */
[----:B------:R-:W-:Y:S01]  /*0f40*/  UISETP.NE.AND UP2, UPT, UR7, 0x1, UPT ;  /* 0x000000010700788c */ /* 0x000fe2000bf45270 */
[----:B------:R-:W-:Y:S01]  /*0f50*/  IMAD.MOV.U32 R0, RZ, RZ, RZ ;  /* 0x000000ffff007224 */ /* 0x000fe200078e00ff */
[----:B------:R-:W-:Y:S01]  /*0f60*/  UIADD3 UR4, UR4, UR6, URZ ;  /* 0x0000000604047290 */ /* 0x000fe2000fffe03f */
[----:B------:R-:W-:Y:S01]  /*0f70*/  CS2R R118, SRZ ;  /* 0x0000000000767805 */ /* 0x000fe2000001ff00 */
[----:B------:R-:W-:Y:S01]  /*0f80*/  ULDC.64 UR12, c[0x0][0x418] ;  /* 0x00010600000c7ab9 */ /* 0x000fe20000000a00 */
[----:B------:R-:W-:Y:S01]  /*0f90*/  ULDC UR42, c[0x0][0x424] ;  /* 0x00010900002a7ab9 */ /* 0x000fe20000000800 */
[----:B------:R-:W-:Y:S01]  /*0fa0*/  UISETP.NE.U32.AND UP0, UPT, UR12, URZ, UPT ;  /* 0x0000003f0c00728c */ /* 0x000fe2000bf05070 */
[----:B------:R-:W-:Y:S01]  /*0fb0*/  CS2R R116, SRZ ;  /* 0x0000000000747805 */ /* 0x000fe2000001ff00 */
[----:B------:R-:W-:Y:S01]  /*0fc0*/  USHF.L.U32 UR41, UR4, 0x7, URZ ;  /* 0x0000000704297899 */ /* 0x000fe2000800063f */
[----:B------:R-:W-:Y:S01]  /*0fd0*/  CS2R R114, SRZ ;  /* 0x0000000000727805 */ /* 0x000fe2000001ff00 */
[----:B------:R-:W-:Y:S01]  /*0fe0*/  UISETP.NE.AND.EX UP0, UPT, UR13, URZ, UPT, UP0 ;  /* 0x0000003f0d00728c */ /* 0x000fe2000bf05300 */
[----:B------:R-:W-:Y:S01]  /*0ff0*/  CS2R R112, SRZ ;  /* 0x0000000000707805 */ /* 0x000fe2000001ff00 */
[----:B------:R-:W-:Y:S01]  /*1000*/  UIADD3 UR4, UR41, 0x7f, URZ ;  /* 0x0000007f29047890 */ /* 0x000fe2000fffe03f */
[----:B------:R-:W-:Y:S01]  /*1010*/  MOV R102, RZ ;  /* 0x000000ff00667202 */ /* 0x000fe20000000f00 */
[----:B------:R-:W-:Y:S01]  /*1020*/  ULDC UR8, c[0x0][0x288] ;  /* 0x0000a20000087ab9 */ /* 0x000fe20000000800 */
[----:B------:R-:W-:Y:S01]  /*1030*/  @UP2 ULDC UR6, c[0x0][0x44c] ;  /* 0x0001130000062ab9 */ /* 0x000fe20000000800 */
[----:B------:R-:W-:Y:S01]  /*1040*/  UIADD3 UR8, -UR8, 0x60, URZ ;  /* 0x0000006008087890 */ /* 0x000fe2000fffe13f */
[----:B------:R-:W-:Y:S01]  /*1050*/  CS2R R106, SRZ ;  /* 0x00000000006a7805 */ /* 0x000fe2000001ff00 */
[----:B------:R-:W-:Y:S01]  /*1060*/  UIMAD.WIDE.U32 UR6, UR4, UR6, URZ ;  /* 0x00000006040672a5 */ /* 0x000fe2000f8e003f */
[----:B------:R-:W-:Y:S01]  /*1070*/  CS2R R108, SRZ ;  /* 0x00000000006c7805 */ /* 0x000fe2000001ff00 */
[----:B------:R-:W-:Y:S01]  /*1080*/  USEL UR42, UR42, 0x1, UP0 ;  /* 0x000000012a2a7887 */ /* 0x000fe20008000000 */
[----:B------:R-:W-:Y:S01]  /*1090*/  CS2R R90, SRZ ;  /* 0x00000000005a7805 */ /* 0x000fe2000001ff00 */
[----:B------:R-:W-:Y:S01]  /*10a0*/  ULDC UR9, c[0x0][0x2f0] ;  /* 0x0000bc0000097ab9 */ /* 0x000fe20000000800 */
[----:B------:R-:W-:Y:S01]  /*10b0*/  @UP2 ULDC UR12, c[0x0][0x450] ;  /* 0x00011400000c2ab9 */ /* 0x000fe20000000800 */
[----:B------:R-:W-:Y:S01]  /*10c0*/  UIMAD UR8, UR42, UR9, UR8 ;  /* 0x000000092a0872a4 */ /* 0x000fe2000f8e0208 */
[----:B------:R-:W-:Y:S01]  /*10d0*/  CS2R R104, SRZ ;  /* 0x0000000000687805 */ /* 0x000fe2000001ff00 */
[----:B------:R-:W-:Y:S01]  /*10e0*/  @UP2 USHF.R.U32.HI UR4, URZ, UR12, UR7 ;  /* 0x0000000c3f042299 */ /* 0x000fe20008011607 */
[----:B------:R-:W-:Y:S01]  /*10f0*/  CS2R R124, SRZ ;  /* 0x00000000007c7805 */ /* 0x000fe2000001ff00 */
[----:B------:R-:W-:Y:S01]  /*1100*/  UIMAD UR6, UR42, UR9, 0x5f ;  /* 0x0000005f2a0674a4 */ /* 0x000fe2000f8e0209 */
[----:B------:R-:W-:Y:S01]  /*1110*/  CS2R R98, SRZ ;  /* 0x0000000000627805 */ /* 0x000fe2000001ff00 */
[----:B------:R-:W-:Y:S01]  /*1120*/  UIADD3 UR8, UR8, UR4, URZ ;  /* 0x0000000408087290 */ /* 0x000fe2000fffe03f */
[----:B------:R-:W-:Y:S01]  /*1130*/  CS2R R100, SRZ ;  /* 0x0000000000647805 */ /* 0x000fe2000001ff00 */
[----:B------:R-:W-:Y:S01]  /*1140*/  UIMAD.WIDE UR6, UR6, 0x2aaaaaab, URZ ;  /* 0x2aaaaaab060678a5 */ /* 0x000fe2000f8e023f */
[----:B------:R-:W-:Y:S01]  /*1150*/  CS2R R94, SRZ ;  /* 0x00000000005e7805 */ /* 0x000fe2000001ff00 */
[----:B------:R-:W-:Y:S01]  /*1160*/  UIMAD.WIDE UR8, UR8, 0x2aaaaaab, URZ ;  /* 0x2aaaaaab080878a5 */ /* 0x000fe2000f8e023f */
[----:B------:R-:W-:Y:S01]  /*1170*/  CS2R R96, SRZ ;  /* 0x0000000000607805 */ /* 0x000fe2000001ff00 */
[----:B------:R-:W-:Y:S01]  /*1180*/  ULDC UR11, c[0x0][0xc54] ;  /* 0x00031500000b7ab9 */ /* 0x000fe20000000800 */
[----:B------:R-:W-:Y:S01]  /*1190*/  USHF.R.U32.HI UR4, URZ, 0x1f, UR7 ;  /* 0x0000001f3f047899 */ /* 0x000fe20008011607 */
[----:B------:R-:W-:Y:S01]  /*11a0*/  CS2R R92, SRZ ;  /* 0x00000000005c7805 */ /* 0x000fe2000001ff00 */
[----:B------:R-:W-:Y:S01]  /*11b0*/  UIMAD UR11, UR5, UR11, UR10 ;  /* 0x0000000b050b72a4 */ /* 0x000fe2000f8e020a */
[----:B------:R-:W-:Y:S01]  /*11c0*/  CS2R R126, SRZ ;  /* 0x00000000007e7805 */ /* 0x000fe2000001ff00 */
[----:B------:R-:W-:Y:S01]  /*11d0*/  USHF.R.U32.HI UR5, URZ, 0x1f, UR9 ;  /* 0x0000001f3f057899 */ /* 0x000fe20008011609 */
[----:B------:R-:W-:Y:S01]  /*11e0*/  CS2R R88, SRZ ;  /* 0x0000000000587805 */ /* 0x000fe2000001ff00 */
[----:B------:R-:W-:Y:S01]  /*11f0*/  ULEA.HI.SX32 UR7, UR7, UR4, 0x1c ;  /* 0x0000000407077291 */ /* 0x000fe2000f8fe23f */
[----:B------:R-:W-:Y:S01]  /*1200*/  CS2R R132, SRZ ;  /* 0x0000000000847805 */ /* 0x000fe2000001ff00 */
[----:B------:R-:W-:Y:S01]  /*1210*/  ULEA.HI.SX32 UR9, UR9, UR5, 0x1c ;  /* 0x0000000509097291 */ /* 0x000fe2000f8fe23f */
[----:B------:R-:W-:Y:S01]  /*1220*/  CS2R R120, SRZ ;  /* 0x0000000000787805 */ /* 0x000fe2000001ff00 */
[----:B------:R-:W-:Y:S01]  /*1230*/  ULDC UR61, c[0x0][0xc48] ;  /* 0x00031200003d7ab9 */ /* 0x000fe20000000800 */
[----:B------:R-:W-:Y:S01]  /*1240*/  UMOV UR60, UR11 ;  /* 0x0000000b003c7c82 */ /* 0x000fe20008000000 */
[----:B------:R-:W-:Y:S01]  /*1250*/  UISETP.LT.AND UP0, UPT, UR7, UR9, UPT ;  /* 0x000000090700728c */ /* 0x000fe2000bf01270 */
[----:B------:R-:W-:Y:S01]  /*1260*/  CS2R R84, SRZ ;  /* 0x0000000000547805 */ /* 0x000fe2000001ff00 */
[----:B------:R-:W-:Y:S01]  /*1270*/  UISETP.NE.AND UP1, UPT, UR61, 0x1, UPT ;  /* 0x000000013d00788c */ /* 0x000fe2000bf25270 */
[----:B------:R-:W-:Y:S01]  /*1280*/  CS2R R130, SRZ ;  /* 0x0000000000827805 */ /* 0x000fe2000001ff00 */
[----:B------:R-:W-:Y:S01]  /*1290*/  USEL UR14, UR7, UR9, UP0 ;  /* 0x00000009070e7287 */ /* 0x000fe20008000000 */
[----:B------:R-:W-:Y:S01]  /*12a0*/  CS2R R122, SRZ ;  /* 0x00000000007a7805 */ /* 0x000fe2000001ff00 */
[----:B------:R-:W-:Y:S01]  /*12b0*/  UP2UR UR43, UPR, URZ, 0x4 ;  /* 0x000000043f2b7883 */ /* 0x000fe20008000000 */
[----:B------:R-:W-:Y:S01]  /*12c0*/  CS2R R80, SRZ ;  /* 0x0000000000507805 */ /* 0x000fe2000001ff00 */
[----:B------:R-:W-:Y:S01]  /*12d0*/  UISETP.GE.AND UP0, UPT, UR14, 0x1, UPT ;  /* 0x000000010e00788c */ /* 0x000fe2000bf06270 */
[----:B------:R-:W-:Y:S01]  /*12e0*/  CS2R R128, SRZ ;  /* 0x0000000000807805 */ /* 0x000fe2000001ff00 */
[----:B------:R-:W-:Y:S01]  /*12f0*/  IMAD.U32 R74, RZ, RZ, UR14 ;  /* 0x0000000eff4a7e24 */ /* 0x000fe2000f8e00ff */
[----:B------:R-:W-:-:S02]  /*1300*/  CS2R R76, SRZ ;  /* 0x00000000004c7805 */ /* 0x000fc4000001ff00 */
[----:B------:R-:W-:Y:S01]  /*1310*/  CS2R R72, SRZ ;  /* 0x0000000000487805 */ /* 0x000fe2000001ff00 */
[----:B------:R-:W-:Y:S01]  /*1320*/  @UP1 ULDC UR10, c[0x0][0xc4c] ;  /* 0x00031300000a1ab9 */ /* 0x000fe20000000800 */
[----:B------:R-:W-:Y:S01]  /*1330*/  PLOP3.LUT P1, PT, PT, PT, UP0, 0x80, 0x0 ;  /* 0x000000000000781c */ /* 0x000fe20003f2f008 */
[----:B------:R-:W-:Y:S01]  /*1340*/  UIMAD.WIDE.U32 UR4, UR11, UR10, URZ ;  /* 0x0000000a0b0472a5 */ /* 0x000fe2000f8e003f */
[----:B------:R-:W-:Y:S01]  /*1350*/  CS2R R134, SRZ ;  /* 0x0000000000867805 */ /* 0x000fe2000001ff00 */
[----:B------:R-:W-:Y:S01]  /*1360*/  @UP1 ULDC UR6, c[0x0][0xc50] ;  /* 0x0003140000061ab9 */ /* 0x000fe20000000800 */
[----:B------:R-:W-:Y:S01]  /*1370*/  CS2R R68, SRZ ;  /* 0x0000000000447805 */ /* 0x000fe2000001ff00 */
[----:B------:R-:W-:Y:S01]  /*1380*/  @UP1 USHF.R.U32.HI UR60, URZ, UR6, UR5 ;  /* 0x000000063f3c1299 */ /* 0x000fe20008011605 */
[----:B------:R-:W-:Y:S02]  /*1390*/  CS2R R144, SRZ ;  /* 0x0000000000907805 */ /* 0x000fe4000001ff00 */
[----:B------:R-:W-:-:S02]  /*13a0*/  CS2R R64, SRZ ;  /* 0x0000000000407805 */ /* 0x000fc4000001ff00 */
[----:B------:R-:W-:Y:S01]  /*13b0*/  CS2R R142, SRZ ;  /* 0x00000000008e7805 */ /* 0x000fe2000001ff00 */
[----:B------:R-:W-:Y:S01]  /*13c0*/  UIADD3 UR4, -UR60, URZ, URZ ;  /* 0x0000003f3c047290 */ /* 0x000fe2000fffe13f */
[----:B------:R-:W-:Y:S02]  /*13d0*/  CS2R R136, SRZ ;  /* 0x0000000000887805 */ /* 0x000fe4000001ff00 */
[----:B------:R-:W-:Y:S02]  /*13e0*/  CS2R R60, SRZ ;  /* 0x00000000003c7805 */ /* 0x000fe4000001ff00 */
[----:B------:R-:W-:Y:S01]  /*13f0*/  CS2R R146, SRZ ;  /* 0x0000000000927805 */ /* 0x000fe2000001ff00 */
[----:B------:R-:W-:Y:S01]  /*1400*/  UIMAD UR61, UR61, UR4, UR11 ;  /* 0x000000043d3d72a4 */ /* 0x000fe2000f8e020b */
[----:B------:R-:W-:Y:S01]  /*1410*/  IMAD.MOV.U32 R57, RZ, RZ, RZ ;  /* 0x000000ffff397224 */ /* 0x000fe200078e00ff */
        /* <DEDUP_REMOVED lines=11> */
[----:B------:R-:W-:Y:S01]  /*14d0*/  MOV R156, RZ ;  /* 0x000000ff009c7202 */ /* 0x000fe20000000f00 */
        /* <DEDUP_REMOVED lines=36> */
.L_x_2200:
        /* <DEDUP_REMOVED lines=11> */
.L_x_2317:
[----:B------:R-:W-:Y:S05]  /*17d0*/  @!P0 BRA `(.L_x_2202) ;  /* 0x0000000000048947 */ /* 0x000fea0003800000 */
[----:B------:R-:W-:Y:S01]  /*17e0*/  BPT.TRAP 0x1 ;  /* 0x000000040000795c */ /* 0x000fe20000300000 */
.L_x_2202:
[----:B0-----:R-:W-:Y:S01]  /*17f0*/  IMAD.U32 R0, RZ, RZ, UR39 ;  /* 0x00000027ff007e24 */ /* 0x001fe2000f8e00ff */
[----:B------:R-:W-:-:S04]  /*1800*/  MOV R3, UR38 ;  /* 0x0000002600037c02 */ /* 0x000fc80008000f00 */
[----:B------:R-:W-:Y:S02]  /*1810*/  LEA R0, R0, UR40, 0x3 ;  /* 0x0000002800007c11 */ /* 0x000fe4000f8e18ff */
[----:B------:R-:W-:-:S04]  /*1820*/  SHF.L.U32 R3, R3, 0x1f, RZ ;  /* 0x0000001f03037819 */ /* 0x000fc800000006ff */
[----:B------:R0:W1:Y:S01]  /*1830*/  SYNCS.PHASECHK.TRANS64.TRYWAIT P1, [R0+URZ+0x30830], R3 ;  /* 0x03083003000075a7 */ /* 0x000062000802017f */
[----:B------:R-:W-:Y:S05]  /*1840*/  @!P0 BRA `(.L_x_2203) ;  /* 0x0000000000048947 */ /* 0x000fea0003800000 */
[----:B------:R-:W-:Y:S01]  /*1850*/  BPT.TRAP 0x1 ;  /* 0x000000040000795c */ /* 0x000fe20000300000 */
.L_x_2203:
[----:B-1----:R-:W-:Y:S05]  /*1860*/  @P1 BRA `(.L_x_2204) ;  /* 0x0000000000081947 */ /* 0x002fea0003800000 */
[----:B------:R-:W1:Y:S02]  /*1870*/  SYNCS.PHASECHK.TRANS64.TRYWAIT P1, [R0+URZ+0x30830], R3 ;  /* 0x03083003000075a7 */ /* 0x000e64000802017f */
[----:B-1----:R-:W-:Y:S05]  /*1880*/  @!P1 BRA `(.L_x_2205) ;  /* 0x000000f000009947 */ /* 0x002fea0003800000 */
.L_x_2204:
        /* <DEDUP_REMOVED lines=32> */
[----:B------:R-:W-:Y:S02]  /*1a90*/  UIADD3 UR54, UR5, 0x300, URZ ;  /* 0x0000030005367890 */ /* 0x000fe4000fffe03f */
        /* <DEDUP_REMOVED lines=27> */
[----:B------:R-:W-:Y:S01]  /*1c50*/  UMOV UR12, UR6 ;  /* 0x00000006000c7c82 */ /* 0x000fe20008000000 */
[----:B------:R-:W-:Y:S01]  /*1c60*/  UMOV UR13, 0x40000040 ;  /* 0x40000040000d7882 */ /* 0x000fe20000000000 */
[----:B------:R-:W-:Y:S01]  /*1c70*/  UMOV UR14, UR7 ;  /* 0x00000007000e7c82 */ /* 0x000fe20008000000 */
[----:B------:R-:W-:Y:S01]  /*1c80*/  UMOV UR15, 0x40000040 ;  /* 0x40000040000f7882 */ /* 0x000fe20000000000 */
[----:B------:R-:W-:Y:S01]  /*1c90*/  MOV R4, UR12 ;  /* 0x0000000c00047c02 */ /* 0x000fe20008000f00 */
[----:B------:R-:W-:Y:S01]  /*1ca0*/  IMAD.U32 R5, RZ, RZ, UR13 ;  /* 0x0000000dff057e24 */ /* 0x000fe2000f8e00ff */
        /* <DEDUP_REMOVED lines=37> */
.L_x_2206:
[----:B------:R-:W-:Y:S01]  /*1f00*/  UISETP.NE.AND UP0, UPT, UR43, URZ, UPT ;  /* 0x0000003f2b00728c */ /* 0x000fe2000bf05270 */
[----:B------:R-:W-:Y:S01]  /*1f10*/  VIADD R11, R18, UR41 ;  /* 0x00000029120b7c36 */ /* 0x000fe20008000000 */
[----:B------:R-:W-:Y:S01]  /*1f20*/  R2UR UR7, R74 ;  /* 0x000000004a0772ca */ /* 0x000fe200000e0000 */
[----:B------:R-:W-:Y:S01]  /*1f30*/  ULDC UR8, c[0x0][0x2f0] ;  /* 0x0000bc0000087ab9 */ /* 0x000fe20000000800 */
[----:B------:R-:W-:Y:S01]  /*1f40*/  ULDC UR6, c[0x0][0x9d8] ;  /* 0x0002760000067ab9 */ /* 0x000fe20000000800 */
[----:B------:R-:W-:Y:S01]  /*1f50*/  IMAD.U32 R13, RZ, RZ, UR8 ;  /* 0x00000008ff0d7e24 */ /* 0x000fe2000f8e00ff */
[----:B------:R-:W-:Y:S01]  /*1f60*/  PLOP3.LUT P1, PT, PT, PT, UP0, 0x80, 0x0 ;  /* 0x000000000000781c */ /* 0x000fe20003f2f008 */
[----:B------:R-:W-:Y:S01]  /*1f70*/  FMUL.FTZ R26, R26, UR6 ;  /* 0x000000061a1a7c20 */ /* 0x000fe20008410000 */
[----:B------:R-:W-:Y:S01]  /*1f80*/  PLOP3.LUT P2, PT, PT, PT, UP0, 0x80, 0x0 ;  /* 0x000000000000781c */ /* 0x000fe20003f4f008 */
[----:B------:R-:W-:Y:S01]  /*1f90*/  FMUL.FTZ R27, R27, UR6 ;  /* 0x000000061b1b7c20 */ /* 0x000fe20008410000 */
[----:B------:R-:W-:Y:S01]  /*1fa0*/  FMUL.FTZ R30, R30, UR6 ;  /* 0x000000061e1e7c20 */ /* 0x000fe20008410000 */
[----:B------:R-:W-:Y:S01]  /*1fb0*/  @UP0 ULDC UR4, c[0x0][0x44c] ;  /* 0x0001130000040ab9 */ /* 0x000fe20000000800 */
[----:B------:R-:W-:Y:S01]  /*1fc0*/  FMUL.FTZ R31, R31, UR6 ;  /* 0x000000061f1f7c20 */ /* 0x000fe20008410000 */
[----:B------:R-:W2:Y:S01]  /*1fd0*/  MUFU.TANH R26, R26 ;  /* 0x0000001a001a7308 */ /* 0x000ea20000002400 */
[----:B------:R-:W-:Y:S01]  /*1fe0*/  ULDC UR9, c[0x0][0x288] ;  /* 0x0000a20000097ab9 */ /* 0x000fe20000000800 */
[----:B------:R-:W-:Y:S01]  /*1ff0*/  FMUL.FTZ R34, R34, UR6 ;  /* 0x0000000622227c20 */ /* 0x000fe20008410000 */
[----:B------:R-:W-:Y:S01]  /*2000*/  FMUL.FTZ R35, R35, UR6 ;  /* 0x0000000623237c20 */ /* 0x000fe20008410000 */
[----:B------:R-:W-:Y:S01]  /*2010*/  FMUL.FTZ R29, R29, UR6 ;  /* 0x000000061d1d7c20 */ /* 0x000fe20008410000 */
[----:B------:R-:W-:Y:S01]  /*2020*/  FMUL.FTZ R38, R38, UR6 ;  /* 0x0000000626267c20 */ /* 0x000fe20008410000 */
[----:B------:R-:W-:Y:S01]  /*2030*/  @P1 IMAD.HI.U32 R2, R11, UR4, RZ ;  /* 0x000000040b021c27 */ /* 0x000fe2000f8e00ff */
[----:B------:R-:W-:Y:S01]  /*2040*/  @UP0 ULDC UR4, c[0x0][0x450] ;  /* 0x0001140000040ab9 */ /* 0x000fe20000000800 */
[----:B------:R-:W3:Y:S02]  /*2050*/  MUFU.TANH R27, R27 ;  /* 0x0000001b001b7308 */ /* 0x000ee40000002400 */
[----:B------:R-:W-:Y:S01]  /*2060*/  FMUL.FTZ R39, R39, UR6 ;  /* 0x0000000627277c20 */ /* 0x000fe20008410000 */
[----:B------:R-:W-:Y:S01]  /*2070*/  FMUL.FTZ R32, R32, UR6 ;  /* 0x0000000620207c20 */ /* 0x000fe20008410000 */
[----:B------:R-:W-:Y:S01]  /*2080*/  @P2 SHF.R.U32.HI R11, RZ, UR4, R2 ;  /* 0x00000004ff0b2c19 */ /* 0x000fe20008011602 */
[----:B------:R-:W-:Y:S01]  /*2090*/  UIMAD UR4, UR7, -0x60, URZ ;  /* 0xffffffa0070478a4 */ /* 0x000fe2000f8e023f */
[----:B------:R-:W-:Y:S01]  /*20a0*/  FMUL.FTZ R42, R42, UR6 ;  /* 0x000000062a2a7c20 */ /* 0x000fe20008410000 */
[----:B01----:R-:W-:Y:S01]  /*20b0*/  FMUL.FTZ R3, R24, UR6 ;  /* 0x0000000618037c20 */ /* 0x003fe20008410000 */
[----:B------:R-:W-:Y:S01]  /*20c0*/  FMUL.FTZ R43, R43, UR6 ;  /* 0x000000062b2b7c20 */ /* 0x000fe20008410000 */
[----:B------:R-:W0:Y:S01]  /*20d0*/  SHFL.IDX PT, R14, R11, 0x1, 0x1c1f ;  /* 0x003c1f000b0e7f89 */ /* 0x000e2200000e0000 */
[----:B------:R-:W-:Y:S01]  /*20e0*/  UIADD3 UR5, UR4, 0x61, URZ ;  /* 0x0000006104057890 */ /* 0x000fe2000fffe03f */
[----:B------:R-:W1:Y:S01]  /*20f0*/  MUFU.TANH R30, R30 ;  /* 0x0000001e001e7308 */ /* 0x000e620000002400 */
[----:B------:R-:W-:Y:S01]  /*2100*/  UIMAD UR4, UR42, UR8, UR4 ;  /* 0x000000082a0472a4 */ /* 0x000fe2000f8e0204 */
[----:B------:R-:W-:Y:S01]  /*2110*/  FMUL.FTZ R36, R36, UR6 ;  /* 0x0000000624247c20 */ /* 0x000fe20008410000 */
[----:B------:R-:W-:Y:S01]  /*2120*/  FMUL.FTZ R46, R46, UR6 ;  /* 0x000000062e2e7c20 */ /* 0x000fe20008410000 */
[----:B------:R-:W-:Y:S01]  /*2130*/  FMUL.FTZ R47, R47, UR6 ;  /* 0x000000062f2f7c20 */ /* 0x000fe20008410000 */
[----:B------:R-:W-:Y:S01]  /*2140*/  IMAD.U32 R2, RZ, RZ, UR5 ;  /* 0x00000005ff027e24 */ /* 0x000fe2000f8e00ff */
[----:B------:R-:W-:Y:S01]  /*2150*/  UIADD3 UR4, UR4, 0x60, URZ ;  /* 0x0000006004047890 */ /* 0x000fe2000fffe03f */
[----:B------:R-:W-:Y:S01]  /*2160*/  FMUL.FTZ R40, R40, UR6 ;  /* 0x0000000628287c20 */ /* 0x000fe20008410000 */
[----:B------:R-:W-:Y:S01]  /*2170*/  MUFU.TANH R31, R31 ;  /* 0x0000001f001f7308 */ /* 0x000fe20000002400 */
[----:B------:R-:W-:-:S02]  /*2180*/  IMAD R2, R17, -0x2, R2 ;  /* 0xfffffffe11027824 */ /* 0x000fc400078e0202 */
[----:B------:R-:W-:Y:S01]  /*2190*/  FMUL.FTZ R50, R50, UR6 ;  /* 0x0000000632327c20 */ /* 0x000fe20008410000 */
[----:B------:R-:W-:Y:S01]  /*21a0*/  FMUL.FTZ R41, R41, UR6 ;  /* 0x0000000629297c20 */ /* 0x000fe20008410000 */
[----:B------:R-:W-:Y:S01]  /*21b0*/  MOV R12, UR4 ;  /* 0x00000004000c7c02 */ /* 0x000fe20008000f00 */
[----:B------:R-:W-:Y:S02]  /*21c0*/  IMAD R13, R13, UR42, R2 ;  /* 0x0000002a0d0d7c24 */ /* 0x000fe4000f8e0202 */
[----:B------:R-:W-:Y:S01]  /*21d0*/  FMUL.FTZ R51, R51, UR6 ;  /* 0x0000000633337c20 */ /* 0x000fe20008410000 */
[----:B------:R-:W-:Y:S01]  /*21e0*/  FMUL.FTZ R54, R54, UR6 ;  /* 0x0000000636367c20 */ /* 0x000fe20008410000 */
[----:B------:R-:W4:Y:S01]  /*21f0*/  MUFU.TANH R34, R34 ;  /* 0x0000002200227308 */ /* 0x000f220000002400 */
[----:B------:R-:W-:Y:S02]  /*2200*/  IMAD R12, R17, -0x2, R12 ;  /* 0xfffffffe110c7824 */ /* 0x000fe400078e020c */
[----:B------:R-:W-:Y:S01]  /*2210*/  FMUL.FTZ R55, R55, UR6 ;  /* 0x0000000637377c20 */ /* 0x000fe20008410000 */
[----:B------:R-:W-:Y:S01]  /*2220*/  FMUL.FTZ R58, R58, UR6 ;  /* 0x000000063a3a7c20 */ /* 0x000fe20008410000 */
[----:B------:R-:W-:Y:S01]  /*2230*/  FMUL.FTZ R59, R59, UR6 ;  /* 0x000000063b3b7c20 */ /* 0x000fe20008410000 */
[----:B------:R-:W-:Y:S01]  /*2240*/  FMUL.FTZ R62, R62, UR6 ;  /* 0x000000063e3e7c20 */ /* 0x000fe20008410000 */
[----:B0-----:R-:W-:Y:S01]  /*2250*/  IADD3 R15, R14, -UR9, R13 ;  /* 0x800000090e0f7c10 */ /* 0x001fe2000fffe00d */
[----:B------:R-:W-:Y:S01]  /*2260*/  FMUL.FTZ R63, R63, UR6 ;  /* 0x000000063f3f7c20 */ /* 0x000fe20008410000 */
[----:B------:R3:W-:Y:S01]  /*2270*/  MUFU.TANH R20, R29 ;  /* 0x0000001d00147308 */ /* 0x0007e20000002400 */
[----:B------:R-:W-:Y:S01]  /*2280*/  FMUL.FTZ R66, R66, UR6 ;  /* 0x0000000642427c20 */ /* 0x000fe20008410000 */
[----:B------:R-:W-:Y:S01]  /*2290*/  VIMNMX R15, R12, R15, PT ;  /* 0x0000000f0c0f7248 */ /* 0x000fe20003fe0100 */
[----:B------:R-:W-:Y:S01]  /*22a0*/  FMUL.FTZ R67, R67, UR6 ;  /* 0x0000000643437c20 */ /* 0x000fe20008410000 */
[----:B------:R-:W-:Y:S01]  /*22b0*/  FMUL.FTZ R70, R70, UR6 ;  /* 0x0000000646467c20 */ /* 0x000fe20008410000 */
[----:B------:R-:W-:Y:S01]  /*22c0*/  FMUL.FTZ R71, R71, UR6 ;  /* 0x0000000647477c20 */ /* 0x000fe20008410000 */
[C---:B------:R-:W-:Y:S01]  /*22d0*/  ISETP.GT.AND P1, PT, R15.reuse, RZ, PT ;  /* 0x000000ff0f00720c */ /* 0x040fe20003f24270 */
[----:B------:R-:W0:Y:S01]  /*22e0*/  SHFL.IDX PT, R11, R11, RZ, 0x1c1f ;  /* 0x001c1fff0b0b7589 */ /* 0x000e2200000e0000 */
[C---:B------:R-:W-:Y:S01]  /*22f0*/  ISETP.GT.AND P2, PT, R15.reuse, 0x1, PT ;  /* 0x000000010f00780c */ /* 0x040fe20003f44270 */
[----:B------:R-:W-:Y:S01]  /*2300*/  MUFU.TANH R35, R35 ;  /* 0x0000002300237308 */ /* 0x000fe20000002400 */
[----:B------:R-:W-:Y:S01]  /*2310*/  ISETP.GT.AND P3, PT, R15, 0x8, PT ;  /* 0x000000080f00780c */ /* 0x000fe20003f64270 */
[----:B------:R-:W-:Y:S01]  /*2320*/  FMUL.FTZ R10, R25, UR6 ;  /* 0x00000006190a7c20 */ /* 0x000fe20008410000 */
[----:B--2---:R-:W-:Y:S01]  /*2330*/  FSEL R26, R26, -INF , P1 ;  /* 0xff8000001a1a7808 */ /* 0x004fe20000800000 */
[----:B------:R-:W-:Y:S01]  /*2340*/  FMUL.FTZ R28, R28, UR6 ;  /* 0x000000061c1c7c20 */ /* 0x000fe20008410000 */
[----:B---3--:R-:W-:Y:S01]  /*2350*/  FSEL R29, R27, -INF , P2 ;  /* 0xff8000001b1d7808 */ /* 0x008fe20001000000 */
[----:B------:R-:W-:Y:S01]  /*2360*/  VIADD R13, R13, -UR9 ;  /* 0x800000090d0d7c36 */ /* 0x000fe20008000000 */
[----:B------:R-:W-:Y:S01]  /*2370*/  ISETP.GT.AND P1, PT, R15, 0x9, PT ;  /* 0x000000090f00780c */ /* 0x000fe20003f24270 */
[----:B------:R-:W2:Y:S01]  /*2380*/  MUFU.TANH R38, R38 ;  /* 0x0000002600267308 */ /* 0x000ea20000002400 */
[----:B-1----:R-:W-:Y:S01]  /*2390*/  FSEL R30, R30, -INF , P3 ;  /* 0xff8000001e1e7808 */ /* 0x002fe20001800000 */
[----:B------:R-:W-:Y:S01]  /*23a0*/  FMUL.FTZ R33, R33, UR6 ;  /* 0x0000000621217c20 */ /* 0x000fe20008410000 */
[----:B------:R-:W-:Y:S01]  /*23b0*/  FMNMX.FTZ R21, R26, R29, !PT ;  /* 0x0000001d1a157209 */ /* 0x000fe20007810000 */
[----:B------:R-:W-:Y:S01]  /*23c0*/  FMUL.FTZ R37, R37, UR6 ;  /* 0x0000000625257c20 */ /* 0x000fe20008410000 */
[C---:B------:R-:W-:Y:S01]  /*23d0*/  ISETP.GT.AND P2, PT, R15.reuse, 0x10, PT ;  /* 0x000000100f00780c */ /* 0x040fe20003f44270 */
[----:B------:R-:W-:Y:S01]  /*23e0*/  ULDC UR35, c[0x0][0x988] ;  /* 0x0002620000237ab9 */ /* 0x000fe20000000800 */
[----:B------:R-:W-:Y:S01]  /*23f0*/  FMNMX.FTZ R21, R30, R21, !PT ;  /* 0x000000151e157209 */ /* 0x000fe20007810000 */
[----:B------:R1:W-:Y:S01]  /*2400*/  MUFU.TANH R24, R32 ;  /* 0x0000002000187308 */ /* 0x0003e20000002400 */
[----:B----4-:R-:W-:Y:S01]  /*2410*/  FSEL R34, R34, -INF , P2 ;  /* 0xff80000022227808 */ /* 0x010fe20001000000 */
[----:B------:R-:W-:Y:S01]  /*2420*/  FMUL.FTZ R44, R44, UR6 ;  /* 0x000000062c2c7c20 */ /* 0x000fe20008410000 */
[----:B------:R-:W-:Y:S01]  /*2430*/  ISETP.GT.AND P2, PT, R15, 0x18, PT ;  /* 0x000000180f00780c */ /* 0x000fe20003f44270 */
[----:B------:R-:W-:Y:S01]  /*2440*/  FMUL.FTZ R49, R49, UR6 ;  /* 0x0000000631317c20 */ /* 0x000fe20008410000 */
[----:B------:R-:W-:Y:S01]  /*2450*/  FMUL.FTZ R45, R45, UR6 ;  /* 0x000000062d2d7c20 */ /* 0x000fe20008410000 */
[----:B0-----:R-:W-:Y:S01]  /*2460*/  VIADDMNMX R13, R11, R13, R12, PT ;  /* 0x0000000d0b0d7246 */ /* 0x001fe2000380010c */
[----:B------:R-:W-:Y:S01]  /*2470*/  FMUL.FTZ R48, R48, UR6 ;  /* 0x0000000630307c20 */ /* 0x000fe20008410000 */
[----:B------:R-:W0:Y:S01]  /*2480*/  MUFU.TANH R39, R39 ;  /* 0x0000002700277308 */ /* 0x000e220000002400 */
[----:B-1----:R-:W-:Y:S01]  /*2490*/  FSEL R32, R31, -INF , P1 ;  /* 0xff8000001f207808 */ /* 0x002fe20000800000 */
[----:B------:R-:W-:Y:S01]  /*24a0*/  FMUL.FTZ R52, R52, UR6 ;  /* 0x0000000634347c20 */ /* 0x000fe20008410000 */
[----:B------:R-:W-:Y:S01]  /*24b0*/  ISETP.GT.AND P1, PT, R15, 0x11, PT ;  /* 0x000000110f00780c */ /* 0x000fe20003f24270 */
[----:B------:R-:W-:Y:S01]  /*24c0*/  FMUL.FTZ R53, R53, UR6 ;  /* 0x0000000635357c20 */ /* 0x000fe20008410000 */
[----:B------:R-:W-:Y:S01]  /*24d0*/  FMNMX.FTZ R21, R32, R21, !PT ;  /* 0x0000001520157209 */ /* 0x000fe20007810000 */
[----:B------:R-:W-:Y:S01]  /*24e0*/  FMUL.FTZ R56, R56, UR6 ;  /* 0x0000000638387c20 */ /* 0x000fe20008410000 */
[----:B--2---:R-:W-:Y:S01]  /*24f0*/  FSEL R38, R38, -INF , P2 ;  /* 0xff80000026267808 */ /* 0x004fe20001000000 */
[----:B------:R-:W1:Y:S01]  /*2500*/  MUFU.TANH R42, R42 ;  /* 0x0000002a002a7308 */ /* 0x000e620000002400 */
[----:B------:R-:W-:Y:S01]  /*2510*/  FMNMX.FTZ R21, R34, R21, !PT ;  /* 0x0000001522157209 */ /* 0x000fe20007810000 */
[----:B------:R-:W-:Y:S01]  /*2520*/  FMUL.FTZ R57, R57, UR6 ;  /* 0x0000000639397c20 */ /* 0x000fe20008410000 */
[----:B------:R-:W-:Y:S01]  /*2530*/  ISETP.GT.AND P2, PT, R15, 0x20, PT ;  /* 0x000000200f00780c */ /* 0x000fe20003f44270 */
[----:B------:R-:W-:Y:S01]  /*2540*/  FMUL.FTZ R60, R60, UR6 ;  /* 0x000000063c3c7c20 */ /* 0x000fe20008410000 */
[----:B------:R-:W-:Y:S01]  /*2550*/  ISETP.GT.AND P3, PT, R13, 0x8, PT ;  /* 0x000000080d00780c */ /* 0x000fe20003f64270 */
[----:B------:R-:W-:Y:S01]  /*2560*/  FMUL.FTZ R61, R61, UR6 ;  /* 0x000000063d3d7c20 */ /* 0x000fe20008410000 */
[----:B------:R-:W-:Y:S01]  /*2570*/  FMUL.FTZ R64, R64, UR6 ;  /* 0x0000000640407c20 */ /* 0x000fe20008410000 */
[----:B------:R2:W-:Y:S01]  /*2580*/  MUFU.TANH R72, R36 ;  /* 0x0000002400487308 */ /* 0x0005e20000002400 */
[----:B------:R-:W-:Y:S01]  /*2590*/  FMUL.FTZ R65, R65, UR6 ;  /* 0x0000000641417c20 */ /* 0x000fe20008410000 */
[----:B------:R-:W-:Y:S01]  /*25a0*/  FMUL.FTZ R68, R68, UR6 ;  /* 0x0000000644447c20 */ /* 0x000fe20008410000 */
[----:B------:R-:W-:Y:S01]  /*25b0*/  FMUL.FTZ R69, R69, UR6 ;  /* 0x0000000645457c20 */ /* 0x000fe20008410000 */
[----:B------:R-:W-:Y:S01]  /*25c0*/  R2UR UR10, R0 ;  /* 0x00000000000a72ca */ /* 0x000fe200000e0000 */
[----:B------:R-:W-:Y:S01]  /*25d0*/  @UP0 ULDC UR6, c[0x0][0x44c] ;  /* 0x0001130000060ab9 */ /* 0x000fe20000000800 */
[----:B------:R-:W-:Y:S01]  /*25e0*/  UIADD3 UR4, UR7, -0x2, URZ ;  /* 0xfffffffe07047890 */ /* 0x000fe2000fffe03f */
[----:B------:R-:W3:Y:S01]  /*25f0*/  S2UR UR15, SR_CgaCtaId ;  /* 0x00000000000f79c3 */ /* 0x000ee20000008800 */
[----:B------:R-:W4:Y:S01]  /*2600*/  MUFU.TANH R43, R43 ;  /* 0x0000002b002b7308 */ /* 0x000f220000002400 */
[----:B--2---:R-:W-:Y:S01]  /*2610*/  FSEL R36, R35, -INF , P1 ;  /* 0xff80000023247808 */ /* 0x004fe20000800000 */
[----:B------:R-:W-:Y:S01]  /*2620*/  UIMAD.WIDE.U32 UR6, UR41, UR6, URZ ;  /* 0x00000006290672a5 */ /* 0x000fe2000f8e003f */
[----:B------:R-:W-:Y:S01]  /*2630*/  ISETP.GT.AND P1, PT, R15, 0x19, PT ;  /* 0x000000190f00780c */ /* 0x000fe20003f24270 */
[----:B------:R-:W-:Y:S01]  /*2640*/  @UP0 ULDC UR14, c[0x0][0x450] ;  /* 0x00011400000e0ab9 */ /* 0x000fe20000000800 */
[----:B------:R-:W-:Y:S01]  /*2650*/  FMNMX.FTZ R21, R36, R21, !PT ;  /* 0x0000001524157209 */ /* 0x000fe20007810000 */
[----:B------:R-:W-:Y:S01]  /*2660*/  UMOV UR5, UR41 ;  /* 0x0000002900057c82 */ /* 0x000fe20008000000 */
[----:B------:R-:W-:Y:S01]  /*2670*/  UIMAD UR8, UR42, UR8, -UR9 ;  /* 0x000000082a0872a4 */ /* 0x000fe2000f8e0a09 */
[----:B------:R-:W2:Y:S01]  /*2680*/  MUFU.TANH R46, R46 ;  /* 0x0000002e002e7308 */ /* 0x000ea20000002400 */
[----:B------:R-:W-:Y:S01]  /*2690*/  FMNMX.FTZ R21, R38, R21, !PT ;  /* 0x0000001526157209 */ /* 0x000fe20007810000 */
[----:B------:R-:W-:Y:S01]  /*26a0*/  @UP0 USHF.R.U32.HI UR5, URZ, UR14, UR7 ;  /* 0x0000000e3f050299 */ /* 0x000fe20008011607 */
[----:B------:R-:W-:-:S02]  /*26b0*/  CS2R R118, SRZ ;  /* 0x0000000000767805 */ /* 0x000fc4000001ff00 */
[----:B------:R-:W-:Y:S02]  /*26c0*/  CS2R R116, SRZ ;  /* 0x0000000000747805 */ /* 0x000fe4000001ff00 */
[----:B------:R-:W-:Y:S01]  /*26d0*/  CS2R R114, SRZ ;  /* 0x0000000000727805 */ /* 0x000fe2000001ff00 */
[----:B------:R-:W-:Y:S01]  /*26e0*/  UIADD3 UR6, UR8, UR5, URZ ;  /* 0x0000000508067290 */ /* 0x000fe2000fffe03f */
[----:B------:R-:W-:Y:S01]  /*26f0*/  CS2R R112, SRZ ;  /* 0x0000000000707805 */ /* 0x000fe2000001ff00 */
[----:B------:R0:W-:Y:S01]  /*2700*/  MUFU.TANH R73, R40 ;  /* 0x0000002800497308 */ /* 0x0001e20000002400 */
[----:B------:R-:W-:Y:S01]  /*2710*/  UIADD3 UR5, UR10, 0x30840, URZ ;  /* 0x000308400a057890 */ /* 0x000fe2000fffe03f */
[----:B------:R-:W-:Y:S01]  /*2720*/  CS2R R110, SRZ ;  /* 0x00000000006e7805 */ /* 0x000fe2000001ff00 */
[----:B------:R-:W-:Y:S01]  /*2730*/  UIMAD.WIDE UR6, UR6, 0x2aaaaaab, URZ ;  /* 0x2aaaaaab060678a5 */ /* 0x000fe2000f8e023f */
[----:B------:R-:W-:Y:S02]  /*2740*/  CS2R R108, SRZ ;  /* 0x00000000006c7805 */ /* 0x000fe4000001ff00 */
[----:B------:R-:W-:-:S02]  /*2750*/  CS2R R106, SRZ ;  /* 0x00000000006a7805 */ /* 0x000fc4000001ff00 */
[----:B------:R-:W-:Y:S01]  /*2760*/  CS2R R104, SRZ ;  /* 0x0000000000687805 */ /* 0x000fe2000001ff00 */
[----:B------:R-:W-:Y:S01]  /*2770*/  USHF.R.U32.HI UR6, URZ, 0x1f, UR7 ;  /* 0x0000001f3f067899 */ /* 0x000fe20008011607 */
[----:B------:R-:W5:Y:S01]  /*2780*/  MUFU.TANH R47, R47 ;  /* 0x0000002f002f7308 */ /* 0x000f620000002400 */
[----:B0-----:R-:W-:Y:S01]  /*2790*/  FSEL R40, R39, -INF , P1 ;  /* 0xff80000027287808 */ /* 0x001fe20000800000 */
[----:B---3--:R-:W-:Y:S01]  /*27a0*/  UPRMT UR5, UR15, 0x654, UR5 ;  /* 0x000006540f057896 */ /* 0x008fe20008000005 */
[----:B------:R-:W-:Y:S01]  /*27b0*/  ISETP.GT.AND P1, PT, R15, 0x21, PT ;  /* 0x000000210f00780c */ /* 0x000fe20003f24270 */
[----:B------:R-:W-:Y:S01]  /*27c0*/  ULEA.HI.SX32 UR6, UR7, UR6, 0x1c ;  /* 0x0000000607067291 */ /* 0x000fe2000f8fe23f */
[----:B------:R-:W-:Y:S02]  /*27d0*/  FMNMX.FTZ R2, R40, R21, !PT ;  /* 0x0000001528027209 */ /* 0x000fe40007810000 */
[----:B------:R-:W-:Y:S02]  /*27e0*/  CS2R R102, SRZ ;  /* 0x0000000000667805 */ /* 0x000fe4000001ff00 */
[----:B------:R-:W-:Y:S01]  /*27f0*/  CS2R R100, SRZ ;  /* 0x0000000000647805 */ /* 0x000fe2000001ff00 */
[----:B------:R1:W-:Y:S01]  /*2800*/  MUFU.TANH R74, R41 ;  /* 0x00000029004a7308 */ /* 0x0003e20000002400 */
[----:B------:R-:W-:Y:S01]  /*2810*/  UISETP.LT.AND UP0, UPT, URZ, UR6, UPT ;  /* 0x000000063f00728c */ /* 0x000fe2000bf01270 */
[----:B------:R-:W-:Y:S01]  /*2820*/  CS2R R98, SRZ ;  /* 0x0000000000627805 */ /* 0x000fe2000001ff00 */
[----:B------:R-:W-:Y:S01]  /*2830*/  SYNCS.ARRIVE.TRANS64.RED.A1T0 RZ, [UR5], RZ ;  /* 0x000000ffffff79a7 */ /* 0x000fe20008100405 */
[----:B------:R-:W-:Y:S01]  /*2840*/  CS2R R96, SRZ ;  /* 0x0000000000607805 */ /* 0x000fe2000001ff00 */
[----:B------:R-:W-:Y:S01]  /*2850*/  USEL UR10, URZ, UR6, !UP0 ;  /* 0x000000063f0a7287 */ /* 0x000fe2000c000000 */
[----:B------:R-:W-:-:S02]  /*2860*/  CS2R R94, SRZ ;  /* 0x00000000005e7805 */ /* 0x000fc4000001ff00 */
[----:B------:R-:W-:Y:S01]  /*2870*/  CS2R R92, SRZ ;  /* 0x00000000005c7805 */ /* 0x000fe2000001ff00 */
[----:B------:R-:W0:Y:S01]  /*2880*/  MUFU.TANH R50, R50 ;  /* 0x0000003200327308 */ /* 0x000e220000002400 */
[----:B-1----:R-:W-:Y:S01]  /*2890*/  FSEL R41, R42, -INF , P2 ;  /* 0xff8000002a297808 */ /* 0x002fe20001000000 */
[----:B------:R-:W-:Y:S01]  /*28a0*/  UISETP.GE.AND UP0, UPT, UR4, UR10, UPT ;  /* 0x0000000a0400728c */ /* 0x000fe2000bf06270 */
[----:B------:R-:W-:Y:S02]  /*28b0*/  ISETP.GT.AND P2, PT, R15, 0x28, PT ;  /* 0x000000280f00780c */ /* 0x000fe40003f44270 */
[----:B------:R-:W-:Y:S02]  /*28c0*/  CS2R R90, SRZ ;  /* 0x00000000005a7805 */ /* 0x000fe4000001ff00 */
[----:B----4-:R-:W-:Y:S02]  /*28d0*/  FSEL R42, R43, -INF , P1 ;  /* 0xff8000002b2a7808 */ /* 0x010fe40000800000 */
[----:B------:R-:W-:-:S02]  /*28e0*/  CS2R R88, SRZ ;  /* 0x0000000000587805 */ /* 0x000fc4000001ff00 */
[----:B------:R-:W-:Y:S01]  /*28f0*/  FMNMX.FTZ R21, R41, R2, !PT ;  /* 0x0000000229157209 */ /* 0x000fe20007810000 */
[----:B------:R-:W1:Y:S01]  /*2900*/  MUFU.TANH R51, R51 ;  /* 0x0000003300337308 */ /* 0x000e620000002400 */
[----:B------:R-:W-:Y:S02]  /*2910*/  ISETP.GT.AND P1, PT, R15, 0x29, PT ;  /* 0x000000290f00780c */ /* 0x000fe40003f24270 */
[----:B------:R-:W-:Y:S02]  /*2920*/  CS2R R86, SRZ ;  /* 0x0000000000567805 */ /* 0x000fe4000001ff00 */
[----:B--2---:R-:W-:Y:S02]  /*2930*/  FSEL R43, R46, -INF , P2 ;  /* 0xff8000002e2b7808 */ /* 0x004fe40001000000 */
[----:B------:R-:W-:Y:S02]  /*2940*/  CS2R R84, SRZ ;  /* 0x0000000000547805 */ /* 0x000fe4000001ff00 */
[----:B------:R-:W-:-:S02]  /*2950*/  FMNMX.FTZ R2, R42, R21, !PT ;  /* 0x000000152a027209 */ /* 0x000fc40007810000 */
[----:B------:R-:W-:Y:S02]  /*2960*/  CS2R R82, SRZ ;  /* 0x0000000000527805 */ /* 0x000fe4000001ff00 */
[----:B------:R-:W-:Y:S01]  /*2970*/  ISETP.GT.AND P2, PT, R15, 0x30, PT ;  /* 0x000000300f00780c */ /* 0x000fe20003f44270 */
[----:B------:R-:W2:Y:S01]  /*2980*/  MUFU.TANH R54, R54 ;  /* 0x0000003600367308 */ /* 0x000ea20000002400 */
[----:B-----5:R-:W-:Y:S02]  /*2990*/  FSEL R46, R47, -INF , P1 ;  /* 0xff8000002f2e7808 */ /* 0x020fe40000800000 */
[----:B------:R-:W-:Y:S02]  /*29a0*/  CS2R R80, SRZ ;  /* 0x0000000000507805 */ /* 0x000fe4000001ff00 */
[----:B------:R-:W-:Y:S02]  /*29b0*/  FMNMX.FTZ R21, R43, R2, !PT ;  /* 0x000000022b157209 */ /* 0x000fe40007810000 */
[----:B------:R-:W-:-:S02]  /*29c0*/  CS2R R78, SRZ ;  /* 0x00000000004e7805 */ /* 0x000fc4000001ff00 */
[C---:B------:R-:W-:Y:S02]  /*29d0*/  ISETP.GT.AND P1, PT, R15.reuse, 0x31, PT ;  /* 0x000000310f00780c */ /* 0x040fe40003f24270 */
[----:B------:R-:W-:Y:S02]  /*29e0*/  CS2R R76, SRZ ;  /* 0x00000000004c7805 */ /* 0x000fe4000001ff00 */
[----:B0-----:R-:W-:Y:S01]  /*29f0*/  FSEL R47, R50, -INF , P2 ;  /* 0xff800000322f7808 */ /* 0x001fe20001000000 */
[----:B------:R-:W0:Y:S01]  /*2a00*/  MUFU.TANH R55, R55 ;  /* 0x0000003700377308 */ /* 0x000e220000002400 */
[----:B------:R-:W-:Y:S02]  /*2a10*/  FMNMX.FTZ R2, R46, R21, !PT ;  /* 0x000000152e027209 */ /* 0x000fe40007810000 */
[----:B------:R-:W-:Y:S02]  /*2a20*/  ISETP.GT.AND P2, PT, R15, 0x38, PT ;  /* 0x000000380f00780c */ /* 0x000fe40003f44270 */
[----:B-1----:R-:W-:-:S02]  /*2a30*/  FSEL R50, R51, -INF , P1 ;  /* 0xff80000033327808 */ /* 0x002fc40000800000 */
[----:B------:R-:W-:Y:S01]  /*2a40*/  FMNMX.FTZ R21, R47, R2, !PT ;  /* 0x000000022f157209 */ /* 0x000fe20007810000 */
[----:B------:R-:W1:Y:S01]  /*2a50*/  MUFU.TANH R58, R58 ;  /* 0x0000003a003a7308 */ /* 0x000e620000002400 */
[C---:B------:R-:W-:Y:S02]  /*2a60*/  ISETP.GT.AND P1, PT, R15.reuse, 0x39, PT ;  /* 0x000000390f00780c */ /* 0x040fe40003f24270 */
[----:B--2---:R-:W-:Y:S02]  /*2a70*/  FSEL R51, R54, -INF , P2 ;  /* 0xff80000036337808 */ /* 0x004fe40001000000 */
[----:B------:R-:W-:Y:S02]  /*2a80*/  FMNMX.FTZ R2, R50, R21, !PT ;  /* 0x0000001532027209 */ /* 0x000fe40007810000 */
[----:B------:R-:W-:Y:S01]  /*2a90*/  ISETP.GT.AND P2, PT, R15, 0x40, PT ;  /* 0x000000400f00780c */ /* 0x000fe20003f44270 */
[----:B------:R-:W2:Y:S01]  /*2aa0*/  MUFU.TANH R59, R59 ;  /* 0x0000003b003b7308 */ /* 0x000ea20000002400 */
[----:B0-----:R-:W-:-:S02]  /*2ab0*/  FSEL R54, R55, -INF , P1 ;  /* 0xff80000037367808 */ /* 0x001fc40000800000 */
[----:B------:R-:W-:Y:S02]  /*2ac0*/  FMNMX.FTZ R21, R51, R2, !PT ;  /* 0x0000000233157209 */ /* 0x000fe40007810000 */
[C---:B------:R-:W-:Y:S02]  /*2ad0*/  ISETP.GT.AND P1, PT, R15.reuse, 0x41, PT ;  /* 0x000000410f00780c */ /* 0x040fe40003f24270 */
[----:B------:R-:W-:Y:S01]  /*2ae0*/  FMNMX.FTZ R2, R54, R21, !PT ;  /* 0x0000001536027209 */ /* 0x000fe20007810000 */
[----:B------:R-:W0:Y:S01]  /*2af0*/  MUFU.TANH R62, R62 ;  /* 0x0000003e003e7308 */ /* 0x000e220000002400 */
[----:B-1----:R-:W-:Y:S02]  /*2b00*/  FSEL R55, R58, -INF , P2 ;  /* 0xff8000003a377808 */ /* 0x002fe40001000000 */
[----:B------:R-:W-:Y:S02]  /*2b10*/  ISETP.GT.AND P2, PT, R15, 0x48, PT ;  /* 0x000000480f00780c */ /* 0x000fe40003f44270 */
[----:B------:R-:W-:-:S03]  /*2b20*/  FMNMX.FTZ R21, R55, R2, !PT ;  /* 0x0000000237157209 */ /* 0x000fc60007810000 */
[----:B------:R-:W1:Y:S01]  /*2b30*/  MUFU.TANH R63, R63 ;  /* 0x0000003f003f7308 */ /* 0x000e620000002400 */
[----:B--2---:R-:W-:Y:S02]  /*2b40*/  FSEL R58, R59, -INF , P1 ;  /* 0xff8000003b3a7808 */ /* 0x004fe40000800000 */
[----:B------:R-:W-:Y:S02]  /*2b50*/  ISETP.GT.AND P1, PT, R15, 0x49, PT ;  /* 0x000000490f00780c */ /* 0x000fe40003f24270 */
[----:B------:R-:W-:-:S03]  /*2b60*/  FMNMX.FTZ R2, R58, R21, !PT ;  /* 0x000000153a027209 */ /* 0x000fc60007810000 */
[----:B------:R-:W2:Y:S01]  /*2b70*/  MUFU.TANH R66, R66 ;  /* 0x0000004200427308 */ /* 0x000ea20000002400 */
[----:B0-----:R-:W-:Y:S02]  /*2b80*/  FSEL R59, R62, -INF , P2 ;  /* 0xff8000003e3b7808 */ /* 0x001fe40001000000 */
[----:B------:R-:W-:Y:S02]  /*2b90*/  ISETP.GT.AND P2, PT, R15, 0x50, PT ;  /* 0x000000500f00780c */ /* 0x000fe40003f44270 */
[----:B------:R-:W-:-:S03]  /*2ba0*/  FMNMX.FTZ R21, R59, R2, !PT ;  /* 0x000000023b157209 */ /* 0x000fc60007810000 */
        /* <DEDUP_REMOVED lines=18> */
[----:B------:R-:W-:Y:S02]  /*2cd0*/  CS2R R70, SRZ ;  /* 0x0000000000467805 */ /* 0x000fe4000001ff00 */
[----:B------:R-:W-:Y:S02]  /*2ce0*/  ISETP.GT.AND P1, PT, R13, RZ, PT ;  /* 0x000000ff0d00720c */ /* 0x000fe40003f24270 */
[----:B------:R-:W-:Y:S01]  /*2cf0*/  FMNMX.FTZ R15, R2, R15, !PT ;  /* 0x0000000f020f7209 */ /* 0x000fe20007810000 */
[----:B------:R-:W2:Y:S01]  /*2d00*/  MUFU.TANH R28, R28 ;  /* 0x0000001c001c7308 */ /* 0x000ea20000002400 */
[----:B0-----:R-:W-:-:S03]  /*2d10*/  FSEL R3, R3, -INF , P1 ;  /* 0xff80000003037808 */ /* 0x001fc60000800000 */
[----:B------:R-:W0:Y:S01]  /*2d20*/  SHFL.BFLY PT, R14, R15, 0x2, 0x1f ;  /* 0x0c401f000f0e7f89 */ /* 0x000e2200000e0000 */
[----:B------:R-:W-:-:S03]  /*2d30*/  ISETP.GT.AND P1, PT, R13, 0x9, PT ;  /* 0x000000090d00780c */ /* 0x000fc60003f24270 */
[----:B------:R-:W3:Y:S01]  /*2d40*/  MUFU.TANH R33, R33 ;  /* 0x0000002100217308 */ /* 0x000ee20000002400 */
[----:B-1----:R-:W-:Y:S02]  /*2d50*/  FSEL R10, R10, -INF , P2 ;  /* 0xff8000000a0a7808 */ /* 0x002fe40001000000 */
[----:B------:R-:W-:Y:S02]  /*2d60*/  ISETP.GT.AND P2, PT, R13, 0x10, PT ;  /* 0x000000100d00780c */ /* 0x000fe40003f44270 */
[----:B------:R-:W-:-:S03]  /*2d70*/  FMNMX.FTZ R21, R3, R10, !PT ;  /* 0x0000000a03157209 */ /* 0x000fc60007810000 */
[----:B------:R-:W1:Y:S08]  /*2d80*/  MUFU.TANH R37, R37 ;  /* 0x0000002500257308 */ /* 0x000e700000002400 */
[----:B------:R4:W-:Y:S01]  /*2d90*/  MUFU.TANH R39, R49 ;  /* 0x0000003100277308 */ /* 0x0009e20000002400 */
[----:B0-----:R-:W-:-:S05]  /*2da0*/  FMNMX.FTZ R14, R15, R14, !PT ;  /* 0x0000000e0f0e7209 */ /* 0x001fca0007810000 */
[----:B------:R-:W0:Y:S02]  /*2db0*/  SHFL.BFLY PT, R15, R14, 0x1, 0x1f ;  /* 0x0c201f000e0f7f89 */ /* 0x000e2400000e0000 */
[----:B------:R-:W5:Y:S08]  /*2dc0*/  MUFU.TANH R44, R44 ;  /* 0x0000002c002c7308 */ /* 0x000f700000002400 */
[----:B------:R-:W5:Y:S08]  /*2dd0*/  MUFU.TANH R45, R45 ;  /* 0x0000002d002d7308 */ /* 0x000f700000002400 */
[----:B------:R-:W5:Y:S01]  /*2de0*/  MUFU.TANH R48, R48 ;  /* 0x0000003000307308 */ /* 0x000f620000002400 */
[----:B0-----:R-:W-:-:S07]  /*2df0*/  FMNMX.FTZ R11, R14, R15, !PT ;  /* 0x0000000f0e0b7209 */ /* 0x001fce0007810000 */
[----:B------:R-:W0:Y:S01]  /*2e00*/  MUFU.TANH R52, R52 ;  /* 0x0000003400347308 */ /* 0x000e220000002400 */
[----:B--2---:R-:W-:Y:S02]  /*2e10*/  FSEL R14, R28, -INF , P3 ;  /* 0xff8000001c0e7808 */ /* 0x004fe40001800000 */
[----:B------:R-:W-:Y:S02]  /*2e20*/  FSEL R15, R20, -INF , P1 ;  /* 0xff800000140f7808 */ /* 0x000fe40000800000 */
[----:B------:R-:W-:Y:S02]  /*2e30*/  FMNMX.FTZ R12, R14, R21, !PT ;  /* 0x000000150e0c7209 */ /* 0x000fe40007810000 */
[----:B------:R-:W-:Y:S01]  /*2e40*/  ISETP.GT.AND P1, PT, R13, 0x11, PT ;  /* 0x000000110d00780c */ /* 0x000fe20003f24270 */
[----:B------:R-:W2:Y:S01]  /*2e50*/  MUFU.TANH R53, R53 ;  /* 0x0000003500357308 */ /* 0x000ea20000002400 */
[----:B------:R-:W-:Y:S01]  /*2e60*/  FSEL R20, R24, -INF , P2 ;  /* 0xff80000018147808 */ /* 0x000fe20001000000 */
[----:B------:R-:W-:Y:S01]  /*2e70*/  FMUL.FTZ R24, R11, UR35 ;  /* 0x000000230b187c20 */ /* 0x000fe20008410000 */
[----:B------:R-:W-:-:S02]  /*2e80*/  FMNMX.FTZ R25, R15, R12, !PT ;  /* 0x0000000c0f197209 */ /* 0x000fc40007810000 */
[----:B------:R-:W-:Y:S02]  /*2e90*/  FSETP.NEU.FTZ.AND P2, PT, R11, -INF , PT ;  /* 0xff8000000b00780b */ /* 0x000fe40003f5d000 */
[----:B------:R-:W-:Y:S01]  /*2ea0*/  ISETP.GT.AND P3, PT, R13, 0x18, PT ;  /* 0x000000180d00780c */ /* 0x000fe20003f64270 */
[----:B------:R-:W2:Y:S01]  /*2eb0*/  MUFU.TANH R56, R56 ;  /* 0x0000003800387308 */ /* 0x000ea20000002400 */
[----:B---3--:R-:W-:Y:S02]  /*2ec0*/  FSEL R21, R33, -INF , P1 ;  /* 0xff80000021157808 */ /* 0x008fe40000800000 */
[----:B------:R-:W-:Y:S02]  /*2ed0*/  FMNMX.FTZ R12, R20, R25, !PT ;  /* 0x00000019140c7209 */ /* 0x000fe40007810000 */
[----:B----4-:R-:W-:Y:S02]  /*2ee0*/  FSEL R49, R24, RZ, P2 ;  /* 0x000000ff18317208 */ /* 0x010fe40001000000 */
[----:B------:R-:W-:Y:S01]  /*2ef0*/  ISETP.GT.AND P1, PT, R13, 0x19, PT ;  /* 0x000000190d00780c */ /* 0x000fe20003f24270 */
[----:B------:R-:W3:Y:S01]  /*2f00*/  MUFU.TANH R57, R57 ;  /* 0x0000003900397308 */ /* 0x000ee20000002400 */
[----:B------:R-:W-:Y:S01]  /*2f10*/  FSEL R24, R72, -INF , P3 ;  /* 0xff80000048187808 */ /* 0x000fe20001800000 */
[--C-:B------:R-:W-:Y:S01]  /*2f20*/  FFMA.FTZ R33, R26, UR35, -R49.reuse ;  /* 0x000000231a217c23 */ /* 0x100fe20008010831 */
[----:B------:R-:W-:Y:S01]  /*2f30*/  FMNMX.FTZ R27, R21, R12, !PT ;  /* 0x0000000c151b7209 */ /* 0x000fe20007810000 */
[--C-:B------:R-:W-:Y:S01]  /*2f40*/  FFMA.FTZ R35, R29, UR35, -R49.reuse ;  /* 0x000000231d237c23 */ /* 0x100fe20008010831 */
[----:B------:R-:W-:Y:S01]  /*2f50*/  ISETP.GT.AND P2, PT, R13, 0x20, PT ;  /* 0x000000200d00780c */ /* 0x000fe20003f44270 */
[--C-:B------:R-:W-:Y:S01]  /*2f60*/  FFMA.FTZ R42, R42, UR35, -R49.reuse ;  /* 0x000000232a2a7c23 */ /* 0x100fe20008010831 */
[----:B-1----:R-:W-:Y:S01]  /*2f70*/  FSEL R25, R37, -INF , P1 ;  /* 0xff80000025197808 */ /* 0x002fe20000800000 */
[----:B------:R1:W-:Y:S01]  /*2f80*/  MUFU.EX2 R189, R33 ;  /* 0x0000002100bd7308 */ /* 0x0003e20000000800 */
[----:B------:R-:W-:Y:S01]  /*2f90*/  FMNMX.FTZ R12, R24, R27, !PT ;  /* 0x0000001b180c7209 */ /* 0x000fe20007810000 */
[--C-:B------:R-:W-:Y:S01]  /*2fa0*/  FFMA.FTZ R37, R30, UR35, -R49.reuse ;  /* 0x000000231e257c23 */ /* 0x100fe20008010831 */
[----:B------:R-:W-:Y:S01]  /*2fb0*/  ISETP.GT.AND P1, PT, R13, 0x21, PT ;  /* 0x000000210d00780c */ /* 0x000fe20003f24270 */
[--C-:B------:R-:W-:Y:S01]  /*2fc0*/  FFMA.FTZ R43, R43, UR35, -R49.reuse ;  /* 0x000000232b2b7c23 */ /* 0x100fe20008010831 */
[----:B------:R-:W-:Y:S01]  /*2fd0*/  FSEL R26, R73, -INF , P2 ;  /* 0xff800000491a7808 */ /* 0x000fe20001000000 */
[--C-:B------:R-:W-:Y:S01]  /*2fe0*/  FFMA.FTZ R46, R46, UR35, -R49.reuse ;  /* 0x000000232e2e7c23 */ /* 0x100fe20008010831 */
[----:B------:R-:W-:Y:S01]  /*2ff0*/  FMNMX.FTZ R31, R25, R12, !PT ;  /* 0x0000000c191f7209 */ /* 0x000fe20007810000 */
[----:B------:R-:W4:Y:S01]  /*3000*/  MUFU.TANH R60, R60 ;  /* 0x0000003c003c7308 */ /* 0x000f220000002400 */
[----:B------:R-:W-:Y:S01]  /*3010*/  ISETP.GT.AND P2, PT, R13, 0x28, PT ;  /* 0x000000280d00780c */ /* 0x000fe20003f44270 */
[--C-:B------:R-:W-:Y:S01]  /*3020*/  FFMA.FTZ R47, R47, UR35, -R49.reuse ;  /* 0x000000232f2f7c23 */ /* 0x100fe20008010831 */
[----:B------:R-:W-:Y:S01]  /*3030*/  FSEL R27, R74, -INF , P1 ;  /* 0xff8000004a1b7808 */ /* 0x000fe20000800000 */
[--C-:B------:R-:W-:Y:S01]  /*3040*/  FFMA.FTZ R50, R50, UR35, -R49.reuse ;  /* 0x0000002332327c23 */ /* 0x100fe20008010831 */
[----:B------:R-:W-:Y:S01]  /*3050*/  FMNMX.FTZ R12, R26, R31, !PT ;  /* 0x0000001f1a0c7209 */ /* 0x000fe20007810000 */
[--C-:B------:R-:W-:Y:S01]  /*3060*/  FFMA.FTZ R51, R51, UR35, -R49.reuse ;  /* 0x0000002333337c23 */ /* 0x100fe20008010831 */
[----:B------:R-:W-:Y:S01]  /*3070*/  ISETP.GT.AND P1, PT, R13, 0x29, PT ;  /* 0x000000290d00780c */ /* 0x000fe20003f24270 */
[----:B------:R-:W4:Y:S01]  /*3080*/  MUFU.TANH R61, R61 ;  /* 0x0000003d003d7308 */ /* 0x000f220000002400 */
[----:B-----5:R-:W-:Y:S01]  /*3090*/  FSEL R28, R44, -INF , P2 ;  /* 0xff8000002c1c7808 */ /* 0x020fe20001000000 */
[--C-:B------:R-:W-:Y:S01]  /*30a0*/  FFMA.FTZ R54, R54, UR35, -R49.reuse ;  /* 0x0000002336367c23 */ /* 0x100fe20008010831 */
[----:B------:R-:W-:Y:S01]  /*30b0*/  FMNMX.FTZ R31, R27, R12, !PT ;  /* 0x0000000c1b1f7209 */ /* 0x000fe20007810000 */
[--C-:B------:R-:W-:Y:S01]  /*30c0*/  FFMA.FTZ R55, R55, UR35, -R49.reuse ;  /* 0x0000002337377c23 */ /* 0x100fe20008010831 */
[----:B------:R-:W-:Y:S01]  /*30d0*/  ISETP.GT.AND P2, PT, R13, 0x30, PT ;  /* 0x000000300d00780c */ /* 0x000fe20003f44270 */
[--C-:B------:R-:W-:Y:S01]  /*30e0*/  FFMA.FTZ R58, R58, UR35, -R49.reuse ;  /* 0x000000233a3a7c23 */ /* 0x100fe20008010831 */
[----:B------:R-:W-:Y:S01]  /*30f0*/  FSEL R29, R45, -INF , P1 ;  /* 0xff8000002d1d7808 */ /* 0x000fe20000800000 */
[----:B------:R5:W-:Y:S01]  /*3100*/  MUFU.EX2 R44, R35 ;  /* 0x00000023002c7308 */ /* 0x000be20000000800 */
[----:B------:R-:W-:Y:S01]  /*3110*/  FMNMX.FTZ R12, R28, R31, !PT ;  /* 0x0000001f1c0c7209 */ /* 0x000fe20007810000 */
[--C-:B------:R-:W-:Y:S01]  /*3120*/  FFMA.FTZ R45, R34, UR35, -R49.reuse ;  /* 0x00000023222d7c23 */ /* 0x100fe20008010831 */
[----:B------:R-:W-:Y:S01]  /*3130*/  ISETP.GT.AND P1, PT, R13, 0x31, PT ;  /* 0x000000310d00780c */ /* 0x000fe20003f24270 */
[--C-:B------:R-:W-:Y:S01]  /*3140*/  FFMA.FTZ R59, R59, UR35, -R49.reuse ;  /* 0x000000233b3b7c23 */ /* 0x100fe20008010831 */
[----:B------:R-:W-:Y:S01]  /*3150*/  FSEL R30, R48, -INF , P2 ;  /* 0xff800000301e7808 */ /* 0x000fe20001000000 */
[--C-:B------:R-:W-:Y:S01]  /*3160*/  FFMA.FTZ R62, R62, UR35, -R49.reuse ;  /* 0x000000233e3e7c23 */ /* 0x100fe20008010831 */
[----:B-1----:R-:W-:Y:S01]  /*3170*/  FMNMX.FTZ R33, R29, R12, !PT ;  /* 0x0000000c1d217209 */ /* 0x002fe20007810000 */
[----:B------:R-:W1:Y:S01]  /*3180*/  MUFU.TANH R64, R64 ;  /* 0x0000004000407308 */ /* 0x000e620000002400 */
[----:B------:R-:W-:Y:S01]  /*3190*/  ISETP.GT.AND P2, PT, R13, 0x38, PT ;  /* 0x000000380d00780c */ /* 0x000fe20003f44270 */
[--C-:B------:R-:W-:Y:S01]  /*31a0*/  FFMA.FTZ R63, R63, UR35, -R49.reuse ;  /* 0x000000233f3f7c23 */ /* 0x100fe20008010831 */
[----:B------:R-:W-:Y:S01]  /*31b0*/  FSEL R31, R39, -INF , P1 ;  /* 0xff800000271f7808 */ /* 0x000fe20000800000 */
[--C-:B------:R-:W-:Y:S01]  /*31c0*/  FFMA.FTZ R39, R32, UR35, -R49.reuse ;  /* 0x0000002320277c23 */ /* 0x100fe20008010831 */
[----:B------:R-:W-:Y:S01]  /*31d0*/  FMNMX.FTZ R12, R30, R33, !PT ;  /* 0x000000211e0c7209 */ /* 0x000fe20007810000 */
[--C-:B------:R-:W-:Y:S01]  /*31e0*/  FFMA.FTZ R66, R66, UR35, -R49.reuse ;  /* 0x0000002342427c23 */ /* 0x100fe20008010831 */
[----:B------:R-:W-:Y:S01]  /*31f0*/  ISETP.GT.AND P1, PT, R13, 0x39, PT ;  /* 0x000000390d00780c */ /* 0x000fe20003f24270 */
[----:B------:R3:W-:Y:S01]  /*3200*/  MUFU.EX2 R191, R37 ;  /* 0x0000002500bf7308 */ /* 0x0007e20000000800 */
[----:B0-----:R-:W-:Y:S01]  /*3210*/  FSEL R32, R52, -INF , P2 ;  /* 0xff80000034207808 */ /* 0x001fe20001000000 */
[--C-:B------:R-:W-:Y:S01]  /*3220*/  FFMA.FTZ R52, R36, UR35, -R49.reuse ;  /* 0x0000002324347c23 */ /* 0x100fe20008010831 */
[----:B-----5:R-:W-:Y:S01]  /*3230*/  FMNMX.FTZ R35, R31, R12, !PT ;  /* 0x0000000c1f237209 */ /* 0x020fe20007810000 */
[--C-:B------:R-:W-:Y:S01]  /*3240*/  FFMA.FTZ R67, R67, UR35, -R49.reuse ;  /* 0x0000002343437c23 */ /* 0x100fe20008010831 */
[----:B------:R-:W-:Y:S01]  /*3250*/  ISETP.GT.AND P2, PT, R13, 0x40, PT ;  /* 0x000000400d00780c */ /* 0x000fe20003f44270 */
[--C-:B------:R-:W-:Y:S01]  /*3260*/  FFMA.FTZ R2, R2, UR35, -R49.reuse ;  /* 0x0000002302027c23 */ /* 0x100fe20008010831 */
[----:B--2---:R-:W-:Y:S01]  /*3270*/  FSEL R33, R53, -INF , P1 ;  /* 0xff80000035217808 */ /* 0x004fe20000800000 */
[----:B------:R-:W0:Y:S01]  /*3280*/  MUFU.TANH R65, R65 ;  /* 0x0000004100417308 */ /* 0x000e220000002400 */
[----:B------:R-:W-:Y:S01]  /*3290*/  FMNMX.FTZ R12, R32, R35, !PT ;  /* 0x00000023200c7209 */ /* 0x000fe20007810000 */
[----:B------:R-:W-:Y:S01]  /*32a0*/  FFMA.FTZ R53, R38, UR35, -R49 ;  /* 0x0000002326357c23 */ /* 0x000fe20008010831 */
[----:B------:R-:W-:-:S02]  /*32b0*/  ISETP.GT.AND P1, PT, R13, 0x41, PT ;  /* 0x000000410d00780c */ /* 0x000fc40003f24270 */
[----:B------:R-:W-:Y:S02]  /*32c0*/  CS2R R74, SRZ ;  /* 0x00000000004a7805 */ /* 0x000fe4000001ff00 */
[----:B------:R-:W-:Y:S01]  /*32d0*/  FSEL R34, R56, -INF , P2 ;  /* 0xff80000038227808 */ /* 0x000fe20001000000 */
[----:B------:R-:W-:Y:S01]  /*32e0*/  FFMA.FTZ R56, R40, UR35, -R49 ;  /* 0x0000002328387c23 */ /* 0x000fe20008010831 */
[----:B---3--:R-:W-:Y:S01]  /*32f0*/  FMNMX.FTZ R37, R33, R12, !PT ;  /* 0x0000000c21257209 */ /* 0x008fe20007810000 */
[----:B------:R-:W2:Y:S01]  /*3300*/  MUFU.TANH R68, R68 ;  /* 0x0000004400447308 */ /* 0x000ea20000002400 */
[----:B------:R-:W-:Y:S02]  /*3310*/  ISETP.GT.AND P2, PT, R13, 0x48, PT ;  /* 0x000000480d00780c */ /* 0x000fe40003f44270 */
[----:B------:R-:W-:Y:S02]  /*3320*/  CS2R R72, SRZ ;  /* 0x0000000000487805 */ /* 0x000fe4000001ff00 */
[----:B------:R-:W-:-:S02]  /*3330*/  FSEL R35, R57, -INF , P1 ;  /* 0xff80000039237808 */ /* 0x000fc40000800000 */
[----:B------:R-:W-:Y:S02]  /*3340*/  FMNMX.FTZ R12, R34, R37, !PT ;  /* 0x00000025220c7209 */ /* 0x000fe40007810000 */
[C---:B------:R-:W-:Y:S01]  /*3350*/  ISETP.GT.AND P1, PT, R13.reuse, 0x49, PT ;  /* 0x000000490d00780c */ /* 0x040fe20003f24270 */
[----:B------:R3:W-:Y:S01]  /*3360*/  MUFU.EX2 R48, R39 ;  /* 0x0000002700307308 */ /* 0x0007e20000000800 */
[----:B----4-:R-:W-:Y:S02]  /*3370*/  FSEL R36, R60, -INF , P2 ;  /* 0xff8000003c247808 */ /* 0x010fe40001000000 */
[----:B------:R-:W-:Y:S02]  /*3380*/  ISETP.GT.AND P2, PT, R13, 0x50, PT ;  /* 0x000000500d00780c */ /* 0x000fe40003f44270 */
[----:B------:R-:W-:Y:S02]  /*3390*/  FSEL R37, R61, -INF , P1 ;  /* 0xff8000003d257808 */ /* 0x000fe40000800000 */
[----:B------:R-:W-:Y:S01]  /*33a0*/  ISETP.GT.AND P1, PT, R13, 0x51, PT ;  /* 0x000000510d00780c */ /* 0x000fe20003f24270 */
[----:B------:R-:W4:Y:S01]  /*33b0*/  MUFU.TANH R69, R69 ;  /* 0x0000004500457308 */ /* 0x000f220000002400 */
[----:B---3--:R-:W-:-:S02]  /*33c0*/  FMNMX.FTZ R39, R35, R12, !PT ;  /* 0x0000000c23277209 */ /* 0x008fc40007810000 */
[----:B-1----:R-:W-:Y:S02]  /*33d0*/  FSEL R38, R64, -INF , P2 ;  /* 0xff80000040267808 */ /* 0x002fe40001000000 */
[----:B------:R-:W-:Y:S02]  /*33e0*/  FMNMX.FTZ R12, R36, R39, !PT ;  /* 0x00000027240c7209 */ /* 0x000fe40007810000 */
[----:B------:R-:W-:Y:S01]  /*33f0*/  ISETP.GT.AND P2, PT, R13, 0x58, PT ;  /* 0x000000580d00780c */ /* 0x000fe20003f44270 */
[----:B------:R1:W-:Y:S01]  /*3400*/  MUFU.EX2 R185, R45 ;  /* 0x0000002d00b97308 */ /* 0x0003e20000000800 */
[----:B0-----:R-:W-:Y:S02]  /*3410*/  FSEL R39, R65, -INF , P1 ;  /* 0xff80000041277808 */ /* 0x001fe40000800000 */
[----:B------:R-:W-:Y:S02]  /*3420*/  ISETP.GT.AND P1, PT, R13, 0x59, PT ;  /* 0x000000590d00780c */ /* 0x000fe40003f24270 */
[----:B--2---:R-:W-:-:S03]  /*3430*/  FSEL R13, R68, -INF , P2 ;  /* 0xff800000440d7808 */ /* 0x004fc60001000000 */
[----:B------:R-:W-:Y:S01]  /*3440*/  MUFU.EX2 R60, R42 ;  /* 0x0000002a003c7308 */ /* 0x000fe20000000800 */
[----:B-1----:R-:W-:Y:S02]  /*3450*/  FMNMX.FTZ R45, R37, R12, !PT ;  /* 0x0000000c252d7209 */ /* 0x002fe40007810000 */
[----:B----4-:R-:W-:Y:S02]  /*3460*/  FSEL R40, R69, -INF , P1 ;  /* 0xff80000045287808 */ /* 0x010fe40000800000 */
[----:B------:R-:W-:Y:S02]  /*3470*/  CS2R R68, SRZ ;  /* 0x0000000000447805 */ /* 0x000fe4000001ff00 */
[----:B------:R-:W-:Y:S01]  /*3480*/  FMNMX.FTZ R12, R38, R45, !PT ;  /* 0x0000002d260c7209 */ /* 0x000fe20007810000 */
[----:B------:R-:W-:Y:S01]  /*3490*/  FFMA.FTZ R45, R41, UR35, -R49 ;  /* 0x00000023292d7c23 */ /* 0x000fe20008010831 */
[----:B------:R-:W-:Y:S02]  /*34a0*/  MUFU.EX2 R52, R52 ;  /* 0x0000003400347308 */ /* 0x000fe40000000800 */
[----:B------:R-:W-:-:S04]  /*34b0*/  FMNMX.FTZ R12, R39, R12, !PT ;  /* 0x0000000c270c7209 */ /* 0x000fc80007810000 */
[----:B------:R-:W-:Y:S02]  /*34c0*/  FMNMX.FTZ R41, R13, R12, !PT ;  /* 0x0000000c0d297209 */ /* 0x000fe40007810000 */
[----:B------:R-:W-:Y:S02]  /*34d0*/  MUFU.EX2 R53, R53 ;  /* 0x0000003500357308 */ /* 0x000fe40000000800 */
[----:B------:R-:W-:-:S05]  /*34e0*/  FMNMX.FTZ R41, R40, R41, !PT ;  /* 0x0000002928297209 */ /* 0x000fca0007810000 */
[----:B------:R-:W0:Y:S01]  /*34f0*/  SHFL.BFLY PT, R12, R41, 0x2, 0x1f ;  /* 0x0c401f00290c7f89 */ /* 0x000e2200000e0000 */
[----:B------:R-:W1:Y:S08]  /*3500*/  MUFU.EX2 R56, R56 ;  /* 0x0000003800387308 */ /* 0x000e700000000800 */
[----:B------:R-:W2:Y:S08]  /*3510*/  MUFU.EX2 R45, R45 ;  /* 0x0000002d002d7308 */ /* 0x000eb00000000800 */
[----:B------:R-:W-:Y:S01]  /*3520*/  MUFU.EX2 R43, R43 ;  /* 0x0000002b002b7308 */ /* 0x000fe20000000800 */
[----:B-1----:R-:W-:-:S02]  /*3530*/  F2FP.F16.F32.PACK_AB R187, R56, R53 ;  /* 0x0000003538bb723e */ /* 0x002fc400000000ff */
[----:B0-----:R-:W-:-:S05]  /*3540*/  FMNMX.FTZ R42, R41, R12, !PT ;  /* 0x0000000c292a7209 */ /* 0x001fca0007810000 */
[----:B------:R-:W0:Y:S01]  /*3550*/  MUFU.EX2 R46, R46 ;  /* 0x0000002e002e7308 */ /* 0x000e220000000800 */
[----:B--2---:R-:W-:Y:S01]  /*3560*/  F2FP.F16.F32.PACK_AB R181, R60, R45 ;  /* 0x0000002d3cb5723e */ /* 0x004fe200000000ff */
[----:B------:R-:W1:Y:S06]  /*3570*/  SHFL.BFLY PT, R41, R42, 0x1, 0x1f ;  /* 0x0c201f002a297f89 */ /* 0x000e6c00000e0000 */
[----:B------:R-:W-:Y:S08]  /*3580*/  MUFU.EX2 R47, R47 ;  /* 0x0000002f002f7308 */ /* 0x000ff00000000800 */
[----:B------:R-:W2:Y:S01]  /*3590*/  MUFU.EX2 R50, R50 ;  /* 0x0000003200327308 */ /* 0x000ea20000000800 */
[----:B0-----:R-:W-:-:S07]  /*35a0*/  F2FP.F16.F32.PACK_AB R183, R46, R43 ;  /* 0x0000002b2eb7723e */ /* 0x001fce00000000ff */
[----:B------:R-:W-:Y:S01]  /*35b0*/  MUFU.EX2 R51, R51 ;  /* 0x0000003300337308 */ /* 0x000fe20000000800 */
[----:B-1----:R-:W-:Y:S01]  /*35c0*/  FMNMX.FTZ R12, R42, R41, !PT ;  /* 0x000000292a0c7209 */ /* 0x002fe20007810000 */
[----:B------:R-:W-:Y:S01]  /*35d0*/  FADD.FTZ R42, R189, R44 ;  /* 0x0000002cbd2a7221 */ /* 0x000fe20000010000 */
[----:B------:R-:W-:Y:S02]  /*35e0*/  F2FP.F16.F32.PACK_AB R189, R44, R189 ;  /* 0x000000bd2cbd723e */ /* 0x000fe400000000ff */
[C---:B------:R-:W-:Y:S01]  /*35f0*/  FSETP.NEU.FTZ.AND P1, PT, R12.reuse, -INF , PT ;  /* 0xff8000000c00780b */ /* 0x040fe20003f3d000 */
[----:B------:R-:W-:Y:S02]  /*3600*/  FMUL.FTZ R41, R12, UR35 ;  /* 0x000000230c297c20 */ /* 0x000fe40008410000 */
[----:B------:R-:W0:Y:S01]  /*3610*/  MUFU.EX2 R54, R54 ;  /* 0x0000003600367308 */ /* 0x000e220000000800 */
[----:B--2---:R-:W-:Y:S02]  /*3620*/  F2FP.F16.F32.PACK_AB R177, R50, R47 ;  /* 0x0000002f32b1723e */ /* 0x004fe400000000ff */
[----:B------:R-:W-:-:S02]  /*3630*/  FSEL R41, R41, RZ, P1 ;  /* 0x000000ff29297208 */ /* 0x000fc40000800000 */
[----:B------:R-:W-:-:S03]  /*3640*/  PLOP3.LUT P1, PT, PT, PT, UP0, 0x80, 0x0 ;  /* 0x000000000000781c */ /* 0x000fc60003f2f008 */
        /* <DEDUP_REMOVED lines=24> */
[----:B------:R-:W2:Y:S01]  /*37d0*/  MUFU.EX2 R14, R14 ;  /* 0x0000000e000e7308 */ /* 0x000ea20000000800 */
[--C-:B------:R-:W-:Y:S01]  /*37e0*/  FFMA.FTZ R39, R39, UR35, -R41.reuse ;  /* 0x0000002327277c23 */ /* 0x100fe20008010829 */
[--C-:B------:R-:W-:Y:S01]  /*37f0*/  FFMA.FTZ R13, R13, UR35, -R41.reuse ;  /* 0x000000230d0d7c23 */ /* 0x100fe20008010829 */
[----:B------:R-:W-:Y:S01]  /*3800*/  FFMA.FTZ R40, R40, UR35, -R41 ;  /* 0x0000002328287c23 */ /* 0x000fe20008010829 */
[----:B0-----:R-:W-:-:S04]  /*3810*/  F2FP.F16.F32.PACK_AB R179, R54, R51 ;  /* 0x0000003336b3723e */ /* 0x001fc800000000ff */
[----:B------:R-:W0:Y:S01]  /*3820*/  MUFU.EX2 R15, R15 ;  /* 0x0000000f000f7308 */ /* 0x000e220000000800 */
[----:B-1----:R-:W-:Y:S01]  /*3830*/  FADD.FTZ R57, R3, R10 ;  /* 0x0000000a03397221 */ /* 0x002fe20000010000 */
[----:B------:R-:W-:-:S06]  /*3840*/  F2FP.F16.F32.PACK_AB R188, R10, R3 ;  /* 0x000000030abc723e */ /* 0x000fcc00000000ff */
        /* <DEDUP_REMOVED lines=9> */
[----:B------:R-:W-:Y:S02]  /*38e0*/  CS2R R64, SRZ ;  /* 0x0000000000407805 */ /* 0x000fe4000001ff00 */
[----:B------:R-:W-:Y:S01]  /*38f0*/  F2FP.F16.F32.PACK_AB R185, R52, R185 ;  /* 0x000000b934b9723e */ /* 0x000fe200000000ff */
[----:B------:R-:W0:Y:S01]  /*3900*/  MUFU.EX2 R24, R24 ;  /* 0x0000001800187308 */ /* 0x000e220000000800 */
[----:B-1----:R-:W-:-:S07]  /*3910*/  FADD.FTZ R0, R20, R61 ;  /* 0x0000003d14007221 */ /* 0x002fce0000010000 */
[----:B------:R-:W1:Y:S01]  /*3920*/  MUFU.EX2 R25, R25 ;  /* 0x0000001900197308 */ /* 0x000e620000000800 */
[C---:B--2---:R-:W-:Y:S01]  /*3930*/  FADD.FTZ R49, R21.reuse, R0 ;  /* 0x0000000015317221 */ /* 0x044fe20000010000 */
[----:B------:R-:W-:Y:S01]  /*3940*/  FADD.FTZ R0, R52, R57 ;  /* 0x0000003934007221 */ /* 0x000fe20000010000 */
[----:B------:R-:W-:-:S05]  /*3950*/  F2FP.F16.F32.PACK_AB R184, R21, R20 ;  /* 0x0000001415b8723e */ /* 0x000fca00000000ff */
[----:B------:R-:W2:Y:S01]  /*3960*/  MUFU.EX2 R26, R26 ;  /* 0x0000001a001a7308 */ /* 0x000ea20000000800 */
[----:B0-----:R-:W-:Y:S01]  /*3970*/  FADD.FTZ R42, R24, R49 ;  /* 0x00000031182a7221 */ /* 0x001fe20000010000 */
[----:B------:R-:W-:Y:S01]  /*3980*/  FADD.FTZ R49, R53, R0 ;  /* 0x0000000035317221 */ /* 0x000fe20000010000 */
[----:B------:R-:W-:-:S03]  /*3990*/  CS2R R52, SRZ ;  /* 0x0000000000347805 */ /* 0x000fc6000001ff00 */
[----:B------:R-:W-:Y:S02]  /*39a0*/  FADD.FTZ R0, R56, R49 ;  /* 0x0000003138007221 */ /* 0x000fe40000010000 */
[----:B------:R-:W0:Y:S01]  /*39b0*/  MUFU.EX2 R27, R27 ;  /* 0x0000001b001b7308 */ /* 0x000e220000000800 */
[----:B-1----:R-:W-:Y:S01]  /*39c0*/  FADD.FTZ R57, R25, R42 ;  /* 0x0000002a19397221 */ /* 0x002fe20000010000 */
[----:B------:R-:W-:Y:S01]  /*39d0*/  FADD.FTZ R49, R45, R0 ;  /* 0x000000002d317221 */ /* 0x000fe20000010000 */
[----:B------:R-:W-:Y:S02]  /*39e0*/  F2FP.F16.F32.PACK_AB R186, R25, R24 ;  /* 0x0000001819ba723e */ /* 0x000fe400000000ff */
[----:B------:R-:W-:Y:S02]  /*39f0*/  CS2R R44, SRZ ;  /* 0x00000000002c7805 */ /* 0x000fe4000001ff00 */
[----:B------:R-:W-:Y:S01]  /*3a00*/  CS2R R24, SRZ ;  /* 0x0000000000187805 */ /* 0x000fe2000001ff00 */
[----:B------:R-:W-:Y:S01]  /*3a10*/  FADD.FTZ R0, R60, R49 ;  /* 0x000000313c007221 */ /* 0x000fe20000010000 */
[----:B------:R-:W-:Y:S01]  /*3a20*/  CS2R R60, SRZ ;  /* 0x00000000003c7805 */ /* 0x000fe2000001ff00 */
[----:B------:R-:W1:Y:S01]  /*3a30*/  MUFU.EX2 R28, R28 ;  /* 0x0000001c001c7308 */ /* 0x000e620000000800 */
[----:B--2---:R-:W-:Y:S01]  /*3a40*/  FADD.FTZ R42, R26, R57 ;  /* 0x000000391a2a7221 */ /* 0x004fe20000010000 */
[----:B------:R-:W-:-:S06]  /*3a50*/  CS2R R56, SRZ ;  /* 0x0000000000387805 */ /* 0x000fcc000001ff00 */
[----:B------:R-:W2:Y:S01]  /*3a60*/  MUFU.EX2 R29, R29 ;  /* 0x0000001d001d7308 */ /* 0x000ea20000000800 */
[C---:B0-----:R-:W-:Y:S01]  /*3a70*/  FADD.FTZ R41, R27.reuse, R42 ;  /* 0x0000002a1b297221 */ /* 0x041fe20000010000 */
[----:B------:R-:W-:Y:S02]  /*3a80*/  F2FP.F16.F32.PACK_AB R180, R27, R26 ;  /* 0x0000001a1bb4723e */ /* 0x000fe400000000ff */
[----:B------:R-:W-:-:S04]  /*3a90*/  CS2R R26, SRZ ;  /* 0x00000000001a7805 */ /* 0x000fc8000001ff00 */
[----:B------:R-:W0:Y:S01]  /*3aa0*/  MUFU.EX2 R30, R30 ;  /* 0x0000001e001e7308 */ /* 0x000e220000000800 */
[----:B-1----:R-:W-:Y:S01]  /*3ab0*/  FADD.FTZ R42, R28, R41 ;  /* 0x000000291c2a7221 */ /* 0x002fe20000010000 */
[----:B------:R-:W-:-:S04]  /*3ac0*/  FADD.FTZ R41, R43, R0 ;  /* 0x000000002b297221 */ /* 0x000fc80000010000 */
[----:B------:R-:W-:Y:S02]  /*3ad0*/  FADD.FTZ R0, R46, R41 ;  /* 0x000000292e007221 */ /* 0x000fe40000010000 */
[----:B------:R-:W1:Y:S01]  /*3ae0*/  MUFU.EX2 R31, R31 ;  /* 0x0000001f001f7308 */ /* 0x000e620000000800 */
[----:B--2---:R-:W-:Y:S01]  /*3af0*/  FADD.FTZ R49, R29, R42 ;  /* 0x0000002a1d317221 */ /* 0x004fe20000010000 */
[----:B------:R-:W-:Y:S01]  /*3b00*/  FADD.FTZ R41, R47, R0 ;  /* 0x000000002f297221 */ /* 0x000fe20000010000 */
[----:B------:R-:W-:Y:S02]  /*3b10*/  F2FP.F16.F32.PACK_AB R182, R29, R28 ;  /* 0x0000001c1db6723e */ /* 0x000fe400000000ff */
[----:B------:R-:W-:Y:S02]  /*3b20*/  CS2R R46, SRZ ;  /* 0x00000000002e7805 */ /* 0x000fe4000001ff00 */
[----:B------:R-:W-:Y:S01]  /*3b30*/  CS2R R28, SRZ ;  /* 0x00000000001c7805 */ /* 0x000fe2000001ff00 */
[----:B------:R-:W-:Y:S01]  /*3b40*/  FADD.FTZ R0, R50, R41 ;  /* 0x0000002932007221 */ /* 0x000fe20000010000 */
[----:B------:R-:W2:Y:S01]  /*3b50*/  MUFU.EX2 R32, R32 ;  /* 0x0000002000207308 */ /* 0x000ea20000000800 */
[----:B0-----:R-:W-:-:S02]  /*3b60*/  FADD.FTZ R42, R30, R49 ;  /* 0x000000311e2a7221 */ /* 0x001fc40000010000 */
[----:B------:R-:W-:Y:S01]  /*3b70*/  FADD.FTZ R3, R51, R0 ;  /* 0x0000000033037221 */ /* 0x000fe20000010000 */
[----:B------:R-:W-:Y:S02]  /*3b80*/  CS2R R50, SRZ ;  /* 0x0000000000327805 */ /* 0x000fe4000001ff00 */
[----:B------:R-:W-:Y:S01]  /*3b90*/  CS2R R48, SRZ ;  /* 0x0000000000307805 */ /* 0x000fe2000001ff00 */
[----:B------:R-:W-:Y:S01]  /*3ba0*/  FADD.FTZ R0, R54, R3 ;  /* 0x0000000336007221 */ /* 0x000fe20000010000 */
[----:B------:R-:W0:Y:S01]  /*3bb0*/  MUFU.EX2 R33, R33 ;  /* 0x0000002100217308 */ /* 0x000e220000000800 */
[----:B-1----:R-:W-:Y:S02]  /*3bc0*/  FADD.FTZ R43, R31, R42 ;  /* 0x0000002a1f2b7221 */ /* 0x002fe40000010000 */
[----:B------:R-:W-:Y:S01]  /*3bd0*/  FADD.FTZ R3, R55, R0 ;  /* 0x0000000037037221 */ /* 0x000fe20000010000 */
[----:B------:R-:W-:Y:S02]  /*3be0*/  F2FP.F16.F32.PACK_AB R176, R31, R30 ;  /* 0x0000001e1fb0723e */ /* 0x000fe400000000ff */
[----:B------:R-:W-:-:S02]  /*3bf0*/  CS2R R30, SRZ ;  /* 0x00000000001e7805 */ /* 0x000fc4000001ff00 */
        /* <DEDUP_REMOVED lines=8> */
[----:B-1----:R-:W-:-:S07]  /*3c80*/  FADD.FTZ R10, R34, R15 ;  /* 0x0000000f220a7221 */ /* 0x002fce0000010000 */
[----:B------:R-:W1:Y:S01]  /*3c90*/  MUFU.EX2 R36, R36 ;  /* 0x0000002400247308 */ /* 0x000e620000000800 */
[C---:B--2---:R-:W-:Y:S01]  /*3ca0*/  FADD.FTZ R15, R35.reuse, R10 ;  /* 0x0000000a230f7221 */ /* 0x044fe20000010000 */
[----:B------:R-:W-:Y:S02]  /*3cb0*/  F2FP.F16.F32.PACK_AB R172, R35, R34 ;  /* 0x0000002223ac723e */ /* 0x000fe400000000ff */
[----:B------:R-:W-:-:S04]  /*3cc0*/  CS2R R34, SRZ ;  /* 0x0000000000227805 */ /* 0x000fc8000001ff00 */
[----:B------:R-:W2:Y:S01]  /*3cd0*/  MUFU.EX2 R59, R59 ;  /* 0x0000003b003b7308 */ /* 0x000ea20000000800 */
[C---:B0-----:R-:W-:Y:S01]  /*3ce0*/  FADD.FTZ R0, R58.reuse, R3 ;  /* 0x000000033a007221 */ /* 0x041fe20000010000 */
[----:B------:R-:W-:Y:S02]  /*3cf0*/  F2FP.F16.F32.PACK_AB R173, R58, R55 ;  /* 0x000000373aad723e */ /* 0x000fe400000000ff */
[----:B------:R-:W-:-:S04]  /*3d00*/  CS2R R54, SRZ ;  /* 0x0000000000367805 */ /* 0x000fc8000001ff00 */
[----:B------:R-:W0:Y:S01]  /*3d10*/  MUFU.EX2 R37, R37 ;  /* 0x0000002500257308 */ /* 0x000e220000000800 */
[----:B-1----:R-:W-:-:S07]  /*3d20*/  FADD.FTZ R10, R36, R15 ;  /* 0x0000000f240a7221 */ /* 0x002fce0000010000 */
[----:B------:R-:W1:Y:S01]  /*3d30*/  MUFU.EX2 R62, R62 ;  /* 0x0000003e003e7308 */ /* 0x000e620000000800 */
[----:B--2---:R-:W-:-:S07]  /*3d40*/  FADD.FTZ R3, R59, R0 ;  /* 0x000000003b037221 */ /* 0x004fce0000010000 */
[----:B------:R-:W2:Y:S01]  /*3d50*/  MUFU.EX2 R38, R38 ;  /* 0x0000002600267308 */ /* 0x000ea20000000800 */
[C---:B0-----:R-:W-:Y:S01]  /*3d60*/  FADD.FTZ R15, R37.reuse, R10 ;  /* 0x0000000a250f7221 */ /* 0x041fe20000010000 */
[----:B------:R-:W-:Y:S02]  /*3d70*/  F2FP.F16.F32.PACK_AB R174, R37, R36 ;  /* 0x0000002425ae723e */ /* 0x000fe400000000ff */
[----:B------:R-:W-:-:S04]  /*3d80*/  CS2R R36, SRZ ;  /* 0x0000000000247805 */ /* 0x000fc8000001ff00 */
[----:B------:R-:W0:Y:S01]  /*3d90*/  MUFU.EX2 R63, R63 ;  /* 0x0000003f003f7308 */ /* 0x000e220000000800 */
[C---:B-1----:R-:W-:Y:S01]  /*3da0*/  FADD.FTZ R0, R62.reuse, R3 ;  /* 0x000000033e007221 */ /* 0x042fe20000010000 */
[----:B------:R-:W-:Y:S02]  /*3db0*/  F2FP.F16.F32.PACK_AB R175, R62, R59 ;  /* 0x0000003b3eaf723e */ /* 0x000fe400000000ff */
[----:B------:R-:W-:-:S04]  /*3dc0*/  CS2R R58, SRZ ;  /* 0x00000000003a7805 */ /* 0x000fc8000001ff00 */
[----:B------:R-:W1:Y:S01]  /*3dd0*/  MUFU.EX2 R39, R39 ;  /* 0x0000002700277308 */ /* 0x000e620000000800 */
[----:B--2---:R-:W-:-:S07]  /*3de0*/  FADD.FTZ R10, R38, R15 ;  /* 0x0000000f260a7221 */ /* 0x004fce0000010000 */
[----:B------:R-:W2:Y:S01]  /*3df0*/  MUFU.EX2 R66, R66 ;  /* 0x0000004200427308 */ /* 0x000ea20000000800 */
[----:B0-----:R-:W-:-:S07]  /*3e00*/  FADD.FTZ R3, R63, R0 ;  /* 0x000000003f037221 */ /* 0x001fce0000010000 */
[----:B------:R-:W0:Y:S01]  /*3e10*/  MUFU.EX2 R13, R13 ;  /* 0x0000000d000d7308 */ /* 0x000e220000000800 */
[C---:B-1----:R-:W-:Y:S01]  /*3e20*/  FADD.FTZ R10, R39.reuse, R10 ;  /* 0x0000000a270a7221 */ /* 0x042fe20000010000 */
[----:B------:R-:W-:Y:S02]  /*3e30*/  F2FP.F16.F32.PACK_AB R168, R39, R38 ;  /* 0x0000002627a8723e */ /* 0x000fe400000000ff */
[----:B------:R-:W-:-:S04]  /*3e40*/  CS2R R38, SRZ ;  /* 0x0000000000267805 */ /* 0x000fc8000001ff00 */
[----:B------:R-:W1:Y:S01]  /*3e50*/  MUFU.EX2 R67, R67 ;  /* 0x0000004300437308 */ /* 0x000e620000000800 */
[C---:B--2---:R-:W-:Y:S01]  /*3e60*/  FADD.FTZ R0, R66.reuse, R3 ;  /* 0x0000000342007221 */ /* 0x044fe20000010000 */
[----:B------:R-:W-:Y:S02]  /*3e70*/  F2FP.F16.F32.PACK_AB R169, R66, R63 ;  /* 0x0000003f42a9723e */ /* 0x000fe400000000ff */
[----:B------:R-:W-:-:S04]  /*3e80*/  CS2R R62, SRZ ;  /* 0x00000000003e7805 */ /* 0x000fc8000001ff00 */
[----:B------:R-:W2:Y:S01]  /*3e90*/  MUFU.EX2 R40, R40 ;  /* 0x0000002800287308 */ /* 0x000ea20000000800 */
[----:B0-----:R-:W-:-:S07]  /*3ea0*/  FADD.FTZ R3, R13, R10 ;  /* 0x0000000a0d037221 */ /* 0x001fce0000010000 */
[----:B------:R-:W0:Y:S01]  /*3eb0*/  MUFU.EX2 R2, R2 ;  /* 0x0000000200027308 */ /* 0x000e220000000800 */
[----:B-1----:R-:W-:Y:S01]  /*3ec0*/  FADD.FTZ R15, R67, R0 ;  /* 0x00000000430f7221 */ /* 0x002fe20000010000 */
[----:B------:R-:W-:Y:S02]  /*3ed0*/  IMAD.MOV.U32 R0, RZ, RZ, 0x3f800000 ;  /* 0x3f800000ff007424 */ /* 0x000fe400078e00ff */
[C---:B--2---:R-:W-:Y:S01]  /*3ee0*/  FADD.FTZ R10, R40.reuse, R3 ;  /* 0x00000003280a7221 */ /* 0x044fe20000010000 */
[----:B------:R-:W-:Y:S02]  /*3ef0*/  F2FP.F16.F32.PACK_AB R170, R40, R13 ;  /* 0x0000000d28aa723e */ /* 0x000fe400000000ff */
[----:B------:R-:W-:Y:S01]  /*3f00*/  CS2R R40, SRZ ;  /* 0x0000000000287805 */ /* 0x000fe2000001ff00 */
[C---:B0-----:R-:W-:Y:S01]  /*3f10*/  FADD.FTZ R3, R2.reuse, R15 ;  /* 0x0000000f02037221 */ /* 0x041fe20000010000 */
[----:B------:R-:W-:Y:S01]  /*3f20*/  F2FP.F16.F32.PACK_AB R171, R2, R67 ;  /* 0x0000004302ab723e */ /* 0x000fe200000000ff */
[----:B------:R-:W-:Y:S01]  /*3f30*/  IMAD.MOV.U32 R2, RZ, RZ, 0x3f800000 ;  /* 0x3f800000ff027424 */ /* 0x000fe200078e00ff */
[----:B------:R-:W-:Y:S01]  /*3f40*/  CS2R R66, SRZ ;  /* 0x0000000000427805 */ /* 0x000fe2000001ff00 */
[----:B------:R-:W-:Y:S06]  /*3f50*/  @!P1 BRA `(.L_x_2207) ;  /* 0x0000002c00249947 */ /* 0x000fec0003800000 */
[----:B------:R-:W-:Y:S01]  /*3f60*/  IMAD.MOV.U32 R13, RZ, RZ, R11 ;  /* 0x000000ffff0d7224 */ /* 0x000fe200078e000b */
[----:B------:R-:W-:Y:S01]  /*3f70*/  MOV R14, R12 ;  /* 0x0000000c000e7202 */ /* 0x000fe20000000f00 */
[----:B------:R-:W-:Y:S01]  /*3f80*/  IMAD.MOV.U32 R2, RZ, RZ, 0x3f800000 ;  /* 0x3f800000ff027424 */ /* 0x000fe200078e00ff */
[----:B------:R-:W-:Y:S01]  /*3f90*/  UMOV UR5, UR38 ;  /* 0x0000002600057c82 */ /* 0x000fe20008000000 */
[----:B------:R-:W-:Y:S01]  /*3fa0*/  IMAD.MOV.U32 R119, RZ, RZ, RZ ;  /* 0x000000ffff777224 */ /* 0x000fe200078e00ff */
[----:B------:R-:W-:Y:S01]  /*3fb0*/  UMOV UR6, UR39 ;  /* 0x0000002700067c82 */ /* 0x000fe20008000000 */
[----:B------:R-:W-:Y:S01]  /*3fc0*/  ULDC UR34, c[0x0][0x288] ;  /* 0x0000a20000227ab9 */ /* 0x000fe20000000800 */
[----:B------:R-:W-:Y:S01]  /*3fd0*/  ULDC UR7, c[0x0][0x9d8] ;  /* 0x0002760000077ab9 */ /* 0x000fe20000000800 */
[----:B------:R-:W-:-:S05]  /*3fe0*/  ULDC UR35, c[0x0][0x988] ;  /* 0x0002620000237ab9 */ /* 0x000fca0000000800 */
.L_x_2218:
[----:B------:R-:W-:-:S04]  /*3ff0*/  UISETP.NE.AND UP0, UPT, UR6, 0x1, UPT ;  /* 0x000000010600788c */ /* 0x000fc8000bf05270 */
[----:B------:R-:W-:-:S04]  /*4000*/  USEL UR38, URZ, 0x1, UP0 ;  /* 0x000000013f267887 */ /* 0x000fc80008000000 */
[----:B------:R-:W-:Y:S01]  /*4010*/  ULOP3.LUT UR38, UR5, UR38, URZ, 0x3c, !UPT ;  /* 0x0000002605267292 */ /* 0x000fe2000f8e3c3f */
[----:B------:R-:W-:Y:S11]  /*4020*/  @!P0 BRA `(.L_x_2208) ;  /* 0x0000000000048947 */ /* 0x000ff60003800000 */
[----:B------:R-:W-:Y:S01]  /*4030*/  BPT.TRAP 0x1 ;  /* 0x000000040000795c */ /* 0x000fe20000300000 */
.L_x_2208:
        /* <DEDUP_REMOVED lines=9> */
.L_x_2209:
[----:B-1----:R-:W-:Y:S05]  /*40d0*/  @P1 BRA `(.L_x_2210) ;  /* 0x0000000000081947 */ /* 0x002fea0003800000 */
[----:B------:R-:W1:Y:S02]  /*40e0*/  SYNCS.PHASECHK.TRANS64.TRYWAIT P1, [UR8+0x30830], R11 ;  /* 0x0308300bff0075a7 */ /* 0x000e640008020148 */
[----:B-1----:R-:W-:Y:S05]  /*40f0*/  @!P1 BRA `(.L_x_2211) ;  /* 0x000000c400f89947 */ /* 0x002fea0003800000 */
.L_x_2210:
        /* <DEDUP_REMOVED lines=118> */
[----:B------:R-:W-:Y:S01]  /*4860*/  R2UR UR28, R4 ;  /* 0x00000000041c72ca */ /* 0x000fe200000e0000 */
[----:B------:R-:W-:Y:S01]  /*4870*/  UIADD3 UR30, UR9, 0x4, URZ ;  /* 0x00000004091e7890 */ /* 0x000fe2000fffe03f */
[----:B------:R-:W-:Y:S01]  /*4880*/  R2UR UR29, R5 ;  /* 0x00000000051d72ca */ /* 0x000fe200000e0000 */
[----:B------:R-:W-:Y:S01]  /*4890*/  UMOV UR31, 0x40000040 ;  /* 0x40000040001f7882 */ /* 0x000fe20000000000 */
[----:B------:R-:W-:Y:S02]  /*48a0*/  WARPGROUP.DEPBAR.LE gsb0, 0x0 ;  /* 0x00008000000079c5 */ /* 0x000fe40000010000 */
[----:B------:R-:W-:-:S09]  /*48b0*/  WARPGROUP.ARRIVE ;  /* 0x00000000000079c5 */ /* 0x000fd20000000000 */
        /* <DEDUP_REMOVED lines=51> */
.L_x_2212:
[----:B------:R-:W-:Y:S01]  /*4bf0*/  ULEA UR9, UR6, UR40, 0x3 ;  /* 0x0000002806097291 */ /* 0x000fe2000f8e183f */
[----:B------:R-:W-:-:S05]  /*4c00*/  IMAD.U32 R0, RZ, RZ, UR5 ;  /* 0x00000005ff007e24 */ /* 0x000fca000f8e00ff */
[----:B------:R-:W-:-:S04]  /*4c10*/  SHF.L.U32 R0, R0, 0x1f, RZ ;  /* 0x0000001f00007819 */ /* 0x000fc800000006ff */
[----:B------:R2:W3:Y:S01]  /*4c20*/  SYNCS.PHASECHK.TRANS64.TRYWAIT P1, [UR9+0x30850], R0 ;  /* 0x03085000ff0075a7 */ /* 0x0004e20008020149 */
[----:B------:R-:W-:Y:S05]  /*4c30*/  @!P0 BRA `(.L_x_2213) ;  /* 0x0000000000048947 */ /* 0x000fea0003800000 */
[----:B------:R-:W-:Y:S01]  /*4c40*/  BPT.TRAP 0x1 ;  /* 0x000000040000795c */ /* 0x000fe20000300000 */
.L_x_2213:
[----:B---3--:R-:W-:Y:S05]  /*4c50*/  @P1 BRA `(.L_x_2214) ;  /* 0x0000000000081947 */ /* 0x008fea0003800000 */
[----:B------:R-:W3:Y:S02]  /*4c60*/  SYNCS.PHASECHK.TRANS64.TRYWAIT P1, [UR9+0x30850], R0 ;  /* 0x03085000ff0075a7 */ /* 0x000ee40008020149 */
[----:B---3--:R-:W-:Y:S05]  /*4c70*/  @!P1 BRA `(.L_x_2215) ;  /* 0x000000bc00309947 */ /* 0x008fea0003800000 */
.L_x_2214:
        /* <DEDUP_REMOVED lines=37> */
.L_x_2216:
[----:B------:R-:W-:Y:S01]  /*4ed0*/  UISETP.NE.AND UP0, UPT, UR43, URZ, UPT ;  /* 0x0000003f2b00728c */ /* 0x000fe2000bf05270 */
[----:B------:R-:W-:Y:S01]  /*4ee0*/  FMUL.FTZ R2, R129, UR7 ;  /* 0x0000000781027c20 */ /* 0x000fe20008410000 */
[----:B-1----:R-:W-:Y:S01]  /*4ef0*/  IADD3 R12, R18, UR41, RZ ;  /* 0x00000029120c7c10 */ /* 0x002fe2000fffe0ff */
[----:B0-----:R-:W-:Y:S01]  /*4f00*/  FMUL.FTZ R11, R133, UR7 ;  /* 0x00000007850b7c20 */ /* 0x001fe20008410000 */
[----:B--2---:R-:W-:Y:S01]  /*4f10*/  FMUL.FTZ R0, R121, UR7 ;  /* 0x0000000779007c20 */ /* 0x004fe20008410000 */
[----:B------:R0:W-:Y:S01]  /*4f20*/  MUFU.TANH R15, R2 ;  /* 0x00000002000f7308 */ /* 0x0001e20000002400 */
[----:B------:R-:W-:Y:S01]  /*4f30*/  PLOP3.LUT P1, PT, PT, PT, UP0, 0x80, 0x0 ;  /* 0x000000000000781c */ /* 0x000fe20003f2f008 */
[----:B------:R-:W-:Y:S01]  /*4f40*/  FMUL.FTZ R171, R120, UR7 ;  /* 0x0000000778ab7c20 */ /* 0x000fe20008410000 */
[----:B------:R-:W-:Y:S01]  /*4f50*/  PLOP3.LUT P2, PT, PT, PT, UP0, 0x80, 0x0 ;  /* 0x000000000000781c */ /* 0x000fe20003f4f008 */
[----:B------:R-:W-:Y:S01]  /*4f60*/  FMUL.FTZ R124, R124, UR7 ;  /* 0x000000077c7c7c20 */ /* 0x000fe20008410000 */
[----:B------:R-:W-:Y:S01]  /*4f70*/  FMUL.FTZ R125, R125, UR7 ;  /* 0x000000077d7d7c20 */ /* 0x000fe20008410000 */
[----:B------:R-:W-:Y:S01]  /*4f80*/  @UP0 ULDC UR5, c[0x0][0x44c] ;  /* 0x0001130000050ab9 */ /* 0x000fe20000000800 */
[----:B------:R-:W-:Y:S01]  /*4f90*/  FMUL.FTZ R128, R128, UR7 ;  /* 0x0000000780807c20 */ /* 0x000fe20008410000 */
[----:B------:R1:W-:Y:S01]  /*4fa0*/  MUFU.TANH R20, R11 ;  /* 0x0000000b00147308 */ /* 0x0003e20000002400 */
[----:B------:R-:W-:Y:S01]  /*4fb0*/  FMUL.FTZ R132, R132, UR7 ;  /* 0x0000000784847c20 */ /* 0x000fe20008410000 */
[----:B------:R-:W-:Y:S01]  /*4fc0*/  FMUL.FTZ R144, R144, UR7 ;  /* 0x0000000790907c20 */ /* 0x000fe20008410000 */
[----:B------:R-:W-:Y:S01]  /*4fd0*/  FMUL.FTZ R169, R123, UR7 ;  /* 0x000000077ba97c20 */ /* 0x000fe20008410000 */
[----:B------:R-:W-:Y:S01]  /*4fe0*/  FMUL.FTZ R137, R137, UR7 ;  /* 0x0000000789897c20 */ /* 0x000fe20008410000 */
[----:B------:R-:W-:Y:S01]  /*4ff0*/  FMUL.FTZ R136, R136, UR7 ;  /* 0x0000000788887c20 */ /* 0x000fe20008410000 */
[----:B0-----:R-:W-:Y:S01]  /*5000*/  @P1 IMAD.HI.U32 R2, R12, UR5, RZ ;  /* 0x000000050c021c27 */ /* 0x001fe2000f8e00ff */
[----:B------:R-:W-:Y:S01]  /*5010*/  @UP0 ULDC UR5, c[0x0][0x450] ;  /* 0x0001140000050ab9 */ /* 0x000fe20000000800 */
[----:B------:R-:W0:Y:S01]  /*5020*/  MUFU.TANH R171, R171 ;  /* 0x000000ab00ab7308 */ /* 0x000e220000002400 */
[----:B-1----:R-:W1:Y:S01]  /*5030*/  LDC R11, c[0x0][0x2f0] ;  /* 0x0000bc00ff0b7b82 */ /* 0x002e620000000800 */
[----:B------:R-:W-:Y:S01]  /*5040*/  FMUL.FTZ R141, R141, UR7 ;  /* 0x000000078d8d7c20 */ /* 0x000fe20008410000 */
[----:B------:R-:W-:Y:S01]  /*5050*/  @P2 SHF.R.U32.HI R12, RZ, UR5, R2 ;  /* 0x00000005ff0c2c19 */ /* 0x000fe20008011602 */
[----:B------:R-:W-:Y:S01]  /*5060*/  UMOV UR5, 0x1 ;  /* 0x0000000100057882 */ /* 0x000fe20000000000 */
[----:B------:R-:W-:Y:S01]  /*5070*/  FMUL.FTZ R2, R145, UR7 ;  /* 0x0000000791027c20 */ /* 0x000fe20008410000 */
[----:B------:R-:W-:Y:S01]  /*5080*/  UIMAD UR5, UR4, -0x60, UR5 ;  /* 0xffffffa0040578a4 */ /* 0x000fe2000f8e0205 */
[----:B------:R-:W-:Y:S01]  /*5090*/  FMUL.FTZ R168, R122, UR7 ;  /* 0x000000077aa87c20 */ /* 0x000fe20008410000 */
[----:B------:R-:W2:Y:S01]  /*50a0*/  SHFL.IDX PT, R121, R12, RZ, 0x1c1f ;  /* 0x001c1fff0c797589 */ /* 0x000ea200000e0000 */
[----:B------:R-:W3:Y:S01]  /*50b0*/  MUFU.TANH R0, R0 ;  /* 0x0000000000007308 */ /* 0x000ee20000002400 */
[----:B------:R-:W-:Y:S01]  /*50c0*/  FMUL.FTZ R140, R140, UR7 ;  /* 0x000000078c8c7c20 */ /* 0x000fe20008410000 */
[----:B------:R-:W-:Y:S01]  /*50d0*/  FMUL.FTZ R133, R135, UR7 ;  /* 0x0000000787857c20 */ /* 0x000fe20008410000 */
[----:B------:R-:W-:-:S02]  /*50e0*/  IMAD.U32 R172, RZ, RZ, UR5 ;  /* 0x00000005ffac7e24 */ /* 0x000fc4000f8e00ff */
[----:B------:R-:W-:Y:S01]  /*50f0*/  FMUL.FTZ R135, R139, UR7 ;  /* 0x000000078b877c20 */ /* 0x000fe20008410000 */
[----:B------:R-:W-:Y:S01]  /*5100*/  FMUL.FTZ R129, R130, UR7 ;  /* 0x0000000782817c20 */ /* 0x000fe20008410000 */
[----:B------:R-:W-:Y:S01]  /*5110*/  FMUL.FTZ R130, R131, UR7 ;  /* 0x0000000783827c20 */ /* 0x000fe20008410000 */
[----:B------:R-:W-:Y:S01]  /*5120*/  IMAD R172, R17, -0x2, R172 ;  /* 0xfffffffe11ac7824 */ /* 0x000fe200078e02ac */
        /* <DEDUP_REMOVED lines=8> */
[----:B-1----:R-:W-:Y:S01]  /*51b0*/  IMAD R172, R11, UR42, R172 ;  /* 0x0000002a0bac7c24 */ /* 0x002fe2000f8e02ac */
[----:B------:R-:W1:Y:S01]  /*51c0*/  MUFU.TANH R125, R125 ;  /* 0x0000007d007d7308 */ /* 0x000e620000002400 */
[----:B------:R-:W-:Y:S01]  /*51d0*/  FMUL.FTZ R157, R157, UR7 ;  /* 0x000000079d9d7c20 */ /* 0x000fe20008410000 */
[----:B------:R-:W-:Y:S01]  /*51e0*/  FMUL.FTZ R160, R160, UR7 ;  /* 0x00000007a0a07c20 */ /* 0x000fe20008410000 */
[----:B------:R-:W-:Y:S01]  /*51f0*/  FMUL.FTZ R161, R161, UR7 ;  /* 0x00000007a1a17c20 */ /* 0x000fe20008410000 */
[----:B------:R-:W-:Y:S01]  /*5200*/  FMUL.FTZ R164, R164, UR7 ;  /* 0x00000007a4a47c20 */ /* 0x000fe20008410000 */
[----:B------:R-:W-:Y:S01]  /*5210*/  FMUL.FTZ R165, R165, UR7 ;  /* 0x00000007a5a57c20 */ /* 0x000fe20008410000 */
[----:B--2---:R-:W-:Y:S01]  /*5220*/  IADD3 R121, R121, -UR34, R172 ;  /* 0x8000002279797c10 */ /* 0x004fe2000fffe0ac */
[----:B------:R-:W-:Y:S01]  /*5230*/  FMUL.FTZ R170, R126, UR7 ;  /* 0x000000077eaa7c20 */ /* 0x000fe20008410000 */
[----:B------:R-:W2:Y:S01]  /*5240*/  MUFU.TANH R128, R128 ;  /* 0x0000008000807308 */ /* 0x000ea20000002400 */
[----:B------:R-:W-:Y:S01]  /*5250*/  FMUL.FTZ R127, R127, UR7 ;  /* 0x000000077f7f7c20 */ /* 0x000fe20008410000 */
[C---:B------:R-:W-:Y:S01]  /*5260*/  ISETP.GT.AND P1, PT, R121.reuse, RZ, PT ;  /* 0x000000ff7900720c */ /* 0x040fe20003f24270 */
[----:B------:R-:W5:Y:S01]  /*5270*/  S2UR UR6, SR_CgaCtaId ;  /* 0x00000000000679c3 */ /* 0x000f620000008800 */
[----:B------:R-:W-:Y:S01]  /*5280*/  ISETP.GT.AND P2, PT, R121, 0x1, PT ;  /* 0x000000017900780c */ /* 0x000fe20003f44270 */
[----:B------:R-:W-:Y:S01]  /*5290*/  UIADD3 UR8, UR8, 0x30840, URZ ;  /* 0x0003084008087890 */ /* 0x000fe2000fffe03f */
[----:B0-----:R-:W-:-:S02]  /*52a0*/  FSEL R171, R171, -INF , P1 ;  /* 0xff800000abab7808 */ /* 0x001fc40000800000 */
[----:B---3--:R-:W-:Y:S01]  /*52b0*/  FSEL R145, R0, -INF , P2 ;  /* 0xff80000000917808 */ /* 0x008fe20001000000 */
[----:B------:R-:W0:Y:S01]  /*52c0*/  MUFU.TANH R132, R132 ;  /* 0x0000008400847308 */ /* 0x000e220000002400 */
[----:B------:R-:W-:Y:S02]  /*52d0*/  ISETP.GT.AND P1, PT, R121, 0x8, PT ;  /* 0x000000087900780c */ /* 0x000fe40003f24270 */
[----:B------:R-:W-:Y:S02]  /*52e0*/  FMNMX.FTZ R0, R171, R14, !PT ;  /* 0x0000000eab007209 */ /* 0x000fe40007810000 */
[----:B------:R-:W-:Y:S02]  /*52f0*/  ISETP.GT.AND P2, PT, R121, 0x9, PT ;  /* 0x000000097900780c */ /* 0x000fe40003f44270 */
[----:B------:R-:W-:Y:S01]  /*5300*/  FMNMX.FTZ R11, R145, R0, !PT ;  /* 0x00000000910b7209 */ /* 0x000fe20007810000 */
[----:B------:R4:W-:Y:S08]  /*5310*/  MUFU.TANH R123, R144 ;  /* 0x00000090007b7308 */ /* 0x0009f00000002400 */
[----:B------:R3:W-:Y:S01]  /*5320*/  MUFU.TANH R21, R137 ;  /* 0x0000008900157308 */ /* 0x0007e20000002400 */
[----:B----4-:R-:W-:Y:S01]  /*5330*/  FSEL R144, R124, -INF , P1 ;  /* 0xff8000007c907808 */ /* 0x010fe20000800000 */
[----:B-----5:R-:W-:Y:S01]  /*5340*/  UPRMT UR8, UR6, 0x654, UR8 ;  /* 0x0000065406087896 */ /* 0x020fe20008000008 */
[----:B------:R-:W-:-:S02]  /*5350*/  ISETP.GT.AND P1, PT, R121, 0x10, PT ;  /* 0x000000107900780c */ /* 0x000fc40003f24270 */
[----:B------:R-:W-:-:S03]  /*5360*/  FMNMX.FTZ R11, R144, R11, !PT ;  /* 0x0000000b900b7209 */ /* 0x000fc60007810000 */
[----:B------:R-:W4:Y:S01]  /*5370*/  MUFU.TANH R136, R136 ;  /* 0x0000008800887308 */ /* 0x000f220000002400 */
[----:B---3--:R-:W-:Y:S01]  /*5380*/  FMUL.FTZ R137, R142, UR7 ;  /* 0x000000078e897c20 */ /* 0x008fe20008410000 */
[----:B-1----:R-:W-:Y:S01]  /*5390*/  FSEL R142, R125, -INF , P2 ;  /* 0xff8000007d8e7808 */ /* 0x002fe20001000000 */
[----:B------:R-:W-:Y:S01]  /*53a0*/  SYNCS.ARRIVE.TRANS64.RED.A1T0 RZ, [UR8], RZ ;  /* 0x000000ffffff79a7 */ /* 0x000fe20008100408 */
[----:B------:R-:W-:Y:S02]  /*53b0*/  ISETP.GT.AND P2, PT, R121, 0x11, PT ;  /* 0x000000117900780c */ /* 0x000fe40003f44270 */
[----:B------:R-:W-:Y:S02]  /*53c0*/  FMNMX.FTZ R0, R142, R11, !PT ;  /* 0x0000000b8e007209 */ /* 0x000fe40007810000 */
[----:B------:R2:W-:Y:S08]  /*53d0*/  MUFU.TANH R122, R141 ;  /* 0x0000008d007a7308 */ /* 0x0005f00000002400 */
[----:B------:R1:W3:Y:S01]  /*53e0*/  MUFU.TANH R120, R140 ;  /* 0x0000008c00787308 */ /* 0x0002e20000002400 */
[----:B--2---:R-:W-:-:S02]  /*53f0*/  FSEL R141, R128, -INF , P1 ;  /* 0xff800000808d7808 */ /* 0x004fc40000800000 */
[----:B------:R-:W-:Y:S02]  /*5400*/  ISETP.GT.AND P1, PT, R121, 0x18, PT ;  /* 0x000000187900780c */ /* 0x000fe40003f24270 */
[----:B------:R-:W-:Y:S02]  /*5410*/  FMNMX.FTZ R11, R141, R0, !PT ;  /* 0x000000008d0b7209 */ /* 0x000fe40007810000 */
[----:B0-----:R-:W-:Y:S01]  /*5420*/  FSEL R139, R132, -INF , P1 ;  /* 0xff800000848b7808 */ /* 0x001fe20000800000 */
[----:B------:R-:W0:Y:S01]  /*5430*/  MUFU.TANH R2, R2 ;  /* 0x0000000200027308 */ /* 0x000e220000002400 */
[----:B-1----:R-:W-:Y:S02]  /*5440*/  FSEL R140, R15, -INF , P2 ;  /* 0xff8000000f8c7808 */ /* 0x002fe40001000000 */
[----:B------:R-:W-:Y:S02]  /*5450*/  ISETP.GT.AND P2, PT, R121, 0x19, PT ;  /* 0x000000197900780c */ /* 0x000fe40003f44270 */
[----:B------:R-:W-:-:S02]  /*5460*/  FMNMX.FTZ R0, R140, R11, !PT ;  /* 0x0000000b8c007209 */ /* 0x000fc40007810000 */
[----:B------:R-:W-:Y:S01]  /*5470*/  ISETP.GT.AND P1, PT, R121, 0x20, PT ;  /* 0x000000207900780c */ /* 0x000fe20003f24270 */
[----:B------:R-:W1:Y:S01]  /*5480*/  MUFU.TANH R148, R148 ;  /* 0x0000009400947308 */ /* 0x000e620000002400 */
[----:B------:R-:W-:Y:S02]  /*5490*/  FSEL R138, R20, -INF , P2 ;  /* 0xff800000148a7808 */ /* 0x000fe40001000000 */
[----:B------:R-:W-:Y:S02]  /*54a0*/  FMNMX.FTZ R11, R139, R0, !PT ;  /* 0x000000008b0b7209 */ /* 0x000fe40007810000 */
[----:B------:R-:W-:Y:S02]  /*54b0*/  ISETP.GT.AND P2, PT, R121, 0x21, PT ;  /* 0x000000217900780c */ /* 0x000fe40003f44270 */
[----:B----4-:R-:W-:Y:S01]  /*54c0*/  FSEL R136, R136, -INF , P1 ;  /* 0xff80000088887808 */ /* 0x010fe20000800000 */
[----:B------:R-:W2:Y:S01]  /*54d0*/  MUFU.TANH R149, R149 ;  /* 0x0000009500957308 */ /* 0x000ea20000002400 */
[----:B------:R-:W-:-:S02]  /*54e0*/  FMNMX.FTZ R11, R138, R11, !PT ;  /* 0x0000000b8a0b7209 */ /* 0x000fc40007810000 */
[----:B------:R-:W-:Y:S02]  /*54f0*/  ISETP.GT.AND P1, PT, R121, 0x28, PT ;  /* 0x000000287900780c */ /* 0x000fe40003f24270 */
[----:B------:R-:W-:Y:S02]  /*5500*/  FSEL R132, R21, -INF , P2 ;  /* 0xff80000015847808 */ /* 0x000fe40001000000 */
[----:B------:R-:W-:Y:S01]  /*5510*/  FMNMX.FTZ R11, R136, R11, !PT ;  /* 0x0000000b880b7209 */ /* 0x000fe20007810000 */
[----:B------:R-:W4:Y:S01]  /*5520*/  MUFU.TANH R152, R152 ;  /* 0x0000009800987308 */ /* 0x000f220000002400 */
[----:B------:R-:W-:Y:S02]  /*5530*/  ISETP.GT.AND P2, PT, R121, 0x29, PT ;  /* 0x000000297900780c */ /* 0x000fe40003f44270 */
[----:B---3--:R-:W-:Y:S02]  /*5540*/  FSEL R128, R120, -INF , P1 ;  /* 0xff80000078807808 */ /* 0x008fe40000800000 */
[----:B------:R-:W-:-:S02]  /*5550*/  FMNMX.FTZ R11, R132, R11, !PT ;  /* 0x0000000b840b7209 */ /* 0x000fc40007810000 */
[C---:B------:R-:W-:Y:S01]  /*5560*/  ISETP.GT.AND P1, PT, R121.reuse, 0x30, PT ;  /* 0x000000307900780c */ /* 0x040fe20003f24270 */
[----:B------:R-:W3:Y:S01]  /*5570*/  MUFU.TANH R153, R153 ;  /* 0x0000009900997308 */ /* 0x000ee20000002400 */
[----:B------:R-:W-:Y:S02]  /*5580*/  FSEL R122, R122, -INF , P2 ;  /* 0xff8000007a7a7808 */ /* 0x000fe40001000000 */
[----:B------:R-:W-:Y:S02]  /*5590*/  FMNMX.FTZ R11, R128, R11, !PT ;  /* 0x0000000b800b7209 */ /* 0x000fe40007810000 */
[----:B------:R-:W-:Y:S02]  /*55a0*/  ISETP.GT.AND P2, PT, R121, 0x31, PT ;  /* 0x000000317900780c */ /* 0x000fe40003f44270 */
[----:B------:R-:W-:Y:S01]  /*55b0*/  FSEL R123, R123, -INF , P1 ;  /* 0xff8000007b7b7808 */ /* 0x000fe20000800000 */
[----:B------:R-:W5:Y:S01]  /*55c0*/  MUFU.TANH R156, R156 ;  /* 0x0000009c009c7308 */ /* 0x000f620000002400 */
[----:B------:R-:W-:-:S02]  /*55d0*/  FMNMX.FTZ R0, R122, R11, !PT ;  /* 0x0000000b7a007209 */ /* 0x000fc40007810000 */
[----:B------:R-:W-:Y:S02]  /*55e0*/  ISETP.GT.AND P1, PT, R121, 0x38, PT ;  /* 0x000000387900780c */ /* 0x000fe40003f24270 */
[----:B0-----:R-:W-:Y:S02]  /*55f0*/  FSEL R15, R2, -INF , P2 ;  /* 0xff800000020f7808 */ /* 0x001fe40001000000 */
[----:B------:R-:W-:Y:S01]  /*5600*/  FMNMX.FTZ R0, R123, R0, !PT ;  /* 0x000000007b007209 */ /* 0x000fe20007810000 */
[----:B------:R-:W0:Y:S01]  /*5610*/  MUFU.TANH R157, R157 ;  /* 0x0000009d009d7308 */ /* 0x000e220000002400 */
[----:B------:R-:W-:Y:S02]  /*5620*/  ISETP.GT.AND P2, PT, R121, 0x39, PT ;  /* 0x000000397900780c */ /* 0x000fe40003f44270 */
[----:B-1----:R-:W-:Y:S02]  /*5630*/  FSEL R20, R148, -INF , P1 ;  /* 0xff80000094147808 */ /* 0x002fe40000800000 */
[----:B------:R-:W-:-:S02]  /*5640*/  FMNMX.FTZ R11, R15, R0, !PT ;  /* 0x000000000f0b7209 */ /* 0x000fc40007810000 */
[----:B------:R-:W-:Y:S01]  /*5650*/  ISETP.GT.AND P1, PT, R121, 0x40, PT ;  /* 0x000000407900780c */ /* 0x000fe20003f24270 */
[----:B------:R-:W1:Y:S01]  /*5660*/  MUFU.TANH R160, R160 ;  /* 0x000000a000a07308 */ /* 0x000e620000002400 */
[----:B--2---:R-:W-:Y:S01]  /*5670*/  FSEL R2, R149, -INF , P2 ;  /* 0xff80000095027808 */ /* 0x004fe20001000000 */
[----:B------:R-:W-:Y:S01]  /*5680*/  FMUL.FTZ R149, R158, UR7 ;  /* 0x000000079e957c20 */ /* 0x000fe20008410000 */
[----:B------:R-:W-:Y:S02]  /*5690*/  FMNMX.FTZ R21, R20, R11, !PT ;  /* 0x0000000b14157209 */ /* 0x000fe40007810000 */
[----:B------:R-:W-:Y:S02]  /*56a0*/  ISETP.GT.AND P2, PT, R121, 0x41, PT ;  /* 0x000000417900780c */ /* 0x000fe40003f44270 */
[----:B----4-:R-:W-:Y:S01]  /*56b0*/  FSEL R11, R152, -INF , P1 ;  /* 0xff800000980b7808 */ /* 0x010fe20000800000 */
[----:B------:R-:W2:Y:S01]  /*56c0*/  MUFU.TANH R161, R161 ;  /* 0x000000a100a17308 */ /* 0x000ea20000002400 */
[----:B------:R-:W-:Y:S01]  /*56d0*/  FMNMX.FTZ R120, R2, R21, !PT ;  /* 0x0000001502787209 */ /* 0x000fe20007810000 */
[----:B------:R-:W-:Y:S01]  /*56e0*/  FMUL.FTZ R152, R159, UR7 ;  /* 0x000000079f987c20 */ /* 0x000fe20008410000 */
[----:B------:R-:W-:-:S02]  /*56f0*/  ISETP.GT.AND P1, PT, R121, 0x48, PT ;  /* 0x000000487900780c */ /* 0x000fc40003f24270 */
[----:B---3--:R-:W-:Y:S01]  /*5700*/  FSEL R0, R153, -INF , P2 ;  /* 0xff80000099007808 */ /* 0x008fe20001000000 */
[----:B------:R-:W-:Y:S01]  /*5710*/  FMUL.FTZ R153, R163, UR7 ;  /* 0x00000007a3997c20 */ /* 0x000fe20008410000 */
[----:B------:R-:W-:Y:S01]  /*5720*/  FMNMX.FTZ R125, R11, R120, !PT ;  /* 0x000000780b7d7209 */ /* 0x000fe20007810000 */
[----:B------:R3:W4:Y:S01]  /*5730*/  MUFU.TANH R126, R164 ;  /* 0x000000a4007e7308 */ /* 0x0007220000002400 */
[----:B------:R-:W-:Y:S02]  /*5740*/  ISETP.GT.AND P2, PT, R121, 0x49, PT ;  /* 0x000000497900780c */ /* 0x000fe40003f44270 */
[----:B-----5:R-:W-:Y:S01]  /*5750*/  FSEL R21, R156, -INF , P1 ;  /* 0xff8000009c157808 */ /* 0x020fe20000800000 */
[----:B------:R-:W-:Y:S01]  /*5760*/  FMUL.FTZ R156, R143, UR7 ;  /* 0x000000078f9c7c20 */ /* 0x000fe20008410000 */
[----:B------:R-:W-:Y:S02]  /*5770*/  FMNMX.FTZ R124, R0, R125, !PT ;  /* 0x0000007d007c7209 */ /* 0x000fe40007810000 */
[----:B------:R-:W-:Y:S01]  /*5780*/  ISETP.GT.AND P1, PT, R121, 0x50, PT ;  /* 0x000000507900780c */ /* 0x000fe20003f24270 */
[----:B------:R-:W5:Y:S01]  /*5790*/  MUFU.TANH R165, R165 ;  /* 0x000000a500a57308 */ /* 0x000f620000002400 */
[----:B0-----:R-:W-:Y:S01]  /*57a0*/  FSEL R120, R157, -INF , P2 ;  /* 0xff8000009d787808 */ /* 0x001fe20001000000 */
[----:B---3--:R-:W-:Y:S01]  /*57b0*/  FMUL.FTZ R164, R151, UR7 ;  /* 0x0000000797a47c20 */ /* 0x008fe20008410000 */
[----:B------:R-:W-:Y:S01]  /*57c0*/  FMNMX.FTZ R125, R21, R124, !PT ;  /* 0x0000007c157d7209 */ /* 0x000fe20007810000 */
[----:B------:R-:W-:Y:S01]  /*57d0*/  FMUL.FTZ R151, R162, UR7 ;  /* 0x00000007a2977c20 */ /* 0x000fe20008410000 */
[----:B------:R-:W-:Y:S01]  /*57e0*/  ISETP.GT.AND P2, PT, R121, 0x51, PT ;  /* 0x000000517900780c */ /* 0x000fe20003f44270 */
[----:B------:R-:W-:Y:S01]  /*57f0*/  FMUL.FTZ R157, R167, UR7 ;  /* 0x00000007a79d7c20 */ /* 0x000fe20008410000 */
[----:B-1----:R-:W-:Y:S01]  /*5800*/  FSEL R124, R160, -INF , P1 ;  /* 0xff800000a07c7808 */ /* 0x002fe20000800000 */
[----:B------:R-:W-:Y:S01]  /*5810*/  FMUL.FTZ R160, R146, UR7 ;  /* 0x0000000792a07c20 */ /* 0x000fe20008410000 */
[----:B------:R-:W-:Y:S01]  /*5820*/  FMNMX.FTZ R143, R120, R125, !PT ;  /* 0x0000007d788f7209 */ /* 0x000fe20007810000 */
[----:B------:R-:W0:Y:S01]  /*5830*/  MUFU.TANH R168, R168 ;  /* 0x000000a800a87308 */ /* 0x000e220000002400 */
[----:B------:R-:W-:-:S02]  /*5840*/  ISETP.GT.AND P1, PT, R121, 0x58, PT ;  /* 0x000000587900780c */ /* 0x000fc40003f24270 */
[----:B--2---:R-:W-:Y:S01]  /*5850*/  FSEL R125, R161, -INF , P2 ;  /* 0xff800000a17d7808 */ /* 0x004fe20001000000 */
[----:B------:R-:W-:Y:S01]  /*5860*/  FMUL.FTZ R161, R150, UR7 ;  /* 0x0000000796a17c20 */ /* 0x000fe20008410000 */
[----:B------:R-:W-:Y:S01]  /*5870*/  FMNMX.FTZ R148, R124, R143, !PT ;  /* 0x0000008f7c947209 */ /* 0x000fe20007810000 */
[----:B------:R-:W-:Y:S01]  /*5880*/  FMUL.FTZ R150, R155, UR7 ;  /* 0x000000079b967c20 */ /* 0x000fe20008410000 */
[----:B------:R-:W-:Y:S01]  /*5890*/  ISETP.GT.AND P2, PT, R121, 0x59, PT ;  /* 0x000000597900780c */ /* 0x000fe20003f44270 */
[----:B------:R-:W1:Y:S01]  /*58a0*/  MUFU.TANH R169, R169 ;  /* 0x000000a900a97308 */ /* 0x000e620000002400 */
[----:B----4-:R-:W-:Y:S02]  /*58b0*/  FSEL R126, R126, -INF , P1 ;  /* 0xff8000007e7e7808 */ /* 0x010fe40000800000 */
[----:B------:R-:W-:Y:S01]  /*58c0*/  FMNMX.FTZ R143, R125, R148, !PT ;  /* 0x000000947d8f7209 */ /* 0x000fe20007810000 */
[----:B------:R-:W-:Y:S01]  /*58d0*/  FMUL.FTZ R148, R154, UR7 ;  /* 0x000000079a947c20 */ /* 0x000fe20008410000 */
[----:B-----5:R-:W-:Y:S01]  /*58e0*/  FSEL R121, R165, -INF , P2 ;  /* 0xff800000a5797808 */ /* 0x020fe20001000000 */
[----:B------:R-:W-:Y:S01]  /*58f0*/  FMUL.FTZ R165, R147, UR7 ;  /* 0x0000000793a57c20 */ /* 0x000fe20008410000 */
[----:B------:R-:W-:Y:S01]  /*5900*/  FMNMX.FTZ R146, R126, R143, !PT ;  /* 0x0000008f7e927209 */ /* 0x000fe20007810000 */
[----:B------:R-:W2:Y:S01]  /*5910*/  MUFU.TANH R170, R170 ;  /* 0x000000aa00aa7308 */ /* 0x000ea20000002400 */
[----:B------:R-:W-:-:S02]  /*5920*/  FMUL.FTZ R154, R166, UR7 ;  /* 0x00000007a69a7c20 */ /* 0x000fc40008410000 */
[----:B------:R-:W-:-:S05]  /*5930*/  FMNMX.FTZ R146, R121, R146, !PT ;  /* 0x0000009279927209 */ /* 0x000fca0007810000 */
[----:B------:R-:W3:Y:S01]  /*5940*/  SHFL.BFLY PT, R143, R146, 0x2, 0x1f ;  /* 0x0c401f00928f7f89 */ /* 0x000ee200000e0000 */
[----:B------:R-:W4:Y:S08]  /*5950*/  MUFU.TANH R127, R127 ;  /* 0x0000007f007f7308 */ /* 0x000f300000002400 */
[----:B------:R-:W5:Y:S08]  /*5960*/  MUFU.TANH R129, R129 ;  /* 0x0000008100817308 */ /* 0x000f700000002400 */
[----:B------:R-:W5:Y:S01]  /*5970*/  MUFU.TANH R130, R130 ;  /* 0x0000008200827308 */ /* 0x000f620000002400 */
[----:B---3--:R-:W-:-:S07]  /*5980*/  FMNMX.FTZ R147, R146, R143, !PT ;  /* 0x0000008f92937209 */ /* 0x008fce0007810000 */
[----:B------:R-:W3:Y:S01]  /*5990*/  MUFU.TANH R131, R131 ;  /* 0x0000008300837308 */ /* 0x000ee20000002400 */
[----:B------:R-:W0:Y:S04]  /*59a0*/  SHFL.IDX PT, R143, R12, 0x1, 0x1c1f ;  /* 0x003c1f000c8f7f89 */ /* 0x000e2800000e0000 */
[----:B------:R-:W1:Y:S03]  /*59b0*/  SHFL.BFLY PT, R146, R147, 0x1, 0x1f ;  /* 0x0c201f0093927f89 */ /* 0x000e6600000e0000 */
[----:B------:R-:W3:Y:S08]  /*59c0*/  MUFU.TANH R133, R133 ;  /* 0x0000008500857308 */ /* 0x000ef00000002400 */
[----:B------:R-:W3:Y:S08]  /*59d0*/  MUFU.TANH R134, R134 ;  /* 0x0000008600867308 */ /* 0x000ef00000002400 */
[----:B------:R-:W3:Y:S01]  /*59e0*/  MUFU.TANH R135, R135 ;  /* 0x0000008700877308 */ /* 0x000ee20000002400 */
[----:B0-----:R-:W-:-:S04]  /*59f0*/  IADD3 R172, R143, -UR34, R172 ;  /* 0x800000228fac7c10 */ /* 0x001fc8000fffe0ac */
[C---:B------:R-:W-:Y:S02]  /*5a00*/  ISETP.GT.AND P1, PT, R172.reuse, RZ, PT ;  /* 0x000000ffac00720c */ /* 0x040fe40003f24270 */
[----:B------:R-:W-:Y:S01]  /*5a10*/  ISETP.GT.AND P2, PT, R172, 0x1, PT ;  /* 0x00000001ac00780c */ /* 0x000fe20003f44270 */
[----:B------:R-:W0:Y:S01]  /*5a20*/  MUFU.TANH R137, R137 ;  /* 0x0000008900897308 */ /* 0x000e220000002400 */
[----:B------:R-:W-:Y:S02]  /*5a30*/  FSEL R168, R168, -INF , P1 ;  /* 0xff800000a8a87808 */ /* 0x000fe40000800000 */
[----:B-1----:R-:W-:Y:S02]  /*5a40*/  FMNMX.FTZ R12, R147, R146, !PT ;  /* 0x00000092930c7209 */ /* 0x002fe40007810000 */
[----:B------:R-:W-:Y:S02]  /*5a50*/  ISETP.GT.AND P3, PT, R172, 0x8, PT ;  /* 0x00000008ac00780c */ /* 0x000fe40003f64270 */
[----:B------:R-:W-:Y:S01]  /*5a60*/  FSEL R169, R169, -INF , P2 ;  /* 0xff800000a9a97808 */ /* 0x000fe20001000000 */
[----:B------:R-:W-:Y:S01]  /*5a70*/  FMUL.FTZ R147, R12, UR35 ;  /* 0x000000230c937c20 */ /* 0x000fe20008410000 */
[----:B------:R-:W-:Y:S01]  /*5a80*/  FMNMX.FTZ R146, R168, R13, !PT ;  /* 0x0000000da8927209 */ /* 0x000fe20007810000 */
[----:B------:R-:W1:Y:S01]  /*5a90*/  MUFU.TANH R156, R156 ;  /* 0x0000009c009c7308 */ /* 0x000e620000002400 */
[----:B------:R-:W-:-:S02]  /*5aa0*/  ISETP.GT.AND P4, PT, R172, 0x9, PT ;  /* 0x00000009ac00780c */ /* 0x000fc40003f84270 */
[----:B--2---:R-:W-:Y:S02]  /*5ab0*/  FSEL R170, R170, -INF , P3 ;  /* 0xff800000aaaa7808 */ /* 0x004fe40001800000 */
[----:B------:R-:W-:Y:S02]  /*5ac0*/  FMNMX.FTZ R155, R169, R146, !PT ;  /* 0x00000092a99b7209 */ /* 0x000fe40007810000 */
[----:B------:R-:W-:Y:S01]  /*5ad0*/  ISETP.GT.AND P2, PT, R172, 0x10, PT ;  /* 0x00000010ac00780c */ /* 0x000fe20003f44270 */
[----:B------:R-:W2:Y:S01]  /*5ae0*/  MUFU.TANH R160, R160 ;  /* 0x000000a000a07308 */ /* 0x000ea20000002400 */
[----:B----4-:R-:W-:Y:S02]  /*5af0*/  FSEL R143, R127, -INF , P4 ;  /* 0xff8000007f8f7808 */ /* 0x010fe40002000000 */
[----:B------:R-:W-:Y:S02]  /*5b00*/  FMNMX.FTZ R158, R170, R155, !PT ;  /* 0x0000009baa9e7209 */ /* 0x000fe40007810000 */
[----:B-----5:R-:W-:-:S02]  /*5b10*/  FSEL R146, R129, -INF , P2 ;  /* 0xff80000081927808 */ /* 0x020fc40001000000 */
[C---:B------:R-:W-:Y:S01]  /*5b20*/  ISETP.GT.AND P3, PT, R172.reuse, 0x11, PT ;  /* 0x00000011ac00780c */ /* 0x040fe20003f64270 */
[----:B------:R-:W4:Y:S01]  /*5b30*/  MUFU.TANH R165, R165 ;  /* 0x000000a500a57308 */ /* 0x000f220000002400 */
[----:B------:R-:W-:Y:S02]  /*5b40*/  FMNMX.FTZ R129, R143, R158, !PT ;  /* 0x0000009e8f817209 */ /* 0x000fe40007810000 */
[----:B------:R-:W-:Y:S02]  /*5b50*/  ISETP.GT.AND P2, PT, R172, 0x18, PT ;  /* 0x00000018ac00780c */ /* 0x000fe40003f44270 */
[----:B------:R-:W-:Y:S02]  /*5b60*/  FSEL R130, R130, -INF , P3 ;  /* 0xff80000082827808 */ /* 0x000fe40001800000 */
[----:B------:R-:W-:Y:S01]  /*5b70*/  FMNMX.FTZ R129, R146, R129, !PT ;  /* 0x0000008192817209 */ /* 0x000fe20007810000 */
[----:B------:R-:W5:Y:S01]  /*5b80*/  MUFU.TANH R161, R161 ;  /* 0x000000a100a17308 */ /* 0x000f620000002400 */
[----:B------:R-:W-:-:S02]  /*5b90*/  ISETP.GT.AND P3, PT, R172, 0x19, PT ;  /* 0x00000019ac00780c */ /* 0x000fc40003f64270 */
[----:B---3--:R-:W-:Y:S02]  /*5ba0*/  FSEL R131, R131, -INF , P2 ;  /* 0xff80000083837808 */ /* 0x008fe40001000000 */
[----:B------:R-:W-:Y:S02]  /*5bb0*/  FMNMX.FTZ R158, R130, R129, !PT ;  /* 0x00000081829e7209 */ /* 0x000fe40007810000 */
[----:B------:R-:W-:Y:S01]  /*5bc0*/  FSETP.NEU.FTZ.AND P1, PT, R12, -INF , PT ;  /* 0xff8000000c00780b */ /* 0x000fe20003f3d000 */
[----:B------:R-:W3:Y:S01]  /*5bd0*/  MUFU.TANH R164, R164 ;  /* 0x000000a400a47308 */ /* 0x000ee20000002400 */
[----:B------:R-:W-:Y:S02]  /*5be0*/  ISETP.GT.AND P2, PT, R172, 0x20, PT ;  /* 0x00000020ac00780c */ /* 0x000fe40003f44270 */
[----:B------:R-:W-:Y:S02]  /*5bf0*/  FSEL R133, R133, -INF , P3 ;  /* 0xff80000085857808 */ /* 0x000fe40001800000 */
[----:B------:R-:W-:-:S02]  /*5c00*/  FMNMX.FTZ R158, R131, R158, !PT ;  /* 0x0000009e839e7209 */ /* 0x000fc40007810000 */
[----:B------:R-:W-:Y:S01]  /*5c10*/  FSEL R147, R147, RZ, P1 ;  /* 0x000000ff93937208 */ /* 0x000fe20000800000 */
[----:B------:R-:W3:Y:S01]  /*5c20*/  MUFU.TANH R148, R148 ;  /* 0x0000009400947308 */ /* 0x000ee20000002400 */
[----:B------:R-:W-:Y:S02]  /*5c30*/  ISETP.GT.AND P3, PT, R172, 0x21, PT ;  /* 0x00000021ac00780c */ /* 0x000fe40003f64270 */
[----:B------:R-:W-:Y:S01]  /*5c40*/  FSEL R134, R134, -INF , P2 ;  /* 0xff80000086867808 */ /* 0x000fe20001000000 */
[--C-:B------:R-:W-:Y:S01]  /*5c50*/  FFMA.FTZ R190, R144, UR35, -R147.reuse ;  /* 0x0000002390be7c23 */ /* 0x100fe20008010893 */
[----:B------:R-:W-:Y:S01]  /*5c60*/  FMNMX.FTZ R129, R133, R158, !PT ;  /* 0x0000009e85817209 */ /* 0x000fe20007810000 */
[--C-:B------:R-:W-:Y:S01]  /*5c70*/  FFMA.FTZ R188, R145, UR35, -R147.reuse ;  /* 0x0000002391bc7c23 */ /* 0x100fe20008010893 */
[----:B------:R-:W-:Y:S01]  /*5c80*/  ISETP.GT.AND P2, PT, R172, 0x28, PT ;  /* 0x00000028ac00780c */ /* 0x000fe20003f44270 */
[--C-:B------:R-:W-:Y:S01]  /*5c90*/  FFMA.FTZ R155, R142, UR35, -R147.reuse ;  /* 0x000000238e9b7c23 */ /* 0x100fe20008010893 */
[----:B------:R-:W-:Y:S01]  /*5ca0*/  FSEL R144, R135, -INF , P3 ;  /* 0xff80000087907808 */ /* 0x000fe20001800000 */
[----:B------:R-:W3:Y:S01]  /*5cb0*/  MUFU.TANH R150, R150 ;  /* 0x0000009600967308 */ /* 0x000ee20000002400 */
[----:B------:R-:W-:Y:S01]  /*5cc0*/  FMNMX.FTZ R129, R134, R129, !PT ;  /* 0x0000008186817209 */ /* 0x000fe20007810000 */
[--C-:B------:R-:W-:Y:S01]  /*5cd0*/  FFMA.FTZ R184, R141, UR35, -R147.reuse ;  /* 0x000000238db87c23 */ /* 0x100fe20008010893 */
[----:B------:R-:W-:Y:S01]  /*5ce0*/  ISETP.GT.AND P3, PT, R172, 0x29, PT ;  /* 0x00000029ac00780c */ /* 0x000fe20003f64270 */
[--C-:B------:R-:W-:Y:S01]  /*5cf0*/  FFMA.FTZ R186, R139, UR35, -R147.reuse ;  /* 0x000000238bba7c23 */ /* 0x100fe20008010893 */
[----:B0-----:R-:W-:Y:S01]  /*5d00*/  FSEL R145, R137, -INF , P2 ;  /* 0xff80000089917808 */ /* 0x001fe20001000000 */
[--C-:B------:R-:W-:Y:S01]  /*5d10*/  FFMA.FTZ R139, R138, UR35, -R147.reuse ;  /* 0x000000238a8b7c23 */ /* 0x100fe20008010893 */
[----:B------:R-:W-:Y:S01]  /*5d20*/  FMNMX.FTZ R142, R144, R129, !PT ;  /* 0x00000081908e7209 */ /* 0x000fe20007810000 */
[----:B------:R-:W0:Y:S01]  /*5d30*/  MUFU.TANH R149, R149 ;  /* 0x0000009500957308 */ /* 0x000e220000002400 */
[----:B-1----:R-:W-:Y:S01]  /*5d40*/  FSEL R137, R156, -INF , P3 ;  /* 0xff8000009c897808 */ /* 0x002fe20001800000 */
[--C-:B------:R-:W-:Y:S01]  /*5d50*/  FFMA.FTZ R180, R136, UR35, -R147.reuse ;  /* 0x0000002388b47c23 */ /* 0x100fe20008010893 */
[C---:B------:R-:W-:Y:S01]  /*5d60*/  ISETP.GT.AND P2, PT, R172.reuse, 0x30, PT ;  /* 0x00000030ac00780c */ /* 0x040fe20003f44270 */
[--C-:B------:R-:W-:Y:S01]  /*5d70*/  FFMA.FTZ R174, R21, UR35, -R147.reuse ;  /* 0x0000002315ae7c23 */ /* 0x100fe20008010893 */
[----:B------:R-:W-:Y:S01]  /*5d80*/  FMNMX.FTZ R156, R145, R142, !PT ;  /* 0x0000008e919c7209 */ /* 0x000fe20007810000 */
[--C-:B------:R-:W-:Y:S01]  /*5d90*/  FFMA.FTZ R176, R123, UR35, -R147.reuse ;  /* 0x000000237bb07c23 */ /* 0x100fe20008010893 */
[----:B------:R-:W-:Y:S01]  /*5da0*/  ISETP.GT.AND P3, PT, R172, 0x31, PT ;  /* 0x00000031ac00780c */ /* 0x000fe20003f64270 */
[----:B------:R5:W-:Y:S01]  /*5db0*/  MUFU.EX2 R129, R155 ;  /* 0x0000009b00817308 */ /* 0x000be20000000800 */
[----:B--2---:R-:W-:Y:S01]  /*5dc0*/  FSEL R142, R160, -INF , P2 ;  /* 0xff800000a08e7808 */ /* 0x004fe20001000000 */
[--C-:B------:R-:W-:Y:S01]  /*5dd0*/  FFMA.FTZ R178, R20, UR35, -R147.reuse ;  /* 0x0000002314b27c23 */ /* 0x100fe20008010893 */
[----:B------:R-:W-:Y:S01]  /*5de0*/  FMNMX.FTZ R135, R137, R156, !PT ;  /* 0x0000009c89877209 */ /* 0x000fe20007810000 */
[--C-:B------:R-:W-:Y:S01]  /*5df0*/  FFMA.FTZ R21, R120, UR35, -R147.reuse ;  /* 0x0000002378157c23 */ /* 0x100fe20008010893 */
[----:B------:R-:W-:Y:S01]  /*5e00*/  ISETP.GT.AND P2, PT, R172, 0x38, PT ;  /* 0x00000038ac00780c */ /* 0x000fe20003f44270 */
[--C-:B------:R-:W-:Y:S01]  /*5e10*/  FFMA.FTZ R127, R171, UR35, -R147.reuse ;  /* 0x00000023ab7f7c23 */ /* 0x100fe20008010893 */
[----:B----4-:R-:W-:Y:S01]  /*5e20*/  FSEL R141, R165, -INF , P3 ;  /* 0xff800000a58d7808 */ /* 0x010fe20001800000 */
[----:B------:R-:W1:Y:S01]  /*5e30*/  MUFU.TANH R152, R152 ;  /* 0x0000009800987308 */ /* 0x000e620000002400 */
[----:B------:R-:W-:Y:S01]  /*5e40*/  FMNMX.FTZ R156, R142, R135, !PT ;  /* 0x000000878e9c7209 */ /* 0x000fe20007810000 */
[--C-:B------:R-:W-:Y:S01]  /*5e50*/  FFMA.FTZ R135, R140, UR35, -R147.reuse ;  /* 0x000000238c877c23 */ /* 0x100fe20008010893 */
[----:B------:R-:W-:Y:S01]  /*5e60*/  ISETP.GT.AND P3, PT, R172, 0x39, PT ;  /* 0x00000039ac00780c */ /* 0x000fe20003f64270 */
[--C-:B------:R-:W-:Y:S01]  /*5e70*/  FFMA.FTZ R182, R128, UR35, -R147.reuse ;  /* 0x0000002380b67c23 */ /* 0x100fe20008010893 */
[----:B-----5:R-:W-:Y:S01]  /*5e80*/  FSEL R155, R161, -INF , P2 ;  /* 0xff800000a19b7808 */ /* 0x020fe20001000000 */
[--C-:B------:R-:W-:Y:S01]  /*5e90*/  FFMA.FTZ R15, R15, UR35, -R147.reuse ;  /* 0x000000230f0f7c23 */ /* 0x100fe20008010893 */
[----:B------:R-:W-:Y:S01]  /*5ea0*/  FMNMX.FTZ R156, R141, R156, !PT ;  /* 0x0000009c8d9c7209 */ /* 0x000fe20007810000 */
[----:B------:R-:W2:Y:S01]  /*5eb0*/  MUFU.TANH R151, R151 ;  /* 0x0000009700977308 */ /* 0x000ea20000002400 */
[----:B------:R-:W-:Y:S01]  /*5ec0*/  ISETP.GT.AND P2, PT, R172, 0x40, PT ;  /* 0x00000040ac00780c */ /* 0x000fe20003f44270 */
[--C-:B------:R-:W-:Y:S01]  /*5ed0*/  FFMA.FTZ R123, R2, UR35, -R147.reuse ;  /* 0x00000023027b7c23 */ /* 0x100fe20008010893 */
[----:B---3--:R-:W-:Y:S01]  /*5ee0*/  FSEL R140, R164, -INF , P3 ;  /* 0xff800000a48c7808 */ /* 0x008fe20001800000 */
[--C-:B------:R-:W-:Y:S01]  /*5ef0*/  FFMA.FTZ R20, R124, UR35, -R147.reuse ;  /* 0x000000237c147c23 */ /* 0x100fe20008010893 */
[----:B------:R-:W-:Y:S01]  /*5f00*/  FMNMX.FTZ R159, R155, R156, !PT ;  /* 0x0000009c9b9f7209 */ /* 0x000fe20007810000 */
[--C-:B------:R-:W-:Y:S01]  /*5f10*/  FFMA.FTZ R125, R125, UR35, -R147.reuse ;  /* 0x000000237d7d7c23 */ /* 0x100fe20008010893 */
[----:B------:R-:W-:Y:S01]  /*5f20*/  ISETP.GT.AND P3, PT, R172, 0x41, PT ;  /* 0x00000041ac00780c */ /* 0x000fe20003f64270 */
[----:B------:R-:W3:Y:S01]  /*5f30*/  MUFU.TANH R153, R153 ;  /* 0x0000009900997308 */ /* 0x000ee20000002400 */
[----:B------:R-:W-:Y:S01]  /*5f40*/  FSEL R148, R148, -INF , P2 ;  /* 0xff80000094947808 */ /* 0x000fe20001000000 */
[--C-:B------:R-:W-:Y:S01]  /*5f50*/  FFMA.FTZ R120, R126, UR35, -R147.reuse ;  /* 0x000000237e787c23 */ /* 0x100fe20008010893 */
[----:B------:R-:W-:Y:S01]  /*5f60*/  FMNMX.FTZ R159, R140, R159, !PT ;  /* 0x0000009f8c9f7209 */ /* 0x000fe20007810000 */
[----:B------:R-:W-:Y:S01]  /*5f70*/  FFMA.FTZ R121, R121, UR35, -R147 ;  /* 0x0000002379797c23 */ /* 0x000fe20008010893 */
[----:B------:R-:W-:-:S02]  /*5f80*/  ISETP.GT.AND P2, PT, R172, 0x48, PT ;  /* 0x00000048ac00780c */ /* 0x000fc40003f44270 */
[----:B------:R-:W-:Y:S01]  /*5f90*/  FSEL R150, R150, -INF , P3 ;  /* 0xff80000096967808 */ /* 0x000fe20001800000 */
[----:B------:R-:W4:Y:S01]  /*5fa0*/  MUFU.TANH R154, R154 ;  /* 0x0000009a009a7308 */ /* 0x000f220000002400 */
[----:B------:R-:W-:Y:S02]  /*5fb0*/  FMNMX.FTZ R159, R148, R159, !PT ;  /* 0x0000009f949f7209 */ /* 0x000fe40007810000 */
[----:B------:R-:W-:Y:S02]  /*5fc0*/  ISETP.GT.AND P3, PT, R172, 0x49, PT ;  /* 0x00000049ac00780c */ /* 0x000fe40003f64270 */
[----:B0-----:R-:W-:Y:S02]  /*5fd0*/  FSEL R149, R149, -INF , P2 ;  /* 0xff80000095957808 */ /* 0x001fe40001000000 */
[----:B------:R-:W-:Y:S01]  /*5fe0*/  FMNMX.FTZ R138, R150, R159, !PT ;  /* 0x0000009f968a7209 */ /* 0x000fe20007810000 */
[----:B------:R-:W0:Y:S01]  /*5ff0*/  MUFU.TANH R157, R157 ;  /* 0x0000009d009d7308 */ /* 0x000e220000002400 */
[----:B------:R-:W-:-:S02]  /*6000*/  ISETP.GT.AND P2, PT, R172, 0x50, PT ;  /* 0x00000050ac00780c */ /* 0x000fc40003f44270 */
[----:B-1----:R-:W-:Y:S02]  /*6010*/  FSEL R152, R152, -INF , P3 ;  /* 0xff80000098987808 */ /* 0x002fe40001800000 */
[----:B------:R-:W-:Y:S02]  /*6020*/  FMNMX.FTZ R159, R149, R138, !PT ;  /* 0x0000008a959f7209 */ /* 0x000fe40007810000 */
[----:B------:R-:W-:Y:S01]  /*6030*/  ISETP.GT.AND P3, PT, R172, 0x51, PT ;  /* 0x00000051ac00780c */ /* 0x000fe20003f64270 */
[----:B------:R-:W-:Y:S01]  /*6040*/  MUFU.EX2 R127, R127 ;  /* 0x0000007f007f7308 */ /* 0x000fe20000000800 */
[----:B--2---:R-:W-:Y:S02]  /*6050*/  FSEL R151, R151, -INF , P2 ;  /* 0xff80000097977808 */ /* 0x004fe40001000000 */
[----:B------:R-:W-:Y:S02]  /*6060*/  FMNMX.FTZ R138, R152, R159, !PT ;  /* 0x0000009f988a7209 */ /* 0x000fe40007810000 */
[----:B---3--:R-:W-:-:S02]  /*6070*/  FSEL R136, R153, -INF , P3 ;  /* 0xff80000099887808 */ /* 0x008fc40001800000 */
[----:B------:R-:W-:Y:S01]  /*6080*/  ISETP.GT.AND P2, PT, R172, 0x58, PT ;  /* 0x00000058ac00780c */ /* 0x000fe20003f44270 */
[----:B------:R-:W-:Y:S01]  /*6090*/  MUFU.EX2 R188, R188 ;  /* 0x000000bc00bc7308 */ /* 0x000fe20000000800 */
[----:B------:R-:W-:Y:S01]  /*60a0*/  FMNMX.FTZ R153, R151, R138, !PT ;  /* 0x0000008a97997209 */ /* 0x000fe20007810000 */
[--C-:B------:R-:W-:Y:S01]  /*60b0*/  FFMA.FTZ R138, R132, UR35, -R147.reuse ;  /* 0x00000023848a7c23 */ /* 0x100fe20008010893 */
[----:B------:R-:W-:Y:S01]  /*60c0*/  ISETP.GT.AND P3, PT, R172, 0x59, PT ;  /* 0x00000059ac00780c */ /* 0x000fe20003f64270 */
[--C-:B------:R-:W-:Y:S01]  /*60d0*/  FFMA.FTZ R172, R11, UR35, -R147.reuse ;  /* 0x000000230bac7c23 */ /* 0x100fe20008010893 */
[----:B----4-:R-:W-:Y:S02]  /*60e0*/  FSEL R154, R154, -INF , P2 ;  /* 0xff8000009a9a7808 */ /* 0x010fe40001000000 */
[----:B------:R-:W-:Y:S01]  /*60f0*/  FMNMX.FTZ R159, R136, R153, !PT ;  /* 0x00000099889f7209 */ /* 0x000fe20007810000 */
[----:B------:R-:W-:Y:S01]  /*6100*/  MUFU.EX2 R190, R190 ;  /* 0x000000be00be7308 */ /* 0x000fe20000000800 */
[----:B0-----:R-:W-:Y:S01]  /*6110*/  FSEL R132, R157, -INF , P3 ;  /* 0xff8000009d847808 */ /* 0x001fe20001800000 */
[----:B------:R-:W-:Y:S01]  /*6120*/  FFMA.FTZ R157, R122, UR35, -R147 ;  /* 0x000000237a9d7c23 */ /* 0x000fe20008010893 */
[----:B------:R-:W-:-:S04]  /*6130*/  FMNMX.FTZ R159, R154, R159, !PT ;  /* 0x0000009f9a9f7209 */ /* 0x000fc80007810000 */
[----:B------:R-:W-:Y:S01]  /*6140*/  FMNMX.FTZ R159, R132, R159, !PT ;  /* 0x0000009f849f7209 */ /* 0x000fe20007810000 */
[----:B------:R-:W-:Y:S04]  /*6150*/  MUFU.EX2 R184, R184 ;  /* 0x000000b800b87308 */ /* 0x000fe80000000800 */
[----:B------:R-:W0:Y:S04]  /*6160*/  SHFL.BFLY PT, R122, R159, 0x2, 0x1f ;  /* 0x0c401f009f7a7f89 */ /* 0x000e2800000e0000 */
[----:B------:R-:W-:Y:S08]  /*6170*/  MUFU.EX2 R135, R135 ;  /* 0x0000008700877308 */ /* 0x000ff00000000800 */
[----:B------:R1:W-:Y:S08]  /*6180*/  MUFU.EX2 R153, R138 ;  /* 0x0000008a00997308 */ /* 0x0003f00000000800 */
[----:B------:R-:W-:Y:S01]  /*6190*/  MUFU.EX2 R186, R186 ;  /* 0x000000ba00ba7308 */ /* 0x000fe20000000800 */
[----:B0-----:R-:W-:Y:S01]  /*61a0*/  FMNMX.FTZ R122, R159, R122, !PT ;  /* 0x0000007a9f7a7209 */ /* 0x001fe20007810000 */
[----:B------:R-:W-:-:S06]  /*61b0*/  FFMA.FTZ R159, R0, UR35, -R147 ;  /* 0x00000023009f7c23 */ /* 0x000fcc0008010893 */
[----:B------:R-:W-:Y:S01]  /*61c0*/  MUFU.EX2 R139, R139 ;  /* 0x0000008b008b7308 */ /* 0x000fe20000000800 */
[----:B------:R-:W0:Y:S07]  /*61d0*/  SHFL.BFLY PT, R11, R122, 0x1, 0x1f ;  /* 0x0c201f007a0b7f89 */ /* 0x000e2e00000e0000 */
[----:B------:R-:W-:Y:S08]  /*61e0*/  MUFU.EX2 R180, R180 ;  /* 0x000000b400b47308 */ /* 0x000ff00000000800 */
[----:B------:R-:W-:Y:S08]  /*61f0*/  MUFU.EX2 R182, R182 ;  /* 0x000000b600b67308 */ /* 0x000ff00000000800 */
[----:B------:R-:W-:Y:S01]  /*6200*/  MUFU.EX2 R157, R157 ;  /* 0x0000009d009d7308 */ /* 0x000fe20000000800 */
[----:B0-----:R-:W-:-:S04]  /*6210*/  FMNMX.FTZ R11, R122, R11, !PT ;  /* 0x0000000b7a0b7209 */ /* 0x001fc80007810000 */
[C---:B------:R-:W-:Y:S01]  /*6220*/  FSETP.NEU.FTZ.AND P2, PT, R11.reuse, -INF , PT ;  /* 0xff8000000b00780b */ /* 0x040fe20003f5d000 */
[C---:B------:R-:W-:Y:S02]  /*6230*/  FMUL.FTZ R0, R11.reuse, UR35 ;  /* 0x000000230b007c20 */ /* 0x040fe40008410000 */
[----:B------:R-:W-:Y:S03]  /*6240*/  MUFU.EX2 R176, R176 ;  /* 0x000000b000b07308 */ /* 0x000fe60000000800 */
[----:B------:R-:W-:Y:S02]  /*6250*/  FSEL R147, R0, RZ, P2 ;  /* 0x000000ff00937208 */ /* 0x000fe40001000000 */
[----:B------:R-:W-:-:S03]  /*6260*/  FSEL R0, R11, RZ, P2 ;  /* 0x000000ff0b007208 */ /* 0x000fc60001000000 */
[----:B------:R-:W-:Y:S01]  /*6270*/  FFMA.FTZ R187, R131, UR35, -R147 ;  /* 0x0000002383bb7c23 */ /* 0x000fe20008010893 */
[----:B------:R-:W-:Y:S01]  /*6280*/  FSEL R131, R12, RZ, P1 ;  /* 0x000000ff0c837208 */ /* 0x000fe20000800000 */
[----:B------:R-:W-:Y:S01]  /*6290*/  FADD.FTZ R2, -R0, R13 ;  /* 0x0000000d00027221 */ /* 0x000fe20000010100 */
[--C-:B------:R-:W-:Y:S01]  /*62a0*/  FFMA.FTZ R189, R168, UR35, -R147.reuse ;  /* 0x00000023a8bd7c23 */ /* 0x100fe20008010893 */
[--C-:B------:R-:W-:Y:S01]  /*62b0*/  FFMA.FTZ R122, R169, UR35, -R147.reuse ;  /* 0x00000023a97a7c23 */ /* 0x100fe20008010893 */
[--C-:B------:R-:W-:Y:S01]  /*62c0*/  FFMA.FTZ R191, R170, UR35, -R147.reuse ;  /* 0x00000023aabf7c23 */ /* 0x100fe20008010893 */
[----:B------:R-:W-:Y:S01]  /*62d0*/  FADD.FTZ R131, -R131, R14 ;  /* 0x0000000e83837221 */ /* 0x000fe20000010100 */
[----:B------:R-:W-:Y:S01]  /*62e0*/  FMUL.FTZ R2, R2, UR35 ;  /* 0x0000002302027c20 */ /* 0x000fe20008410000 */
[--C-:B------:R-:W-:Y:S01]  /*62f0*/  FFMA.FTZ R124, R143, UR35, -R147.reuse ;  /* 0x000000238f7c7c23 */ /* 0x100fe20008010893 */
[----:B------:R-:W-:Y:S01]  /*6300*/  MUFU.EX2 R189, R189 ;  /* 0x000000bd00bd7308 */ /* 0x000fe20000000800 */
[----:B------:R-:W-:Y:S01]  /*6310*/  FMUL.FTZ R131, R131, UR35 ;  /* 0x0000002383837c20 */ /* 0x000fe20008410000 */
[--C-:B------:R-:W-:Y:S01]  /*6320*/  FFMA.FTZ R185, R146, UR35, -R147.reuse ;  /* 0x0000002392b97c23 */ /* 0x100fe20008010893 */
[--C-:B------:R-:W-:Y:S01]  /*6330*/  FFMA.FTZ R126, R130, UR35, -R147.reuse ;  /* 0x00000023827e7c23 */ /* 0x100fe20008010893 */
[--C-:B------:R-:W-:Y:S01]  /*6340*/  FFMA.FTZ R128, R133, UR35, -R147.reuse ;  /* 0x0000002385807c23 */ /* 0x100fe20008010893 */
[--C-:B-1----:R-:W-:Y:S01]  /*6350*/  FFMA.FTZ R138, R140, UR35, -R147.reuse ;  /* 0x000000238c8a7c23 */ /* 0x102fe20008010893 */
[--C-:B------:R-:W-:Y:S01]  /*6360*/  FFMA.FTZ R181, R134, UR35, -R147.reuse ;  /* 0x0000002386b57c23 */ /* 0x100fe20008010893 */
[--C-:B------:R-:W-:Y:S01]  /*6370*/  FFMA.FTZ R130, R144, UR35, -R147.reuse ;  /* 0x0000002390827c23 */ /* 0x100fe20008010893 */
        /* <DEDUP_REMOVED lines=13> */
[----:B------:R-:W-:-:S03]  /*6450*/  FFMA.FTZ R132, R132, UR35, -R147 ;  /* 0x0000002384847c23 */ /* 0x000fc60008010893 */
[----:B------:R-:W2:Y:S01]  /*6460*/  MUFU.EX2 R122, R122 ;  /* 0x0000007a007a7308 */ /* 0x000ea20000000800 */
[----:B0-----:R-:W-:-:S04]  /*6470*/  FFMA.FTZ R13, R0, R10, R127 ;  /* 0x0000000a000d7223 */ /* 0x001fc8000001007f */
[----:B------:R-:W-:-:S03]  /*6480*/  FADD.FTZ R13, R188, R13 ;  /* 0x0000000dbc0d7221 */ /* 0x000fc60000010000 */
[----:B------:R-:W0:Y:S01]  /*6490*/  MUFU.EX2 R191, R191 ;  /* 0x000000bf00bf7308 */ /* 0x000e220000000800 */
[----:B-1----:R-:W-:Y:S01]  /*64a0*/  FFMA.FTZ R3, R2, R3, R189 ;  /* 0x0000000302037223 */ /* 0x002fe200000100bd */
[----:B------:R-:W-:-:S04]  /*64b0*/  FADD.FTZ R140, R190, R13 ;  /* 0x0000000dbe8c7221 */ /* 0x000fc80000010000 */
[----:B------:R-:W-:Y:S02]  /*64c0*/  FADD.FTZ R13, R129, R140 ;  /* 0x0000008c810d7221 */ /* 0x000fe40000010000 */
[----:B------:R-:W1:Y:S01]  /*64d0*/  MUFU.EX2 R124, R124 ;  /* 0x0000007c007c7308 */ /* 0x000e620000000800 */
[----:B--2---:R-:W-:Y:S01]  /*64e0*/  FADD.FTZ R10, R122, R3 ;  /* 0x000000037a0a7221 */ /* 0x004fe20000010000 */
[----:B------:R-:W-:-:S04]  /*64f0*/  FADD.FTZ R140, R184, R13 ;  /* 0x0000000db88c7221 */ /* 0x000fc80000010000 */
[----:B------:R-:W-:Y:S01]  /*6500*/  FADD.FTZ R13, R135, R140 ;  /* 0x0000008c870d7221 */ /* 0x000fe20000010000 */
[----:B------:R-:W-:Y:S01]  /*6510*/  FFMA.FTZ R140, R150, UR35, -R147 ;  /* 0x00000023968c7c23 */ /* 0x000fe20008010893 */
        /* <DEDUP_REMOVED lines=14> */
[----:B------:R-:W-:-:S06]  /*6600*/  FADD.FTZ R142, R176, R13 ;  /* 0x0000000db08e7221 */ /* 0x000fcc0000010000 */
        /* <DEDUP_REMOVED lines=30> */
[----:B------:R-:W-:Y:S01]  /*67f0*/  MUFU.EX2 R174, R174 ;  /* 0x000000ae00ae7308 */ /* 0x000fe20000000800 */
[----:B-1----:R-:W-:-:S07]  /*6800*/  FADD.FTZ R13, R159, R142 ;  /* 0x0000008e9f0d7221 */ /* 0x002fce0000010000 */
[----:B------:R-:W0:Y:S01]  /*6810*/  MUFU.EX2 R175, R175 ;  /* 0x000000af00af7308 */ /* 0x000e220000000800 */
[----:B--2---:R-:W-:-:S07]  /*6820*/  FADD.FTZ R10, R140, R3 ;  /* 0x000000038c0a7221 */ /* 0x004fce0000010000 */
[----:B------:R-:W-:Y:S08]  /*6830*/  MUFU.EX2 R21, R21 ;  /* 0x0000001500157308 */ /* 0x000ff00000000800 */
[----:B------:R-:W1:Y:S01]  /*6840*/  MUFU.EX2 R152, R152 ;  /* 0x0000009800987308 */ /* 0x000e620000000800 */
[----:B0-----:R-:W-:-:S07]  /*6850*/  FADD.FTZ R10, R175, R10 ;  /* 0x0000000aaf0a7221 */ /* 0x001fce0000010000 */
[----:B------:R-:W-:Y:S08]  /*6860*/  MUFU.EX2 R20, R20 ;  /* 0x0000001400147308 */ /* 0x000ff00000000800 */
[----:B------:R-:W0:Y:S01]  /*6870*/  MUFU.EX2 R151, R151 ;  /* 0x0000009700977308 */ /* 0x000e220000000800 */
[----:B-1----:R-:W-:-:S07]  /*6880*/  FADD.FTZ R10, R152, R10 ;  /* 0x0000000a980a7221 */ /* 0x002fce0000010000 */
[----:B------:R-:W-:Y:S08]  /*6890*/  MUFU.EX2 R125, R125 ;  /* 0x0000007d007d7308 */ /* 0x000ff00000000800 */
[----:B------:R1:W2:Y:S01]  /*68a0*/  MUFU.EX2 R169, R136 ;  /* 0x0000008800a97308 */ /* 0x0002a20000000800 */
[----:B0-----:R-:W-:-:S07]  /*68b0*/  FADD.FTZ R10, R151, R10 ;  /* 0x0000000a970a7221 */ /* 0x001fce0000010000 */
[----:B------:R-:W0:Y:S01]  /*68c0*/  MUFU.EX2 R120, R120 ;  /* 0x0000007800787308 */ /* 0x000e220000000800 */
[----:B-1----:R-:W-:-:S04]  /*68d0*/  FADD.FTZ R136, R174, R13 ;  /* 0x0000000dae887221 */ /* 0x002fc80000010000 */
[----:B------:R-:W-:-:S03]  /*68e0*/  FADD.FTZ R3, R21, R136 ;  /* 0x0000008815037221 */ /* 0x000fc60000010000 */
[----:B------:R-:W1:Y:S01]  /*68f0*/  MUFU.EX2 R171, R154 ;  /* 0x0000009a00ab7308 */ /* 0x000e620000000800 */
[----:B------:R-:W-:Y:S01]  /*6900*/  FADD.FTZ R136, R20, R3 ;  /* 0x0000000314887221 */ /* 0x000fe20000010000 */
[----:B--2---:R-:W-:-:S03]  /*6910*/  FADD.FTZ R10, R169, R10 ;  /* 0x0000000aa90a7221 */ /* 0x004fc60000010000 */
[----:B------:R-:W-:-:S03]  /*6920*/  FADD.FTZ R3, R125, R136 ;  /* 0x000000887d037221 */ /* 0x000fc60000010000 */
[----:B------:R-:W2:Y:S01]  /*6930*/  MUFU.EX2 R121, R121 ;  /* 0x0000007900797308 */ /* 0x000ea20000000800 */
[----:B0-----:R-:W-:-:S07]  /*6940*/  FADD.FTZ R136, R120, R3 ;  /* 0x0000000378887221 */ /* 0x001fce0000010000 */
[----:B------:R-:W0:Y:S01]  /*6950*/  MUFU.EX2 R132, R132 ;  /* 0x0000008400847308 */ /* 0x000e220000000800 */
[----:B-1----:R-:W-:Y:S01]  /*6960*/  FADD.FTZ R3, R171, R10 ;  /* 0x0000000aab037221 */ /* 0x002fe20000010000 */
[----:B--2---:R-:W-:-:S03]  /*6970*/  FADD.FTZ R10, R121, R136 ;  /* 0x00000088790a7221 */ /* 0x004fc60000010000 */
[----:B0-----:R-:W-:Y:S01]  /*6980*/  FADD.FTZ R3, R132, R3 ;  /* 0x0000000384037221 */ /* 0x001fe20000010000 */
[----:B------:R-:W-:Y:S06]  /*6990*/  @!P0 BRA `(.L_x_2217) ;  /* 0x0000000000048947 */ /* 0x000fec0003800000 */
[----:B------:R-:W-:Y:S01]  /*69a0*/  BPT.TRAP 0x1 ;  /* 0x000000040000795c */ /* 0x000fe20000300000 */
.L_x_2217:
[----:B------:R-:W0:Y:S01]  /*69b0*/  S2UR UR5, SR_CgaCtaId ;  /* 0x00000000000579c3 */ /* 0x000e220000008800 */
[----:B------:R-:W-:Y:S01]  /*69c0*/  UISETP.GT.AND UP0, UPT, UR4, UR10, UPT ;  /* 0x0000000a0400728c */ /* 0x000fe2000bf04270 */
[----:B------:R-:W-:Y:S01]  /*69d0*/  F2FP.F16.F32.PACK_AB R183, R14, R183 ;  /* 0x000000b70eb7723e */ /* 0x000fe200000000ff */
[----:B------:R-:W-:Y:S01]  /*69e0*/  UIADD3 UR9, UR9, 0x30860, URZ ;  /* 0x0003086009097890 */ /* 0x000fe2000fffe03f */
[----:B------:R-:W-:Y:S01]  /*69f0*/  F2FP.F16.F32.PACK_AB R188, R188, R127 ;  /* 0x0000007fbcbc723e */ /* 0x000fe200000000ff */
[----:B------:R-:W-:Y:S01]  /*6a00*/  UIADD3 UR4, UR4, -0x1, URZ ;  /* 0xffffffff04047890 */ /* 0x000fe2000fffe03f */
[----:B------:R-:W-:Y:S01]  /*6a10*/  F2FP.F16.F32.PACK_AB R189, R122, R189 ;  /* 0x000000bd7abd723e */ /* 0x000fe200000000ff */
[----:B------:R-:W-:Y:S01]  /*6a20*/  UMOV UR6, UR39 ;  /* 0x0000002700067c82 */ /* 0x000fe20008000000 */
[----:B------:R-:W-:Y:S01]  /*6a30*/  PLOP3.LUT P1, PT, PT, PT, UP0, 0x80, 0x0 ;  /* 0x000000000000781c */ /* 0x000fe20003f2f008 */
        /* <DEDUP_REMOVED lines=8> */
[----:B------:R-:W-:Y:S01]  /*6ac0*/  F2FP.F16.F32.PACK_AB R180, R153, R180 ;  /* 0x000000b499b4723e */ /* 0x000fe200000000ff */
[----:B0-----:R-:W-:Y:S01]  /*6ad0*/  UPRMT UR9, UR5, 0x654, UR9 ;  /* 0x0000065405097896 */ /* 0x001fe20008000009 */
[----:B------:R-:W-:-:S02]  /*6ae0*/  F2FP.F16.F32.PACK_AB R181, R130, R181 ;  /* 0x000000b582b5723e */ /* 0x000fc400000000ff */
[----:B------:R-:W-:Y:S01]  /*6af0*/  UMOV UR5, UR38 ;  /* 0x0000002600057c82 */ /* 0x000fe20008000000 */
[----:B------:R-:W-:Y:S02]  /*6b00*/  F2FP.F16.F32.PACK_AB R182, R157, R182 ;  /* 0x000000b69db6723e */ /* 0x000fe400000000ff */
[----:B------:R-:W-:Y:S02]  /*6b10*/  F2FP.F16.F32.PACK_AB R176, R15, R176 ;  /* 0x000000b00fb0723e */ /* 0x000fe400000000ff */
[----:B------:R-:W-:Y:S01]  /*6b20*/  F2FP.F16.F32.PACK_AB R177, R134, R177 ;  /* 0x000000b186b1723e */ /* 0x000fe200000000ff */
[----:B------:R-:W-:Y:S01]  /*6b30*/  SYNCS.ARRIVE.TRANS64.RED.A1T0 RZ, [UR9], RZ ;  /* 0x000000ffffff79a7 */ /* 0x000fe20008100409 */
        /* <DEDUP_REMOVED lines=10> */
[----:B------:R-:W-:Y:S06]  /*6be0*/  @P1 BRA `(.L_x_2218) ;  /* 0xffffffd400001947 */ /* 0x000fec000383ffff */
.L_x_2207:
[----:B------:R-:W-:-:S13]  /*6bf0*/  ISETP.LE.AND P1, PT, RZ, UR4, PT ;  /* 0x00000004ff007c0c */ /* 0x000fda000bf23270 */
[----:B------:R-:W-:Y:S05]  /*6c00*/  @!P1 BRA `(.L_x_2219) ;  /* 0x00000024003c9947 */ /* 0x000fea0003800000 */
[----:B------:R-:W-:Y:S01]  /*6c10*/  IMAD.MOV.U32 R14, RZ, RZ, R11 ;  /* 0x000000ffff0e7224 */ /* 0x000fe200078e000b */
[----:B------:R-:W-:Y:S01]  /*6c20*/  MOV R13, R12 ;  /* 0x0000000c000d7202 */ /* 0x000fe20000000f00 */
[----:B------:R-:W-:Y:S01]  /*6c30*/  UMOV UR5, UR38 ;  /* 0x0000002600057c82 */ /* 0x000fe20008000000 */
[----:B------:R-:W-:Y:S01]  /*6c40*/  UMOV UR6, UR39 ;  /* 0x0000002700067c82 */ /* 0x000fe20008000000 */
[----:B------:R-:W-:Y:S01]  /*6c50*/  ULDC UR7, c[0x0][0x9d8] ;  /* 0x0002760000077ab9 */ /* 0x000fe20000000800 */
[----:B------:R-:W-:-:S05]  /*6c60*/  ULDC UR10, c[0x0][0x988] ;  /* 0x00026200000a7ab9 */ /* 0x000fca0000000800 */
.L_x_2230:
[----:B------:R-:W-:-:S04]  /*6c70*/  UIADD3 UR9, UR6, 0x1, URZ ;  /* 0x0000000106097890 */ /* 0x000fc8000fffe03f */
[----:B------:R-:W-:-:S04]  /*6c80*/  UISETP.NE.AND UP0, UPT, UR9, 0x2, UPT ;  /* 0x000000020900788c */ /* 0x000fc8000bf05270 */
[----:B------:R-:W-:Y:S02]  /*6c90*/  USEL UR9, UR9, URZ, UP0 ;  /* 0x0000003f09097287 */ /* 0x000fe40008000000 */
[----:B------:R-:W-:-:S04]  /*6ca0*/  USEL UR38, URZ, 0x1, UP0 ;  /* 0x000000013f267887 */ /* 0x000fc80008000000 */
[----:B------:R-:W-:Y:S01]  /*6cb0*/  ULOP3.LUT UR38, UR5, UR38, URZ, 0x3c, !UPT ;  /* 0x0000002605267292 */ /* 0x000fe2000f8e3c3f */
[----:B------:R-:W-:Y:S01]  /*6cc0*/  UMOV UR39, UR9 ;  /* 0x0000000900277c82 */ /* 0x000fe20008000000 */
[----:B------:R-:W-:Y:S10]  /*6cd0*/  @!P0 BRA `(.L_x_2220) ;  /* 0x0000000000048947 */ /* 0x000ff40003800000 */
[----:B------:R-:W-:Y:S01]  /*6ce0*/  BPT.TRAP 0x1 ;  /* 0x000000040000795c */ /* 0x000fe20000300000 */
.L_x_2220:
[----:B------:R-:W-:Y:S01]  /*6cf0*/  ULEA UR8, UR39, UR40, 0x3 ;  /* 0x0000002827087291 */ /* 0x000fe2000f8e183f */
[----:B------:R-:W-:-:S05]  /*6d00*/  IMAD.U32 R11, RZ, RZ, UR38 ;  /* 0x00000026ff0b7e24 */ /* 0x000fca000f8e00ff */
[----:B------:R-:W-:-:S04]  /*6d10*/  SHF.L.U32 R11, R11, 0x1f, RZ ;  /* 0x0000001f0b0b7819 */ /* 0x000fc800000006ff */
[----:B------:R0:W1:Y:S01]  /*6d20*/  SYNCS.PHASECHK.TRANS64.TRYWAIT P1, [UR8+0x30830], R11 ;  /* 0x0308300bff0075a7 */ /* 0x0000620008020148 */
[----:B------:R-:W-:Y:S05]  /*6d30*/  @!P0 BRA `(.L_x_2221) ;  /* 0x0000000000048947 */ /* 0x000fea0003800000 */
[----:B------:R-:W-:Y:S01]  /*6d40*/  BPT.TRAP 0x1 ;  /* 0x000000040000795c */ /* 0x000fe20000300000 */
.L_x_2221:
[----:B-1----:R-:W-:Y:S05]  /*6d50*/  @P1 BRA `(.L_x_2222) ;  /* 0x0000000000081947 */ /* 0x002fea0003800000 */
[----:B------:R-:W1:Y:S02]  /*6d60*/  SYNCS.PHASECHK.TRANS64.TRYWAIT P1, [UR8+0x30830], R11 ;  /* 0x0308300bff0075a7 */ /* 0x000e640008020148 */
[----:B-1----:R-:W-:Y:S05]  /*6d70*/  @!P1 BRA `(.L_x_2223) ;  /* 0x0000009c00089947 */ /* 0x002fea0003800000 */
.L_x_2222:
        /* <DEDUP_REMOVED lines=175> */
.L_x_2224:
[----:B------:R-:W-:Y:S01]  /*7870*/  ULEA UR8, UR6, UR40, 0x3 ;  /* 0x0000002806087291 */ /* 0x000fe2000f8e183f */
[----:B------:R-:W-:-:S05]  /*7880*/  IMAD.U32 R0, RZ, RZ, UR5 ;  /* 0x00000005ff007e24 */ /* 0x000fca000f8e00ff */
[----:B------:R-:W-:-:S04]  /*7890*/  SHF.L.U32 R0, R0, 0x1f, RZ ;  /* 0x0000001f00007819 */ /* 0x000fc800000006ff */
[----:B------:R2:W3:Y:S01]  /*78a0*/  SYNCS.PHASECHK.TRANS64.TRYWAIT P1, [UR8+0x30850], R0 ;  /* 0x03085000ff0075a7 */ /* 0x0004e20008020148 */
[----:B------:R-:W-:Y:S05]  /*78b0*/  @!P0 BRA `(.L_x_2225) ;  /* 0x0000000000048947 */ /* 0x000fea0003800000 */
[----:B------:R-:W-:Y:S01]  /*78c0*/  BPT.TRAP 0x1 ;  /* 0x000000040000795c */ /* 0x000fe20000300000 */
.L_x_2225:
[----:B---3--:R-:W-:Y:S05]  /*78d0*/  @P1 BRA `(.L_x_2226) ;  /* 0x0000000000081947 */ /* 0x008fea0003800000 */
[----:B------:R-:W3:Y:S02]  /*78e0*/  SYNCS.PHASECHK.TRANS64.TRYWAIT P1, [UR8+0x30850], R0 ;  /* 0x03085000ff0075a7 */ /* 0x000ee40008020148 */
[----:B---3--:R-:W-:Y:S05]  /*78f0*/  @!P1 BRA `(.L_x_2227) ;  /* 0x0000009000409947 */ /* 0x008fea0003800000 */
.L_x_2226:
        /* <DEDUP_REMOVED lines=37> */
.L_x_2228:
        /* <DEDUP_REMOVED lines=59> */
[----:B------:R-:W1:Y:S01]  /*7f00*/  S2UR UR6, SR_CgaCtaId ;  /* 0x00000000000679c3 */ /* 0x000e620000008800 */
[----:B------:R-:W-:-:S02]  /*7f10*/  ULEA UR5, UR9, UR40, 0x3 ;  /* 0x0000002809057291 */ /* 0x000fc4000f8e183f */
[----:B------:R-:W3:Y:S01]  /*7f20*/  MUFU.TANH R120, R120 ;  /* 0x0000007800787308 */ /* 0x000ee20000002400 */
[----:B--2---:R-:W-:Y:S01]  /*7f30*/  FMNMX.FTZ R11, R21, R0, !PT ;  /* 0x00000000150b7209 */ /* 0x004fe20007810000 */
[----:B------:R-:W-:-:S06]  /*7f40*/  UIADD3 UR5, UR5, 0x30840, URZ ;  /* 0x0003084005057890 */ /* 0x000fcc000fffe03f */
[----:B------:R-:W2:Y:S01]  /*7f50*/  MUFU.TANH R172, R172 ;  /* 0x000000ac00ac7308 */ /* 0x000ea20000002400 */
[----:B0-----:R-:W-:-:S07]  /*7f60*/  FMNMX.FTZ R143, R171, R2, !PT ;  /* 0x00000002ab8f7209 */ /* 0x001fce0007810000 */
[----:B------:R-:W0:Y:S01]  /*7f70*/  MUFU.TANH R121, R121 ;  /* 0x0000007900797308 */ /* 0x000e220000002400 */
[----:B---3--:R-:W-:Y:S01]  /*7f80*/  FMNMX.FTZ R0, R120, R11, !PT ;  /* 0x0000000b78007209 */ /* 0x008fe20007810000 */
[----:B-1----:R-:W-:-:S06]  /*7f90*/  UPRMT UR5, UR6, 0x654, UR5 ;  /* 0x0000065406057896 */ /* 0x002fcc0008000005 */
[----:B------:R-:W1:Y:S01]  /*7fa0*/  MUFU.TANH R173, R173 ;  /* 0x000000ad00ad7308 */ /* 0x000e620000002400 */
[----:B--2---:R-:W-:Y:S02]  /*7fb0*/  FMNMX.FTZ R2, R172, R143, !PT ;  /* 0x0000008fac027209 */ /* 0x004fe40007810000 */
[----:B------:R-:W-:Y:S05]  /*7fc0*/  SYNCS.ARRIVE.TRANS64.RED.A1T0 RZ, [UR5], RZ ;  /* 0x000000ffffff79a7 */ /* 0x000fea0008100405 */
        /* <DEDUP_REMOVED lines=48> */
[----:B--2---:R-:W-:Y:S01]  /*82d0*/  FMNMX.FTZ R2, R146, R153, !PT ;  /* 0x0000009992027209 */ /* 0x004fe20007810000 */
[----:B------:R-:W-:-:S06]  /*82e0*/  FMUL.FTZ R153, R166, UR7 ;  /* 0x00000007a6997c20 */ /* 0x000fcc0008410000 */
        /* <DEDUP_REMOVED lines=25> */
[----:B0-----:R-:W-:-:S05]  /*8480*/  FMNMX.FTZ R0, R156, R11, !PT ;  /* 0x0000000b9c007209 */ /* 0x001fca0007810000 */
[----:B------:R-:W0:Y:S01]  /*8490*/  SHFL.BFLY PT, R11, R0, 0x2, 0x1f ;  /* 0x0c401f00000b7f89 */ /* 0x000e2200000e0000 */
[----:B-1----:R-:W-:-:S04]  /*84a0*/  FMNMX.FTZ R157, R153, R2, !PT ;  /* 0x00000002999d7209 */ /* 0x002fc80007810000 */
        /* <DEDUP_REMOVED lines=8> */
[----:B------:R-:W-:-:S04]  /*8530*/  FMUL.FTZ R160, R12, UR35 ;  /* 0x000000230ca07c20 */ /* 0x000fc80008410000 */
[--C-:B------:R-:W-:Y:S01]  /*8540*/  FFMA.FTZ R188, R169, UR35, -R160.reuse ;  /* 0x00000023a9bc7c23 */ /* 0x100fe200080108a0 */
[--C-:B------:R-:W-:Y:S01]  /*8550*/  FFMA.FTZ R190, R170, UR35, -R160.reuse ;  /* 0x00000023aabe7c23 */ /* 0x100fe200080108a0 */
[--C-:B------:R-:W-:Y:S01]  /*8560*/  FFMA.FTZ R157, R171, UR35, -R160.reuse ;  /* 0x00000023ab9d7c23 */ /* 0x100fe200080108a0 */
[--C-:B------:R-:W-:Y:S01]  /*8570*/  FFMA.FTZ R184, R172, UR35, -R160.reuse ;  /* 0x00000023acb87c23 */ /* 0x100fe200080108a0 */
[--C-:B------:R-:W-:Y:S01]  /*8580*/  FFMA.FTZ R186, R174, UR35, -R160.reuse ;  /* 0x00000023aeba7c23 */ /* 0x100fe200080108a0 */
[--C-:B------:R-:W-:Y:S01]  /*8590*/  FFMA.FTZ R161, R175, UR35, -R160.reuse ;  /* 0x00000023afa17c23 */ /* 0x100fe200080108a0 */
[----:B-1----:R-:W-:Y:S01]  /*85a0*/  FMNMX.FTZ R11, R158, R159, !PT ;  /* 0x0000009f9e0b7209 */ /* 0x002fe20007810000 */
[----:B------:R-:W-:Y:S01]  /*85b0*/  FMUL.FTZ R159, R13, UR35 ;  /* 0x000000230d9f7c20 */ /* 0x000fe20008410000 */
[----:B------:R-:W-:Y:S01]  /*85c0*/  MUFU.EX2 R188, R188 ;  /* 0x000000bc00bc7308 */ /* 0x000fe20000000800 */
[--C-:B------:R-:W-:Y:S01]  /*85d0*/  FFMA.FTZ R180, R135, UR35, -R160.reuse ;  /* 0x0000002387b47c23 */ /* 0x100fe200080108a0 */
[----:B------:R-:W-:Y:S01]  /*85e0*/  FFMA.FTZ R135, R136, UR35, -R160 ;  /* 0x0000002388877c23 */ /* 0x000fe200080108a0 */
[----:B------:R-:W-:Y:S01]  /*85f0*/  FADD.FTZ R13, -R11, R14 ;  /* 0x0000000e0b0d7221 */ /* 0x000fe20000010100 */
[--C-:B------:R-:W-:Y:S01]  /*8600*/  FFMA.FTZ R182, R137, UR35, -R160.reuse ;  /* 0x0000002389b67c23 */ /* 0x100fe200080108a0 */
[--C-:B------:R-:W-:Y:S01]  /*8610*/  FFMA.FTZ R137, R138, UR35, -R160.reuse ;  /* 0x000000238a897c23 */ /* 0x100fe200080108a0 */
[--C-:B------:R-:W-:Y:S01]  /*8620*/  FFMA.FTZ R176, R141, UR35, -R160.reuse ;  /* 0x000000238db07c23 */ /* 0x100fe200080108a0 */
[----:B------:R-:W-:Y:S01]  /*8630*/  FMUL.FTZ R14, R13, UR35 ;  /* 0x000000230d0e7c20 */ /* 0x000fe20008410000 */
[--C-:B------:R-:W-:Y:S01]  /*8640*/  FFMA.FTZ R13, R168, UR35, -R160.reuse ;  /* 0x00000023a80d7c23 */ /* 0x100fe200080108a0 */
[----:B------:R0:W-:Y:S01]  /*8650*/  MUFU.EX2 R0, R159 ;  /* 0x0000009f00007308 */ /* 0x0001e20000000800 */
[--C-:B------:R-:W-:Y:S01]  /*8660*/  FFMA.FTZ R141, R142, UR35, -R160.reuse ;  /* 0x000000238e8d7c23 */ /* 0x100fe200080108a0 */
[--C-:B------:R-:W-:Y:S01]  /*8670*/  FFMA.FTZ R178, R144, UR35, -R160.reuse ;  /* 0x0000002390b27c23 */ /* 0x100fe200080108a0 */
        /* <DEDUP_REMOVED lines=10> */
[----:B------:R-:W-:-:S03]  /*8720*/  FFMA.FTZ R155, R156, UR35, -R160 ;  /* 0x000000239c9b7c23 */ /* 0x000fc600080108a0 */
[----:B------:R-:W0:Y:S01]  /*8730*/  MUFU.EX2 R13, R13 ;  /* 0x0000000d000d7308 */ /* 0x000e220000000800 */
[----:B-1----:R-:W-:-:S04]  /*8740*/  FMUL.FTZ R14, R11, UR35 ;  /* 0x000000230b0e7c20 */ /* 0x002fc80008410000 */
        /* <DEDUP_REMOVED lines=13> */
[----:B0-----:R-:W-:Y:S01]  /*8820*/  FFMA.FTZ R15, R0, R10, R13 ;  /* 0x0000000a000f7223 */ /* 0x001fe2000001000d */
[--C-:B------:R-:W-:Y:S01]  /*8830*/  FFMA.FTZ R128, R128, UR35, -R14.reuse ;  /* 0x0000002380807c23 */ /* 0x100fe2000801080e */
[--C-:B------:R-:W-:Y:S01]  /*8840*/  FFMA.FTZ R177, R129, UR35, -R14.reuse ;  /* 0x0000002381b17c23 */ /* 0x100fe2000801080e */
[--C-:B------:R-:W-:Y:S01]  /*8850*/  FFMA.FTZ R130, R130, UR35, -R14.reuse ;  /* 0x0000002382827c23 */ /* 0x100fe2000801080e */
[----:B------:R-:W-:Y:S01]  /*8860*/  FADD.FTZ R15, R188, R15 ;  /* 0x0000000fbc0f7221 */ /* 0x000fe20000010000 */
[--C-:B------:R-:W-:Y:S01]  /*8870*/  FFMA.FTZ R179, R131, UR35, -R14.reuse ;  /* 0x0000002383b37c23 */ /* 0x100fe2000801080e */
[--C-:B------:R-:W-:Y:S01]  /*8880*/  FFMA.FTZ R132, R132, UR35, -R14.reuse ;  /* 0x0000002384847c23 */ /* 0x100fe2000801080e */
[----:B------:R-:W0:Y:S01]  /*8890*/  MUFU.EX2 R20, R20 ;  /* 0x0000001400147308 */ /* 0x000e220000000800 */
[----:B-1----:R-:W-:Y:S01]  /*88a0*/  FADD.FTZ R136, R190, R15 ;  /* 0x0000000fbe887221 */ /* 0x002fe20000010000 */
[--C-:B------:R-:W-:Y:S01]  /*88b0*/  FFMA.FTZ R173, R133, UR35, -R14.reuse ;  /* 0x0000002385ad7c23 */ /* 0x100fe2000801080e */
[--C-:B------:R-:W-:Y:S01]  /*88c0*/  FFMA.FTZ R134, R134, UR35, -R14.reuse ;  /* 0x0000002386867c23 */ /* 0x100fe2000801080e */
[--C-:B------:R-:W-:Y:S01]  /*88d0*/  FFMA.FTZ R175, R139, UR35, -R14.reuse ;  /* 0x000000238baf7c23 */ /* 0x100fe2000801080e */
[--C-:B------:R-:W-:Y:S01]  /*88e0*/  FFMA.FTZ R140, R140, UR35, -R14.reuse ;  /* 0x000000238c8c7c23 */ /* 0x100fe2000801080e */
[--C-:B------:R-:W-:Y:S01]  /*88f0*/  FFMA.FTZ R143, R143, UR35, -R14.reuse ;  /* 0x000000238f8f7c23 */ /* 0x100fe2000801080e */
[--C-:B------:R-:W-:Y:S01]  /*8900*/  FFMA.FTZ R150, R150, UR35, -R14.reuse ;  /* 0x0000002396967c23 */ /* 0x100fe2000801080e */
[----:B------:R-:W1:Y:S01]  /*8910*/  MUFU.EX2 R191, R191 ;  /* 0x000000bf00bf7308 */ /* 0x000e620000000800 */
[----:B--2---:R-:W-:Y:S01]  /*8920*/  FFMA.FTZ R3, R2, R3, R189 ;  /* 0x0000000302037223 */ /* 0x004fe200000100bd */
[--C-:B------:R-:W-:Y:S01]  /*8930*/  FFMA.FTZ R153, R153, UR35, -R14.reuse ;  /* 0x0000002399997c23 */ /* 0x100fe2000801080e */
[----:B------:R-:W-:-:S05]  /*8940*/  FFMA.FTZ R14, R154, UR35, -R14 ;  /* 0x000000239a0e7c23 */ /* 0x000fca000801080e */
        /* <DEDUP_REMOVED lines=88> */
.L_x_2229:
[----:B------:R-:W0:Y:S01]  /*8ed0*/  S2UR UR5, SR_CgaCtaId ;  /* 0x00000000000579c3 */ /* 0x000e220000008800 */
[----:B------:R-:W-:Y:S01]  /*8ee0*/  UIADD3 UR8, UR8, 0x30860, URZ ;  /* 0x0003086008087890 */ /* 0x000fe2000fffe03f */
[----:B------:R-:W-:Y:S01]  /*8ef0*/  ISETP.LT.AND P1, PT, RZ, UR4, PT ;  /* 0x00000004ff007c0c */ /* 0x000fe2000bf21270 */
[----:B------:R-:W-:Y:S01]  /*8f00*/  UIADD3 UR4, UR4, -0x1, URZ ;  /* 0xffffffff04047890 */ /* 0x000fe2000fffe03f */
[----:B------:R-:W-:Y:S01]  /*8f10*/  F2FP.F16.F32.PACK_AB R188, R188, R13 ;  /* 0x0000000dbcbc723e */ /* 0x000fe200000000ff */
[----:B------:R-:W-:Y:S01]  /*8f20*/  UMOV UR6, UR39 ;  /* 0x0000002700067c82 */ /* 0x000fe20008000000 */
        /* <DEDUP_REMOVED lines=29> */
.L_x_2219:
        /* <DEDUP_REMOVED lines=99> */
.L_x_2231:
[----:B------:R-:W-:Y:S01]  /*9730*/  ULEA UR5, UR39, UR40, 0x3 ;  /* 0x0000002827057291 */ /* 0x000fe2000f8e183f */
[----:B------:R-:W-:-:S04]  /*9740*/  MOV R0, UR38 ;  /* 0x0000002600007c02 */ /* 0x000fc80008000f00 */
[----:B------:R-:W-:-:S04]  /*9750*/  SHF.L.U32 R0, R0, 0x1f, RZ ;  /* 0x0000001f00007819 */ /* 0x000fc800000006ff */
[----:B------:R0:W1:Y:S01]  /*9760*/  SYNCS.PHASECHK.TRANS64.TRYWAIT P1, [UR5+0x30850], R0 ;  /* 0x03085000ff0075a7 */ /* 0x0000620008020145 */
[----:B------:R-:W-:Y:S05]  /*9770*/  @!P0 BRA `(.L_x_2232) ;  /* 0x0000000000048947 */ /* 0x000fea0003800000 */
[----:B------:R-:W-:Y:S01]  /*9780*/  BPT.TRAP 0x1 ;  /* 0x000000040000795c */ /* 0x000fe20000300000 */
.L_x_2232:
[----:B-1----:R-:W-:Y:S05]  /*9790*/  @P1 BRA `(.L_x_2233) ;  /* 0x0000000000081947 */ /* 0x002fea0003800000 */
[----:B------:R-:W1:Y:S02]  /*97a0*/  SYNCS.PHASECHK.TRANS64.TRYWAIT P1, [UR5+0x30850], R0 ;  /* 0x03085000ff0075a7 */ /* 0x000e640008020145 */
[----:B-1----:R-:W-:Y:S05]  /*97b0*/  @!P1 BRA `(.L_x_2234) ;  /* 0x0000007000a89947 */ /* 0x002fea0003800000 */
.L_x_2233:
[----:B------:R-:W-:Y:S01]  /*97c0*/  UIADD3 UR40, UR40, 0x400, URZ ;  /* 0x0000040028287890 */ /* 0x000fe2000fffe03f */
[----:B------:R-:W-:Y:S01]  /*97d0*/  WARPGROUP.ARRIVE ;  /* 0x00000000000079c5 */ /* 0x000fe20000000000 */
[----:B------:R-:W-:Y:S01]  /*97e0*/  UMOV UR7, 0x40000040 ;  /* 0x4000004000077882 */ /* 0x000fe20000000000 */
[----:B-1----:R-:W1:Y:S01]  /*97f0*/  SHFL.BFLY PT, R5, R10, 0x2, 0x1f ;  /* 0x0c401f000a057f89 */ /* 0x002e6200000e0000 */
[----:B------:R-:W-:Y:S01]  /*9800*/  USHF.R.U32.HI UR40, URZ, 0x4, UR40 ;  /* 0x000000043f287899 */ /* 0x000fe20008011628 */
[----:B------:R-:W-:Y:S02]  /*9810*/  CS2R R20, SRZ ;  /* 0x0000000000147805 */ /* 0x000fe4000001ff00 */
[----:B0-----:R-:W0:Y:S01]  /*9820*/  SHFL.BFLY PT, R0, R3, 0x2, 0x1f ;  /* 0x0c401f0003007f89 */ /* 0x001e2200000e0000 */
[----:B------:R-:W-:-:S04]  /*9830*/  ULOP3.LUT UR40, UR40, 0x3fff, URZ, 0xc0, !UPT ;  /* 0x00003fff28287892 */ /* 0x000fc8000f8ec03f */
[----:B------:R-:W-:-:S04]  /*9840*/  ULOP3.LUT UR4, UR40, 0x3000000, URZ, 0xfc, !UPT ;  /* 0x0300000028047892 */ /* 0x000fc8000f8efc3f */
[----:B------:R-:W-:-:S07]  /*9850*/  UIMAD UR4, UR39, 0x900, UR4 ;  /* 0x00000900270478a4 */ /* 0x000fce000f8e0204 */
[----:B------:R-:W-:Y:S02]  /*9860*/  UMOV UR6, UR4 ;  /* 0x0000000400067c82 */ /* 0x000fe40008000000 */
[----:B------:R-:W-:Y:S01]  /*9870*/  HGMMA.64x192x16.F32 R24, R188, gdesc[UR4].tnspB, R24, gsb0 ;  /* 0x42e00004bc187df0 */ /* 0x000fe20008000818 */
[----:B------:R-:W-:Y:S01]  /*9880*/  UIADD3 UR6, UR4, 0x80, URZ ;  /* 0x0000008004067890 */ /* 0x000fe2000fffe03f */
[----:B-1----:R-:W-:Y:S01]  /*9890*/  FADD.FTZ R5, R5, R10 ;  /* 0x0000000a05057221 */ /* 0x002fe20000010000 */
[----:B------:R-:W-:Y:S01]  /*98a0*/  UMOV UR7, 0x40000040 ;  /* 0x4000004000077882 */ /* 0x000fe20000000000 */
[----:B0-----:R-:W-:Y:S01]  /*98b0*/  FADD.FTZ R2, R0, R3 ;  /* 0x0000000300027221 */ /* 0x001fe20000010000 */
[----:B------:R-:W-:Y:S02]  /*98c0*/  IMAD.U32 R3, RZ, RZ, UR35 ;  /* 0x00000023ff037e24 */ /* 0x000fe4000f8e00ff */
[----:B------:R-:W0:Y:S04]  /*98d0*/  SHFL.BFLY PT, R0, R5, 0x1, 0x1f ;  /* 0x0c201f0005007f89 */ /* 0x000e2800000e0000 */
[----:B------:R-:W1:Y:S01]  /*98e0*/  SHFL.BFLY PT, R7, R2, 0x1, 0x1f ;  /* 0x0c201f0002077f89 */ /* 0x000e6200000e0000 */
[----:B0-----:R-:W-:Y:S01]  /*98f0*/  FADD.FTZ R8, R5, R0 ;  /* 0x0000000005087221 */ /* 0x001fe20000010000 */
[----:B------:R-:W-:-:S02]  /*9900*/  IMAD.U32 R5, RZ, RZ, UR35 ;  /* 0x00000023ff057e24 */ /* 0x000fc4000f8e00ff */
        /* <DEDUP_REMOVED lines=42> */
.L_x_2235:
[----:B------:R-:W0:Y:S01]  /*9bb0*/  S2UR UR7, SR_CgaCtaId ;  /* 0x00000000000779c3 */ /* 0x000e220000008800 */
[----:B------:R-:W-:Y:S01]  /*9bc0*/  R2UR UR6, R193 ;  /* 0x00000000c10672ca */ /* 0x000fe200000e0000 */
[----:B------:R-:W-:Y:S01]  /*9bd0*/  UIADD3 UR4, UR5, 0x30860, URZ ;  /* 0x0003086005047890 */ /* 0x000fe2000fffe03f */
[-C--:B------:R-:W-:Y:S01]  /*9be0*/  FMUL.FTZ R125, R95, R21.reuse ;  /* 0x000000155f7d7220 */ /* 0x080fe20000410000 */
[----:B------:R-:W-:Y:S01]  /*9bf0*/  UIADD3 UR39, UR39, 0x1, URZ ;  /* 0x0000000127277890 */ /* 0x000fe2000fffe03f */
[-C--:B------:R-:W-:Y:S01]  /*9c00*/  FMUL.FTZ R127, R91, R21.reuse ;  /* 0x000000155b7f7220 */ /* 0x080fe20000410000 */
[-C--:B------:R-:W-:Y:S01]  /*9c10*/  FMUL.FTZ R95, R99, R21.reuse ;  /* 0x00000015635f7220 */ /* 0x080fe20000410000 */
        /* <DEDUP_REMOVED lines=17> */
[----:B0-----:R-:W-:Y:S01]  /*9d30*/  UPRMT UR4, UR7, 0x654, UR4 ;  /* 0x0000065407047896 */ /* 0x001fe20008000004 */
        /* <DEDUP_REMOVED lines=75> */
[----:B------:R-:W-:Y:S01]  /*a1f0*/  MOV R193, UR6 ;  /* 0x0000000600c17c02 */ /* 0x000fe20008000f00 */
[-C--:B------:R-:W-:Y:S01]  /*a200*/  FMUL.FTZ R102, R111, R21.reuse ;  /* 0x000000156f667220 */ /* 0x080fe20000410000 */
[----:B------:R-:W-:Y:S01]  /*a210*/  PLOP3.LUT P0, PT, PT, PT, PT, 0x8, 0x0 ;  /* 0x000000000000781c */ /* 0x000fe20003f0e170 */
[-C--:B------:R-:W-:Y:S01]  /*a220*/  FMUL.FTZ R114, R114, R21.reuse ;  /* 0x0000001572727220 */ /* 0x080fe20000410000 */
[-C--:B------:R-:W-:Y:S01]  /*a230*/  FMUL.FTZ R115, R115, R21.reuse ;  /* 0x0000001573737220 */ /* 0x080fe20000410000 */
[-C--:B------:R-:W-:Y:S01]  /*a240*/  FMUL.FTZ R118, R118, R21.reuse ;  /* 0x0000001576767220 */ /* 0x080fe20000410000 */
[----:B------:R-:W-:Y:S01]  /*a250*/  FMUL.FTZ R119, R119, R21 ;  /* 0x0000001577777220 */ /* 0x000fe20000410000 */
[----:B------:R-:W-:-:S02]  /*a260*/  USEL UR39, UR39, URZ, UP0 ;  /* 0x0000003f27277287 */ /* 0x000fc40008000000 */
[----:B------:R-:W-:-:S12]  /*a270*/  ULOP3.LUT UR38, UR38, UR4, URZ, 0x3c, !UPT ;  /* 0x0000000426267292 */ /* 0x000fd8000f8e3c3f */
.L_x_2199:
        /* <DEDUP_REMOVED lines=10> */
[----:B------:R-:W1:Y:S01]  /*a320*/  LDC R56, c[0x0][0xbe8] ;  /* 0x0002fa00ff387b82 */ /* 0x000e620000000800 */
[----:B------:R-:W-:Y:S01]  /*a330*/  F2FP.F16.F32.PACK_AB R6, R7, R6 ;  /* 0x000000060706723e */ /* 0x000fe200000000ff */
[----:B------:R-:W-:Y:S01]  /*a340*/  USHF.R.S32.HI UR10, URZ, 0x1f, UR61 ;  /* 0x0000001f3f0a7899 */ /* 0x000fe2000801143d */
[----:B------:R-:W-:Y:S01]  /*a350*/  F2FP.F16.F32.PACK_AB R7, R156, R33 ;  /* 0x000000219c07723e */ /* 0x000fe200000000ff */
[----:B------:R-:W-:Y:S01]  /*a360*/  ULDC.64 UR8, c[0x0][0xb90] ;  /* 0x0002e40000087ab9 */ /* 0x000fe20000000a00 */
[----:B------:R-:W-:Y:S01]  /*a370*/  F2FP.F16.F32.PACK_AB R4, R25, R4 ;  /* 0x000000041904723e */ /* 0x000fe200000000ff */
[----:B------:R-:W-:Y:S01]  /*a380*/  UIMAD UR5, UR10, UR8, URZ ;  /* 0x000000080a0572a4 */ /* 0x000fe2000f8e023f */
[----:B------:R-:W-:Y:S01]  /*a390*/  F2FP.F16.F32.PACK_AB R5, R154, R5 ;  /* 0x000000059a05723e */ /* 0x000fe200000000ff */
[----:B------:R-:W-:Y:S01]  /*a3a0*/  UIMAD.WIDE.U32 UR6, UR61, UR8, URZ ;  /* 0x000000083d0672a5 */ /* 0x000fe2000f8e003f */
[----:B------:R-:W-:Y:S01]  /*a3b0*/  F2FP.F16.F32.PACK_AB R10, R11, R10 ;  /* 0x0000000a0b0a723e */ /* 0x000fe200000000ff */
[----:B------:R-:W-:Y:S01]  /*a3c0*/  UIMAD UR5, UR61, UR9, UR5 ;  /* 0x000000093d0572a4 */ /* 0x000fe2000f8e0205 */
[----:B------:R-:W-:Y:S01]  /*a3d0*/  F2FP.F16.F32.PACK_AB R8, R15, R8 ;  /* 0x000000080f08723e */ /* 0x000fe200000000ff */
[----:B------:R-:W-:Y:S01]  /*a3e0*/  USHF.R.S32.HI UR12, URZ, 0x1f, UR60 ;  /* 0x0000001f3f0c7899 */ /* 0x000fe2000801143c */
[----:B------:R-:W-:Y:S01]  /*a3f0*/  F2FP.F16.F32.PACK_AB R11, R150, R141 ;  /* 0x0000008d960b723e */ /* 0x000fe200000000ff */
[----:B------:R-:W-:Y:S01]  /*a400*/  ULDC.64 UR8, c[0x0][0xb98] ;  /* 0x0002e60000087ab9 */ /* 0x000fe20000000a00 */
[----:B------:R-:W-:Y:S01]  /*a410*/  UIADD3 UR7, UR7, UR5, URZ ;  /* 0x0000000507077290 */ /* 0x000fe2000fffe03f */
[----:B------:R-:W-:Y:S01]  /*a420*/  F2FP.F16.F32.PACK_AB R12, R13, R12 ;  /* 0x0000000c0d0c723e */ /* 0x000fe200000000ff */
[----:B------:R-:W-:Y:S01]  /*a430*/  UIMAD UR5, UR12, UR8, URZ ;  /* 0x000000080c0572a4 */ /* 0x000fe2000f8e023f */
[----:B------:R-:W-:Y:S01]  /*a440*/  F2FP.F16.F32.PACK_AB R13, R147, R140 ;  /* 0x0000008c930d723e */ /* 0x000fe200000000ff */
[----:B------:R-:W-:Y:S01]  /*a450*/  UIMAD.WIDE.U32 UR6, UR60, UR8, UR6 ;  /* 0x000000083c0672a5 */ /* 0x000fe2000f8e0006 */
[----:B------:R-:W-:Y:S01]  /*a460*/  F2FP.F16.F32.PACK_AB R14, R53, R14 ;  /* 0x0000000e350e723e */ /* 0x000fe200000000ff */
[----:B------:R-:W-:Y:S01]  /*a470*/  UIMAD UR5, UR60, UR9, UR5 ;  /* 0x000000093c0572a4 */ /* 0x000fe2000f8e0205 */
[----:B------:R-:W-:-:S02]  /*a480*/  F2FP.F16.F32.PACK_AB R15, R149, R142 ;  /* 0x0000008e950f723e */ /* 0x000fc400000000ff */
[----:B------:R-:W-:Y:S01]  /*a490*/  F2FP.F16.F32.PACK_AB R24, R57, R24 ;  /* 0x000000183918723e */ /* 0x000fe200000000ff */
[----:B------:R-:W-:Y:S01]  /*a4a0*/  ULDC.64 UR8, c[0x0][0xae8] ;  /* 0x0002ba0000087ab9 */ /* 0x000fe20000000a00 */
[----:B------:R-:W-:Y:S02]  /*a4b0*/  F2FP.F16.F32.PACK_AB R96, R97, R96 ;  /* 0x000000606160723e */ /* 0x000fe400000000ff */
[----:B------:R-:W-:Y:S02]  /*a4c0*/  F2FP.F16.F32.PACK_AB R97, R95, R98 ;  /* 0x000000625f61723e */ /* 0x000fe400000000ff */
[----:B------:R-:W-:Y:S02]  /*a4d0*/  F2FP.F16.F32.PACK_AB R104, R105, R104 ;  /* 0x000000686968723e */ /* 0x000fe400000000ff */
[----:B------:R-:W-:Y:S02]  /*a4e0*/  MOV R48, R52 ;  /* 0x0000003400307202 */ /* 0x000fe40000000f00 */
[----:B0-----:R-:W-:Y:S01]  /*a4f0*/  MOV R49, R21 ;  /* 0x0000001500317202 */ /* 0x001fe20000000f00 */
[----:B------:R-:W-:Y:S01]  /*a500*/  IMAD R21, R192, 0x40, R16 ;  /* 0x00000040c0157824 */ /* 0x000fe200078e0210 */
[----:B------:R-:W-:-:S02]  /*a510*/  F2FP.F16.F32.PACK_AB R98, R101, R100 ;  /* 0x000000646562723e */ /* 0x000fc400000000ff */
[----:B------:R-:W-:Y:S01]  /*a520*/  F2FP.F16.F32.PACK_AB R99, R124, R99 ;  /* 0x000000637c63723e */ /* 0x000fe200000000ff */
[--C-:B------:R-:W-:Y:S01]  /*a530*/  IMAD.WIDE R46, R197, 0x2, R48.reuse ;  /* 0x00000002c52e7825 */ /* 0x100fe200078e0230 */
[----:B------:R-:W-:Y:S02]  /*a540*/  F2FP.F16.F32.PACK_AB R105, R91, R106 ;  /* 0x0000006a5b69723e */ /* 0x000fe400000000ff */
[----:B------:R-:W-:Y:S01]  /*a550*/  F2FP.F16.F32.PACK_AB R112, R113, R112 ;  /* 0x000000707170723e */ /* 0x000fe200000000ff */
[----:B------:R-:W-:Y:S01]  /*a560*/  IMAD.WIDE R48, R21, 0x2, R48 ;  /* 0x0000000215307825 */ /* 0x000fe200078e0230 */
[C---:B------:R-:W-:Y:S02]  /*a570*/  IADD3 R27, P5, R46.reuse, 0x8060, RZ ;  /* 0x000080602e1b7810 */ /* 0x040fe40007fbe0ff */
[----:B------:R-:W-:Y:S02]  /*a580*/  LOP3.LUT R21, R46, 0x380, RZ, 0xc0, !PT ;  /* 0x000003802e157812 */ /* 0x000fe400078ec0ff */
[----:B------:R-:W-:-:S02]  /*a590*/  LOP3.LUT R26, R27, 0x380, RZ, 0xc0, !PT ;  /* 0x000003801b1a7812 */ /* 0x000fc400078ec0ff */
[----:B------:R-:W-:Y:S02]  /*a5a0*/  IADD3 R43, P0, R46, 0x8020, RZ ;  /* 0x000080202e2b7810 */ /* 0x000fe40007f1e0ff */
[----:B------:R-:W-:Y:S02]  /*a5b0*/  SHF.R.U64 R26, R26, 0x3, RZ ;  /* 0x000000031a1a7819 */ /* 0x000fe400000012ff */
[C---:B------:R-:W-:Y:S01]  /*a5c0*/  IADD3 R45, P6, R46.reuse, 0x8040, RZ ;  /* 0x000080402e2d7810 */ /* 0x040fe20007fde0ff */
[--C-:B------:R-:W-:Y:S01]  /*a5d0*/  IMAD.X R55, RZ, RZ, R47.reuse, P0 ;  /* 0x000000ffff377224 */ /* 0x100fe200000e062f */
[----:B------:R-:W-:Y:S02]  /*a5e0*/  IADD3 R30, P1, R46, 0x8000, RZ ;  /* 0x000080002e1e7810 */ /* 0x000fe40007f3e0ff */
[----:B------:R-:W-:Y:S01]  /*a5f0*/  SHF.R.U64 R21, R21, 0x3, RZ ;  /* 0x0000000315157819 */ /* 0x000fe200000012ff */
[----:B------:R-:W-:Y:S01]  /*a600*/  IMAD.X R51, RZ, RZ, R47, P6 ;  /* 0x000000ffff337224 */ /* 0x000fe200030e062f */
[----:B------:R-:W-:-:S02]  /*a610*/  LOP3.LUT R32, R43, 0x380, RZ, 0xc0, !PT ;  /* 0x000003802b207812 */ /* 0x000fc400078ec0ff */
[----:B------:R-:W-:Y:S01]  /*a620*/  LOP3.LUT R26, R26, R27, RZ, 0x3c, !PT ;  /* 0x0000001b1a1a7212 */ /* 0x000fe200078e3cff */
[--C-:B------:R-:W-:Y:S01]  /*a630*/  IMAD.X R27, RZ, RZ, R47.reuse, P5 ;  /* 0x000000ffff1b7224 */ /* 0x100fe200028e062f */
[----:B------:R-:W-:Y:S02]  /*a640*/  IADD3.X R59, RZ, R47, RZ, P1, !PT ;  /* 0x0000002fff3b7210 */ /* 0x000fe40000ffe4ff */
[C---:B------:R-:W-:Y:S02]  /*a650*/  IADD3 R41, P2, R46.reuse, 0x4060, RZ ;  /* 0x000040602e297810 */ /* 0x040fe40007f5e0ff */
        /* <DEDUP_REMOVED lines=8> */
[----:B------:R-:W-:Y:S01]  /*a6e0*/  IMAD.X R75, RZ, RZ, R47, P5 ;  /* 0x000000ffff4b7224 */ /* 0x000fe200028e062f */
[----:B------:R-:W-:-:S02]  /*a6f0*/  IADD3 R31, P1, R46, 0x40, RZ ;  /* 0x000000402e1f7810 */ /* 0x000fc40007f3e0ff */
[----:B------:R-:W-:Y:S01]  /*a700*/  LOP3.LUT R46, R21, R46, RZ, 0x3c, !PT ;  /* 0x0000002e152e7212 */ /* 0x000fe200078e3cff */
[--C-:B------:R-:W-:Y:S01]  /*a710*/  IMAD.X R83, RZ, RZ, R47.reuse, P0 ;  /* 0x000000ffff537224 */ /* 0x100fe200000e062f */
[----:B------:R-:W-:Y:S01]  /*a720*/  SHF.R.U64 R32, R32, 0x3, RZ ;  /* 0x0000000320207819 */ /* 0x000fe200000012ff */
[----:B------:R-:W-:Y:S01]  /*a730*/  IMAD.X R87, RZ, RZ, R47, P1 ;  /* 0x000000ffff577224 */ /* 0x000fe200008e062f */
[----:B------:R-:W-:Y:S02]  /*a740*/  LOP3.LUT R21, R30, 0x380, RZ, 0xc0, !PT ;  /* 0x000003801e157812 */ /* 0x000fe400078ec0ff */
[----:B------:R-:W-:Y:S02]  /*a750*/  LOP3.LUT R54, R32, R43, RZ, 0x3c, !PT ;  /* 0x0000002b20367212 */ /* 0x000fe400078e3cff */
[----:B------:R-:W-:Y:S02]  /*a760*/  LOP3.LUT R20, R41, 0x380, RZ, 0xc0, !PT ;  /* 0x0000038029147812 */ /* 0x000fe400078ec0ff */
[----:B------:R-:W-:-:S02]  /*a770*/  SHF.R.U64 R21, R21, 0x3, RZ ;  /* 0x0000000315157819 */ /* 0x000fc400000012ff */
[----:B------:R-:W-:Y:S02]  /*a780*/  LOP3.LUT R32, R39, 0x380, RZ, 0xc0, !PT ;  /* 0x0000038027207812 */ /* 0x000fe400078ec0ff */
[----:B------:R-:W-:Y:S02]  /*a790*/  SHF.R.U64 R20, R20, 0x3, RZ ;  /* 0x0000000314147819 */ /* 0x000fe400000012ff */
[----:B------:R-:W-:Y:S02]  /*a7a0*/  LOP3.LUT R58, R21, R30, RZ, 0x3c, !PT ;  /* 0x0000001e153a7212 */ /* 0x000fe400078e3cff */
[----:B------:R-:W-:Y:S02]  /*a7b0*/  SHF.R.U64 R32, R32, 0x3, RZ ;  /* 0x0000000320207819 */ /* 0x000fe400000012ff */
[----:B------:R-:W-:Y:S02]  /*a7c0*/  LOP3.LUT R21, R28, 0x380, RZ, 0xc0, !PT ;  /* 0x000003801c157812 */ /* 0x000fe400078ec0ff */
[----:B------:R-:W-:-:S02]  /*a7d0*/  LOP3.LUT R62, R20, R41, RZ, 0x3c, !PT ;  /* 0x00000029143e7212 */ /* 0x000fc400078e3cff */
[----:B------:R-:W-:Y:S02]  /*a7e0*/  LOP3.LUT R70, R32, R39, RZ, 0x3c, !PT ;  /* 0x0000002720467212 */ /* 0x000fe400078e3cff */
[----:B------:R-:W-:Y:S02]  /*a7f0*/  LOP3.LUT R20, R29, 0x380, RZ, 0xc0, !PT ;  /* 0x000003801d147812 */ /* 0x000fe400078ec0ff */
[----:B------:R-:W-:Y:S02]  /*a800*/  SHF.R.U64 R21, R21, 0x3, RZ ;  /* 0x0000000315157819 */ /* 0x000fe400000012ff */
[----:B------:R-:W-:Y:S02]  /*a810*/  LOP3.LUT R32, R35, 0x380, RZ, 0xc0, !PT ;  /* 0x0000038023207812 */ /* 0x000fe400078ec0ff */
[----:B------:R-:W-:Y:S02]  /*a820*/  LOP3.LUT R34, R45, 0x380, RZ, 0xc0, !PT ;  /* 0x000003802d227812 */ /* 0x000fe400078ec0ff */
[----:B------:R-:W-:-:S02]  /*a830*/  SHF.R.U64 R20, R20, 0x3, RZ ;  /* 0x0000000314147819 */ /* 0x000fc400000012ff */
[----:B------:R-:W-:Y:S02]  /*a840*/  LOP3.LUT R78, R21, R28, RZ, 0x3c, !PT ;  /* 0x0000001c154e7212 */ /* 0x000fe400078e3cff */
[----:B------:R-:W-:Y:S02]  /*a850*/  SHF.R.U64 R32, R32, 0x3, RZ ;  /* 0x0000000320207819 */ /* 0x000fe400000012ff */
[----:B------:R-:W-:Y:S02]  /*a860*/  IADD3 R21, P4, R48, 0x1000, RZ ;  /* 0x0000100030157810 */ /* 0x000fe40007f9e0ff */
[----:B------:R-:W-:Y:S02]  /*a870*/  SHF.R.U64 R34, R34, 0x3, RZ ;  /* 0x0000000322227819 */ /* 0x000fe400000012ff */
[----:B------:R-:W-:Y:S02]  /*a880*/  LOP3.LUT R66, R20, R29, RZ, 0x3c, !PT ;  /* 0x0000001d14427212 */ /* 0x000fe400078e3cff */
[----:B------:R-:W-:-:S02]  /*a890*/  LOP3.LUT R82, R32, R35, RZ, 0x3c, !PT ;  /* 0x0000002320527212 */ /* 0x000fc400078e3cff */
[----:B------:R-:W-:Y:S02]  /*a8a0*/  LOP3.LUT R20, R21, 0x380, RZ, 0xc0, !PT ;  /* 0x0000038015147812 */ /* 0x000fe400078ec0ff */
[----:B------:R-:W-:Y:S02]  /*a8b0*/  IADD3 R35, P0, R48, 0x5000, RZ ;  /* 0x0000500030237810 */ /* 0x000fe40007f1e0ff */
[----:B------:R-:W-:Y:S02]  /*a8c0*/  LOP3.LUT R50, R34, R45, RZ, 0x3c, !PT ;  /* 0x0000002d22327212 */ /* 0x000fe400078e3cff */
[----:B------:R-:W-:Y:S02]  /*a8d0*/  SHF.R.U64 R20, R20, 0x3, RZ ;  /* 0x0000000314147819 */ /* 0x000fe400000012ff */
[----:B------:R-:W-:Y:S02]  /*a8e0*/  LOP3.LUT R34, R35, 0x380, RZ, 0xc0, !PT ;  /* 0x0000038023227812 */ /* 0x000fe400078ec0ff */
[----:B------:R-:W-:-:S02]  /*a8f0*/  LOP3.LUT R20, R20, R21, RZ, 0x3c, !PT ;  /* 0x0000001514147212 */ /* 0x000fc400078e3cff */
        /* <DEDUP_REMOVED lines=9> */
[----:B------:R-:W-:Y:S02]  /*a990*/  LOP3.LUT R25, R46, 0x380, RZ, 0xc0, !PT ;  /* 0x000003802e197812 */ /* 0x000fe400078ec0ff */
        /* <DEDUP_REMOVED lines=17> */
[----:B------:R-:W-:Y:S01]  /*aab0*/  IADD3.X R79, RZ, R47, RZ, P6, !PT ;  /* 0x0000002fff4f7210 */ /* 0x000fe200037fe4ff */
[----:B------:R-:W2:Y:S01]  /*aac0*/  @P1 LDC R53, c[0x0][0xbf0] ;  /* 0x0002fc00ff351b82 */ /* 0x000ea20000000800 */
[----:B------:R-:W-:-:S02]  /*aad0*/  MOV R86, R86 ;  /* 0x0000005600567202 */ /* 0x000fc40000000f00 */
[----:B------:R-:W-:Y:S02]  /*aae0*/  IADD3.X R47, RZ, R49, RZ, P0, !PT ;  /* 0x00000031ff2f7210 */ /* 0x000fe400007fe4ff */
[C---:B------:R-:W-:Y:S02]  /*aaf0*/  IADD3 R39, P3, R48.reuse, 0x7000, RZ ;  /* 0x0000700030277810 */ /* 0x040fe40007f7e0ff */
[----:B------:R-:W-:Y:S02]  /*ab00*/  IADD3 R37, P2, R48, 0x6000, RZ ;  /* 0x0000600030257810 */ /* 0x000fe40007f5e0ff */
        /* <DEDUP_REMOVED lines=9> */
[----:B------:R-:W-:Y:S01]  /*aba0*/  MOV R78, R78 ;  /* 0x0000004e004e7202 */ /* 0x000fe20000000f00 */
[----:B------:R0:W-:Y:S01]  /*abb0*/  STSM.16.M88.4 [R66], R4 ;  /* 0x0000000442007844 */ /* 0x0001e20000000200 */
[----:B------:R-:W-:Y:S01]  /*abc0*/  F2FP.F16.F32.PACK_AB R25, R146, R137 ;  /* 0x000000899219723e */ /* 0x000fe200000000ff */
[----:B------:R-:W-:Y:S01]  /*abd0*/  IMAD R3, R56, R3, R26 ;  /* 0x0000000338037224 */ /* 0x000fe200078e021a */
[----:B------:R-:W-:Y:S01]  /*abe0*/  F2FP.F16.F32.PACK_AB R26, R61, R60 ;  /* 0x0000003c3d1a723e */ /* 0x000fe200000000ff */
[----:B------:R1:W-:Y:S01]  /*abf0*/  STSM.16.M88.4 [R86], R8 ;  /* 0x0000000856007844 */ /* 0x0003e20000000200 */
[----:B------:R-:W-:-:S02]  /*ac00*/  F2FP.F16.F32.PACK_AB R27, R143, R136 ;  /* 0x000000888f1b723e */ /* 0x000fc400000000ff */
[----:B------:R-:W-:Y:S01]  /*ac10*/  LOP3.LUT R36, R37, 0x380, RZ, 0xc0, !PT ;  /* 0x0000038025247812 */ /* 0x000fe200078ec0ff */
[----:B------:R3:W-:Y:S01]  /*ac20*/  STSM.16.M88.4 [R82], R12 ;  /* 0x0000000c52007844 */ /* 0x0007e20000000200 */
[----:B------:R-:W-:Y:S02]  /*ac30*/  MOV R74, R74 ;  /* 0x0000004a004a7202 */ /* 0x000fe40000000f00 */
[----:B------:R-:W-:Y:S01]  /*ac40*/  SHF.R.U64 R38, R38, 0x3, RZ ;  /* 0x0000000326267819 */ /* 0x000fe200000012ff */
[----:B------:R4:W-:Y:S01]  /*ac50*/  STSM.16.M88.4 [R78], R24 ;  /* 0x000000184e007844 */ /* 0x0009e20000000200 */
[----:B------:R-:W-:Y:S02]  /*ac60*/  SHF.R.U64 R36, R36, 0x3, RZ ;  /* 0x0000000324247819 */ /* 0x000fe400000012ff */
[----:B------:R-:W-:Y:S02]  /*ac70*/  LOP3.LUT R38, R38, R39, RZ, 0x3c, !PT ;  /* 0x0000002726267212 */ /* 0x000fe400078e3cff */
[----:B0-----:R-:W-:-:S02]  /*ac80*/  F2FP.F16.F32.PACK_AB R4, R65, R64 ;  /* 0x000000404104723e */ /* 0x001fc400000000ff */
[----:B------:R-:W-:Y:S02]  /*ac90*/  F2FP.F16.F32.PACK_AB R5, R144, R135 ;  /* 0x000000879005723e */ /* 0x000fe400000000ff */
[----:B-1----:R-:W-:Y:S01]  /*aca0*/  MOV R10, UR5 ;  /* 0x00000005000a7c02 */ /* 0x002fe20008000f00 */
[----:B------:R-:W-:Y:S01]  /*acb0*/  ULDC UR5, c[0x0][0xa88] ;  /* 0x0002a20000057ab9 */ /* 0x000fe20000000800 */
[----:B------:R-:W-:Y:S01]  /*acc0*/  SHF.R.S32.HI R9, RZ, 0x1f, R50 ;  /* 0x0000001fff097819 */ /* 0x000fe20000011432 */
[----:B---3--:R-:W-:Y:S01]  /*acd0*/  VIADD R14, R196, UR41 ;  /* 0x00000029c40e7c36 */ /* 0x008fe20008000000 */
[----:B------:R-:W-:Y:S02]  /*ace0*/  IADD3 R12, P0, R50, UR6, RZ ;  /* 0x00000006320c7c10 */ /* 0x000fe4000ff1e0ff */
[----:B------:R-:W-:Y:S02]  /*acf0*/  SHF.R.S32.HI R8, RZ, 0x1f, R3 ;  /* 0x0000001fff087819 */ /* 0x000fe40000011403 */
[----:B------:R-:W-:Y:S01]  /*ad00*/  IADD3.X R13, R9, UR7, R10, P0, !PT ;  /* 0x00000007090d7c10 */ /* 0x000fe200087fe40a */
[----:B------:R-:W-:Y:S01]  /*ad10*/  ULDC.64 UR6, c[0x0][0xb88] ;  /* 0x0002e20000067ab9 */ /* 0x000fe20000000a00 */
[----:B------:R-:W-:Y:S01]  /*ad20*/  F2FP.F16.F32.PACK_AB R6, R69, R68 ;  /* 0x000000444506723e */ /* 0x000fe200000000ff */
[----:B------:R-:W-:Y:S01]  /*ad30*/  IMAD R8, R8, UR6, RZ ;  /* 0x0000000608087c24 */ /* 0x000fe2000f8e02ff */
[----:B------:R-:W-:Y:S01]  /*ad40*/  F2FP.F16.F32.PACK_AB R7, R134, R133 ;  /* 0x000000858607723e */ /* 0x000fe200000000ff */
[----:B------:R-:W-:Y:S01]  /*ad50*/  IMAD.WIDE.U32 R12, R3, UR6, R12 ;  /* 0x00000006030c7c25 */ /* 0x000fe2000f8e000c */
[----:B------:R-:W-:-:S02]  /*ad60*/  IADD3.X R39, RZ, R49, RZ, P3, !PT ;  /* 0x00000031ff277210 */ /* 0x000fc40001ffe4ff */
[----:B------:R-:W-:Y:S01]  /*ad70*/  LOP3.LUT P0, RZ, R194, 0x3, RZ, 0xc0, !PT ;  /* 0x00000003c2ff7812 */ /* 0x000fe2000780c0ff */
[----:B------:R-:W-:Y:S01]  /*ad80*/  IMAD R15, R3, UR7, R8 ;  /* 0x00000007030f7c24 */ /* 0x000fe2000f8e0208 */
[----:B------:R0:W-:Y:S01]  /*ad90*/  STSM.16.M88.4 [R74], R4 ;  /* 0x000000044a007844 */ /* 0x0001e20000000200 */
[----:B------:R-:W-:Y:S01]  /*ada0*/  ULDC.64 UR6, c[0x0][0xb50] ;  /* 0x0002d40000067ab9 */ /* 0x000fe20000000a00 */
[----:B------:R-:W-:Y:S01]  /*adb0*/  IMAD R3, R56, UR5, RZ ;  /* 0x0000000538037c24 */ /* 0x000fe2000f8e02ff */
[----:B----4-:R-:W-:Y:S02]  /*adc0*/  LEA R24, P3, R12, UR6, 0x2 ;  /* 0x000000060c187c11 */ /* 0x010fe4000f8610ff */
[----:B------:R-:W-:Y:S01]  /*add0*/  LOP3.LUT R36, R36, R37, RZ, 0x3c, !PT ;  /* 0x0000002524247212 */ /* 0x000fe200078e3cff */
[----:B------:R-:W-:Y:S01]  /*ade0*/  IMAD.X R37, RZ, RZ, R49, P2 ;  /* 0x000000ffff257224 */ /* 0x000fe200010e0631 */
[----:B------:R-:W-:Y:S01]  /*adf0*/  ISETP.GE.OR P2, PT, R14, R3, P0 ;  /* 0x000000030e00720c */ /* 0x000fe20000746670 */
[----:B------:R-:W-:Y:S01]  /*ae00*/  SHFL.IDX PT, R68, R24, RZ, 0x1c1f ;  /* 0x001c1fff18447589 */ /* 0x000fe200000e0000 */
[----:B------:R-:W-:-:S02]  /*ae10*/  MOV R70, R70 ;  /* 0x0000004600467202 */ /* 0x000fc40000000f00 */
[----:B------:R-:W-:Y:S02]  /*ae20*/  F2FP.F16.F32.PACK_AB R8, R73, R72 ;  /* 0x000000484908723e */ /* 0x000fe400000000ff */
[----:B------:R-:W-:Y:S02]  /*ae30*/  F2FP.F16.F32.PACK_AB R9, R131, R126 ;  /* 0x0000007e8309723e */ /* 0x000fe400000000ff */
[----:B------:R-:W-:Y:S01]  /*ae40*/  F2FP.F16.F32.PACK_AB R10, R77, R76 ;  /* 0x0000004c4d0a723e */ /* 0x000fe200000000ff */
[----:B0-----:R-:W-:Y:S01]  /*ae50*/  VIADD R4, R14, 0x8 ;  /* 0x000000080e047836 */ /* 0x001fe20000000000 */
[----:B------:R-:W-:Y:S01]  /*ae60*/  F2FP.F16.F32.PACK_AB R11, R129, R128 ;  /* 0x00000080810b723e */ /* 0x000fe200000000ff */
[----:B------:R-:W-:Y:S01]  /*ae70*/  IMAD.IADD R5, R13, 0x1, R15 ;  /* 0x000000010d057824 */ /* 0x000fe200078e020f */
[----:B------:R-:W-:Y:S02]  /*ae80*/  MOV R62, R62 ;  /* 0x0000003e003e7202 */ /* 0x000fe40000000f00 */
[----:B------:R-:W-:Y:S01]  /*ae90*/  ISETP.GE.OR P0, PT, R4, R3, P0 ;  /* 0x000000030400720c */ /* 0x000fe20000706670 */
[----:B------:R-:W-:Y:S01]  /*aea0*/  STSM.16.M88.4 [R70], R8 ;  /* 0x0000000846007844 */ /* 0x000fe20000000200 */
[----:B------:R-:W-:-:S02]  /*aeb0*/  LEA.HI.X R25, R12, UR7, R5, 0x2, P3 ;  /* 0x000000070c197c11 */ /* 0x000fc400098f1405 */
[----:B------:R-:W-:Y:S01]  /*aec0*/  F2FP.F16.F32.PACK_AB R4, R81, R80 ;  /* 0x000000505104723e */ /* 0x000fe200000000ff */
[----:B------:R-:W-:Y:S01]  /*aed0*/  SHFL.IDX PT, R70, R24, 0x1, 0x1c1f ;  /* 0x003c1f0018467f89 */ /* 0x000fe200000e0000 */
[----:B------:R-:W-:Y:S02]  /*aee0*/  F2FP.F16.F32.PACK_AB R5, R130, R123 ;  /* 0x0000007b8205723e */ /* 0x000fe400000000ff */
[----:B------:R-:W-:Y:S01]  /*aef0*/  F2FP.F16.F32.PACK_AB R6, R85, R84 ;  /* 0x000000545506723e */ /* 0x000fe200000000ff */
[----:B------:R-:W0:Y:S01]  /*af00*/  SHFL.IDX PT, R69, R25, RZ, 0x1c1f ;  /* 0x001c1fff19457589 */ /* 0x000e2200000e0000 */
[----:B------:R-:W-:Y:S02]  /*af10*/  F2FP.F16.F32.PACK_AB R7, R132, R121 ;  /* 0x000000798407723e */ /* 0x000fe400000000ff */
[----:B------:R-:W-:Y:S01]  /*af20*/  MOV R58, R58 ;  /* 0x0000003a003a7202 */ /* 0x000fe20000000f00 */
[----:B------:R-:W1:Y:S01]  /*af30*/  SHFL.IDX PT, R71, R25, 0x1, 0x1c1f ;  /* 0x003c1f0019477f89 */ /* 0x000e6200000e0000 */
[----:B------:R-:W-:-:S02]  /*af40*/  F2FP.F16.F32.PACK_AB R12, R89, R88 ;  /* 0x00000058590c723e */ /* 0x000fc400000000ff */
[----:B------:R-:W-:Y:S01]  /*af50*/  F2FP.F16.F32.PACK_AB R13, R127, R90 ;  /* 0x0000005a7f0d723e */ /* 0x000fe200000000ff */
[----:B------:R-:W-:Y:S01]  /*af60*/  STSM.16.M88.4 [R62], R4 ;  /* 0x000000043e007844 */ /* 0x000fe20000000200 */
[----:B------:R-:W-:Y:S02]  /*af70*/  F2FP.F16.F32.PACK_AB R14, R93, R92 ;  /* 0x0000005c5d0e723e */ /* 0x000fe400000000ff */
[----:B------:R-:W-:Y:S02]  /*af80*/  F2FP.F16.F32.PACK_AB R15, R125, R94 ;  /* 0x0000005e7d0f723e */ /* 0x000fe400000000ff */
[----:B------:R-:W-:Y:S02]  /*af90*/  MOV R54, R54 ;  /* 0x0000003600367202 */ /* 0x000fe40000000f00 */
[----:B------:R-:W-:Y:S01]  /*afa0*/  F2FP.F16.F32.PACK_AB R106, R109, R108 ;  /* 0x0000006c6d6a723e */ /* 0x000fe200000000ff */
[----:B------:R-:W-:Y:S01]  /*afb0*/  STSM.16.M88.4 [R58], R12 ;  /* 0x0000000c3a007844 */ /* 0x000fe20000000200 */
[----:B------:R-:W-:-:S02]  /*afc0*/  F2FP.F16.F32.PACK_AB R107, R102, R107 ;  /* 0x0000006b666b723e */ /* 0x000fc400000000ff */
[----:B------:R-:W-:Y:S01]  /*afd0*/  F2FP.F16.F32.PACK_AB R113, R115, R114 ;  /* 0x000000727371723e */ /* 0x000fe200000000ff */
[----:B------:R-:W-:Y:S01]  /*afe0*/  STSM.16.M88.4 [R54], R96 ;  /* 0x0000006036007844 */ /* 0x000fe20000000200 */
[----:B------:R-:W-:Y:S02]  /*aff0*/  F2FP.F16.F32.PACK_AB R114, R117, R116 ;  /* 0x000000747572723e */ /* 0x000fe400000000ff */
[----:B------:R-:W-:Y:S01]  /*b000*/  F2FP.F16.F32.PACK_AB R115, R119, R118 ;  /* 0x000000767773723e */ /* 0x000fe200000000ff */
[----:B------:R-:W-:Y:S01]  /*b010*/  STSM.16.M88.4 [R110], R104 ;  /* 0x000000686e007844 */ /* 0x000fe20000000200 */
[----:B------:R-:W-:Y:S02]  /*b020*/  LOP3.LUT R32, R21, 0x380, RZ, 0xc0, !PT ;  /* 0x0000038015207812 */ /* 0x000fe400078ec0ff */
[----:B------:R-:W-:Y:S01]  /*b030*/  IADD3 R29, P5, R48, 0x2000, RZ ;  /* 0x00002000301d7810 */ /* 0x000fe20007fbe0ff */
[----:B------:R-:W-:Y:S01]  /*b040*/  STSM.16.M88.4 [R103], R112 ;  /* 0x0000007067007844 */ /* 0x000fe20000000200 */
[----:B------:R-:W-:-:S02]  /*b050*/  SHF.R.U64 R32, R32, 0x3, RZ ;  /* 0x0000000320207819 */ /* 0x000fc400000012ff */
[----:B------:R-:W-:Y:S01]  /*b060*/  LOP3.LUT R28, R29, 0x380, RZ, 0xc0, !PT ;  /* 0x000003801d1c7812 */ /* 0x000fe200078ec0ff */
[----:B------:R-:W-:Y:S01]  /*b070*/  BAR.SYNC.DEFER_BLOCKING 0x1, 0x100 ;  /* 0x0044000000007b1d */ /* 0x000fe20000010000 */
[----:B------:R-:W-:Y:S01]  /*b080*/  LOP3.LUT R32, R32, R21, RZ, 0x3c, !PT ;  /* 0x0000001520207212 */ /* 0x000fe200078e3cff */
[--C-:B------:R-:W-:Y:S01]  /*b090*/  IMAD.X R21, RZ, RZ, R49.reuse, P4 ;  /* 0x000000ffff157224 */ /* 0x100fe200020e0631 */
[----:B------:R-:W-:Y:S02]  /*b0a0*/  SHF.R.U64 R28, R28, 0x3, RZ ;  /* 0x000000031c1c7819 */ /* 0x000fe400000012ff */
[----:B------:R-:W-:Y:S02]  /*b0b0*/  IADD3 R31, P6, R48, 0x3000, RZ ;  /* 0x00003000301f7810 */ /* 0x000fe40007fde0ff */
[----:B------:R-:W-:Y:S01]  /*b0c0*/  LOP3.LUT R28, R28, R29, RZ, 0x3c, !PT ;  /* 0x0000001d1c1c7212 */ /* 0x000fe200078e3cff */
[----:B------:R-:W-:Y:S01]  /*b0d0*/  IMAD.X R29, RZ, RZ, R49, P5 ;  /* 0x000000ffff1d7224 */ /* 0x000fe200028e0631 */
[----:B------:R-:W-:-:S02]  /*b0e0*/  LOP3.LUT R30, R31, 0x380, RZ, 0xc0, !PT ;  /* 0x000003801f1e7812 */ /* 0x000fc400078ec0ff */
[----:B------:R-:W-:Y:S01]  /*b0f0*/  IADD3 R43, P5, R48, 0x9000, RZ ;  /* 0x00009000302b7810 */ /* 0x000fe20007fbe0ff */
[----:B------:R-:W-:Y:S01]  /*b100*/  UIMAD UR5, UR10, UR8, URZ ;  /* 0x000000080a0572a4 */ /* 0x000fe2000f8e023f */
[----:B------:R-:W-:Y:S02]  /*b110*/  SHF.R.U64 R30, R30, 0x3, RZ ;  /* 0x000000031e1e7819 */ /* 0x000fe400000012ff */
[----:B------:R-:W-:Y:S01]  /*b120*/  LOP3.LUT R42, R43, 0x380, RZ, 0xc0, !PT ;  /* 0x000003802b2a7812 */ /* 0x000fe200078ec0ff */
[----:B0-----:R0:W-:Y:S01]  /*b130*/  @!P2 ST.E desc[UR36][R68.64], R0 ;  /* 0x000000004400a985 */ /* 0x0011e2000c101924 */
[----:B------:R-:W-:Y:S01]  /*b140*/  UIMAD.WIDE.U32 UR6, UR61, UR8, URZ ;  /* 0x000000083d0672a5 */ /* 0x000fe2000f8e003f */
[----:B------:R-:W-:Y:S01]  /*b150*/  LOP3.LUT R30, R30, R31, RZ, 0x3c, !PT ;  /* 0x0000001f1e1e7212 */ /* 0x000fe200078e3cff */
[----:B------:R-:W-:Y:S01]  /*b160*/  ULDC.64 UR10, c[0x0][0xaf0] ;  /* 0x0002bc00000a7ab9 */ /* 0x000fe20000000a00 */
[----:B-1----:R1:W-:Y:S01]  /*b170*/  @!P0 ST.E desc[UR36][R70.64], R2 ;  /* 0x0000000246008985 */ /* 0x0023e2000c101924 */
[----:B------:R-:W-:Y:S01]  /*b180*/  UIMAD UR5, UR61, UR9, UR5 ;  /* 0x000000093d0572a4 */ /* 0x000fe2000f8e0205 */
[----:B------:R-:W-:-:S02]  /*b190*/  IADD3.X R31, RZ, R49, RZ, P6, !PT ;  /* 0x00000031ff1f7210 */ /* 0x000fc400037fe4ff */
[----:B------:R3:W5:Y:S01]  /*b1a0*/  LD.E.128 R24, desc[UR36][R20.64] ;  /* 0x0000002414187980 */ /* 0x000762000c101d00 */
[----:B------:R-:W-:Y:S02]  /*b1b0*/  SHF.R.U64 R42, R42, 0x3, RZ ;  /* 0x000000032a2a7819 */ /* 0x000fe400000012ff */
[C---:B------:R-:W-:Y:S02]  /*b1c0*/  IADD3 R41, P4, R48.reuse, 0x8000, RZ ;  /* 0x0000800030297810 */ /* 0x040fe40007f9e0ff */
[----:B0-----:R-:W-:Y:S01]  /*b1d0*/  LEA R0, R23, R192, 0x5 ;  /* 0x000000c017007211 */ /* 0x001fe200078e28ff */
[----:B------:R-:W-:Y:S01]  /*b1e0*/  UIMAD UR8, UR12, UR10, URZ ;  /* 0x0000000a0c0872a4 */ /* 0x000fe2000f8e023f */
[----:B------:R-:W-:Y:S01]  /*b1f0*/  IADD3 R45, P6, R48, 0xa000, RZ ;  /* 0x0000a000302d7810 */ /* 0x000fe20007fde0ff */
[----:B------:R-:W-:Y:S01]  /*b200*/  UIADD3 UR7, UR7, UR5, URZ ;  /* 0x0000000507077290 */ /* 0x000fe2000fffe03f */
[----:B------:R-:W-:Y:S01]  /*b210*/  LOP3.LUT R42, R42, R43, RZ, 0x3c, !PT ;  /* 0x0000002b2a2a7212 */ /* 0x000fe200078e3cff */
[----:B---3--:R-:W0:Y:S01]  /*b220*/  @P1 LDC R21, c[0x0][0xbec] ;  /* 0x0002fb00ff151b82 */ /* 0x008e220000000800 */
[----:B-1----:R-:W-:Y:S01]  /*b230*/  VIADD R2, R0, UR41 ;  /* 0x0000002900027c36 */ /* 0x002fe20008000000 */
[----:B------:R-:W-:Y:S01]  /*b240*/  LOP3.LUT R40, R41, 0x380, RZ, 0xc0, !PT ;  /* 0x0000038029287812 */ /* 0x000fe200078ec0ff */
[----:B------:R1:W5:Y:S01]  /*b250*/  LD.E.128 R8, desc[UR36][R28.64] ;  /* 0x000000241c087980 */ /* 0x000362000c101d00 */
[----:B------:R-:W-:Y:S01]  /*b260*/  LOP3.LUT R44, R45, 0x380, RZ, 0xc0, !PT ;  /* 0x000003802d2c7812 */ /* 0x000fe200078ec0ff */
[----:B------:R-:W-:Y:S01]  /*b270*/  UIMAD UR5, UR60, UR11, UR8 ;  /* 0x0000000b3c0572a4 */ /* 0x000fe2000f8e0208 */
[----:B------:R-:W-:Y:S01]  /*b280*/  LOP3.LUT R43, R48, 0x380, RZ, 0xc0, !PT ;  /* 0x00000380302b7812 */ /* 0x000fe200078ec0ff */
[----:B------:R-:W-:Y:S01]  /*b290*/  UIMAD.WIDE.U32 UR60, UR60, UR10, UR6 ;  /* 0x0000000a3c3c72a5 */ /* 0x000fe2000f8e0006 */
[----:B------:R-:W-:Y:S01]  /*b2a0*/  SHF.R.U64 R40, R40, 0x3, RZ ;  /* 0x0000000328287819 */ /* 0x000fe200000012ff */
[----:B------:R3:W5:Y:S01]  /*b2b0*/  LD.E.128 R4, desc[UR36][R30.64] ;  /* 0x000000241e047980 */ /* 0x000762000c101d00 */
[----:B------:R-:W-:Y:S01]  /*b2c0*/  SHF.R.U64 R44, R44, 0x3, RZ ;  /* 0x000000032c2c7819 */ /* 0x000fe200000012ff */
[----:B-1----:R-:W-:Y:S01]  /*b2d0*/  IMAD.MOV.U32 R29, RZ, RZ, R2 ;  /* 0x000000ffff1d7224 */ /* 0x002fe200078e0002 */
[----:B------:R-:W-:Y:S01]  /*b2e0*/  SHF.R.U64 R43, R43, 0x3, RZ ;  /* 0x000000032b2b7819 */ /* 0x000fe200000012ff */
[----:B------:R-:W-:Y:S01]  /*b2f0*/  UIADD3 UR5, UR61, UR5, URZ ;  /* 0x000000053d057290 */ /* 0x000fe2000fffe03f */
[----:B------:R-:W-:Y:S01]  /*b300*/  LOP3.LUT R40, R40, R41, RZ, 0x3c, !PT ;  /* 0x0000002928287212 */ /* 0x000fe200078e3cff */
[--C-:B------:R-:W-:Y:S01]  /*b310*/  IMAD.X R41, RZ, RZ, R49.reuse, P4 ;  /* 0x000000ffff297224 */ /* 0x100fe200020e0631 */
[----:B------:R-:W-:Y:S01]  /*b320*/  LOP3.LUT R44, R44, R45, RZ, 0x3c, !PT ;  /* 0x0000002d2c2c7212 */ /* 0x000fe200078e3cff */
[--C-:B------:R-:W-:Y:S01]  /*b330*/  IMAD.X R45, RZ, RZ, R49.reuse, P6 ;  /* 0x000000ffff2d7224 */ /* 0x100fe200030e0631 */
[----:B------:R-:W-:Y:S01]  /*b340*/  LOP3.LUT R48, R43, R48, RZ, 0x3c, !PT ;  /* 0x000000302b307212 */ /* 0x000fe200078e3cff */
[----:B------:R-:W-:Y:S01]  /*b350*/  IMAD.X R43, RZ, RZ, R49, P5 ;  /* 0x000000ffff2b7224 */ /* 0x000fe200028e0631 */
[----:B------:R-:W-:Y:S01]  /*b360*/  ULDC.64 UR6, c[0x0][0xae0] ;  /* 0x0002b80000067ab9 */ /* 0x000fe20000000a00 */
[----:B------:R1:W5:Y:S01]  /*b370*/  LD.E.128 R72, desc[UR36][R32.64] ;  /* 0x0000002420487980 */ /* 0x000362000c101d00 */
[----:B0-----:R-:W-:Y:S01]  /*b380*/  @P1 IMAD.HI.U32 R0, R2, R21, RZ ;  /* 0x0000001502001227 */ /* 0x001fe200078e00ff */
[----:B------:R-:W-:-:S02]  /*b390*/  MOV R20, UR60 ;  /* 0x0000003c00147c02 */ /* 0x000fc40008000f00 */
[----:B------:R-:W5:Y:S02]  /*b3a0*/  LD.E.128 R48, desc[UR36][R48.64] ;  /* 0x0000002430307980 */ /* 0x000f64000c101d00 */
[----:B--2---:R-:W-:Y:S02]  /*b3b0*/  @P1 SHF.R.U32.HI R29, RZ, R53, R0 ;  /* 0x00000035ff1d1219 */ /* 0x004fe40000011600 */
[----:B------:R0:W5:Y:S02]  /*b3c0*/  LD.E.128 R64, desc[UR36][R34.64] ;  /* 0x0000002422407980 */ /* 0x000164000c101d00 */
[--C-:B------:R-:W-:Y:S01]  /*b3d0*/  SHF.R.S32.HI R0, RZ, 0x1f, R29.reuse ;  /* 0x0000001fff007819 */ /* 0x100fe2000001141d */
[----:B---3--:R-:W-:Y:S01]  /*b3e0*/  IMAD.MOV R31, RZ, RZ, -R29 ;  /* 0x000000ffff1f7224 */ /* 0x008fe200078e0a1d */
[----:B------:R2:W5:Y:S01]  /*b3f0*/  LD.E.128 R60, desc[UR36][R36.64] ;  /* 0x00000024243c7980 */ /* 0x000562000c101d00 */
[----:B------:R-:W-:Y:S02]  /*b400*/  IMAD.U32 R21, RZ, RZ, UR61 ;  /* 0x0000003dff157e24 */ /* 0x000fe4000f8e00ff */
[----:B------:R-:W-:Y:S01]  /*b410*/  IMAD.U32 R21, RZ, RZ, UR5 ;  /* 0x00000005ff157e24 */ /* 0x000fe2000f8e00ff */
[----:B------:R2:W5:Y:S01]  /*b420*/  LD.E.128 R12, desc[UR36][R38.64] ;  /* 0x00000024260c7980 */ /* 0x000562000c101d00 */
[----:B------:R-:W-:-:S02]  /*b430*/  IMAD R0, R0, UR6, RZ ;  /* 0x0000000600007c24 */ /* 0x000fc4000f8e02ff */
[----:B------:R-:W-:Y:S01]  /*b440*/  IMAD R31, R56, R31, R2 ;  /* 0x0000001f381f7224 */ /* 0x000fe200078e0202 */
[----:B------:R2:W5:Y:S01]  /*b450*/  LD.E.128 R84, desc[UR36][R40.64] ;  /* 0x0000002428547980 */ /* 0x000562000c101d00 */
[C---:B-1----:R-:W-:Y:S02]  /*b460*/  IMAD R33, R29.reuse, UR7, R0 ;  /* 0x000000071d217c24 */ /* 0x042fe4000f8e0200 */
[----:B------:R-:W-:Y:S01]  /*b470*/  IMAD.WIDE.U32 R20, R29, UR6, R20 ;  /* 0x000000061d147c25 */ /* 0x000fe2000f8e0014 */
[----:B------:R2:W5:Y:S01]  /*b480*/  LD.E.128 R80, desc[UR36][R42.64] ;  /* 0x000000242a507980 */ /* 0x000562000c101d00 */
[----:B------:R-:W-:Y:S01]  /*b490*/  SHF.R.S32.HI R0, RZ, 0x1f, R31 ;  /* 0x0000001fff007819 */ /* 0x000fe2000001141f */
[----:B------:R-:W-:Y:S02]  /*b4a0*/  ULDC.64 UR6, c[0x0][0xad8] ;  /* 0x0002b60000067ab9 */ /* 0x000fe40000000a00 */
[----:B------:R2:W5:Y:S04]  /*b4b0*/  LD.E.128 R76, desc[UR36][R44.64] ;  /* 0x000000242c4c7980 */ /* 0x000568000c101d00 */
[----:B------:R2:W5:Y:S01]  /*b4c0*/  LD.E.128 R68, desc[UR36][R46.64] ;  /* 0x000000242e447980 */ /* 0x000562000c101d00 */
[----:B------:R-:W-:Y:S01]  /*b4d0*/  @!PT LDS RZ, [RZ] ;  /* 0x00000000fffff984 */ /* 0x000fe20000000800 */
[----:B------:R-:W-:Y:S01]  /*b4e0*/  @!PT LDS RZ, [RZ] ;  /* 0x00000000fffff984 */ /* 0x000fe20000000800 */
[----:B------:R-:W-:Y:S01]  /*b4f0*/  @!PT LDS RZ, [RZ] ;  /* 0x00000000fffff984 */ /* 0x000fe20000000800 */
[----:B------:R-:W-:Y:S01]  /*b500*/  @!PT LDS RZ, [RZ] ;  /* 0x00000000fffff984 */ /* 0x000fe20000000800 */
[----:B------:R1:W-:Y:S06]  /*b510*/  MEMBAR.ALL.CTA ;  /* 0x0000000000007992 */ /* 0x0003ec0000008000 */
[----:B-1----:R-:W1:Y:S01]  /*b520*/  FENCE.VIEW.ASYNC.S ;  /* 0x00000000000073c6 */ /* 0x002e620000000000 */
[----:B------:R-:W-:Y:S01]  /*b530*/  IADD3 R21, R21, R33, RZ ;  /* 0x0000002115157210 */ /* 0x000fe20007ffe0ff */
[----:B------:R-:W-:-:S02]  /*b540*/  IMAD R2, R0, UR6, RZ ;  /* 0x0000000600027c24 */ /* 0x000fc4000f8e02ff */
[----:B0-----:R-:W-:Y:S02]  /*b550*/  VIADD R34, R192, UR41 ;  /* 0x00000029c0227c36 */ /* 0x001fe40008000000 */
[C---:B------:R-:W-:Y:S02]  /*b560*/  IMAD R29, R31.reuse, UR7, R2 ;  /* 0x000000071f1d7c24 */ /* 0x040fe4000f8e0202 */
[----:B------:R-:W-:Y:S01]  /*b570*/  IMAD.WIDE.U32 R20, R31, UR6, R20 ;  /* 0x000000061f147c25 */ /* 0x000fe2000f8e0014 */
[C---:B------:R-:W-:Y:S01]  /*b580*/  ISETP.GE.AND P2, PT, R34.reuse, R3, PT ;  /* 0x000000032200720c */ /* 0x040fe20003f46270 */
[----:B------:R-:W-:Y:S02]  /*b590*/  ULDC.64 UR6, c[0x0][0xa80] ;  /* 0x0002a00000067ab9 */ /* 0x000fe40000000a00 */
[----:B------:R-:W-:Y:S01]  /*b5a0*/  VIADD R0, R34, 0x20 ;  /* 0x0000002022007836 */ /* 0x000fe20000000000 */
[----:B------:R-:W-:Y:S01]  /*b5b0*/  IADD3 R21, R21, R29, RZ ;  /* 0x0000001d15157210 */ /* 0x000fe20007ffe0ff */
[----:B------:R-:W-:Y:S01]  /*b5c0*/  VIADD R52, R52, 0x30820 ;  /* 0x0003082034347836 */ /* 0x000fe20000000000 */
[----:B------:R-:W-:-:S02]  /*b5d0*/  LEA R2, P3, R20, UR6, 0x1 ;  /* 0x0000000614027c11 */ /* 0x000fc4000f8608ff */
[-C--:B------:R-:W-:Y:S01]  /*b5e0*/  ISETP.GE.AND P1, PT, R0, R3.reuse, PT ;  /* 0x000000030000720c */ /* 0x080fe20003f26270 */
[----:B------:R-:W-:Y:S01]  /*b5f0*/  VIADD R0, R34, 0x40 ;  /* 0x0000004022007836 */ /* 0x000fe20000000000 */
[----:B------:R-:W-:Y:S02]  /*b600*/  LEA.HI.X R32, R20, UR7, R21, 0x1, P3 ;  /* 0x0000000714207c11 */ /* 0x000fe400098f0c15 */
[----:B------:R-:W-:Y:S01]  /*b610*/  PRMT R52, RZ, 0x654, R52 ;  /* 0x00000654ff347816 */ /* 0x000fe20000000034 */
[----:B-1----:R2:W0:Y:S01]  /*b620*/  SHFL.IDX PT, R31, R2, RZ, 0x181f ;  /* 0x00181fff021f7589 */ /* 0x00242200000e0000 */
[----:B------:R-:W-:Y:S01]  /*b630*/  ISETP.GE.AND P0, PT, R0, R3, PT ;  /* 0x000000030000720c */ /* 0x000fe20003f06270 */
[----:B------:R-:W-:Y:S01]  /*b640*/  BSSY B1, `(.L_x_2238) ;  /* 0x0000011000017945 */ /* 0x000fe20003800000 */
[----:B------:R2:W-:Y:S01]  /*b650*/  SYNCS.ARRIVE.TRANS64.RED.A1T0 RZ, [R52+URZ], RZ ;  /* 0x000000ff34ff79a7 */ /* 0x0005e2000810043f */
[----:B------:R2:W1:Y:S02]  /*b660*/  SHFL.IDX PT, R0, R32, RZ, 0x181f ;  /* 0x00181fff20007589 */ /* 0x00046400000e0000 */
[----:B------:R-:W-:Y:S08]  /*b670*/  @P2 BRA `(.L_x_2239) ;  /* 0x0000000000342947 */ /* 0x000ff00003800000 */
[----:B------:R-:W-:Y:S02]  /*b680*/  ULDC UR5, c[0x0][0xac8] ;  /* 0x0002b20000057ab9 */ /* 0x000fe40000000800 */
[----:B------:R-:W-:Y:S02]  /*b690*/  ISETP.GE.AND P4, PT, R16, UR5, PT ;  /* 0x0000000510007c0c */ /* 0x000fe4000bf86270 */
[----:B------:R-:W-:Y:S02]  /*b6a0*/  ISETP.GE.AND P3, PT, R19, UR5, PT ;  /* 0x0000000513007c0c */ /* 0x000fe4000bf66270 */
[----:B------:R-:W-:-:S09]  /*b6b0*/  ISETP.GE.AND P2, PT, R22, UR5, PT ;  /* 0x0000000516007c0c */ /* 0x000fd2000bf46270 */
[CC--:B0-----:R-:W-:Y:S02]  /*b6c0*/  @!P4 LEA R20, P6, R16.reuse, R31.reuse, 0x1 ;  /* 0x0000001f1014c211 */ /* 0x0c1fe400078c08ff */
[CC--:B------:R-:W-:Y:S02]  /*b6d0*/  @!P3 LEA R28, P5, R19.reuse, R31.reuse, 0x1 ;  /* 0x0000001f131cb211 */ /* 0x0c0fe400078a08ff */
[-C--:B-1----:R-:W-:Y:S02]  /*b6e0*/  @!P4 LEA.HI.X R21, R16, R0.reuse, R201, 0x1, P6 ;  /* 0x000000001015c211 */ /* 0x082fe400030f0cc9 */
[C---:B------:R-:W-:Y:S02]  /*b6f0*/  @!P2 LEA R30, P6, R22.reuse, R31, 0x1 ;  /* 0x0000001f161ea211 */ /* 0x040fe400078c08ff */
[-C--:B------:R-:W-:Y:S01]  /*b700*/  @!P3 LEA.HI.X R29, R19, R0.reuse, R200, 0x1, P5 ;  /* 0x00000000131db211 */ /* 0x080fe200028f0cc8 */
[----:B-----5:R3:W-:Y:S01]  /*b710*/  @!P4 ST.E.128 desc[UR36][R20.64], R48 ;  /* 0x000000301400c985 */ /* 0x0207e2000c101d24 */
[----:B------:R-:W-:-:S03]  /*b720*/  @!P2 LEA.HI.X R31, R22, R0, R199, 0x1, P6 ;  /* 0x00000000161fa211 */ /* 0x000fc600030f0cc7 */
[----:B------:R3:W-:Y:S04]  /*b730*/  @!P3 ST.E.128 desc[UR36][R28.64], R72 ;  /* 0x000000481c00b985 */ /* 0x0007e8000c101d24 */
[----:B------:R3:W-:Y:S02]  /*b740*/  @!P2 ST.E.128 desc[UR36][R30.64], R84 ;  /* 0x000000541e00a985 */ /* 0x0007e4000c101d24 */
.L_x_2239:
[----:B------:R-:W-:Y:S05]  /*b750*/  BSYNC B1 ;  /* 0x0000000000017941 */ /* 0x000fea0003800000 */
.L_x_2238:
[----:B-1----:R1:W4:Y:S01]  /*b760*/  SHFL.IDX PT, R0, R32, 0x1, 0x181f ;  /* 0x00381f0020007f89 */ /* 0x00232200000e0000 */
[----:B------:R-:W-:Y:S03]  /*b770*/  BSSY B1, `(.L_x_2240) ;  /* 0x0000010000017945 */ /* 0x000fe60003800000 */
[----:B0--3--:R1:W0:Y:S01]  /*b780*/  SHFL.IDX PT, R31, R2, 0x1, 0x181f ;  /* 0x00381f00021f7f89 */ /* 0x00922200000e0000 */
[----:B------:R-:W-:Y:S05]  /*b790*/  @P1 BRA `(.L_x_2241) ;  /* 0x0000000000341947 */ /* 0x000fea0003800000 */
[----:B------:R-:W-:Y:S02]  /*b7a0*/  ULDC UR5, c[0x0][0xac8] ;  /* 0x0002b20000057ab9 */ /* 0x000fe40000000800 */
[----:B------:R-:W-:Y:S02]  /*b7b0*/  ISETP.GE.AND P4, PT, R16, UR5, PT ;  /* 0x0000000510007c0c */ /* 0x000fe4000bf86270 */
[----:B------:R-:W-:Y:S02]  /*b7c0*/  ISETP.GE.AND P5, PT, R19, UR5, PT ;  /* 0x0000000513007c0c */ /* 0x000fe4000bfa6270 */
[----:B------:R-:W-:-:S09]  /*b7d0*/  ISETP.GE.AND P6, PT, R22, UR5, PT ;  /* 0x0000000516007c0c */ /* 0x000fd2000bfc6270 */
[-C--:B0-----:R-:W-:Y:S02]  /*b7e0*/  @!P4 LEA R20, P1, R16, R31.reuse, 0x1 ;  /* 0x0000001f1014c211 */ /* 0x081fe400078208ff */
        /* <DEDUP_REMOVED lines=8> */
.L_x_2241:
[----:B------:R-:W-:Y:S05]  /*b870*/  BSYNC B1 ;  /* 0x0000000000017941 */ /* 0x000fea0003800000 */
.L_x_2240:
        /* <DEDUP_REMOVED lines=17> */
.L_x_2243:
[----:B------:R-:W-:Y:S05]  /*b990*/  BSYNC B1 ;  /* 0x0000000000017941 */ /* 0x000fea0003800000 */
.L_x_2242:
[----:B0-----:R-:W-:Y:S01]  /*b9a0*/  VIADD R0, R34, 0x60 ;  /* 0x0000006022007836 */ /* 0x001fe20000000000 */
[----:B-12-4-:R-:W4:Y:S04]  /*b9b0*/  SHFL.IDX PT, R32, R32, 0x3, 0x181f ;  /* 0x00781f0020207f89 */ /* 0x016f2800000e0000 */
[----:B------:R-:W-:Y:S01]  /*b9c0*/  ISETP.GE.AND P0, PT, R0, R3, PT ;  /* 0x000000030000720c */ /* 0x000fe20003f06270 */
[----:B------:R0:W1:-:S12]  /*b9d0*/  SHFL.IDX PT, R11, R2, 0x3, 0x181f ;  /* 0x00781f00020b7f89 */ /* 0x00005800000e0000 */
[----:B0-----:R-:W-:Y:S05]  /*b9e0*/  @P0 BRA `(.L_x_2244) ;  /* 0x0000000800d00947 */ /* 0x001fea0003800000 */
[----:B------:R-:W-:Y:S02]  /*b9f0*/  ULDC UR5, c[0x0][0xac8] ;  /* 0x0002b20000057ab9 */ /* 0x000fe40000000800 */
[----:B------:R-:W-:Y:S02]  /*ba00*/  ISETP.GE.AND P2, PT, R16, UR5, PT ;  /* 0x0000000510007c0c */ /* 0x000fe4000bf46270 */
[----:B------:R-:W-:-:S11]  /*ba10*/  ISETP.GE.AND P3, PT, R19, UR5, PT ;  /* 0x0000000513007c0c */ /* 0x000fd6000bf66270 */
[CC--:B-1----:R-:W-:Y:S02]  /*ba20*/  @!P2 LEA R2, P0, R16.reuse, R11.reuse, 0x1 ;  /* 0x0000000b1002a211 */ /* 0x0c2fe400078008ff */
        /* <DEDUP_REMOVED lines=11> */
.L_x_2237:
[----:B------:R-:W0:Y:S01]  /*bae0*/  LDC R8, c[0x0][0xbe8] ;  /* 0x0002fa00ff087b82 */ /* 0x000e220000000800 */
[----:B------:R-:W-:Y:S01]  /*baf0*/  ISETP.GE.AND P0, PT, R202, 0x80, PT ;  /* 0x00000080ca00780c */ /* 0x000fe20003f06270 */
[----:B------:R-:W-:Y:S01]  /*bb00*/  USHF.R.S32.HI UR8, URZ, 0x1f, UR61 ;  /* 0x0000001f3f087899 */ /* 0x000fe2000801143d */
[----:B------:R-:W-:Y:S01]  /*bb10*/  BSSY B1, `(.L_x_2245) ;  /* 0x000002f000017945 */ /* 0x000fe20003800000 */
[----:B------:R-:W-:Y:S01]  /*bb20*/  USHF.R.S32.HI UR9, URZ, 0x1f, UR60 ;  /* 0x0000001f3f097899 */ /* 0x000fe2000801143c */
[----:B------:R-:W-:Y:S01]  /*bb30*/  IMAD R6, R23, 0x20, R192 ;  /* 0x0000002017067824 */ /* 0x000fe200078e02c0 */
        /* <DEDUP_REMOVED lines=14> */
[----:B------:R-:W-:Y:S01]  /*bc20*/  MOV R2, R4 ;  /* 0x0000000400027202 */ /* 0x000fe20000000f00 */
[----:B------:R-:W-:Y:S02]  /*bc30*/  UIMAD UR5, UR8, UR10, URZ ;  /* 0x0000000a080572a4 */ /* 0x000fe4000f8e023f */
[----:B------:R-:W-:Y:S02]  /*bc40*/  UIMAD.WIDE.U32 UR6, UR61, UR10, URZ ;  /* 0x0000000a3d0672a5 */ /* 0x000fe4000f8e003f */
[----:B------:R-:W-:-:S03]  /*bc50*/  UIMAD UR5, UR61, UR11, UR5 ;  /* 0x0000000b3d0572a4 */ /* 0x000fc6000f8e0205 */
[----:B------:R-:W-:Y:S01]  /*bc60*/  ULDC.64 UR10, c[0x0][0xb98] ;  /* 0x0002e600000a7ab9 */ /* 0x000fe20000000a00 */
[----:B------:R-:W-:Y:S02]  /*bc70*/  UIADD3 UR7, UR7, UR5, URZ ;  /* 0x0000000507077290 */ /* 0x000fe4000fffe03f */
[----:B------:R-:W2:Y:S01]  /*bc80*/  @P0 LDC R5, c[0x0][0xbec] ;  /* 0x0002fb00ff050b82 */ /* 0x000ea20000000800 */
[----:B------:R-:W-:Y:S02]  /*bc90*/  UIMAD UR5, UR9, UR10, URZ ;  /* 0x0000000a090572a4 */ /* 0x000fe4000f8e023f */
[----:B------:R-:W-:Y:S02]  /*bca0*/  UIMAD.WIDE.U32 UR6, UR60, UR10, UR6 ;  /* 0x0000000a3c0672a5 */ /* 0x000fe4000f8e0006 */
[----:B------:R-:W-:-:S03]  /*bcb0*/  UIMAD UR5, UR60, UR11, UR5 ;  /* 0x0000000b3c0572a4 */ /* 0x000fc6000f8e0205 */
[----:B------:R-:W3:Y:S01]  /*bcc0*/  @P0 LDC R7, c[0x0][0xbf0] ;  /* 0x0002fc00ff070b82 */ /* 0x000ee20000000800 */
        /* <DEDUP_REMOVED lines=16> */
[----:B------:R-:W-:Y:S02]  /*bdd0*/  LEA.HI.X R5, R2, UR7, R3, 0x2, P0 ;  /* 0x0000000702057c11 */ /* 0x000fe400080f1403 */
[----:B------:R-:W-:-:S05]  /*bde0*/  MOV R3, 0xff800000 ;  /* 0xff80000000037802 */ /* 0x000fca0000000f00 */
[----:B------:R2:W-:Y:S02]  /*bdf0*/  STG.E desc[UR36][R4.64], R3 ;  /* 0x0000000304007986 */ /* 0x0005e4000c101924 */
.L_x_2246:
[----:B------:R-:W-:Y:S05]  /*be00*/  BSYNC B1 ;  /* 0x0000000000017941 */ /* 0x000fea0003800000 */
.L_x_2245:
[----:B------:R-:W-:Y:S01]  /*be10*/  ULDC.64 UR10, c[0x0][0xae8] ;  /* 0x0002ba00000a7ab9 */ /* 0x000fe20000000a00 */
[----:B------:R-:W-:Y:S01]  /*be20*/  VIADD R6, R6, UR41 ;  /* 0x0000002906067c36 */ /* 0x000fe20008000000 */
[----:B------:R-:W-:Y:S01]  /*be30*/  UIMAD UR5, UR8, UR10, URZ ;  /* 0x0000000a080572a4 */ /* 0x000fe2000f8e023f */
[----:B------:R-:W-:Y:S01]  /*be40*/  BSSY B1, `(.L_x_2247) ;  /* 0x0000038000017945 */ /* 0x000fe20003800000 */
[----:B------:R-:W-:Y:S01]  /*be50*/  UIMAD.WIDE.U32 UR6, UR61, UR10, URZ ;  /* 0x0000000a3d0672a5 */ /* 0x000fe2000f8e003f */
[----:B0-----:R-:W-:Y:S01]  /*be60*/  @P1 IMAD.HI.U32 R0, R6, R9, RZ ;  /* 0x0000000906001227 */ /* 0x001fe200078e00ff */
[----:B------:R-:W-:-:S03]  /*be70*/  UIMAD UR5, UR61, UR11, UR5 ;  /* 0x0000000b3d0572a4 */ /* 0x000fc6000f8e0205 */
[----:B------:R-:W-:Y:S01]  /*be80*/  ULDC.64 UR10, c[0x0][0xaf0] ;  /* 0x0002bc00000a7ab9 */ /* 0x000fe20000000a00 */
[----:B------:R-:W-:Y:S01]  /*be90*/  UIADD3 UR7, UR7, UR5, URZ ;  /* 0x0000000507077290 */ /* 0x000fe2000fffe03f */
[----:B--2---:R-:W-:Y:S01]  /*bea0*/  IMAD.MOV.U32 R5, RZ, RZ, R6 ;  /* 0x000000ffff057224 */ /* 0x004fe200078e0006 */
[----:B------:R-:W-:Y:S01]  /*beb0*/  UIMAD UR5, UR9, UR10, URZ ;  /* 0x0000000a090572a4 */ /* 0x000fe2000f8e023f */
[----:B-1----:R-:W-:-:S03]  /*bec0*/  @P1 SHF.R.U32.HI R5, RZ, R11, R0 ;  /* 0x0000000bff051219 */ /* 0x002fc60000011600 */
[----:B------:R-:W-:Y:S01]  /*bed0*/  UIMAD UR5, UR60, UR11, UR5 ;  /* 0x0000000b3c0572a4 */ /* 0x000fe2000f8e0205 */
[--C-:B------:R-:W-:Y:S01]  /*bee0*/  SHF.R.S32.HI R0, RZ, 0x1f, R5.reuse ;  /* 0x0000001fff007819 */ /* 0x100fe20000011405 */
[----:B------:R-:W-:Y:S01]  /*bef0*/  UIMAD.WIDE.U32 UR60, UR60, UR10, UR6 ;  /* 0x0000000a3c3c72a5 */ /* 0x000fe2000f8e0006 */
[----:B------:R-:W-:Y:S02]  /*bf00*/  IMAD.MOV R7, RZ, RZ, -R5 ;  /* 0x000000ffff077224 */ /* 0x000fe400078e0a05 */
[----:B------:R-:W-:Y:S01]  /*bf10*/  ULDC.64 UR6, c[0x0][0xae0] ;  /* 0x0002b80000067ab9 */ /* 0x000fe20000000a00 */
[----:B------:R-:W-:Y:S01]  /*bf20*/  UIADD3 UR5, UR61, UR5, URZ ;  /* 0x000000053d057290 */ /* 0x000fe2000fffe03f */
[----:B------:R-:W-:Y:S01]  /*bf30*/  IMAD R0, R0, UR6, RZ ;  /* 0x0000000600007c24 */ /* 0x000fe2000f8e02ff */
[----:B------:R-:W-:Y:S01]  /*bf40*/  MOV R2, UR60 ;  /* 0x0000003c00027c02 */ /* 0x000fe20008000f00 */
[----:B------:R-:W-:Y:S01]  /*bf50*/  IMAD R7, R8, R7, R6 ;  /* 0x0000000708077224 */ /* 0x000fe200078e0206 */
[----:B------:R-:W-:Y:S01]  /*bf60*/  IADD3 R6, R192, UR41, RZ ;  /* 0x00000029c0067c10 */ /* 0x000fe2000fffe0ff */
[----:B------:R-:W-:-:S02]  /*bf70*/  IMAD.U32 R3, RZ, RZ, UR61 ;  /* 0x0000003dff037e24 */ /* 0x000fc4000f8e00ff */
[----:B------:R-:W-:Y:S01]  /*bf80*/  IMAD.U32 R3, RZ, RZ, UR5 ;  /* 0x00000005ff037e24 */ /* 0x000fe2000f8e00ff */
[----:B------:R-:W-:Y:S01]  /*bf90*/  ULDC UR5, c[0x0][0xa88] ;  /* 0x0002a20000057ab9 */ /* 0x000fe20000000800 */
[C---:B------:R-:W-:Y:S01]  /*bfa0*/  IMAD R9, R5.reuse, UR7, R0 ;  /* 0x0000000705097c24 */ /* 0x040fe2000f8e0200 */
[----:B------:R-:W-:Y:S01]  /*bfb0*/  SHF.R.S32.HI R0, RZ, 0x1f, R7 ;  /* 0x0000001fff007819 */ /* 0x000fe20000011407 */
[----:B------:R-:W-:Y:S01]  /*bfc0*/  IMAD.WIDE.U32 R2, R5, UR6, R2 ;  /* 0x0000000605027c25 */ /* 0x000fe2000f8e0002 */
[----:B------:R-:W-:-:S03]  /*bfd0*/  ULDC.64 UR6, c[0x0][0xad8] ;  /* 0x0002b60000067ab9 */ /* 0x000fc60000000a00 */
[----:B------:R-:W-:Y:S02]  /*bfe0*/  IMAD.IADD R3, R3, 0x1, R9 ;  /* 0x0000000103037824 */ /* 0x000fe400078e0209 */
[----:B------:R-:W-:Y:S02]  /*bff0*/  IMAD R4, R0, UR6, RZ ;  /* 0x0000000600047c24 */ /* 0x000fe4000f8e02ff */
[----:B------:R-:W-:Y:S02]  /*c000*/  IMAD R9, R8, UR5, RZ ;  /* 0x0000000508097c24 */ /* 0x000fe4000f8e02ff */
        /* <DEDUP_REMOVED lines=10> */
[----:B------:R0:W1:Y:S02]  /*c0b0*/  SHFL.IDX PT, R3, R4, RZ, 0x181f ;  /* 0x00181fff04037589 */ /* 0x00006400000e0000 */
[----:B------:R-:W-:Y:S02]  /*c0c0*/  ISETP.GE.AND P0, PT, R0, R9, PT ;  /* 0x000000090000720c */ /* 0x000fe40003f06270 */
        /* <DEDUP_REMOVED lines=15> */
.L_x_2248:
[----:B------:R-:W-:Y:S05]  /*c1c0*/  BSYNC B1 ;  /* 0x0000000000017941 */ /* 0x000fea0003800000 */
.L_x_2247:
        /* <DEDUP_REMOVED lines=17> */
.L_x_2250:
[----:B------:R-:W-:Y:S05]  /*c2e0*/  BSYNC B1 ;  /* 0x0000000000017941 */ /* 0x000fea0003800000 */
.L_x_2249:
        /* <DEDUP_REMOVED lines=17> */
.L_x_2252:
[----:B------:R-:W-:Y:S05]  /*c400*/  BSYNC B1 ;  /* 0x0000000000017941 */ /* 0x000fea0003800000 */
.L_x_2251:
[----:B0-----:R-:W-:Y:S01]  /*c410*/  IADD3 R0, R6, 0x60, RZ ;  /* 0x0000006006007810 */ /* 0x001fe20007ffe0ff */
[----:B--2-4-:R-:W0:Y:S03]  /*c420*/  SHFL.IDX PT, R5, R5, 0x3, 0x181f ;  /* 0x00781f0005057f89 */ /* 0x014e2600000e0000 */
        /* <DEDUP_REMOVED lines=16> */
.L_x_2244:
[----:B------:R-:W-:Y:S05]  /*c530*/  BSYNC B0 ;  /* 0x0000000000007941 */ /* 0x000fea0003800000 */
.L_x_2236:
[----:B------:R-:W-:Y:S02]  /*c540*/  ULDC UR5, c[0x0][0xc38] ;  /* 0x00030e0000057ab9 */ /* 0x000fe40000000800 */
[----:B------:R-:W-:-:S06]  /*c550*/  UISETP.GE.AND UP0, UPT, UR4, UR5, UPT ;  /* 0x000000050400728c */ /* 0x000fcc000bf06270 */
[----:B------:R-:W-:-:S13]  /*c560*/  PLOP3.LUT P0, PT, PT, PT, UP0, 0x80, 0x0 ;  /* 0x000000000000781c */ /* 0x000fda0003f0f008 */
[----:B------:R-:W-:Y:S05]  /*c570*/  @!P0 BRA `(.L_x_2253) ;  /* 0xffffff4400e88947 */ /* 0x000fea000383ffff */
[----:B------:R-:W-:Y:S05]  /*c580*/  EXIT ;  /* 0x000000000000794d */ /* 0x000fea0003800000 */
.L_x_2195:
[----:B------:R-:W-:-:S08]  /*c590*/  NOP ;  /* 0x0000000000007918 */ /* 0x000fd00000000000 */
[----:B0-----:R-:W0:-:S00]  /*c5a0*/  USETMAXREG.DEALLOC.CTAPOOL 0x28 ;  /* 0x00000028000079c8 */ /* 0x001e0000080e0500 */
[----:B0-----:R-:W-:-:S06]  /*c5b0*/  LOP3.LUT R0, R0, 0x3, RZ, 0xc0, !PT ;  /* 0x0000000300007812 */ /* 0x001fcc00078ec0ff */
[----:B------:R-:W0:Y:S01]  /*c5c0*/  S2UR UR10, SR_CTAID.X ;  /* 0x00000000000a79c3 */ /* 0x000e220000002500 */
[----:B------:R-:W-:Y:S01]  /*c5d0*/  LOP3.LUT R16, R16, 0xffffefff, RZ, 0xc0, !PT ;  /* 0xffffefff10107812 */ /* 0x000fe200078ec0ff */
[----:B------:R-:W-:Y:S01]  /*c5e0*/  STL [R1], RZ ;  /* 0x000000ff01007387 */ /* 0x000fe20000100800 */
[----:B------:R-:W-:Y:S02]  /*c5f0*/  IMAD.MOV.U32 R26, RZ, RZ, 0x1 ;  /* 0x00000001ff1a7424 */ /* 0x000fe400078e00ff */
[----:B------:R-:W-:Y:S01]  /*c600*/  IMAD.MOV.U32 R23, RZ, RZ, RZ ;  /* 0x000000ffff177224 */ /* 0x000fe200078e00ff */
        /* <DEDUP_REMOVED lines=8> */
[----:B------:R-:W-:Y:S01]  /*c690*/  ULDC UR9, c[0x0][0x2b8] ;  /* 0x0000ae0000097ab9 */ /* 0x000fe20000000800 */
[----:B------:R-:W-:Y:S01]  /*c6a0*/  LOP3.LUT R16, R16, 0xfffffffd, RZ, 0xc0, !PT ;  /* 0xfffffffd10107812 */ /* 0x000fe200078ec0ff */
[----:B------:R-:W0:Y:S01]  /*c6b0*/  S2UR UR8, SR_CgaCtaId ;  /* 0x00000000000879c3 */ /* 0x000e220000008800 */
[----:B------:R-:W1:Y:S01]  /*c6c0*/  S2R R3, SR_TID.X ;  /* 0x0000000000037919 */ /* 0x000e620000002100 */
[----:B------:R-:W-:Y:S01]  /*c6d0*/  ULDC.64 UR4, c[0x0][0x418] ;  /* 0x0001060000047ab9 */ /* 0x000fe20000000a00 */
[----:B------:R-:W-:Y:S01]  /*c6e0*/  ULDC UR40, c[0x0][0x288] ;  /* 0x0000a20000287ab9 */ /* 0x000fe20000000800 */
[----:B------:R-:W-:Y:S01]  /*c6f0*/  UISETP.NE.U32.AND UP0, UPT, UR4, URZ, UPT ;  /* 0x0000003f0400728c */ /* 0x000fe2000bf05070 */
[----:B------:R3:W-:Y:S01]  /*c700*/  STL [R1], RZ ;  /* 0x000000ff01007387 */ /* 0x0007e20000100800 */
[----:B------:R-:W-:Y:S01]  /*c710*/  ULDC UR39, c[0x0][0x448] ;  /* 0x0001120000277ab9 */ /* 0x000fe20000000800 */
[----:B------:R-:W-:Y:S01]  /*c720*/  ULDC UR4, c[0x0][0x424] ;  /* 0x0001090000047ab9 */ /* 0x000fe20000000800 */
[----:B------:R-:W-:Y:S01]  /*c730*/  UISETP.NE.AND.EX UP0, UPT, UR5, URZ, UPT, UP0 ;  /* 0x0000003f0500728c */ /* 0x000fe2000bf05300 */
[----:B------:R-:W-:Y:S01]  /*c740*/  IMAD.U32 R34, RZ, RZ, UR10 ;  /* 0x0000000aff227e24 */ /* 0x000fe2000f8e00ff */
[----:B------:R-:W-:Y:S01]  /*c750*/  UIMAD UR39, UR39, UR40, URZ ;  /* 0x00000028272772a4 */ /* 0x000fe2000f8e023f */
[----:B------:R-:W-:Y:S01]  /*c760*/  IMAD.MOV.U32 R26, RZ, RZ, 0x1 ;  /* 0x00000001ff1a7424 */ /* 0x000fe200078e00ff */
[----:B------:R-:W-:Y:S01]  /*c770*/  USEL UR4, UR4, 0x1, UP0 ;  /* 0x0000000104047887 */ /* 0x000fe20008000000 */
[----:B------:R-:W-:Y:S01]  /*c780*/  IMAD.MOV.U32 R23, RZ, RZ, RZ ;  /* 0x000000ffff177224 */ /* 0x000fe200078e00ff */
[----:B------:R-:W-:Y:S01]  /*c790*/  UMOV UR5, 0x400 ;  /* 0x0000040000057882 */ /* 0x000fe20000000000 */
[----:B------:R-:W-:Y:S01]  /*c7a0*/  ULDC UR46, c[0x0][0xc] ;  /* 0x00000300002e7ab9 */ /* 0x000fe20000000800 */
[----:B0-----:R-:W-:-:S06]  /*c7b0*/  ULEA UR8, UR8, UR5, 0x18 ;  /* 0x0000000508087291 */ /* 0x001fcc000f8ec03f */
[----:B------:R-:W-:Y:S01]  /*c7c0*/  MOV R17, UR8 ;  /* 0x0000000800117c02 */ /* 0x000fe20008000f00 */
[----:B-1----:R-:W-:-:S05]  /*c7d0*/  IMAD.SHL.U32 R37, R3, 0x8, RZ ;  /* 0x0000000803257824 */ /* 0x002fca00078e00ff */
[----:B------:R-:W-:-:S04]  /*c7e0*/  LOP3.LUT R0, R37, 0x1f8, RZ, 0xc0, !PT ;  /* 0x000001f825007812 */ /* 0x000fc800078ec0ff */
[----:B------:R-:W-:-:S04]  /*c7f0*/  LOP3.LUT R0, R0, 0x38, R3, 0x78, !PT ;  /* 0x0000003800007812 */ /* 0x000fc800078e7803 */
[----:B------:R-:W-:Y:S02]  /*c800*/  LOP3.LUT R30, R0, 0x200, R37, 0xf8, !PT ;  /* 0x00000200001e7812 */ /* 0x000fe400078ef825 */
[----:B------:R-:W-:-:S03]  /*c810*/  LOP3.LUT R37, R37, 0x38, RZ, 0xc0, !PT ;  /* 0x0000003825257812 */ /* 0x000fc600078ec0ff */
[----:B------:R-:W-:Y:S01]  /*c820*/  IMAD R31, R30, 0x2, R17 ;  /* 0x000000021e1f7824 */ /* 0x000fe200078e0211 */
[C---:B------:R-:W-:Y:S02]  /*c830*/  LOP3.LUT R0, R37.reuse, 0x40, RZ, 0xfc, !PT ;  /* 0x0000004025007812 */ /* 0x040fe400078efcff */
[----:B------:R-:W-:Y:S02]  /*c840*/  LOP3.LUT R2, R37, 0x80, RZ, 0xfc, !PT ;  /* 0x0000008025027812 */ /* 0x000fe400078efcff */
[----:B------:R-:W-:Y:S02]  /*c850*/  ISETP.GE.AND P1, PT, R0, UR9, PT ;  /* 0x0000000900007c0c */ /* 0x000fe4000bf26270 */
[----:B--2---:R-:W-:Y:S02]  /*c860*/  R2UR UR6, R4 ;  /* 0x00000000040672ca */ /* 0x004fe400000e0000 */
[C---:B------:R-:W-:Y:S02]  /*c870*/  LOP3.LUT R4, R3.reuse, 0x7f, RZ, 0xc0, !PT ;  /* 0x0000007f03047812 */ /* 0x040fe400078ec0ff */
[----:B------:R-:W-:-:S02]  /*c880*/  SHF.L.U32 R3, R3, 0x4, RZ ;  /* 0x0000000403037819 */ /* 0x000fc400000006ff */
        /* <DEDUP_REMOVED lines=8> */
[----:B------:R-:W-:-:S04]  /*c910*/  UIMAD.WIDE UR4, UR4, 0x2aaaaaab, URZ ;  /* 0x2aaaaaab040478a5 */ /* 0x000fc8000f8e023f */
[----:B------:R-:W-:Y:S01]  /*c920*/  @P0 LOP3.LUT R16, R16, 0x2, RZ, 0xfc, !PT ;  /* 0x0000000210100812 */ /* 0x000fe200078efcff */
[----:B------:R-:W-:Y:S01]  /*c930*/  USHF.R.U32.HI UR41, URZ, 0x1f, UR5 ;  /* 0x0000001f3f297899 */ /* 0x000fe20008011605 */
[----:B------:R-:W-:Y:S02]  /*c940*/  ISETP.GE.AND P0, PT, R0, UR7, PT ;  /* 0x0000000700007c0c */ /* 0x000fe4000bf06270 */
[----:B------:R-:W-:Y:S01]  /*c950*/  LOP3.LUT R16, R16, 0xfffffbff, RZ, 0xc0, !PT ;  /* 0xfffffbff10107812 */ /* 0x000fe200078ec0ff */
[----:B------:R-:W-:Y:S01]  /*c960*/  ULEA.HI.SX32 UR41, UR5, UR41, 0x1c ;  /* 0x0000002905297291 */ /* 0x000fe2000f8fe23f */
[----:B------:R-:W-:Y:S02]  /*c970*/  LOP3.LUT R0, R36, 0x70, R3, 0xf8, !PT ;  /* 0x0000007024007812 */ /* 0x000fe400078ef803 */
[----:B------:R-:W-:Y:S02]  /*c980*/  @P1 LOP3.LUT R16, R16, 0x400, RZ, 0xfc, !PT ;  /* 0x0000040010101812 */ /* 0x000fe400078efcff */
[----:B------:R-:W-:-:S02]  /*c990*/  ISETP.GE.AND P1, PT, R2, UR9, PT ;  /* 0x0000000902007c0c */ /* 0x000fc4000bf26270 */
        /* <DEDUP_REMOVED lines=17> */
[----:B---3--:R-:W-:-:S07]  /*cab0*/  @P0 LOP3.LUT R16, R16, 0x800, RZ, 0xfc, !PT ;  /* 0x0000080010100812 */ /* 0x008fce00078efcff */
.L_x_2303:
        /* <DEDUP_REMOVED lines=22> */
.L_x_2255:
[----:B------:R-:W-:Y:S01]  /*cc20*/  ULDC UR8, c[0x0][0xc54] ;  /* 0x0003150000087ab9 */ /* 0x000fe20000000800 */
[----:B------:R-:W-:Y:S01]  /*cc30*/  UMOV UR6, UR7 ;  /* 0x0000000700067c82 */ /* 0x000fe20008000000 */
[----:B------:R-:W-:-:S11]  /*cc40*/  UISETP.NE.AND UP0, UPT, UR8, 0x1, UPT ;  /* 0x000000010800788c */ /* 0x000fd6000bf05270 */
[----:B------:R-:W-:Y:S02]  /*cc50*/  @UP0 ULDC.64 UR10, c[0x0][0xc58] ;  /* 0x00031600000a0ab9 */ /* 0x000fe40000000a00 */
[----:B------:R-:W-:-:S04]  /*cc60*/  UIMAD.WIDE.U32 UR4, UR7, UR10, URZ ;  /* 0x0000000a070472a5 */ /* 0x000fc8000f8e003f */
[----:B------:R-:W-:-:S04]  /*cc70*/  @UP0 USHF.R.U32.HI UR6, URZ, UR11, UR5 ;  /* 0x0000000b3f060299 */ /* 0x000fc80008011605 */
[----:B------:R-:W-:-:S12]  /*cc80*/  UIMAD UR4, UR6, UR8, URZ ;  /* 0x00000008060472a4 */ /* 0x000fd8000f8e023f */
.L_x_2256:
        /* <DEDUP_REMOVED lines=18> */
[----:B------:R-:W-:Y:S01]  /*cdb0*/  MOV R3, UR5 ;  /* 0x0000000500037c02 */ /* 0x000fe20008000f00 */
[----:B------:R-:W-:Y:S01]  /*cdc0*/  IMAD.U32 R2, RZ, RZ, UR4 ;  /* 0x00000004ff027e24 */ /* 0x000fe2000f8e00ff */
[----:B------:R-:W-:Y:S01]  /*cdd0*/  ULDC UR5, c[0x0][0x448] ;  /* 0x0001120000057ab9 */ /* 0x000fe20000000800 */
[----:B------:R-:W-:Y:S01]  /*cde0*/  ULDC UR4, c[0x0][0xc3c] ;  /* 0x00030f0000047ab9 */ /* 0x000fe20000000800 */
[----:B------:R-:W-:Y:S02]  /*cdf0*/  UISETP.NE.AND UP2, UPT, UR5, 0x1, UPT ;  /* 0x000000010500788c */ /* 0x000fe4000bf45270 */
[----:B------:R-:W-:Y:S01]  /*ce00*/  UIADD3 UR44, UR44, UR4, URZ ;  /* 0x000000042c2c7290 */ /* 0x000fe2000fffe03f */
[----:B------:R0:W5:Y:S01]  /*ce10*/  @P0 LDG.E R32, desc[UR36][R2.64] ;  /* 0x0000002402200981 */ /* 0x000162000c1e1900 */
[----:B------:R-:W-:Y:S01]  /*ce20*/  UP2UR UR48, UPR, URZ, 0x4 ;  /* 0x000000043f307883 */ /* 0x000fe20008000000 */
[----:B------:R-:W-:Y:S01]  /*ce30*/  BSSY B7, `(.L_x_2257) ;  /* 0x000034a000077945 */ /* 0x000fe20003800000 */
[----:B------:R-:W-:-:S04]  /*ce40*/  USHF.L.U32 UR6, UR44, 0x7, URZ ;  /* 0x000000072c067899 */ /* 0x000fc8000800063f */
[----:B------:R-:W-:Y:S01]  /*ce50*/  UIADD3 UR6, UR6, 0x7f, URZ ;  /* 0x0000007f06067890 */ /* 0x000fe2000fffe03f */
[----:B------:R-:W-:Y:S01]  /*ce60*/  @UP2 ULDC UR4, c[0x0][0x44c] ;  /* 0x0001130000042ab9 */ /* 0x000fe20000000800 */
[----:B------:R-:W-:Y:S02]  /*ce70*/  @UP2 ULDC UR7, c[0x0][0x450] ;  /* 0x0001140000072ab9 */ /* 0x000fe40000000800 */
[----:B------:R-:W-:-:S04]  /*ce80*/  UIMAD.WIDE.U32 UR4, UR6, UR4, URZ ;  /* 0x00000004060472a5 */ /* 0x000fc8000f8e003f */
[----:B------:R-:W-:-:S04]  /*ce90*/  @UP2 USHF.R.U32.HI UR6, URZ, UR7, UR5 ;  /* 0x000000073f062299 */ /* 0x000fc80008011605 */
[----:B------:R-:W-:-:S04]  /*cea0*/  UIADD3 UR4, UR40, UR6, URZ ;  /* 0x0000000628047290 */ /* 0x000fc8000fffe03f */
[----:B------:R-:W-:-:S04]  /*ceb0*/  UIMAD.WIDE UR4, UR4, 0x2aaaaaab, URZ ;  /* 0x2aaaaaab040478a5 */ /* 0x000fc8000f8e023f */
[----:B------:R-:W-:-:S04]  /*cec0*/  USHF.R.U32.HI UR4, URZ, 0x1f, UR5 ;  /* 0x0000001f3f047899 */ /* 0x000fc80008011605 */
[----:B------:R-:W-:-:S04]  /*ced0*/  ULEA.HI.SX32 UR4, UR5, UR4, 0x1c ;  /* 0x0000000405047291 */ /* 0x000fc8000f8fe23f */
[----:B------:R-:W-:-:S04]  /*cee0*/  UISETP.LT.AND UP0, UPT, UR41, UR4, UPT ;  /* 0x000000042900728c */ /* 0x000fc8000bf01270 */
[----:B------:R-:W-:-:S06]  /*cef0*/  USEL UR45, UR41, UR4, UP0 ;  /* 0x00000004292d7287 */ /* 0x000fcc0008000000 */
[----:B------:R-:W-:-:S13]  /*cf00*/  ISETP.LT.AND P0, PT, RZ, UR45, PT ;  /* 0x0000002dff007c0c */ /* 0x000fda000bf01270 */
[----:B0-----:R-:W-:Y:S05]  /*cf10*/  @P0 BRA `(.L_x_2258) ;  /* 0x0000000000440947 */ /* 0x001fea0003800000 */
        /* <DEDUP_REMOVED lines=17> */
.L_x_2258:
        /* <DEDUP_REMOVED lines=8> */
[----:B------:R-:W-:Y:S01]  /*d0b0*/  MOV R6, UR6 ;  /* 0x0000000600067c02 */ /* 0x000fe20008000f00 */
[----:B------:R-:W-:Y:S01]  /*d0c0*/  IMAD.U32 R5, RZ, RZ, UR5 ;  /* 0x00000005ff057e24 */ /* 0x000fe2000f8e00ff */
[----:B------:R-:W0:Y:S01]  /*d0d0*/  LDC.64 R2, c[0x4][R2] ;  /* 0x0100000002027b82 */ /* 0x000e220000000a00 */
[----:B------:R-:W-:Y:S01]  /*d0e0*/  ULDC.64 UR4, c[0x4][0x8] ;  /* 0x0100020000047ab9 */ /* 0x000fe20000000a00 */
[----:B------:R-:W-:Y:S01]  /*d0f0*/  IMAD.U32 R7, RZ, RZ, UR7 ;  /* 0x00000007ff077e24 */ /* 0x000fe2000f8e00ff */
[----:B------:R-:W-:Y:S01]  /*d100*/  MOV R8, 0x70 ;  /* 0x0000007000087802 */ /* 0x000fe20000000f00 */
[----:B------:R-:W-:-:S02]  /*d110*/  IMAD.U32 R10, RZ, RZ, UR4 ;  /* 0x00000004ff0a7e24 */ /* 0x000fc4000f8e00ff */
[----:B------:R-:W-:Y:S02]  /*d120*/  IMAD.U32 R11, RZ, RZ, UR5 ;  /* 0x00000005ff0b7e24 */ /* 0x000fe4000f8e00ff */
[----:B------:R-:W-:Y:S02]  /*d130*/  IMAD.MOV.U32 R12, RZ, RZ, 0x1 ;  /* 0x00000001ff0c7424 */ /* 0x000fe400078e00ff */
[----:B------:R-:W-:-:S07]  /*d140*/  IMAD.MOV.U32 R13, RZ, RZ, RZ ;  /* 0x000000ffff0d7224 */ /* 0x000fce00078e00ff */
[----:B------:R-:W-:-:S07]  /*d150*/  LEPC R20, `(.L_x_2261) ;  /* 0x000000001014794e */ /* 0x000fce0000000000 */
[----:B0----5:R-:W-:Y:S05]  /*d160*/  CALL.ABS.NOINC R2 ;  /* 0x0000000002007343 */ /* 0x021fea0003c00000 */
.L_x_2261:
[----:B------:R-:W-:Y:S05]  /*d170*/  BSYNC B6 ;  /* 0x0000000000067941 */ /* 0x000fea0003800000 */
.L_x_2260:
        /* <DEDUP_REMOVED lines=20> */
.L_x_2264:
[----:B------:R0:W1:Y:S01]  /*d2c0*/  LDC.64 R2, c[0x4][R18] ;  /* 0x0100000012027b82 */ /* 0x0000620000000a00 */
[----:B------:R-:W-:Y:S01]  /*d2d0*/  ULDC.64 UR4, c[0x4][0x88] ;  /* 0x0100220000047ab9 */ /* 0x000fe20000000a00 */
[----:B------:R-:W-:Y:S01]  /*d2e0*/  ULDC.64 UR6, c[0x4][0x90] ;  /* 0x0100240000067ab9 */ /* 0x000fe20000000a00 */
[----:B------:R-:W-:Y:S01]  /*d2f0*/  IMAD.U32 R4, RZ, RZ, UR4 ;  /* 0x00000004ff047e24 */ /* 0x000fe2000f8e00ff */
[----:B------:R-:W-:Y:S01]  /*d300*/  MOV R7, UR7 ;  /* 0x0000000700077c02 */ /* 0x000fe20008000f00 */
[----:B------:R-:W-:Y:S01]  /*d310*/  IMAD.U32 R5, RZ, RZ, UR5 ;  /* 0x00000005ff057e24 */ /* 0x000fe2000f8e00ff */
[----:B------:R-:W-:Y:S01]  /*d320*/  ULDC.64 UR4, c[0x4][0x18] ;  /* 0x0100060000047ab9 */ /* 0x000fe20000000a00 */
[----:B------:R-:W-:Y:S01]  /*d330*/  IMAD.U32 R6, RZ, RZ, UR6 ;  /* 0x00000006ff067e24 */ /* 0x000fe2000f8e00ff */
[----:B------:R-:W-:Y:S01]  /*d340*/  MOV R12, 0x1 ;  /* 0x00000001000c7802 */ /* 0x000fe20000000f00 */
[----:B------:R-:W-:Y:S02]  /*d350*/  IMAD.U32 R10, RZ, RZ, UR4 ;  /* 0x00000004ff0a7e24 */ /* 0x000fe4000f8e00ff */
[----:B------:R-:W-:-:S02]  /*d360*/  IMAD.U32 R11, RZ, RZ, UR5 ;  /* 0x00000005ff0b7e24 */ /* 0x000fc4000f8e00ff */
[----:B------:R-:W-:Y:S02]  /*d370*/  IMAD.MOV.U32 R8, RZ, RZ, 0x70 ;  /* 0x00000070ff087424 */ /* 0x000fe400078e00ff */
[----:B0-----:R-:W-:-:S07]  /*d380*/  IMAD.MOV.U32 R13, RZ, RZ, RZ ;  /* 0x000000ffff0d7224 */ /* 0x001fce00078e00ff */
[----:B------:R-:W-:-:S07]  /*d390*/  LEPC R20, `(.L_x_2263) ;  /* 0x000000001014794e */ /* 0x000fce0000000000 */
[----:B-1----:R-:W-:Y:S05]  /*d3a0*/  CALL.ABS.NOINC R2 ;  /* 0x0000000002007343 */ /* 0x002fea0003c00000 */
.L_x_2263:
[----:B------:R-:W-:Y:S05]  /*d3b0*/  BSYNC B6 ;  /* 0x0000000000067941 */ /* 0x000fea0003800000 */
.L_x_2262:
        /* <DEDUP_REMOVED lines=9> */
[----:B------:R-:W-:Y:S01]  /*d450*/  MOV R3, UR5 ;  /* 0x0000000500037c02 */ /* 0x000fe20008000f00 */
[----:B------:R-:W-:-:S04]  /*d460*/  ULDC UR4, c[0x0][0xc48] ;  /* 0x0003120000047ab9 */ /* 0x000fc80000000800 */
[----:B------:R1:W5:Y:S01]  /*d470*/  @P0 LDG.E R29, desc[UR36][R2.64] ;  /* 0x00000024021d0981 */ /* 0x000362000c1e1900 */
[----:B------:R-:W-:Y:S01]  /*d480*/  UMOV UR5, 0xffffffff ;  /* 0xffffffff00057882 */ /* 0x000fe20000000000 */
[----:B------:R-:W-:Y:S02]  /*d490*/  IMAD.U32 R22, RZ, RZ, UR4 ;  /* 0x00000004ff167e24 */ /* 0x000fe4000f8e00ff */
[----:B------:R-:W-:Y:S05]  /*d4a0*/  BRA.DIV UR5, `(.L_x_2265) ;  /* 0x0000003605847947 */ /* 0x000fea000b800000 */
.L_x_2319:
        /* <DEDUP_REMOVED lines=11> */
[----:B------:R-:W-:-:S05]  /*d560*/  IMAD R7, R7, 0x60, R8 ;  /* 0x0000006007077824 */ /* 0x000fca00078e0208 */
[C---:B------:R-:W-:Y:S02]  /*d570*/  ISETP.GE.AND P0, PT, R7.reuse, UR38, PT ;  /* 0x0000002607007c0c */ /* 0x040fe4000bf06270 */
[----:B------:R-:W-:Y:S02]  /*d580*/  IADD3 R0, R7, R32, RZ ;  /* 0x0000002007007210 */ /* 0x000fe40007ffe0ff */
[----:B------:R-:W-:-:S03]  /*d590*/  ISETP.GT.U32.OR P0, PT, R8, 0x5f, P0 ;  /* 0x0000005f0800780c */ /* 0x000fc60000704470 */
[----:B0-----:R-:W-:-:S04]  /*d5a0*/  @P1 IMAD.HI.U32 R2, R0, R3, RZ ;  /* 0x0000000300021227 */ /* 0x001fc800078e00ff */
[----:B------:R-:W-:Y:S01]  /*d5b0*/  IMAD.MOV.U32 R9, RZ, RZ, R0 ;  /* 0x000000ffff097224 */ /* 0x000fe200078e0000 */
[----:B-1----:R-:W-:-:S05]  /*d5c0*/  @P1 SHF.R.U32.HI R9, RZ, R5, R2 ;  /* 0x00000005ff091219 */ /* 0x002fca0000011602 */
[----:B------:R-:W0:Y:S01]  /*d5d0*/  @!P0 LDC.64 R6, c[0x0][0x428] ;  /* 0x00010a00ff068b82 */ /* 0x000e220000000a00 */
[----:B------:R-:W-:-:S07]  /*d5e0*/  @!P0 SHF.R.S32.HI R3, RZ, 0x1f, R9 ;  /* 0x0000001fff038819 */ /* 0x000fce0000011409 */
[----:B------:R-:W1:Y:S01]  /*d5f0*/  @!P0 LDC.64 R4, c[0x0][0x418] ;  /* 0x00010600ff048b82 */ /* 0x000e620000000a00 */
[----:B0-----:R-:W-:-:S04]  /*d600*/  @!P0 IMAD R2, R33, R6, RZ ;  /* 0x0000000621028224 */ /* 0x001fc800078e02ff */
[----:B------:R-:W-:Y:S02]  /*d610*/  @!P0 IMAD R7, R29, R7, R2 ;  /* 0x000000071d078224 */ /* 0x000fe400078e0202 */
[----:B------:R-:W-:-:S04]  /*d620*/  @!P0 IMAD.MOV.U32 R2, RZ, RZ, R9 ;  /* 0x000000ffff028224 */ /* 0x000fc800078e0009 */
[----:B------:R-:W-:Y:S01]  /*d630*/  @!P0 IMAD.WIDE.U32 R2, R29, R6, R2 ;  /* 0x000000061d028225 */ /* 0x000fe200078e0002 */
[----:B------:R-:W-:-:S03]  /*d640*/  MOV R6, RZ ;  /* 0x000000ff00067202 */ /* 0x000fc60000000f00 */
[----:B------:R-:W-:Y:S01]  /*d650*/  @!P0 IMAD.IADD R3, R3, 0x1, R7 ;  /* 0x0000000103038824 */ /* 0x000fe200078e0207 */
[----:B-1----:R-:W-:Y:S01]  /*d660*/  @!P0 LEA R4, P1, R2, R4, 0x2 ;  /* 0x0000000402048211 */ /* 0x002fe200078210ff */
[----:B------:R-:W-:-:S03]  /*d670*/  IMAD.MOV R7, RZ, RZ, -R9 ;  /* 0x000000ffff077224 */ /* 0x000fc600078e0a09 */
[----:B------:R-:W-:-:S05]  /*d680*/  @!P0 LEA.HI.X R5, R2, R5, R3, 0x2, P1 ;  /* 0x0000000502058211 */ /* 0x000fca00008f1403 */
[----:B------:R0:W5:Y:S01]  /*d690*/  @!P0 LDG.E R6, desc[UR36][R4.64] ;  /* 0x0000002404068981 */ /* 0x000162000c1e1900 */
[----:B------:R-:W-:Y:S01]  /*d6a0*/  ISETP.GT.U32.AND P0, PT, R8, 0x5f, PT ;  /* 0x0000005f0800780c */ /* 0x000fe20003f04070 */
[----:B------:R-:W-:Y:S01]  /*d6b0*/  IMAD R3, RZ, RZ, -UR43 ;  /* 0x8000002bff037e24 */ /* 0x000fe2000f8e02ff */
[----:B------:R-:W-:Y:S02]  /*d6c0*/  LOP3.LUT R16, R16, 0xffffff7f, RZ, 0xc0, !PT ;  /* 0xffffff7f10107812 */ /* 0x000fe400078ec0ff */
[----:B------:R-:W-:Y:S01]  /*d6d0*/  MOV R24, UR4 ;  /* 0x0000000400187c02 */ /* 0x000fe20008000f00 */
        /* <DEDUP_REMOVED lines=10> */
.L_x_2266:
        /* <DEDUP_REMOVED lines=8> */
[----:B------:R-:W-:Y:S02]  /*d800*/  LEA R0, R23, R17, 0x3 ;  /* 0x0000001117007211 */ /* 0x000fe400078e18ff */
        /* <DEDUP_REMOVED lines=16> */
.L_x_2320:
[----:B------:R-:W-:Y:S05]  /*d910*/  BSYNC B0 ;  /* 0x0000000000007941 */ /* 0x000fea0003800000 */
.L_x_2267:
        /* <DEDUP_REMOVED lines=8> */
[----:B------:R-:W-:Y:S01]  /*d9a0*/  IMAD.IADD R3, R3, 0x1, R7 ;  /* 0x0000000103037824 */ /* 0x000fe200078e0207 */
[----:B------:R-:W-:Y:S01]  /*d9b0*/  MOV R7, 0xffffffa0 ;  /* 0xffffffa000077802 */ /* 0x000fe20000000f00 */
[----:B------:R-:W-:Y:S02]  /*d9c0*/  IMAD R5, R4, UR4, RZ ;  /* 0x0000000404057c24 */ /* 0x000fe4000f8e02ff */
[----:B------:R-:W-:-:S04]  /*d9d0*/  IMAD.WIDE.U32 R2, R6, UR4, R2 ;  /* 0x0000000406027c25 */ /* 0x000fc8000f8e0002 */
[----:B------:R-:W-:Y:S01]  /*d9e0*/  IMAD R5, R6, UR5, R5 ;  /* 0x0000000506057c24 */ /* 0x000fe2000f8e0205 */
[----:B------:R-:W-:Y:S01]  /*d9f0*/  ULDC.64 UR4, c[0x0][0x308] ;  /* 0x0000c20000047ab9 */ /* 0x000fe20000000a00 */
[----:B------:R-:W-:Y:S02]  /*da00*/  IMAD R7, R24, R7, UR38 ;  /* 0x0000002618077e24 */ /* 0x000fe4000f8e0207 */
[----:B------:R-:W-:Y:S02]  /*da10*/  IMAD.IADD R3, R3, 0x1, R5 ;  /* 0x0000000103037824 */ /* 0x000fe400078e0205 */
[----:B------:R-:W-:Y:S02]  /*da20*/  IMAD R5, R28, UR4, RZ ;  /* 0x000000041c057c24 */ /* 0x000fe4000f8e02ff */
[----:B------:R-:W-:-:S04]  /*da30*/  IMAD.WIDE.U32 R2, R22, UR4, R2 ;  /* 0x0000000416027c25 */ /* 0x000fc8000f8e0002 */
[----:B------:R-:W-:Y:S01]  /*da40*/  IMAD R5, R22, UR5, R5 ;  /* 0x0000000516057c24 */ /* 0x000fe2000f8e0205 */
[----:B------:R-:W-:Y:S01]  /*da50*/  ULDC.64 UR4, c[0x0][0x2e8] ;  /* 0x0000ba0000047ab9 */ /* 0x000fe20000000a00 */
[----:B------:R-:W-:Y:S01]  /*da60*/  IMAD.IADD R7, R7, 0x1, -R36 ;  /* 0x0000000107077824 */ /* 0x000fe200078e0a24 */
[----:B------:R-:W-:Y:S01]  /*da70*/  LEA R4, P0, R2, UR4, 0x1 ;  /* 0x0000000402047c11 */ /* 0x000fe2000f8008ff */
[----:B------:R-:W-:Y:S01]  /*da80*/  IMAD.IADD R3, R3, 0x1, R5 ;  /* 0x0000000103037824 */ /* 0x000fe200078e0205 */
[----:B------:R-:W-:Y:S01]  /*da90*/  UMOV UR4, 0xffffffff ;  /* 0xffffffff00047882 */ /* 0x000fe20000000000 */
[----:B------:R-:W-:-:S03]  /*daa0*/  IMAD R5, R23, 0x4800, R30 ;  /* 0x0000480017057824 */ /* 0x000fc600078e021e */
        /* <DEDUP_REMOVED lines=8> */
[----:B-1----:R-:W-:Y:S01]  /*db30*/  @P0 IMAD.X R3, RZ, RZ, R2, P1 ;  /* 0x000000ffff030224 */ /* 0x002fe200008e0602 */
[----:B------:R-:W-:Y:S02]  /*db40*/  @P0 MOV R2, R14 ;  /* 0x0000000e00020202 */ /* 0x000fe40000000f00 */
        /* <DEDUP_REMOVED lines=9> */
[----:B------:R-:W-:Y:S02]  /*dbe0*/  SHFL.IDX PT, R8, R6, 0x2, 0x181f ;  /* 0x00581f0006087f89 */ /* 0x000fe400000e0000 */
        /* <DEDUP_REMOVED lines=32> */
[----:B------:R0:W1:Y:S02]  /*ddf0*/  SHFL.IDX PT, R8, R6, 0x5, 0x181f ;  /* 0x00b81f0006087f89 */ /* 0x00006400000e0000 */
[----:B------:R-:W-:Y:S02]  /*de00*/  @P0 MOV R3, R9 ;  /* 0x0000000900030202 */ /* 0x000fe40000000f00 */
[----:B------:R0:W2:Y:S04]  /*de10*/  SHFL.IDX PT, R14, R4, 0x5, 0x181f ;  /* 0x00b81f00040e7f89 */ /* 0x0000a800000e0000 */
[----:B------:R0:W-:Y:S04]  /*de20*/  @P0 LDGSTS.E.BYPASS.LTC128B.128 [R21+0x20400], desc[UR36][R2.64], !P4 ;  /* 0x2040000002150fae */ /* 0x0001e8000e101d64 */
[----:B------:R0:W-:Y:S04]  /*de30*/  @P0 LDGSTS.E.BYPASS.LTC128B.128 [R21+0x23400], desc[UR36][R2.64+0x80], !P3 ;  /* 0x2340008002150fae */ /* 0x0001e8000d901d64 */
[----:B------:R0:W-:Y:S02]  /*de40*/  @P0 LDGSTS.E.BYPASS.LTC128B.128 [R21+0x26400], desc[UR36][R2.64+0x100], !P2 ;  /* 0x2640010002150fae */ /* 0x0001e4000d101d64 */
.L_x_2334:
        /* <DEDUP_REMOVED lines=12> */
.L_x_2270:
        /* <DEDUP_REMOVED lines=10> */
.L_x_2271:
        /* <DEDUP_REMOVED lines=11> */
[----:B------:R-:W-:Y:S01]  /*e060*/  MOV R4, UR6 ;  /* 0x0000000600047c02 */ /* 0x000fe20008000f00 */
[----:B------:R-:W-:Y:S01]  /*e070*/  IMAD.U32 R5, RZ, RZ, UR7 ;  /* 0x00000007ff057e24 */ /* 0x000fe2000f8e00ff */
        /* <DEDUP_REMOVED lines=9> */
[----:B0-----:R-:W-:Y:S05]  /*e110*/  CALL.ABS.NOINC R2 ;  /* 0x0000000002007343 */ /* 0x001fea0003c00000 */
.L_x_2273:
[----:B------:R-:W-:Y:S05]  /*e120*/  BSYNC B6 ;  /* 0x0000000000067941 */ /* 0x000fea0003800000 */
.L_x_2272:
[----:B0-----:R-:W0:Y:S01]  /*e130*/  S2R R2, SR_TID.X ;  /* 0x0000000000027919 */ /* 0x001e220000002100 */
[----:B------:R-:W-:Y:S01]  /*e140*/  UISETP.NE.AND UP0, UPT, UR48, URZ, UPT ;  /* 0x0000003f3000728c */ /* 0x000fe2000bf05270 */
[----:B------:R-:W-:Y:S01]  /*e150*/  IMAD.U32 R0, RZ, RZ, UR44 ;  /* 0x0000002cff007e24 */ /* 0x000fe2000f8e00ff */
[----:B------:R-:W-:Y:S01]  /*e160*/  R2UR UR6, R28 ;  /* 0x000000001c0672ca */ /* 0x000fe200000e0000 */
[----:B------:R-:W-:Y:S01]  /*e170*/  ULDC.64 UR8, c[0x0][0x2d8] ;  /* 0x0000b60000087ab9 */ /* 0x000fe20000000a00 */
[----:B------:R-:W-:Y:S02]  /*e180*/  R2UR UR7, R22 ;  /* 0x00000000160772ca */ /* 0x000fe400000e0000 */
[----:B------:R-:W-:Y:S02]  /*e190*/  PLOP3.LUT P0, PT, PT, PT, UP0, 0x80, 0x0 ;  /* 0x000000000000781c */ /* 0x000fe40003f0f008 */
[C---:B------:R-:W-:Y:S02]  /*e1a0*/  LOP3.LUT P3, RZ, R16.reuse, 0x800, RZ, 0xc0, !PT ;  /* 0x0000080010ff7812 */ /* 0x040fe4000786c0ff */
[C---:B------:R-:W-:Y:S01]  /*e1b0*/  LOP3.LUT P4, RZ, R16.reuse, 0x400, RZ, 0xc0, !PT ;  /* 0x0000040010ff7812 */ /* 0x040fe2000788c0ff */
[----:B------:R-:W-:Y:S01]  /*e1c0*/  @UP0 ULDC UR4, c[0x0][0x44c] ;  /* 0x0001130000040ab9 */ /* 0x000fe20000000800 */
[----:B------:R-:W-:-:S03]  /*e1d0*/  LOP3.LUT P5, RZ, R16, 0x200, RZ, 0xc0, !PT ;  /* 0x0000020010ff7812 */ /* 0x000fc600078ac0ff */
[----:B------:R-:W-:-:S04]  /*e1e0*/  UIMAD UR6, UR6, UR8, URZ ;  /* 0x00000008060672a4 */ /* 0x000fc8000f8e023f */
[----:B------:R-:W-:Y:S02]  /*e1f0*/  UIMAD UR7, UR7, UR9, UR6 ;  /* 0x00000009070772a4 */ /* 0x000fe4000f8e0206 */
[----:B------:R-:W-:Y:S01]  /*e200*/  USHF.R.S32.HI UR6, URZ, 0x1f, UR43 ;  /* 0x0000001f3f067899 */ /* 0x000fe2000801142b */
[----:B0-----:R-:W-:-:S05]  /*e210*/  IMAD.SHL.U32 R2, R2, 0x10, RZ ;  /* 0x0000001002027824 */ /* 0x001fca00078e00ff */
[----:B------:R-:W-:-:S05]  /*e220*/  LOP3.LUT R2, R36, 0x70, R2, 0xf8, !PT ;  /* 0x0000007024027812 */ /* 0x000fca00078ef802 */
[----:B------:R-:W-:-:S04]  /*e230*/  IMAD R0, R0, 0x80, R2 ;  /* 0x0000008000007824 */ /* 0x000fc800078e0202 */
[----:B------:R-:W-:Y:S01]  /*e240*/  @P0 IMAD.HI.U32 R3, R0, UR4, RZ ;  /* 0x0000000400030c27 */ /* 0x000fe2000f8e00ff */
[----:B------:R-:W-:Y:S01]  /*e250*/  PLOP3.LUT P0, PT, PT, PT, UP0, 0x80, 0x0 ;  /* 0x000000000000781c */ /* 0x000fe20003f0f008 */
[----:B------:R-:W-:Y:S01]  /*e260*/  @UP0 ULDC UR4, c[0x0][0x450] ;  /* 0x0001140000040ab9 */ /* 0x000fe20000000800 */
[----:B------:R-:W-:-:S11]  /*e270*/  MOV R2, R0 ;  /* 0x0000000000027202 */ /* 0x000fd60000000f00 */
        /* <DEDUP_REMOVED lines=30> */
[----:B------:R-:W0:Y:S01]  /*e460*/  SHFL.IDX PT, R14, R0, RZ, 0x181f ;  /* 0x00181fff000e7589 */ /* 0x000e2200000e0000 */
[----:B------:R-:W-:-:S03]  /*e470*/  IMAD.U32 R3, RZ, RZ, UR44 ;  /* 0x0000002cff037e24 */ /* 0x000fc6000f8e00ff */
[----:B------:R-:W1:Y:S01]  /*e480*/  SHFL.IDX PT, R2, R5, RZ, 0x181f ;  /* 0x00181fff05027589 */ /* 0x000e6200000e0000 */
[----:B------:R-:W-:-:S03]  /*e490*/  IMAD R4, R3, 0x80, R36 ;  /* 0x0000008003047824 */ /* 0x000fc600078e0224 */
[----:B------:R-:W-:Y:S01]  /*e4a0*/  SHFL.IDX PT, R6, R5, 0x1, 0x181f ;  /* 0x00381f0005067f89 */ /* 0x000fe200000e0000 */
[C---:B------:R-:W-:Y:S01]  /*e4b0*/  VIADD R7, R4.reuse, 0x10 ;  /* 0x0000001004077836 */ /* 0x040fe20000000000 */
[----:B------:R-:W-:-:S13]  /*e4c0*/  ISETP.GE.AND P0, PT, R4, UR39, PT ;  /* 0x0000002704007c0c */ /* 0x000fda000bf06270 */
[----:B0-----:R-:W-:-:S05]  /*e4d0*/  @!P0 LEA R14, P1, R37, R14, 0x1 ;  /* 0x0000000e250e8211 */ /* 0x001fca00078208ff */
[----:B-1----:R-:W-:Y:S01]  /*e4e0*/  @!P0 IMAD.X R3, RZ, RZ, R2, P1 ;  /* 0x000000ffff038224 */ /* 0x002fe200008e0602 */
[----:B------:R-:W-:Y:S02]  /*e4f0*/  @!P0 MOV R2, R14 ;  /* 0x0000000e00028202 */ /* 0x000fe40000000f00 */
        /* <DEDUP_REMOVED lines=63> */
[----:B------:R0:W1:Y:S02]  /*e8f0*/  SHFL.IDX PT, R6, R5, 0x7, 0x181f ;  /* 0x00f81f0005067f89 */ /* 0x00006400000e0000 */
[----:B------:R-:W-:Y:S02]  /*e900*/  @!P0 MOV R3, R7 ;  /* 0x0000000700038202 */ /* 0x000fe40000000f00 */
[----:B------:R0:W2:Y:S04]  /*e910*/  SHFL.IDX PT, R14, R0, 0x7, 0x181f ;  /* 0x00f81f00000e7f89 */ /* 0x0000a800000e0000 */
[----:B------:R0:W-:Y:S04]  /*e920*/  @!P0 LDGSTS.E.BYPASS.LTC128B.128 [R31+0x15400], desc[UR36][R2.64], !P3 ;  /* 0x15400000021f8fae */ /* 0x0001e8000d901d64 */
[----:B------:R0:W-:Y:S04]  /*e930*/  @!P0 LDGSTS.E.BYPASS.LTC128B.128 [R31+0x19400], desc[UR36][R2.64+0x80], !P4 ;  /* 0x19400080021f8fae */ /* 0x0001e8000e101d64 */
[----:B------:R0:W-:Y:S02]  /*e940*/  @!P0 LDGSTS.E.BYPASS.LTC128B.128 [R31+0x1d400], desc[UR36][R2.64+0x100], !P5 ;  /* 0x1d400100021f8fae */ /* 0x0001e4000e901d64 */
.L_x_2351:
        /* <DEDUP_REMOVED lines=12> */
.L_x_2275:
        /* <DEDUP_REMOVED lines=18> */
.L_x_2352:
[----:B------:R-:W-:Y:S05]  /*eb30*/  BSYNC B0 ;  /* 0x0000000000007941 */ /* 0x000fea0003800000 */
.L_x_2276:
[----:B------:R-:W-:-:S06]  /*eb40*/  UISETP.GE.AND UP0, UPT, UR45, 0x2, UPT ;  /* 0x000000022d00788c */ /* 0x000fcc000bf06270 */
[----:B------:R-:W-:-:S13]  /*eb50*/  PLOP3.LUT P0, PT, PT, PT, UP0, 0x40, 0x0 ;  /* 0x000000000000781c */ /* 0x000fda0003f0e808 */
[----:B------:R-:W-:Y:S05]  /*eb60*/  @P0 BRA `(.L_x_2278) ;  /* 0x0000000c00fc0947 */ /* 0x000fea0003800000 */
[----:B------:R-:W-:Y:S01]  /*eb70*/  UIADD3 UR4, UR45, -0x2, URZ ;  /* 0xfffffffe2d047890 */ /* 0x000fe2000fffe03f */
[----:B------:R-:W-:Y:S01]  /*eb80*/  BSSY B0, `(.L_x_2278) ;  /* 0x00000fd000007945 */ /* 0x000fe20003800000 */
[----:B------:R-:W-:Y:S02]  /*eb90*/  IMAD.MOV.U32 R20, RZ, RZ, R26 ;  /* 0x000000ffff147224 */ /* 0x000fe400078e001a */
[----:B------:R-:W-:Y:S02]  /*eba0*/  IMAD.MOV.U32 R9, RZ, RZ, R23 ;  /* 0x000000ffff097224 */ /* 0x000fe400078e0017 */
[----:B------:R-:W-:Y:S01]  /*ebb0*/  IMAD.MOV.U32 R27, RZ, RZ, R24 ;  /* 0x000000ffff1b7224 */ /* 0x000fe200078e0018 */
[----:B------:R-:W-:-:S07]  /*ebc0*/  MOV R8, UR4 ;  /* 0x0000000400087c02 */ /* 0x000fce0008000f00 */
.L_x_2291:
        /* <DEDUP_REMOVED lines=17> */
[----:B------:R-:W-:Y:S02]  /*ece0*/  @!P2 SHF.R.S32.HI R3, RZ, 0x1f, R11 ;  /* 0x0000001fff03a819 */ /* 0x000fe4000001140b */
[----:B------:R-:W-:Y:S01]  /*ecf0*/  @!P2 MOV R2, R11 ;  /* 0x0000000b0002a202 */ /* 0x000fe20000000f00 */
[----:B--2---:R-:W-:-:S04]  /*ed00*/  @!P2 IMAD R0, R33, R6, RZ ;  /* 0x000000062100a224 */ /* 0x004fc800078e02ff */
[----:B------:R-:W-:-:S04]  /*ed10*/  @!P2 IMAD.WIDE.U32 R2, R29, R6, R2 ;  /* 0x000000061d02a225 */ /* 0x000fc800078e0002 */
[----:B------:R-:W-:-:S04]  /*ed20*/  @!P2 IMAD R7, R29, R7, R0 ;  /* 0x000000071d07a224 */ /* 0x000fc800078e0200 */
[----:B------:R-:W-:Y:S01]  /*ed30*/  @!P2 IMAD.IADD R0, R7, 0x1, R3 ;  /* 0x000000010700a824 */ /* 0x000fe200078e0203 */
[----:B0-----:R-:W-:-:S04]  /*ed40*/  @!P2 LEA R4, P0, R2, R4, 0x2 ;  /* 0x000000040204a211 */ /* 0x001fc800078010ff */
[----:B------:R-:W-:Y:S01]  /*ed50*/  @!P2 LEA.HI.X R5, R2, R5, R0, 0x2, P0 ;  /* 0x000000050205a211 */ /* 0x000fe200000f1400 */
[----:B------:R-:W-:Y:S01]  /*ed60*/  IMAD.MOV.U32 R0, RZ, RZ, RZ ;  /* 0x000000ffff007224 */ /* 0x000fe200078e00ff */
[----:B------:R-:W-:Y:S02]  /*ed70*/  ISETP.NE.AND P0, PT, R23, 0x2, PT ;  /* 0x000000021700780c */ /* 0x000fe40003f05270 */
[----:B------:R-:W-:Y:S01]  /*ed80*/  IADD3 R7, -R11, RZ, RZ ;  /* 0x000000ff0b077210 */ /* 0x000fe20007ffe1ff */
        /* <DEDUP_REMOVED lines=10> */
.L_x_2279:
[----:B------:R-:W-:Y:S01]  /*ee30*/  IMAD R6, R23, 0x8, R17 ;  /* 0x0000000817067824 */ /* 0x000fe200078e0211 */
[----:B------:R-:W-:Y:S01]  /*ee40*/  SHF.L.U32 R3, R26, 0x1f, RZ ;  /* 0x0000001f1a037819 */ /* 0x000fe200000006ff */
[----:B------:R-:W-:Y:S03]  /*ee50*/  BSSY B1, `(.L_x_2280) ;  /* 0x0000003000017945 */ /* 0x000fe60003800000 */
[----:B------:R-:W0:Y:S02]  /*ee60*/  SYNCS.PHASECHK.TRANS64.TRYWAIT P0, [R6+URZ+0x30840], R3 ;  /* 0x03084003060075a7 */ /* 0x000e24000800017f */
[----:B0-----:R-:W-:Y:S05]  /*ee70*/  @!P0 BRA `(.L_x_2281) ;  /* 0x0000002c00f88947 */ /* 0x001fea0003800000 */
.L_x_2353:
[----:B------:R-:W-:Y:S05]  /*ee80*/  BSYNC B1 ;  /* 0x0000000000017941 */ /* 0x000fea0003800000 */
.L_x_2280:
        /* <DEDUP_REMOVED lines=15> */
[----:B------:R-:W-:-:S04]  /*ef80*/  ULDC.64 UR4, c[0x0][0x308] ;  /* 0x0000c20000047ab9 */ /* 0x000fc80000000a00 */
[----:B------:R-:W-:Y:S01]  /*ef90*/  IADD3 R3, R3, R7, RZ ;  /* 0x0000000703037210 */ /* 0x000fe20007ffe0ff */
[----:B------:R-:W-:-:S04]  /*efa0*/  IMAD R7, R28, UR4, RZ ;  /* 0x000000041c077c24 */ /* 0x000fc8000f8e02ff */
[C---:B------:R-:W-:Y:S02]  /*efb0*/  IMAD R7, R22.reuse, UR5, R7 ;  /* 0x0000000516077c24 */ /* 0x040fe4000f8e0207 */
[----:B------:R-:W-:Y:S01]  /*efc0*/  IMAD.WIDE.U32 R2, R22, UR4, R2 ;  /* 0x0000000416027c25 */ /* 0x000fe2000f8e0002 */
[----:B------:R-:W-:-:S03]  /*efd0*/  ULDC.64 UR4, c[0x0][0x2e8] ;  /* 0x0000ba0000047ab9 */ /* 0x000fc60000000a00 */
[----:B------:R-:W-:Y:S01]  /*efe0*/  IMAD.IADD R3, R7, 0x1, R3 ;  /* 0x0000000107037824 */ /* 0x000fe200078e0203 */
[----:B------:R-:W-:Y:S01]  /*eff0*/  LEA R7, P0, R2, UR4, 0x1 ;  /* 0x0000000402077c11 */ /* 0x000fe2000f8008ff */
[----:B------:R-:W-:-:S03]  /*f000*/  UMOV UR4, 0xffffffff ;  /* 0xffffffff00047882 */ /* 0x000fc60000000000 */
[----:B------:R-:W-:Y:S01]  /*f010*/  LEA.HI.X R10, R2, UR5, R3, 0x1, P0 ;  /* 0x00000005020a7c11 */ /* 0x000fe200080f0c03 */
[----:B------:R-:W-:Y:S08]  /*f020*/  BRA.DIV UR4, `(.L_x_2282) ;  /* 0x0000002e04a07947 */ /* 0x000ff0000b800000 */
[----:B------:R-:W0:Y:S01]  /*f030*/  SHFL.IDX PT, R14, R7, RZ, 0x181f ;  /* 0x00181fff070e7589 */ /* 0x000e2200000e0000 */
[----:B------:R-:W-:Y:S01]  /*f040*/  IMAD.SHL.U32 R4, R37, 0x2, RZ ;  /* 0x0000000225047824 */ /* 0x000fe200078e00ff */
[----:B------:R-:W-:Y:S02]  /*f050*/  LEA R8, R8, R17, 0x1 ;  /* 0x0000001108087211 */ /* 0x000fe400078e08ff */
        /* <DEDUP_REMOVED lines=30> */
[----:B------:R0:W2:Y:S02]  /*f240*/  SHFL.IDX PT, R14, R7, 0x5, 0x181f ;  /* 0x00b81f00070e7f89 */ /* 0x0000a400000e0000 */
[----:B-1----:R-:W-:Y:S02]  /*f250*/  IADD3.X R3, RZ, R35, RZ, P0, !PT ;  /* 0x00000023ff037210 */ /* 0x002fe400007fe4ff */
[----:B------:R0:W1:Y:S04]  /*f260*/  SHFL.IDX PT, R35, R10, 0x5, 0x181f ;  /* 0x00b81f000a237f89 */ /* 0x00006800000e0000 */
[----:B------:R0:W-:Y:S04]  /*f270*/  LDGSTS.E.BYPASS.LTC128B.128 [R8+0x20400], desc[UR36][R2.64], !P3 ;  /* 0x2040000002087fae */ /* 0x0001e8000d901d64 */
[----:B------:R0:W-:Y:S04]  /*f280*/  LDGSTS.E.BYPASS.LTC128B.128 [R8+0x23400], desc[UR36][R2.64+0x80], !P2 ;  /* 0x2340008002087fae */ /* 0x0001e8000d101d64 */
[----:B------:R0:W-:Y:S02]  /*f290*/  LDGSTS.E.BYPASS.LTC128B.128 [R8+0x26400], desc[UR36][R2.64+0x100], !P1 ;  /* 0x2640010002087fae */ /* 0x0001e4000c901d64 */
.L_x_2367:
        /* <DEDUP_REMOVED lines=10> */
.L_x_2283:
        /* <DEDUP_REMOVED lines=10> */
.L_x_2284:
[----:B------:R1:W-:Y:S01]  /*f3e0*/  SYNCS.ARRIVE.TRANS64.A1T0 RZ, [R6+URZ+0x30830], RZ ;  /* 0x030830ff06ff79a7 */ /* 0x0003e2000810003f */
[----:B------:R-:W-:Y:S05]  /*f3f0*/  @!P2 BRA `(.L_x_2285) ;  /* 0x000000000004a947 */ /* 0x000fea0003800000 */
[----:B------:R-:W-:Y:S01]  /*f400*/  BPT.TRAP 0x1 ;  /* 0x000000040000795c */ /* 0x000fe20000300000 */
.L_x_2285:
[----:B0-----:R-:W-:Y:S01]  /*f410*/  SHF.L.U32 R3, R20, 0x1f, RZ ;  /* 0x0000001f14037819 */ /* 0x001fe200000006ff */
[----:B-1----:R-:W-:Y:S01]  /*f420*/  IMAD R6, R9, 0x8, R17 ;  /* 0x0000000809067824 */ /* 0x002fe200078e0211 */
[----:B------:R-:W-:Y:S03]  /*f430*/  BSSY B1, `(.L_x_2286) ;  /* 0x0000003000017945 */ /* 0x000fe60003800000 */
[----:B------:R-:W0:Y:S02]  /*f440*/  SYNCS.PHASECHK.TRANS64.TRYWAIT P0, [R6+URZ+0x30860], R3 ;  /* 0x03086003060075a7 */ /* 0x000e24000800017f */
[----:B0-----:R-:W-:Y:S05]  /*f450*/  @!P0 BRA `(.L_x_2287) ;  /* 0x00000030004c8947 */ /* 0x001fea0003800000 */
.L_x_2368:
[----:B------:R-:W-:Y:S05]  /*f460*/  BSYNC B1 ;  /* 0x0000000000017941 */ /* 0x000fea0003800000 */
.L_x_2286:
[----:B------:R-:W-:Y:S01]  /*f470*/  IMAD.MOV.U32 R2, RZ, RZ, -0x60 ;  /* 0xffffffa0ff027424 */ /* 0x000fe200078e00ff */
[----:B------:R-:W-:Y:S01]  /*f480*/  UMOV UR4, 0xffffffff ;  /* 0xffffffff00047882 */ /* 0x000fe20000000000 */
[C---:B------:R-:W-:Y:S01]  /*f490*/  LOP3.LUT P3, RZ, R16.reuse, 0x20, RZ, 0xc0, !PT ;  /* 0x0000002010ff7812 */ /* 0x040fe2000786c0ff */
[----:B------:R-:W-:Y:S01]  /*f4a0*/  IMAD R7, R9, 0x4800, R30 ;  /* 0x0000480009077824 */ /* 0x000fe200078e021e */
[C---:B------:R-:W-:Y:S01]  /*f4b0*/  LOP3.LUT P2, RZ, R16.reuse, 0x10, RZ, 0xc0, !PT ;  /* 0x0000001010ff7812 */ /* 0x040fe2000784c0ff */
[----:B0-----:R-:W-:Y:S01]  /*f4c0*/  IMAD R3, R27, R2, UR38 ;  /* 0x000000261b037e24 */ /* 0x001fe2000f8e0202 */
[----:B------:R-:W-:-:S04]  /*f4d0*/  LOP3.LUT P1, RZ, R16, 0x8, RZ, 0xc0, !PT ;  /* 0x0000000810ff7812 */ /* 0x000fc8000782c0ff */
[----:B------:R-:W-:Y:S01]  /*f4e0*/  IADD3 R8, -R36, R3, RZ ;  /* 0x0000000324087210 */ /* 0x000fe20007ffe1ff */
[----:B------:R-:W-:Y:S08]  /*f4f0*/  BRA.DIV UR4, `(.L_x_2288) ;  /* 0x0000003204387947 */ /* 0x000ff0000b800000 */
        /* <DEDUP_REMOVED lines=24> */
[----:B------:R-:W0:Y:S01]  /*f680*/  SHFL.IDX PT, R14, R18, 0x3, 0x181f ;  /* 0x00781f00120e7f89 */ /* 0x000e2200000e0000 */
[----:B-1----:R-:W-:Y:S02]  /*f690*/  IADD3.X R3, RZ, R3, RZ, P0, !PT ;  /* 0x00000003ff037210 */ /* 0x002fe400007fe4ff */
        /* <DEDUP_REMOVED lines=18> */
[----:B------:R-:W0:Y:S04]  /*f7c0*/  SHFL.IDX PT, R19, R19, 0x5, 0x181f ;  /* 0x00b81f0013137f89 */ /* 0x000e2800000e0000 */
[----:B------:R2:W3:Y:S01]  /*f7d0*/  SHFL.IDX PT, R14, R18, 0x5, 0x181f ;  /* 0x00b81f00120e7f89 */ /* 0x0004e200000e0000 */
[----:B-1----:R-:W-:Y:S01]  /*f7e0*/  IMAD.X R3, RZ, RZ, R3, P0 ;  /* 0x000000ffff037224 */ /* 0x002fe200000e0603 */
[----:B------:R-:W-:-:S13]  /*f7f0*/  ISETP.LT.OR P0, PT, R8, 0x41, P3 ;  /* 0x000000410800780c */ /* 0x000fda0001f01670 */
[----:B------:R2:W-:Y:S01]  /*f800*/  LDGSTS.E.BYPASS.LTC128B.128 [R7+0x2400], desc[UR36][R2.64], !P0 ;  /* 0x0240000002077fae */ /* 0x0005e2000c101d64 */
[----:B------:R-:W-:-:S13]  /*f810*/  ISETP.LT.OR P0, PT, R8, 0x41, P2 ;  /* 0x000000410800780c */ /* 0x000fda0001701670 */
[----:B------:R2:W-:Y:S01]  /*f820*/  LDGSTS.E.BYPASS.LTC128B.128 [R7+0x5400], desc[UR36][R2.64+0x80], !P0 ;  /* 0x0540008002077fae */ /* 0x0005e2000c101d64 */
[----:B------:R-:W-:-:S13]  /*f830*/  ISETP.LT.OR P0, PT, R8, 0x41, P1 ;  /* 0x000000410800780c */ /* 0x000fda0000f01670 */
[----:B0--3--:R2:W-:Y:S02]  /*f840*/  LDGSTS.E.BYPASS.LTC128B.128 [R7+0x8400], desc[UR36][R2.64+0x100], !P0 ;  /* 0x0840010002077fae */ /* 0x0095e4000c101d64 */
.L_x_2382:
[----:B0-2---:R-:W-:Y:S01]  /*f850*/  IADD3 R2, P0, R14, R4, RZ ;  /* 0x000000040e027210 */ /* 0x005fe20007f1e0ff */
        /* <DEDUP_REMOVED lines=30> */
.L_x_2289:
        /* <DEDUP_REMOVED lines=10> */
.L_x_2290:
[C---:B------:R-:W-:Y:S01]  /*fae0*/  ISETP.GT.AND P0, PT, R24.reuse, RZ, PT ;  /* 0x000000ff1800720c */ /* 0x040fe20003f04270 */
[----:B------:R1:W-:Y:S01]  /*faf0*/  SYNCS.ARRIVE.TRANS64.A1T0 RZ, [R6+URZ+0x30850], RZ ;  /* 0x030850ff06ff79a7 */ /* 0x0003e2000810003f */
[----:B------:R-:W-:Y:S01]  /*fb00*/  VIADD R8, R24, 0xffffffff ;  /* 0xffffffff18087836 */ /* 0x000fe20000000000 */
[----:B------:R-:W-:Y:S01]  /*fb10*/  MOV R20, R26 ;  /* 0x0000001a00147202 */ /* 0x000fe20000000f00 */
[----:B------:R-:W-:Y:S02]  /*fb20*/  IMAD.MOV.U32 R9, RZ, RZ, R23 ;  /* 0x000000ffff097224 */ /* 0x000fe400078e0017 */
[----:B------:R-:W-:-:S07]  /*fb30*/  IMAD.MOV.U32 R27, RZ, RZ, R24 ;  /* 0x000000ffff1b7224 */ /* 0x000fce00078e0018 */
[----:B-1----:R-:W-:Y:S05]  /*fb40*/  @P0 BRA `(.L_x_2291) ;  /* 0xfffffff000200947 */ /* 0x002fea000383ffff */
[----:B------:R-:W-:Y:S05]  /*fb50*/  BSYNC B0 ;  /* 0x0000000000007941 */ /* 0x000fea0003800000 */
.L_x_2278:
        /* <DEDUP_REMOVED lines=17> */
.L_x_2293:
[----:B------:R-:W-:Y:S05]  /*fc70*/  BSYNC B0 ;  /* 0x0000000000007941 */ /* 0x000fea0003800000 */
.L_x_2292:
[----:B------:R-:W-:-:S13]  /*fc80*/  LOP3.LUT P0, RZ, R16, 0x80, RZ, 0xc0, !PT ;  /* 0x0000008010ff7812 */ /* 0x000fda000780c0ff */
[----:B------:R-:W-:Y:S05]  /*fc90*/  @!P0 BRA `(.L_x_2294) ;  /* 0x0000000000048947 */ /* 0x000fea0003800000 */
[----:B------:R-:W-:Y:S01]  /*fca0*/  BPT.TRAP 0x1 ;  /* 0x000000040000795c */ /* 0x000fe20000300000 */
.L_x_2294:
[----:B------:R-:W-:Y:S01]  /*fcb0*/  LEA R4, R23, R17, 0x3 ;  /* 0x0000001117047211 */ /* 0x000fe200078e18ff */
[----:B------:R-:W-:Y:S01]  /*fcc0*/  IMAD.MOV.U32 R5, RZ, RZ, -0x60 ;  /* 0xffffffa0ff057424 */ /* 0x000fe200078e00ff */
[----:B------:R-:W-:Y:S01]  /*fcd0*/  SHF.L.U32 R3, R26, 0x1f, RZ ;  /* 0x0000001f1a037819 */ /* 0x000fe200000006ff */
[----:B------:R-:W-:Y:S02]  /*fce0*/  BSSY B0, `(.L_x_2295) ;  /* 0x0000004000007945 */ /* 0x000fe40003800000 */
[----:B------:R-:W-:Y:S01]  /*fcf0*/  IMAD R5, R24, R5, UR38 ;  /* 0x0000002618057e24 */ /* 0x000fe2000f8e0205 */
[----:B------:R-:W0:Y:S02]  /*fd00*/  SYNCS.PHASECHK.TRANS64.TRYWAIT P0, [R4+URZ+0x30860], R3 ;  /* 0x03086003040075a7 */ /* 0x000e24000800017f */
[----:B0-----:R-:W-:Y:S05]  /*fd10*/  @!P0 BRA `(.L_x_2296) ;  /* 0x00000030002c8947 */ /* 0x001fea0003800000 */
.L_x_2383:
[----:B------:R-:W-:Y:S05]  /*fd20*/  BSYNC B0 ;  /* 0x0000000000007941 */ /* 0x000fea0003800000 */
.L_x_2295:
        /* <DEDUP_REMOVED lines=14> */
[----:B------:R-:W-:Y:S02]  /*fe10*/  ISETP.LT.OR P0, PT, R5, 0x1, P4 ;  /* 0x000000010500780c */ /* 0x000fe40002701670 */
[----:B------:R-:W-:-:S11]  /*fe20*/  LEA R0, R8, R17, 0x1 ;  /* 0x0000001108007211 */ /* 0x000fd600078e08ff */
        /* <DEDUP_REMOVED lines=36> */
[----:B------:R0:W2:Y:S02]  /*10070*/  SHFL.IDX PT, R14, R18, 0x5, 0x181f ;  /* 0x00b81f00120e7f89 */ /* 0x0000a400000e0000 */
[----:B-1----:R-:W-:Y:S02]  /*10080*/  IADD3.X R3, RZ, R7, RZ, P0, !PT ;  /* 0x00000007ff037210 */ /* 0x002fe400007fe4ff */
[----:B------:R-:W-:Y:S01]  /*10090*/  ISETP.LT.OR P0, PT, R5, 0x41, P4 ;  /* 0x000000410500780c */ /* 0x000fe20002701670 */
[----:B------:R0:W1:-:S12]  /*100a0*/  SHFL.IDX PT, R7, R19, 0x5, 0x181f ;  /* 0x00b81f0013077f89 */ /* 0x00005800000e0000 */
[----:B------:R0:W-:Y:S01]  /*100b0*/  LDGSTS.E.BYPASS.LTC128B.128 [R0+0x2400], desc[UR36][R2.64], !P0 ;  /* 0x0240000002007fae */ /* 0x0001e2000c101d64 */
[----:B------:R-:W-:-:S13]  /*100c0*/  ISETP.LT.OR P0, PT, R5, 0x41, P3 ;  /* 0x000000410500780c */ /* 0x000fda0001f01670 */
[----:B------:R0:W-:Y:S01]  /*100d0*/  LDGSTS.E.BYPASS.LTC128B.128 [R0+0x5400], desc[UR36][R2.64+0x80], !P0 ;  /* 0x0540008002007fae */ /* 0x0001e2000c101d64 */
[----:B------:R-:W-:-:S13]  /*100e0*/  ISETP.LT.OR P0, PT, R5, 0x41, P1 ;  /* 0x000000410500780c */ /* 0x000fda0000f01670 */
[----:B-12---:R0:W-:Y:S02]  /*100f0*/  LDGSTS.E.BYPASS.LTC128B.128 [R0+0x8400], desc[UR36][R2.64+0x100], !P0 ;  /* 0x0840010002007fae */ /* 0x0061e4000c101d64 */
.L_x_2397:
[----:B01----:R-:W-:-:S05]  /*10100*/  IADD3 R2, P0, R14, R6, RZ ;  /* 0x000000060e027210 */ /* 0x003fca0007f1e0ff */
        /* <DEDUP_REMOVED lines=12> */
.L_x_2298:
        /* <DEDUP_REMOVED lines=10> */
.L_x_2299:
[----:B------:R1:W-:Y:S01]  /*10270*/  SYNCS.ARRIVE.TRANS64.A1T0 RZ, [R4+URZ+0x30850], RZ ;  /* 0x030850ff04ff79a7 */ /* 0x0003e2000810003f */
[----:B------:R-:W-:-:S05]  /*10280*/  VIADD R23, R23, 0x1 ;  /* 0x0000000117177836 */ /* 0x000fca0000000000 */
[----:B------:R-:W-:-:S04]  /*10290*/  ISETP.NE.AND P0, PT, R23, 0x2, PT ;  /* 0x000000021700780c */ /* 0x000fc80003f05270 */
[----:B0-----:R-:W-:Y:S02]  /*102a0*/  SEL R3, RZ, 0x1, P0 ;  /* 0x00000001ff037807 */ /* 0x001fe40000000000 */
[----:B------:R-:W-:Y:S02]  /*102b0*/  SEL R23, R23, RZ, P0 ;  /* 0x000000ff17177207 */ /* 0x000fe40000000000 */
[----:B-1----:R-:W-:-:S07]  /*102c0*/  LOP3.LUT R26, R26, R3, RZ, 0x3c, !PT ;  /* 0x000000031a1a7212 */ /* 0x002fce00078e3cff */
.L_x_2259:
[----:B------:R-:W-:Y:S05]  /*102d0*/  BSYNC B7 ;  /* 0x0000000000077941 */ /* 0x000fea0003800000 */
.L_x_2257:
        /* <DEDUP_REMOVED lines=11> */
.L_x_2300:
[----:B------:R-:W-:-:S03]  /*10390*/  UMOV UR4, 0xffffffff ;  /* 0xffffffff00047882 */ /* 0x000fc60000000000 */
[----:B------:R-:W-:Y:S05]  /*103a0*/  BRA.DIV UR4, `(.L_x_2302) ;  /* 0x0000003204cc7947 */ /* 0x000fea000b800000 */
[----:B------:R0:W1:Y:S02]  /*103b0*/  SHFL.IDX PT, R14, R34, RZ, 0x1f ;  /* 0x00001fff220e7589 */ /* 0x00006400000e0000 */
.L_x_2400:
[----:B------:R-:W2:Y:S01]  /*103c0*/  @!P2 S2R R3, SR_CgaCtaId ;  /* 0x000000000003a919 */ /* 0x000ea20000008800 */
[----:B------:R-:W-:Y:S05]  /*103d0*/  WARPSYNC.ALL ;  /* 0x0000000000007948 */ /* 0x000fea0003800000 */
[----:B------:R-:W-:Y:S01]  /*103e0*/  BAR.SYNC.DEFER_BLOCKING 0x4, 0x180 ;  /* 0x0106000000007b1d */ /* 0x000fe20000010000 */
[----:B------:R-:W-:-:S04]  /*103f0*/  @!P2 MOV R0, 0x400 ;  /* 0x000004000000a802 */ /* 0x000fc80000000f00 */
[----:B--2---:R-:W-:-:S05]  /*10400*/  @!P2 LEA R17, R3, R0, 0x18 ;  /* 0x000000000311a211 */ /* 0x004fca00078ec0ff */
[----:B------:R0:W-:Y:S02]  /*10410*/  @!P2 STS [R17+0x308d0], R34 ;  /* 0x0308d0221100a388 */ /* 0x0001e40000000800 */
[----:B01----:R-:W-:Y:S01]  /*10420*/  MOV R34, R14 ;  /* 0x0000000e00227202 */ /* 0x003fe20000000f00 */
[----:B------:R-:W-:Y:S06]  /*10430*/  BAR.ARV 0x5, 0x180 ;  /* 0x0146000000007b1d */ /* 0x000fec0000002000 */
.L_x_2301:
[----:B------:R-:W-:Y:S02]  /*10440*/  ULDC UR4, c[0x0][0xc38] ;  /* 0x00030e0000047ab9 */ /* 0x000fe40000000800 */
[----:B-1----:R-:W-:-:S13]  /*10450*/  ISETP.GE.AND P0, PT, R34, UR4, PT ;  /* 0x0000000422007c0c */ /* 0x002fda000bf06270 */
[----:B------:R-:W-:Y:S05]  /*10460*/  @!P0 BRA `(.L_x_2303) ;  /* 0xffffffc400948947 */ /* 0x000fea000383ffff */
.L_x_2254:
        /* <DEDUP_REMOVED lines=12> */
.L_x_2401:
[----:B------:R-:W-:Y:S05]  /*10530*/  BSYNC B0 ;  /* 0x0000000000007941 */ /* 0x000fea0003800000 */
.L_x_2304:
[----:B------:R-:W-:-:S03]  /*10540*/  UMOV UR4, 0xffffffff ;  /* 0xffffffff00047882 */ /* 0x000fc60000000000 */
[----:B------:R-:W-:Y:S05]  /*10550*/  BRA.DIV UR4, `(.L_x_2306) ;  /* 0x00000032049c7947 */ /* 0x000fea000b800000 */
[----:B-1----:R-:W1:Y:S02]  /*10560*/  S2R R0, SR_TID.X ;  /* 0x0000000000007919 */ /* 0x002e640000002100 */
[----:B-1----:R-:W-:-:S04]  /*10570*/  SHF.R.U32.HI R0, RZ, 0x5, R0 ;  /* 0x00000005ff007819 */ /* 0x002fc80000011600 */
[----:B------:R-:W-:-:S05]  /*10580*/  LOP3.LUT R0, R0, 0x3, RZ, 0xc0, !PT ;  /* 0x0000000300007812 */ /* 0x000fca00078ec0ff */
[----:B------:R1:W2:Y:S02]  /*10590*/  SHFL.IDX PT, R14, R0, RZ, 0x1f ;  /* 0x00001fff000e7589 */ /* 0x0002a400000e0000 */
.L_x_2404:
[----:B--2---:R-:W-:Y:S01]  /*105a0*/  ISETP.NE.AND P0, PT, R14, RZ, PT ;  /* 0x000000ff0e00720c */ /* 0x004fe20003f05270 */
[----:B------:R-:W-:-:S12]  /*105b0*/  BSSY B0, `(.L_x_2307) ;  /* 0x0000026000007945 */ /* 0x000fd80003800000 */
[----:B------:R-:W-:Y:S05]  /*105c0*/  @P0 BRA `(.L_x_2308) ;  /* 0x0000000000900947 */ /* 0x000fea0003800000 */
[----:B------:R-:W-:-:S03]  /*105d0*/  UMOV UR4, 0xffffffff ;  /* 0xffffffff00047882 */ /* 0x000fc60000000000 */
[----:B------:R-:W-:Y:S05]  /*105e0*/  BRA.DIV UR4, `(.L_x_2309) ;  /* 0x0000003204ac7947 */ /* 0x000fea000b800000 */
[----:B------:R-:W-:-:S13]  /*105f0*/  ELECT P6, URZ, PT ;  /* 0x00000000003f782f */ /* 0x000fda00038c0000 */
.L_x_2407:
        /* <DEDUP_REMOVED lines=8> */
.L_x_2310:
[C---:B------:R-:W-:Y:S01]  /*10680*/  LEA R5, R23.reuse, R4, 0x3 ;  /* 0x0000000417057211 */ /* 0x040fe200078e18ff */
[----:B------:R-:W-:Y:S01]  /*10690*/  VIADD R23, R23, 0x1 ;  /* 0x0000000117177836 */ /* 0x000fe20000000000 */
[----:B------:R-:W-:-:S04]  /*106a0*/  SHF.L.U32 R0, R26, 0x1f, RZ ;  /* 0x0000001f1a007819 */ /* 0x000fc800000006ff */
[----:B------:R-:W1:Y:S01]  /*106b0*/  SYNCS.PHASECHK.TRANS64.TRYWAIT P1, [R5+URZ+0x30840], R0 ;  /* 0x03084000050075a7 */ /* 0x000e62000802017f */
[----:B------:R-:W-:-:S04]  /*106c0*/  ISETP.NE.AND P2, PT, R23, 0x2, PT ;  /* 0x000000021700780c */ /* 0x000fc80003f45270 */
[----:B------:R-:W-:Y:S01]  /*106d0*/  SEL R3, RZ, 0x1, P2 ;  /* 0x00000001ff037807 */ /* 0x000fe20001000000 */
[----:B-1----:R-:W-:Y:S08]  /*106e0*/  @!P1 BRA `(.L_x_2311) ;  /* 0x00000030008c9947 */ /* 0x002ff00003800000 */
.L_x_2408:
[----:B------:R-:W-:Y:S02]  /*106f0*/  SEL R23, R23, RZ, P2 ;  /* 0x000000ff17177207 */ /* 0x000fe40001000000 */
[----:B------:R-:W-:Y:S01]  /*10700*/  LOP3.LUT R2, R26, R3, RZ, 0x3c, !PT ;  /* 0x000000031a027212 */ /* 0x000fe200078e3cff */
[----:B------:R-:W-:Y:S06]  /*10710*/  @!P0 BRA `(.L_x_2312) ;  /* 0x0000000000048947 */ /* 0x000fec0003800000 */
[----:B------:R-:W-:Y:S01]  /*10720*/  BPT.TRAP 0x1 ;  /* 0x000000040000795c */ /* 0x000fe20000300000 */
.L_x_2312:
[----:B------:R-:W-:Y:S01]  /*10730*/  IMAD R23, R23, 0x8, R4 ;  /* 0x0000000817177824 */ /* 0x000fe200078e0204 */
[----:B------:R-:W-:-:S04]  /*10740*/  SHF.L.U32 R2, R2, 0x1f, RZ ;  /* 0x0000001f02027819 */ /* 0x000fc800000006ff */
[----:B------:R-:W2:Y:S02]  /*10750*/  SYNCS.PHASECHK.TRANS64.TRYWAIT P1, [R23+URZ+0x30840], R2 ;  /* 0x03084002170075a7 */ /* 0x000ea4000802017f */
[----:B--2---:R-:W-:Y:S05]  /*10760*/  @!P1 BRA `(.L_x_2313) ;  /* 0x0000003000809947 */ /* 0x004fea0003800000 */
.L_x_2409:
[----:B------:R-:W-:Y:S05]  /*10770*/  @!P0 BRA `(.L_x_2314) ;  /* 0x0000000000048947 */ /* 0x000fea0003800000 */
[----:B------:R-:W-:Y:S01]  /*10780*/  BPT.TRAP 0x1 ;  /* 0x000000040000795c */ /* 0x000fe20000300000 */
.L_x_2314:
[----:B------:R-:W3:Y:S02]  /*10790*/  SYNCS.PHASECHK.TRANS64.TRYWAIT P1, [R5+URZ+0x30860], R0 ;  /* 0x03086000050075a7 */ /* 0x000ee4000802017f */
[----:B---3--:R-:W-:Y:S05]  /*107a0*/  @!P1 BRA `(.L_x_2315) ;  /* 0x0000003000849947 */ /* 0x008fea0003800000 */
.L_x_2410:
[----:B------:R-:W-:Y:S05]  /*107b0*/  @!P0 BRA `(.L_x_2316) ;  /* 0x0000000000048947 */ /* 0x000fea0003800000 */
[----:B------:R-:W-:Y:S01]  /*107c0*/  BPT.TRAP 0x1 ;  /* 0x000000040000795c */ /* 0x000fe20000300000 */
.L_x_2316:
[----:B----4-:R4:W0:Y:S02]  /*107d0*/  SYNCS.PHASECHK.TRANS64.TRYWAIT P0, [R23+URZ+0x30860], R2 ;  /* 0x03086002170075a7 */ /* 0x010824000800017f */
[----:B0-----:R-:W-:Y:S05]  /*107e0*/  @!P0 NANOSLEEP.SYNCS 0x989680 ;  /* 0x009896800000895d */ /* 0x001fea0003900000 */
[----:B------:R-:W0:Y:S02]  /*107f0*/  @!P0 SYNCS.PHASECHK.TRANS64 P0, [R23+URZ+0x30860], R2 ;  /* 0x03086002170085a7 */ /* 0x000e24000800007f */
[----:B0-----:R-:W-:Y:S05]  /*10800*/  @!P0 BRA `(.L_x_2316) ;  /* 0xfffffffc00f08947 */ /* 0x001fea000383ffff */
.L_x_2308:
[----:B------:R-:W-:Y:S05]  /*10810*/  BSYNC B0 ;  /* 0x0000000000007941 */ /* 0x000fea0003800000 */
.L_x_2307:
[----:B------:R-:W-:Y:S05]  /*10820*/  EXIT ;  /* 0x000000000000794d */ /* 0x000fea0003800000 */
.L_x_2201:
[----:B0-----:R-:W-:-:S04]  /*10830*/  IMAD.U32 R3, RZ, RZ, UR40 ;  /* 0x00000028ff037e24 */ /* 0x001fc8000f8e00ff */
[----:B------:R0:W1:Y:S03]  /*10840*/  SYNCS.PHASECHK.TRANS64.TRYWAIT P1, [R3+URZ+0x30800], R0 ;  /* 0x03080000030075a7 */ /* 0x000066000802017f */
[----:B-1----:R-:W-:Y:S05]  /*10850*/  @!P1 NANOSLEEP.SYNCS 0x989680 ;  /* 0x009896800000995d */ /* 0x002fea0003900000 */
[----:B------:R-:W1:Y:S02]  /*10860*/  @!P1 SYNCS.PHASECHK.TRANS64 P1, [R3+URZ+0x30800], R0 ;  /* 0x03080000030095a7 */ /* 0x000e64000802007f */
[----:B-1----:R-:W-:Y:S05]  /*10870*/  @!P1 BRA `(.L_x_2201) ;  /* 0xfffffffc00ec9947 */ /* 0x002fea000383ffff */
[----:B------:R-:W-:Y:S05]  /*10880*/  BRA `(.L_x_2317) ;  /* 0xffffff0c00d07947 */ /* 0x000fea000383ffff */
.L_x_2205:
[----:B-1----:R1:W2:Y:S02]  /*10890*/  SYNCS.PHASECHK.TRANS64.TRYWAIT P1, [R0+URZ+0x30830], R3 ;  /* 0x03083003000075a7 */ /* 0x0022a4000802017f */
[----:B--2---:R-:W-:Y:S05]  /*108a0*/  @!P1 NANOSLEEP.SYNCS 0x989680 ;  /* 0x009896800000995d */ /* 0x004fea0003900000 */
[----:B------:R-:W2:Y:S02]  /*108b0*/  @!P1 SYNCS.PHASECHK.TRANS64 P1, [R0+URZ+0x30830], R3 ;  /* 0x03083003000095a7 */ /* 0x000ea4000802007f */
[----:B--2---:R-:W-:Y:S05]  /*108c0*/  @!P1 BRA `(.L_x_2205) ;  /* 0xfffffffc00f09947 */ /* 0x004fea000383ffff */
[----:B------:R-:W-:Y:S05]  /*108d0*/  BRA `(.L_x_2204) ;  /* 0xffffff0c00ec7947 */ /* 0x000fea000383ffff */
.L_x_2211:
[----:B-1----:R-:W-:-:S04]  /*108e0*/  MOV R12, UR8 ;  /* 0x00000008000c7c02 */ /* 0x002fc80008000f00 */
[----:B------:R1:W2:Y:S03]  /*108f0*/  SYNCS.PHASECHK.TRANS64.TRYWAIT P1, [R12+URZ+0x30830], R11 ;  /* 0x0308300b0c0075a7 */ /* 0x0002a6000802017f */
[----:B--2---:R-:W-:Y:S05]  /*10900*/  @!P1 NANOSLEEP.SYNCS 0x989680 ;  /* 0x009896800000995d */ /* 0x004fea0003900000 */
[----:B------:R-:W2:Y:S02]  /*10910*/  @!P1 SYNCS.PHASECHK.TRANS64 P1, [R12+URZ+0x30830], R11 ;  /* 0x0308300b0c0095a7 */ /* 0x000ea4000802007f */
[----:B--2---:R-:W-:Y:S05]  /*10920*/  @!P1 BRA `(.L_x_2211) ;  /* 0xfffffffc00ec9947 */ /* 0x004fea000383ffff */
[----:B------:R-:W-:Y:S05]  /*10930*/  BRA `(.L_x_2210) ;  /* 0xffffff3400f07947 */ /* 0x000fea000383ffff */
.L_x_2215:
[----:B01----:R-:W-:-:S04]  /*10940*/  IMAD.U32 R11, RZ, RZ, UR9 ;  /* 0x00000009ff0b7e24 */ /* 0x003fc8000f8e00ff */
[----:B------:R0:W1:Y:S03]  /*10950*/  SYNCS.PHASECHK.TRANS64.TRYWAIT P1, [R11+URZ+0x30850], R0 ;  /* 0x030850000b0075a7 */ /* 0x000066000802017f */
[----:B-1----:R-:W-:Y:S05]  /*10960*/  @!P1 NANOSLEEP.SYNCS 0x989680 ;  /* 0x009896800000995d */ /* 0x002fea0003900000 */
[----:B------:R-:W1:Y:S02]  /*10970*/  @!P1 SYNCS.PHASECHK.TRANS64 P1, [R11+URZ+0x30850], R0 ;  /* 0x030850000b0095a7 */ /* 0x000e64000802007f */
[----:B-1----:R-:W-:Y:S05]  /*10980*/  @!P1 BRA `(.L_x_2215) ;  /* 0xfffffffc00ec9947 */ /* 0x002fea000383ffff */
[----:B------:R-:W-:Y:S05]  /*10990*/  BRA `(.L_x_2214) ;  /* 0xffffff4000b87947 */ /* 0x000fea000383ffff */
.L_x_2223:
[----:B-1----:R-:W-:-:S04]  /*109a0*/  IMAD.U32 R12, RZ, RZ, UR8 ;  /* 0x00000008ff0c7e24 */ /* 0x002fc8000f8e00ff */
[----:B------:R1:W2:Y:S03]  /*109b0*/  SYNCS.PHASECHK.TRANS64.TRYWAIT P1, [R12+URZ+0x30830], R11 ;  /* 0x0308300b0c0075a7 */ /* 0x0002a6000802017f */
[----:B--2---:R-:W-:Y:S05]  /*109c0*/  @!P1 NANOSLEEP.SYNCS 0x989680 ;  /* 0x009896800000995d */ /* 0x004fea0003900000 */
[----:B------:R-:W2:Y:S02]  /*109d0*/  @!P1 SYNCS.PHASECHK.TRANS64 P1, [R12+URZ+0x30830], R11 ;  /* 0x0308300b0c0095a7 */ /* 0x000ea4000802007f */
[----:B--2---:R-:W-:Y:S05]  /*109e0*/  @!P1 BRA `(.L_x_2223) ;  /* 0xfffffffc00ec9947 */ /* 0x004fea000383ffff */
[----:B------:R-:W-:Y:S05]  /*109f0*/  BRA `(.L_x_2222) ;  /* 0xffffff6000e07947 */ /* 0x000fea000383ffff */
.L_x_2227:
[----:B01----:R-:W-:-:S04]  /*10a00*/  IMAD.U32 R11, RZ, RZ, UR8 ;  /* 0x00000008ff0b7e24 */ /* 0x003fc8000f8e00ff */
[----:B------:R0:W1:Y:S03]  /*10a10*/  SYNCS.PHASECHK.TRANS64.TRYWAIT P1, [R11+URZ+0x30850], R0 ;  /* 0x030850000b0075a7 */ /* 0x000066000802017f */
[----:B-1----:R-:W-:Y:S05]  /*10a20*/  @!P1 NANOSLEEP.SYNCS 0x989680 ;  /* 0x009896800000995d */ /* 0x002fea0003900000 */
[----:B------:R-:W1:Y:S02]  /*10a30*/  @!P1 SYNCS.PHASECHK.TRANS64 P1, [R11+URZ+0x30850], R0 ;  /* 0x030850000b0095a7 */ /* 0x000e64000802007f */
[----:B-1----:R-:W-:Y:S05]  /*10a40*/  @!P1 BRA `(.L_x_2227) ;  /* 0xfffffffc00ec9947 */ /* 0x002fea000383ffff */
[----:B------:R-:W-:Y:S05]  /*10a50*/  BRA `(.L_x_2226) ;  /* 0xffffff6c00a87947 */ /* 0x000fea000383ffff */
.L_x_2234:
[----:B-1----:R-:W-:-:S04]  /*10a60*/  MOV R5, UR5 ;  /* 0x0000000500057c02 */ /* 0x002fc80008000f00 */
[----:B------:R1:W2:Y:S03]  /*10a70*/  SYNCS.PHASECHK.TRANS64.TRYWAIT P1, [R5+URZ+0x30850], R0 ;  /* 0x03085000050075a7 */ /* 0x0002a6000802017f */
[----:B--2---:R-:W-:Y:S05]  /*10a80*/  @!P1 NANOSLEEP.SYNCS 0x989680 ;  /* 0x009896800000995d */ /* 0x004fea0003900000 */
[----:B------:R-:W2:Y:S02]  /*10a90*/  @!P1 SYNCS.PHASECHK.TRANS64 P1, [R5+URZ+0x30850], R0 ;  /* 0x03085000050095a7 */ /* 0x000ea4000802007f */
[----:B--2---:R-:W-:Y:S05]  /*10aa0*/  @!P1 BRA `(.L_x_2234) ;  /* 0xfffffffc00ec9947 */ /* 0x004fea000383ffff */
[----:B------:R-:W-:Y:S05]  /*10ab0*/  BRA `(.L_x_2233) ;  /* 0xffffff8c00407947 */ /* 0x000fea000383ffff */
.L_x_2265:
[----:B------:R-:W2:Y:S01]  /*10ac0*/  S2R R18, SR_TID.X ;  /* 0x0000000000127919 */ /* 0x000ea20000002100 */
[----:B------:R-:W-:Y:S01]  /*10ad0*/  IMAD.MOV.U32 R12, RZ, RZ, RZ ;  /* 0x000000ffff0c7224 */ /* 0x000fe200078e00ff */
[----:B------:R-:W-:Y:S01]  /*10ae0*/  MOV R15, 0xffffffff ;  /* 0xffffffff000f7802 */ /* 0x000fe20000000f00 */
[----:B------:R-:W-:Y:S01]  /*10af0*/  IMAD.MOV.U32 R11, RZ, RZ, 0x1f ;  /* 0x0000001fff0b7424 */ /* 0x000fe200078e00ff */
[----:B--2---:R-:W-:-:S04]  /*10b00*/  SHF.R.U32.HI R18, RZ, 0x5, R18 ;  /* 0x00000005ff127819 */ /* 0x004fc80000011612 */
[----:B------:R-:W-:-:S05]  /*10b10*/  LOP3.LUT R18, R18, 0x3, RZ, 0xc0, !PT ;  /* 0x0000000312127812 */ /* 0x000fca00078ec0ff */
[----:B------:R-:W-:-:S07]  /*10b20*/  IMAD.MOV.U32 R13, RZ, RZ, R18 ;  /* 0x000000ffff0d7224 */ /* 0x000fce00078e0012 */
[----:B01---5:R-:W-:Y:S05]  /*10b30*/  WARPSYNC.COLLECTIVE R15, `(.L_x_2318) ;  /* 0x000000000f087348 */ /* 0x023fea0003c00000 */
[----:B------:R2:W3:Y:S02]  /*10b40*/  SHFL.IDX P6, R14, R13, R12, R11 ;  /* 0x0000000c0d0e7389 */ /* 0x0004e400000c000b */
[----:B0123-5:R-:W-:Y:S01]  /*10b50*/  ENDCOLLECTIVE ;  /* 0x000000000000791b */ /* 0x02ffe20003800000 */
.L_x_2318:
[----:B------:R-:W-:Y:S05]  /*10b60*/  BRA `(.L_x_2319) ;  /* 0xffffffc800507947 */ /* 0x000fea000383ffff */
.L_x_2268:
[----:B0-----:R0:W1:Y:S02]  /*10b70*/  SYNCS.PHASECHK.TRANS64.TRYWAIT P0, [R0+URZ+0x30840], R3 ;  /* 0x03084003000075a7 */ /* 0x001064000800017f */
[----:B-1----:R-:W-:Y:S05]  /*10b80*/  @!P0 NANOSLEEP.SYNCS 0x989680 ;  /* 0x009896800000895d */ /* 0x002fea0003900000 */
[----:B------:R-:W1:Y:S02]  /*10b90*/  @!P0 SYNCS.PHASECHK.TRANS64 P0, [R0+URZ+0x30840], R3 ;  /* 0x03084003000085a7 */ /* 0x000e64000800007f */
[----:B-1----:R-:W-:Y:S05]  /*10ba0*/  @!P0 BRA `(.L_x_2268) ;  /* 0xfffffffc00f08947 */ /* 0x002fea000383ffff */
[----:B------:R-:W-:Y:S05]  /*10bb0*/  BRA `(.L_x_2320) ;  /* 0xffffffcc00547947 */ /* 0x000fea000383ffff */
.L_x_2269:
        /* <DEDUP_REMOVED lines=8> */
.L_x_2322:
[----:B------:R-:W-:Y:S05]  /*10c40*/  BSYNC B0 ;  /* 0x0000000000007941 */ /* 0x000fea0003800000 */
.L_x_2321:
[----:B------:R-:W-:Y:S01]  /*10c50*/  IMAD.MOV.U32 R13, RZ, RZ, R4 ;  /* 0x000000ffff0d7224 */ /* 0x000fe200078e0004 */
[----:B------:R-:W-:Y:S01]  /*10c60*/  MOV R11, 0x181f ;  /* 0x0000181f000b7802 */ /* 0x000fe20000000f00 */
[----:B------:R-:W-:Y:S02]  /*10c70*/  IMAD.MOV.U32 R12, RZ, RZ, RZ ;  /* 0x000000ffff0c7224 */ /* 0x000fe400078e00ff */
[----:B------:R-:W-:Y:S02]  /*10c80*/  IMAD.MOV.U32 R15, RZ, RZ, -0x1 ;  /* 0xffffffffff0f7424 */ /* 0x000fe400078e00ff */
[----:B------:R-:W-:Y:S02]  /*10c90*/  IMAD.MOV.U32 R2, RZ, RZ, R14 ;  /* 0x000000ffff027224 */ /* 0x000fe400078e000e */
[----:B------:R-:W-:-:S07]  /*10ca0*/  @P0 IMAD R9, R5, 0x2, R17 ;  /* 0x0000000205090824 */ /* 0x000fce00078e0211 */
[----:B------:R-:W-:Y:S05]  /*10cb0*/  WARPSYNC.COLLECTIVE R15, `(.L_x_2323) ;  /* 0x000000000f087348 */ /* 0x000fea0003c00000 */
[----:B------:R0:W1:Y:S02]  /*10cc0*/  SHFL.IDX P6, R14, R13, R12, R11 ;  /* 0x0000000c0d0e7389 */ /* 0x00006400000c000b */
[----:B01----:R-:W-:Y:S01]  /*10cd0*/  ENDCOLLECTIVE ;  /* 0x000000000000791b */ /* 0x003fe20003800000 */
.L_x_2323:
[----:B------:R-:W-:Y:S02]  /*10ce0*/  IMAD.MOV.U32 R13, RZ, RZ, R6 ;  /* 0x000000ffff0d7224 */ /* 0x000fe400078e0006 */
[----:B------:R-:W-:Y:S01]  /*10cf0*/  IMAD.MOV.U32 R12, RZ, RZ, 0x1 ;  /* 0x00000001ff0c7424 */ /* 0x000fe200078e00ff */
[----:B------:R-:W-:-:S05]  /*10d00*/  @P0 LEA R14, P1, R37, R14, 0x1 ;  /* 0x0000000e250e0211 */ /* 0x000fca00078208ff */
[----:B------:R-:W-:Y:S01]  /*10d10*/  @P0 IMAD.X R3, RZ, RZ, R2, P1 ;  /* 0x000000ffff030224 */ /* 0x000fe200008e0602 */
[----:B------:R-:W-:-:S07]  /*10d20*/  @P0 MOV R2, R14 ;  /* 0x0000000e00020202 */ /* 0x000fce0000000f00 */
[----:B------:R-:W-:Y:S05]  /*10d30*/  WARPSYNC.COLLECTIVE R15, `(.L_x_2324) ;  /* 0x000000000f087348 */ /* 0x000fea0003c00000 */
[----:B------:R0:W1:Y:S02]  /*10d40*/  SHFL.IDX P6, R14, R13, R12, R11 ;  /* 0x0000000c0d0e7389 */ /* 0x00006400000c000b */
[----:B01----:R-:W-:Y:S01]  /*10d50*/  ENDCOLLECTIVE ;  /* 0x000000000000791b */ /* 0x003fe20003800000 */
.L_x_2324:
        /* <DEDUP_REMOVED lines=12> */
.L_x_2325:
        /* <DEDUP_REMOVED lines=8> */
.L_x_2326:
[----:B------:R-:W-:-:S05]  /*10ea0*/  @P0 IMAD.X R21, RZ, RZ, R8, P1 ;  /* 0x000000ffff150224 */ /* 0x000fca00008e0608 */
[----:B------:R-:W-:-:S05]  /*10eb0*/  @P0 MOV R3, R21 ;  /* 0x0000001500030202 */ /* 0x000fca0000000f00 */
[----:B------:R-:W-:Y:S01]  /*10ec0*/  @!PT LDS RZ, [RZ] ;  /* 0x00000000fffff984 */ /* 0x000fe20000000800 */
[----:B------:R-:W-:Y:S01]  /*10ed0*/  @!PT LDS RZ, [RZ] ;  /* 0x00000000fffff984 */ /* 0x000fe20000000800 */
[----:B------:R-:W-:Y:S01]  /*10ee0*/  @!PT LDS RZ, [RZ] ;  /* 0x00000000fffff984 */ /* 0x000fe20000000800 */
[----:B------:R0:W-:Y:S01]  /*10ef0*/  @P0 LDGSTS.E.BYPASS.LTC128B.128 [R25+0x1ec00], desc[UR36][R2.64], !P4 ;  /* 0x1ec0000002190fae */ /* 0x0001e2000e101d64 */
[----:B------:R-:W-:-:S03]  /*10f00*/  MOV R13, R4 ;  /* 0x00000004000d7202 */ /* 0x000fc60000000f00 */
[----:B------:R0:W-:Y:S04]  /*10f10*/  @P0 LDGSTS.E.BYPASS.LTC128B.128 [R25+0x21c00], desc[UR36][R2.64+0x80], !P3 ;  /* 0x21c0008002190fae */ /* 0x0001e8000d901d64 */
[----:B------:R0:W-:Y:S01]  /*10f20*/  @P0 LDGSTS.E.BYPASS.LTC128B.128 [R25+0x24c00], desc[UR36][R2.64+0x100], !P2 ;  /* 0x24c0010002190fae */ /* 0x0001e2000d101d64 */
[----:B------:R-:W-:Y:S01]  /*10f30*/  ISETP.GE.AND P0, PT, R7, 0x21, PT ;  /* 0x000000210700780c */ /* 0x000fe20003f06270 */
[----:B------:R-:W-:-:S12]  /*10f40*/  IMAD.MOV.U32 R8, RZ, RZ, R14 ;  /* 0x000000ffff087224 */ /* 0x000fd800078e000e */
[----:B0-----:R-:W-:Y:S05]  /*10f50*/  WARPSYNC.COLLECTIVE R15, `(.L_x_2327) ;  /* 0x000000000f087348 */ /* 0x001fea0003c00000 */
[----:B------:R1:W2:Y:S02]  /*10f60*/  SHFL.IDX P6, R14, R13, R12, R11 ;  /* 0x0000000c0d0e7389 */ /* 0x0002a400000c000b */
[----:B012---:R-:W-:Y:S01]  /*10f70*/  ENDCOLLECTIVE ;  /* 0x000000000000791b */ /* 0x007fe20003800000 */
.L_x_2327:
        /* <DEDUP_REMOVED lines=8> */
.L_x_2328:
        /* <DEDUP_REMOVED lines=14> */
.L_x_2329:
        /* <DEDUP_REMOVED lines=8> */
.L_x_2330:
        /* <DEDUP_REMOVED lines=14> */
.L_x_2331:
        /* <DEDUP_REMOVED lines=8> */
.L_x_2332:
        /* <DEDUP_REMOVED lines=9> */
[----:B------:R-:W-:-:S07]  /*11350*/  IMAD.MOV.U32 R8, RZ, RZ, R14 ;  /* 0x000000ffff087224 */ /* 0x000fce00078e000e */
[----:B0-----:R-:W-:Y:S05]  /*11360*/  WARPSYNC.COLLECTIVE R15, `(.L_x_2333) ;  /* 0x000000000f087348 */ /* 0x001fea0003c00000 */
[----:B------:R1:W2:Y:S02]  /*11370*/  SHFL.IDX P6, R14, R13, R12, R11 ;  /* 0x0000000c0d0e7389 */ /* 0x0002a400000c000b */
[----:B012---:R-:W-:Y:S01]  /*11380*/  ENDCOLLECTIVE ;  /* 0x000000000000791b */ /* 0x007fe20003800000 */
.L_x_2333:
[----:B------:R-:W-:Y:S05]  /*11390*/  BRA `(.L_x_2334) ;  /* 0xffffffc800ac7947 */ /* 0x000fea000383ffff */
.L_x_2274:
[----:B------:R-:W-:Y:S01]  /*113a0*/  IMAD.MOV.U32 R13, RZ, RZ, R5 ;  /* 0x000000ffff0d7224 */ /* 0x000fe200078e0005 */
[----:B------:R-:W-:Y:S01]  /*113b0*/  MOV R15, 0xffffffff ;  /* 0xffffffff000f7802 */ /* 0x000fe20000000f00 */
[----:B------:R-:W-:Y:S02]  /*113c0*/  IMAD.MOV.U32 R12, RZ, RZ, RZ ;  /* 0x000000ffff0c7224 */ /* 0x000fe400078e00ff */
[----:B------:R-:W-:Y:S02]  /*113d0*/  IMAD.MOV.U32 R11, RZ, RZ, 0x181f ;  /* 0x0000181fff0b7424 */ /* 0x000fe400078e00ff */
[----:B------:R-:W-:-:S07]  /*113e0*/  IMAD.U32 R3, RZ, RZ, UR44 ;  /* 0x0000002cff037e24 */ /* 0x000fce000f8e00ff */
[----:B------:R-:W-:Y:S05]  /*113f0*/  WARPSYNC.COLLECTIVE R15, `(.L_x_2335) ;  /* 0x000000000f087348 */ /* 0x000fea0003c00000 */
[----:B------:R0:W1:Y:S02]  /*11400*/  SHFL.IDX P6, R14, R13, R12, R11 ;  /* 0x0000000c0d0e7389 */ /* 0x00006400000c000b */
[----:B01----:R-:W-:Y:S01]  /*11410*/  ENDCOLLECTIVE ;  /* 0x000000000000791b */ /* 0x003fe20003800000 */
.L_x_2335:
[----:B------:R-:W-:-:S04]  /*11420*/  LEA R4, R3, R36, 0x7 ;  /* 0x0000002403047211 */ /* 0x000fc800078e38ff */
[C---:B------:R-:W-:Y:S01]  /*11430*/  ISETP.GE.AND P0, PT, R4.reuse, UR39, PT ;  /* 0x0000002704007c0c */ /* 0x040fe2000bf06270 */
[----:B------:R-:W-:Y:S02]  /*11440*/  VIADD R6, R4, 0x10 ;  /* 0x0000001004067836 */ /* 0x000fe40000000000 */
[----:B------:R-:W-:Y:S02]  /*11450*/  IMAD.MOV.U32 R13, RZ, RZ, R0 ;  /* 0x000000ffff0d7224 */ /* 0x000fe400078e0000 */
[----:B------:R-:W-:-:S08]  /*11460*/  IMAD.MOV.U32 R2, RZ, RZ, R14 ;  /* 0x000000ffff027224 */ /* 0x000fd000078e000e */
[----:B------:R-:W-:Y:S05]  /*11470*/  WARPSYNC.COLLECTIVE R15, `(.L_x_2336) ;  /* 0x000000000f087348 */ /* 0x000fea0003c00000 */
[----:B------:R0:W1:Y:S02]  /*11480*/  SHFL.IDX P6, R14, R13, R12, R11 ;  /* 0x0000000c0d0e7389 */ /* 0x00006400000c000b */
[----:B01----:R-:W-:Y:S01]  /*11490*/  ENDCOLLECTIVE ;  /* 0x000000000000791b */ /* 0x003fe20003800000 */
.L_x_2336:
[----:B------:R-:W-:Y:S01]  /*114a0*/  MOV R13, R5 ;  /* 0x00000005000d7202 */ /* 0x000fe20000000f00 */
[----:B------:R-:W-:Y:S01]  /*114b0*/  IMAD.MOV.U32 R12, RZ, RZ, 0x1 ;  /* 0x00000001ff0c7424 */ /* 0x000fe200078e00ff */
[----:B------:R-:W-:-:S05]  /*114c0*/  @!P0 LEA R14, P1, R37, R14, 0x1 ;  /* 0x0000000e250e8211 */ /* 0x000fca00078208ff */
[----:B------:R-:W-:Y:S02]  /*114d0*/  @!P0 IMAD.X R3, RZ, RZ, R2, P1 ;  /* 0x000000ffff038224 */ /* 0x000fe400008e0602 */
[----:B------:R-:W-:-:S07]  /*114e0*/  @!P0 IMAD.MOV.U32 R2, RZ, RZ, R14 ;  /* 0x000000ffff028224 */ /* 0x000fce00078e000e */
[----:B------:R-:W-:Y:S05]  /*114f0*/  WARPSYNC.COLLECTIVE R15, `(.L_x_2337) ;  /* 0x000000000f087348 */ /* 0x000fea0003c00000 */
[----:B------:R0:W1:Y:S02]  /*11500*/  SHFL.IDX P6, R14, R13, R12, R11 ;  /* 0x0000000c0d0e7389 */ /* 0x00006400000c000b */
[----:B01----:R-:W-:Y:S01]  /*11510*/  ENDCOLLECTIVE ;  /* 0x000000000000791b */ /* 0x003fe20003800000 */
.L_x_2337:
        /* <DEDUP_REMOVED lines=12> */
.L_x_2338:
        /* <DEDUP_REMOVED lines=8> */
.L_x_2339:
[----:B------:R-:W-:Y:S02]  /*11660*/  VIADD R6, R4, 0x20 ;  /* 0x0000002004067836 */ /* 0x000fe40000000000 */
        /* <DEDUP_REMOVED lines=8> */
[----:B------:R-:W-:Y:S01]  /*116f0*/  ISETP.GE.AND P0, PT, R6, UR39, PT ;  /* 0x0000002706007c0c */ /* 0x000fe2000bf06270 */
[----:B------:R-:W-:-:S12]  /*11700*/  IMAD.MOV.U32 R6, RZ, RZ, R14 ;  /* 0x000000ffff067224 */ /* 0x000fd800078e000e */
[----:B0-----:R-:W-:Y:S05]  /*11710*/  WARPSYNC.COLLECTIVE R15, `(.L_x_2340) ;  /* 0x000000000f087348 */ /* 0x001fea0003c00000 */
[----:B------:R1:W2:Y:S02]  /*11720*/  SHFL.IDX P6, R14, R13, R12, R11 ;  /* 0x0000000c0d0e7389 */ /* 0x0002a400000c000b */
[----:B012---:R-:W-:Y:S01]  /*11730*/  ENDCOLLECTIVE ;  /* 0x000000000000791b */ /* 0x007fe20003800000 */
.L_x_2340:
        /* <DEDUP_REMOVED lines=8> */
.L_x_2341:
        /* <DEDUP_REMOVED lines=14> */
.L_x_2342:
        /* <DEDUP_REMOVED lines=8> */
.L_x_2343:
        /* <DEDUP_REMOVED lines=14> */
.L_x_2344:
        /* <DEDUP_REMOVED lines=8> */
.L_x_2345:
        /* <DEDUP_REMOVED lines=14> */
.L_x_2346:
        /* <DEDUP_REMOVED lines=8> */
.L_x_2347:
        /* <DEDUP_REMOVED lines=14> */
.L_x_2348:
        /* <DEDUP_REMOVED lines=8> */
.L_x_2349:
        /* <DEDUP_REMOVED lines=12> */
.L_x_2350:
[----:B------:R-:W-:Y:S05]  /*11e00*/  BRA `(.L_x_2351) ;  /* 0xffffffc800d07947 */ /* 0x000fea000383ffff */
.L_x_2277:
[----:B0-----:R0:W1:Y:S02]  /*11e10*/  SYNCS.PHASECHK.TRANS64.TRYWAIT P0, [R17+URZ+0x30820], R0 ;  /* 0x03082000110075a7 */ /* 0x001064000800017f */
[----:B-1----:R-:W-:Y:S05]  /*11e20*/  @!P0 NANOSLEEP.SYNCS 0x989680 ;  /* 0x009896800000895d */ /* 0x002fea0003900000 */
[----:B------:R-:W1:Y:S02]  /*11e30*/  @!P0 SYNCS.PHASECHK.TRANS64 P0, [R17+URZ+0x30820], R0 ;  /* 0x03082000110085a7 */ /* 0x000e64000800007f */
[----:B-1----:R-:W-:Y:S05]  /*11e40*/  @!P0 BRA `(.L_x_2277) ;  /* 0xfffffffc00f08947 */ /* 0x002fea000383ffff */
[----:B------:R-:W-:Y:S05]  /*11e50*/  BRA `(.L_x_2352) ;  /* 0xffffffcc00347947 */ /* 0x000fea000383ffff */
.L_x_2281:
[----:B0-----:R0:W1:Y:S02]  /*11e60*/  SYNCS.PHASECHK.TRANS64.TRYWAIT P0, [R6+URZ+0x30840], R3 ;  /* 0x03084003060075a7 */ /* 0x001064000800017f */
[----:B-1----:R-:W-:Y:S05]  /*11e70*/  @!P0 NANOSLEEP.SYNCS 0x989680 ;  /* 0x009896800000895d */ /* 0x002fea0003900000 */
[----:B------:R-:W1:Y:S02]  /*11e80*/  @!P0 SYNCS.PHASECHK.TRANS64 P0, [R6+URZ+0x30840], R3 ;  /* 0x03084003060085a7 */ /* 0x000e64000800007f */
[----:B-1----:R-:W-:Y:S05]  /*11e90*/  @!P0 BRA `(.L_x_2281) ;  /* 0xfffffffc00f08947 */ /* 0x002fea000383ffff */
[----:B------:R-:W-:Y:S05]  /*11ea0*/  BRA `(.L_x_2353) ;  /* 0xffffffcc00f47947 */ /* 0x000fea000383ffff */
.L_x_2282:
[----:B------:R-:W-:Y:S01]  /*11eb0*/  BSSY B1, `(.L_x_2354) ;  /* 0x0000008000017945 */ /* 0x000fe20003800000 */
[----:B------:R-:W-:Y:S01]  /*11ec0*/  IMAD.MOV.U32 R13, RZ, RZ, R10 ;  /* 0x000000ffff0d7224 */ /* 0x000fe200078e000a */
[----:B------:R-:W-:Y:S01]  /*11ed0*/  MOV R12, RZ ;  /* 0x000000ff000c7202 */ /* 0x000fe20000000f00 */
[----:B------:R-:W-:Y:S02]  /*11ee0*/  IMAD.MOV.U32 R11, RZ, RZ, 0x181f ;  /* 0x0000181fff0b7424 */ /* 0x000fe400078e00ff */
[----:B------:R-:W-:-:S07]  /*11ef0*/  IMAD.MOV.U32 R15, RZ, RZ, -0x1 ;  /* 0xffffffffff0f7424 */ /* 0x000fce00078e00ff */
[----:B------:R-:W-:Y:S05]  /*11f00*/  WARPSYNC.COLLECTIVE R15, `(.L_x_2355) ;  /* 0x000000000f087348 */ /* 0x000fea0003c00000 */
[----:B------:R0:W1:Y:S02]  /*11f10*/  SHFL.IDX P6, R14, R13, R12, R11 ;  /* 0x0000000c0d0e7389 */ /* 0x00006400000c000b */
[----:B01----:R-:W-:Y:S01]  /*11f20*/  ENDCOLLECTIVE ;  /* 0x000000000000791b */ /* 0x003fe20003800000 */
.L_x_2355:
[----:B------:R-:W-:Y:S05]  /*11f30*/  BSYNC B1 ;  /* 0x0000000000017941 */ /* 0x000fea0003800000 */
.L_x_2354:
[----:B------:R-:W-:Y:S01]  /*11f40*/  MOV R13, R7 ;  /* 0x00000007000d7202 */ /* 0x000fe20000000f00 */
[----:B------:R-:W-:Y:S01]  /*11f50*/  IMAD.MOV.U32 R12, RZ, RZ, RZ ;  /* 0x000000ffff0c7224 */ /* 0x000fe200078e00ff */
[----:B------:R-:W-:Y:S01]  /*11f60*/  SHF.L.U32 R4, R37, 0x1, RZ ;  /* 0x0000000125047819 */ /* 0x000fe200000006ff */
[----:B------:R-:W-:Y:S02]  /*11f70*/  IMAD.MOV.U32 R11, RZ, RZ, 0x181f ;  /* 0x0000181fff0b7424 */ /* 0x000fe400078e00ff */
[----:B------:R-:W-:Y:S02]  /*11f80*/  IMAD.MOV.U32 R15, RZ, RZ, -0x1 ;  /* 0xffffffffff0f7424 */ /* 0x000fe400078e00ff */
[----:B------:R-:W-:Y:S02]  /*11f90*/  IMAD.MOV.U32 R3, RZ, RZ, R14 ;  /* 0x000000ffff037224 */ /* 0x000fe400078e000e */
[----:B------:R-:W-:-:S07]  /*11fa0*/  IMAD R8, R8, 0x2, R17 ;  /* 0x0000000208087824 */ /* 0x000fce00078e0211 */
[----:B------:R-:W-:Y:S05]  /*11fb0*/  WARPSYNC.COLLECTIVE R15, `(.L_x_2356) ;  /* 0x000000000f087348 */ /* 0x000fea0003c00000 */
[----:B------:R0:W1:Y:S02]  /*11fc0*/  SHFL.IDX P6, R14, R13, R12, R11 ;  /* 0x0000000c0d0e7389 */ /* 0x00006400000c000b */
[----:B01----:R-:W-:Y:S01]  /*11fd0*/  ENDCOLLECTIVE ;  /* 0x000000000000791b */ /* 0x003fe20003800000 */
.L_x_2356:
[----:B------:R-:W-:Y:S01]  /*11fe0*/  IMAD.MOV.U32 R13, RZ, RZ, R10 ;  /* 0x000000ffff0d7224 */ /* 0x000fe200078e000a */
[----:B------:R-:W-:Y:S02]  /*11ff0*/  MOV R12, 0x1 ;  /* 0x00000001000c7802 */ /* 0x000fe40000000f00 */
[----:B------:R-:W-:-:S13]  /*12000*/  IADD3 R2, P0, R14, R4, RZ ;  /* 0x000000040e027210 */ /* 0x000fda0007f1e0ff */
[----:B------:R-:W-:Y:S05]  /*12010*/  WARPSYNC.COLLECTIVE R15, `(.L_x_2357) ;  /* 0x000000000f087348 */ /* 0x000fea0003c00000 */
[----:B------:R0:W1:Y:S02]  /*12020*/  SHFL.IDX P6, R14, R13, R12, R11 ;  /* 0x0000000c0d0e7389 */ /* 0x00006400000c000b */
[----:B01----:R-:W-:Y:S01]  /*12030*/  ENDCOLLECTIVE ;  /* 0x000000000000791b */ /* 0x003fe20003800000 */
.L_x_2357:
        /* <DEDUP_REMOVED lines=12> */
.L_x_2358:
[----:B------:R-:W-:Y:S01]  /*12100*/  MOV R13, R10 ;  /* 0x0000000a000d7202 */ /* 0x000fe20000000f00 */
[----:B------:R-:W-:Y:S01]  /*12110*/  IMAD.MOV.U32 R12, RZ, RZ, 0x2 ;  /* 0x00000002ff0c7424 */ /* 0x000fe200078e00ff */
[----:B------:R-:W-:-:S13]  /*12120*/  IADD3 R2, P0, R14, R4, RZ ;  /* 0x000000040e027210 */ /* 0x000fda0007f1e0ff */
[----:B------:R-:W-:Y:S05]  /*12130*/  WARPSYNC.COLLECTIVE R15, `(.L_x_2359) ;  /* 0x000000000f087348 */ /* 0x000fea0003c00000 */
[----:B------:R0:W1:Y:S02]  /*12140*/  SHFL.IDX P6, R14, R13, R12, R11 ;  /* 0x0000000c0d0e7389 */ /* 0x00006400000c000b */
[----:B01----:R-:W-:Y:S01]  /*12150*/  ENDCOLLECTIVE ;  /* 0x000000000000791b */ /* 0x003fe20003800000 */
.L_x_2359:
        /* <DEDUP_REMOVED lines=12> */
.L_x_2360:
[----:B------:R-:W-:Y:S02]  /*12220*/  IMAD.MOV.U32 R13, RZ, RZ, R10 ;  /* 0x000000ffff0d7224 */ /* 0x000fe400078e000a */
[----:B------:R-:W-:Y:S01]  /*12230*/  IMAD.MOV.U32 R12, RZ, RZ, 0x3 ;  /* 0x00000003ff0c7424 */ /* 0x000fe200078e00ff */
[----:B------:R-:W-:-:S13]  /*12240*/  IADD3 R2, P0, R14, R4, RZ ;  /* 0x000000040e027210 */ /* 0x000fda0007f1e0ff */
[----:B------:R-:W-:Y:S05]  /*12250*/  WARPSYNC.COLLECTIVE R15, `(.L_x_2361) ;  /* 0x000000000f087348 */ /* 0x000fea0003c00000 */
[----:B------:R0:W1:Y:S02]  /*12260*/  SHFL.IDX P6, R14, R13, R12, R11 ;  /* 0x0000000c0d0e7389 */ /* 0x00006400000c000b */
[----:B01----:R-:W-:Y:S01]  /*12270*/  ENDCOLLECTIVE ;  /* 0x000000000000791b */ /* 0x003fe20003800000 */
.L_x_2361:
[----:B------:R-:W-:-:S05]  /*12280*/  IADD3.X R3, RZ, R35, RZ, P0, !PT ;  /* 0x00000023ff037210 */ /* 0x000fca00007fe4ff */
        /* <DEDUP_REMOVED lines=11> */
.L_x_2362:
[----:B------:R-:W-:Y:S02]  /*12340*/  IMAD.MOV.U32 R13, RZ, RZ, R10 ;  /* 0x000000ffff0d7224 */ /* 0x000fe400078e000a */
[----:B------:R-:W-:Y:S01]  /*12350*/  IMAD.MOV.U32 R12, RZ, RZ, 0x4 ;  /* 0x00000004ff0c7424 */ /* 0x000fe200078e00ff */
[----:B------:R-:W-:-:S13]  /*12360*/  IADD3 R2, P0, R14, R4, RZ ;  /* 0x000000040e027210 */ /* 0x000fda0007f1e0ff */
[----:B------:R-:W-:Y:S05]  /*12370*/  WARPSYNC.COLLECTIVE R15, `(.L_x_2363) ;  /* 0x000000000f087348 */ /* 0x000fea0003c00000 */
[----:B------:R0:W1:Y:S02]  /*12380*/  SHFL.IDX P6, R14, R13, R12, R11 ;  /* 0x0000000c0d0e7389 */ /* 0x00006400000c000b */
[----:B01----:R-:W-:Y:S01]  /*12390*/  ENDCOLLECTIVE ;  /* 0x000000000000791b */ /* 0x003fe20003800000 */
.L_x_2363:
        /* <DEDUP_REMOVED lines=12> */
.L_x_2364:
[----:B------:R-:W-:Y:S01]  /*12460*/  IMAD.MOV.U32 R13, RZ, RZ, R10 ;  /* 0x000000ffff0d7224 */ /* 0x000fe200078e000a */
[----:B------:R-:W-:Y:S02]  /*12470*/  MOV R12, 0x5 ;  /* 0x00000005000c7802 */ /* 0x000fe40000000f00 */
[----:B------:R-:W-:-:S13]  /*12480*/  IADD3 R2, P0, R14, R4, RZ ;  /* 0x000000040e027210 */ /* 0x000fda0007f1e0ff */
[----:B------:R-:W-:Y:S05]  /*12490*/  WARPSYNC.COLLECTIVE R15, `(.L_x_2365) ;  /* 0x000000000f087348 */ /* 0x000fea0003c00000 */
[----:B------:R0:W1:Y:S02]  /*124a0*/  SHFL.IDX P6, R14, R13, R12, R11 ;  /* 0x0000000c0d0e7389 */ /* 0x00006400000c000b */
[----:B01----:R-:W-:Y:S01]  /*124b0*/  ENDCOLLECTIVE ;  /* 0x000000000000791b */ /* 0x003fe20003800000 */
.L_x_2365:
        /* <DEDUP_REMOVED lines=12> */
.L_x_2366:
[----:B------:R-:W-:Y:S05]  /*12580*/  BRA `(.L_x_2367) ;  /* 0xffffffcc00447947 */ /* 0x000fea000383ffff */
.L_x_2287:
[----:B0-----:R0:W1:Y:S02]  /*12590*/  SYNCS.PHASECHK.TRANS64.TRYWAIT P0, [R6+URZ+0x30860], R3 ;  /* 0x03086003060075a7 */ /* 0x001064000800017f */
[----:B-1----:R-:W-:Y:S05]  /*125a0*/  @!P0 NANOSLEEP.SYNCS 0x989680 ;  /* 0x009896800000895d */ /* 0x002fea0003900000 */
[----:B------:R-:W1:Y:S02]  /*125b0*/  @!P0 SYNCS.PHASECHK.TRANS64 P0, [R6+URZ+0x30860], R3 ;  /* 0x03086003060085a7 */ /* 0x000e64000800007f */
[----:B-1----:R-:W-:Y:S05]  /*125c0*/  @!P0 BRA `(.L_x_2287) ;  /* 0xfffffffc00f08947 */ /* 0x002fea000383ffff */
[----:B------:R-:W-:Y:S05]  /*125d0*/  BRA `(.L_x_2368) ;  /* 0xffffffcc00a07947 */ /* 0x000fea000383ffff */
.L_x_2288:
        /* <DEDUP_REMOVED lines=8> */
.L_x_2370:
[----:B------:R-:W-:Y:S05]  /*12660*/  BSYNC B1 ;  /* 0x0000000000017941 */ /* 0x000fea0003800000 */
.L_x_2369:
        /* <DEDUP_REMOVED lines=9> */
.L_x_2371:
[----:B------:R-:W-:Y:S02]  /*12700*/  IMAD.MOV.U32 R13, RZ, RZ, R19 ;  /* 0x000000ffff0d7224 */ /* 0x000fe400078e0013 */
[----:B------:R-:W-:Y:S01]  /*12710*/  IMAD.MOV.U32 R12, RZ, RZ, 0x1 ;  /* 0x00000001ff0c7424 */ /* 0x000fe200078e00ff */
[----:B------:R-:W-:-:S13]  /*12720*/  IADD3 R2, P0, R14, R4, RZ ;  /* 0x000000040e027210 */ /* 0x000fda0007f1e0ff */
[----:B------:R-:W-:Y:S05]  /*12730*/  WARPSYNC.COLLECTIVE R15, `(.L_x_2372) ;  /* 0x000000000f087348 */ /* 0x000fea0003c00000 */
[----:B------:R0:W1:Y:S02]  /*12740*/  SHFL.IDX P6, R14, R13, R12, R11 ;  /* 0x0000000c0d0e7389 */ /* 0x00006400000c000b */
[----:B01----:R-:W-:Y:S01]  /*12750*/  ENDCOLLECTIVE ;  /* 0x000000000000791b */ /* 0x003fe20003800000 */
.L_x_2372:
        /* <DEDUP_REMOVED lines=15> */
.L_x_2373:
[----:B------:R-:W-:Y:S01]  /*12850*/  IMAD.MOV.U32 R13, RZ, RZ, R19 ;  /* 0x000000ffff0d7224 */ /* 0x000fe200078e0013 */
[----:B------:R-:W-:Y:S02]  /*12860*/  MOV R12, 0x2 ;  /* 0x00000002000c7802 */ /* 0x000fe40000000f00 */
[----:B------:R-:W-:-:S13]  /*12870*/  IADD3 R2, P0, R14, R4, RZ ;  /* 0x000000040e027210 */ /* 0x000fda0007f1e0ff */
[----:B------:R-:W-:Y:S05]  /*12880*/  WARPSYNC.COLLECTIVE R15, `(.L_x_2374) ;  /* 0x000000000f087348 */ /* 0x000fea0003c00000 */
[----:B------:R0:W1:Y:S02]  /*12890*/  SHFL.IDX P6, R14, R13, R12, R11 ;  /* 0x0000000c0d0e7389 */ /* 0x00006400000c000b */
[----:B01----:R-:W-:Y:S01]  /*128a0*/  ENDCOLLECTIVE ;  /* 0x000000000000791b */ /* 0x003fe20003800000 */
.L_x_2374:
        /* <DEDUP_REMOVED lines=15> */
.L_x_2375:
[----:B------:R-:W-:Y:S01]  /*129a0*/  MOV R13, R19 ;  /* 0x00000013000d7202 */ /* 0x000fe20000000f00 */
[----:B------:R-:W-:Y:S01]  /*129b0*/  IMAD.MOV.U32 R12, RZ, RZ, 0x3 ;  /* 0x00000003ff0c7424 */ /* 0x000fe200078e00ff */
[----:B------:R-:W-:-:S13]  /*129c0*/  IADD3 R2, P0, R14, R4, RZ ;  /* 0x000000040e027210 */ /* 0x000fda0007f1e0ff */
[----:B------:R-:W-:Y:S05]  /*129d0*/  WARPSYNC.COLLECTIVE R15, `(.L_x_2376) ;  /* 0x000000000f087348 */ /* 0x000fea0003c00000 */
[----:B------:R0:W1:Y:S02]  /*129e0*/  SHFL.IDX P6, R14, R13, R12, R11 ;  /* 0x0000000c0d0e7389 */ /* 0x00006400000c000b */
[----:B01----:R-:W-:Y:S01]  /*129f0*/  ENDCOLLECTIVE ;  /* 0x000000000000791b */ /* 0x003fe20003800000 */
.L_x_2376:
        /* <DEDUP_REMOVED lines=15> */
.L_x_2377:
[----:B------:R-:W-:Y:S02]  /*12af0*/  IMAD.MOV.U32 R13, RZ, RZ, R19 ;  /* 0x000000ffff0d7224 */ /* 0x000fe400078e0013 */
[----:B------:R-:W-:Y:S01]  /*12b00*/  IMAD.MOV.U32 R12, RZ, RZ, 0x4 ;  /* 0x00000004ff0c7424 */ /* 0x000fe200078e00ff */
[----:B------:R-:W-:-:S13]  /*12b10*/  IADD3 R2, P0, R14, R4, RZ ;  /* 0x000000040e027210 */ /* 0x000fda0007f1e0ff */
[----:B------:R-:W-:Y:S05]  /*12b20*/  WARPSYNC.COLLECTIVE R15, `(.L_x_2378) ;  /* 0x000000000f087348 */ /* 0x000fea0003c00000 */
[----:B------:R0:W1:Y:S02]  /*12b30*/  SHFL.IDX P6, R14, R13, R12, R11 ;  /* 0x0000000c0d0e7389 */ /* 0x00006400000c000b */
[----:B01----:R-:W-:Y:S01]  /*12b40*/  ENDCOLLECTIVE ;  /* 0x000000000000791b */ /* 0x003fe20003800000 */
.L_x_2378:
        /* <DEDUP_REMOVED lines=15> */
.L_x_2379:
[----:B------:R-:W-:Y:S02]  /*12c40*/  IMAD.MOV.U32 R13, RZ, RZ, R19 ;  /* 0x000000ffff0d7224 */ /* 0x000fe400078e0013 */
[----:B------:R-:W-:Y:S01]  /*12c50*/  IMAD.MOV.U32 R12, RZ, RZ, 0x5 ;  /* 0x00000005ff0c7424 */ /* 0x000fe200078e00ff */
[----:B------:R-:W-:-:S13]  /*12c60*/  IADD3 R2, P0, R14, R4, RZ ;  /* 0x000000040e027210 */ /* 0x000fda0007f1e0ff */
[----:B------:R-:W-:Y:S05]  /*12c70*/  WARPSYNC.COLLECTIVE R15, `(.L_x_2380) ;  /* 0x000000000f087348 */ /* 0x000fea0003c00000 */
[----:B------:R0:W1:Y:S02]  /*12c80*/  SHFL.IDX P6, R14, R13, R12, R11 ;  /* 0x0000000c0d0e7389 */ /* 0x00006400000c000b */
[----:B01----:R-:W-:Y:S01]  /*12c90*/  ENDCOLLECTIVE ;  /* 0x000000000000791b */ /* 0x003fe20003800000 */
.L_x_2380:
        /* <DEDUP_REMOVED lines=12> */
.L_x_2381:
[----:B------:R-:W-:Y:S01]  /*12d60*/  @!PT LDS RZ, [RZ] ;  /* 0x00000000fffff984 */ /* 0x000fe20000000800 */
[----:B------:R-:W-:Y:S01]  /*12d70*/  @!PT LDS RZ, [RZ] ;  /* 0x00000000fffff984 */ /* 0x000fe20000000800 */
[----:B------:R-:W-:Y:S01]  /*12d80*/  @!PT LDS RZ, [RZ] ;  /* 0x00000000fffff984 */ /* 0x000fe20000000800 */
[----:B------:R0:W-:Y:S01]  /*12d90*/  LDGSTS.E.BYPASS.LTC128B.128 [R7+0x5400], desc[UR36][R2.64+0x80], !P0 ;  /* 0x0540008002077fae */ /* 0x0001e2000c101d64 */
[----:B------:R-:W-:-:S13]  /*12da0*/  ISETP.LT.OR P0, PT, R8, 0x41, P1 ;  /* 0x000000410800780c */ /* 0x000fda0000f01670 */
[----:B------:R0:W-:Y:S01]  /*12db0*/  LDGSTS.E.BYPASS.LTC128B.128 [R7+0x8400], desc[UR36][R2.64+0x100], !P0 ;  /* 0x0840010002077fae */ /* 0x0001e2000c101d64 */
[----:B------:R-:W-:Y:S05]  /*12dc0*/  BRA `(.L_x_2382) ;  /* 0xffffffc800a07947 */ /* 0x000fea000383ffff */
.L_x_2296:
[----:B0-----:R0:W1:Y:S02]  /*12dd0*/  SYNCS.PHASECHK.TRANS64.TRYWAIT P0, [R4+URZ+0x30860], R3 ;  /* 0x03086003040075a7 */ /* 0x001064000800017f */
[----:B-1----:R-:W-:Y:S05]  /*12de0*/  @!P0 NANOSLEEP.SYNCS 0x989680 ;  /* 0x009896800000895d */ /* 0x002fea0003900000 */
[----:B------:R-:W1:Y:S02]  /*12df0*/  @!P0 SYNCS.PHASECHK.TRANS64 P0, [R4+URZ+0x30860], R3 ;  /* 0x03086003040085a7 */ /* 0x000e64000800007f */
[----:B-1----:R-:W-:Y:S05]  /*12e00*/  @!P0 BRA `(.L_x_2296) ;  /* 0xfffffffc00f08947 */ /* 0x002fea000383ffff */
[----:B------:R-:W-:Y:S05]  /*12e10*/  BRA `(.L_x_2383) ;  /* 0xffffffcc00c07947 */ /* 0x000fea000383ffff */
.L_x_2297:
        /* <DEDUP_REMOVED lines=8> */
.L_x_2385:
[----:B------:R-:W-:Y:S05]  /*12ea0*/  BSYNC B0 ;  /* 0x0000000000007941 */ /* 0x000fea0003800000 */
.L_x_2384:
[----:B------:R-:W-:Y:S01]  /*12eb0*/  IMAD.MOV.U32 R13, RZ, RZ, R18 ;  /* 0x000000ffff0d7224 */ /* 0x000fe200078e0012 */
[----:B------:R-:W-:Y:S01]  /*12ec0*/  MOV R12, RZ ;  /* 0x000000ff000c7202 */ /* 0x000fe20000000f00 */
[----:B------:R-:W-:Y:S02]  /*12ed0*/  IMAD.MOV.U32 R11, RZ, RZ, 0x181f ;  /* 0x0000181fff0b7424 */ /* 0x000fe400078e00ff */
[----:B------:R-:W-:Y:S02]  /*12ee0*/  IMAD.MOV.U32 R15, RZ, RZ, -0x1 ;  /* 0xffffffffff0f7424 */ /* 0x000fe400078e00ff */
[----:B------:R-:W-:Y:S02]  /*12ef0*/  IMAD.MOV.U32 R0, RZ, RZ, R14 ;  /* 0x000000ffff007224 */ /* 0x000fe400078e000e */
[----:B------:R-:W-:-:S07]  /*12f00*/  IMAD.SHL.U32 R6, R37, 0x2, RZ ;  /* 0x0000000225067824 */ /* 0x000fce00078e00ff */
[----:B------:R-:W-:Y:S05]  /*12f10*/  WARPSYNC.COLLECTIVE R15, `(.L_x_2386) ;  /* 0x000000000f087348 */ /* 0x000fea0003c00000 */
[----:B------:R0:W1:Y:S02]  /*12f20*/  SHFL.IDX P6, R14, R13, R12, R11 ;  /* 0x0000000c0d0e7389 */ /* 0x00006400000c000b */
[----:B01----:R-:W-:Y:S01]  /*12f30*/  ENDCOLLECTIVE ;  /* 0x000000000000791b */ /* 0x003fe20003800000 */
.L_x_2386:
[----:B------:R-:W-:Y:S02]  /*12f40*/  IMAD.MOV.U32 R13, RZ, RZ, R19 ;  /* 0x000000ffff0d7224 */ /* 0x000fe400078e0013 */
[----:B------:R-:W-:Y:S01]  /*12f50*/  IMAD.MOV.U32 R12, RZ, RZ, 0x1 ;  /* 0x00000001ff0c7424 */ /* 0x000fe200078e00ff */
[----:B------:R-:W-:-:S13]  /*12f60*/  IADD3 R2, P0, R14, R6, RZ ;  /* 0x000000060e027210 */ /* 0x000fda0007f1e0ff */
[----:B------:R-:W-:Y:S05]  /*12f70*/  WARPSYNC.COLLECTIVE R15, `(.L_x_2387) ;  /* 0x000000000f087348 */ /* 0x000fea0003c00000 */
[----:B------:R0:W1:Y:S02]  /*12f80*/  SHFL.IDX P6, R14, R13, R12, R11 ;  /* 0x0000000c0d0e7389 */ /* 0x00006400000c000b */
[----:B01----:R-:W-:Y:S01]  /*12f90*/  ENDCOLLECTIVE ;  /* 0x000000000000791b */ /* 0x003fe20003800000 */
.L_x_2387:
[----:B------:R-:W-:Y:S01]  /*12fa0*/  IADD3.X R3, RZ, R0, RZ, P0, !PT ;  /* 0x00000000ff037210 */ /* 0x000fe200007fe4ff */
[----:B------:R-:W-:Y:S01]  /*12fb0*/  IMAD R0, R8, 0x2, R17 ;  /* 0x0000000208007824 */ /* 0x000fe200078e0211 */
        /* <DEDUP_REMOVED lines=11> */
.L_x_2388:
        /* <DEDUP_REMOVED lines=12> */
.L_x_2389:
        /* <DEDUP_REMOVED lines=12> */
.L_x_2390:
        /* <DEDUP_REMOVED lines=12> */
.L_x_2391:
        /* <DEDUP_REMOVED lines=12> */
.L_x_2392:
        /* <DEDUP_REMOVED lines=12> */
.L_x_2393:
[----:B------:R-:W-:Y:S02]  /*13430*/  IADD3.X R3, RZ, R7, RZ, P0, !PT ;  /* 0x00000007ff037210 */ /* 0x000fe400007fe4ff */
        /* <DEDUP_REMOVED lines=11> */
.L_x_2394:
        /* <DEDUP_REMOVED lines=12> */
.L_x_2395:
        /* <DEDUP_REMOVED lines=12> */
.L_x_2396:
[----:B------:R-:W-:Y:S01]  /*13670*/  @!PT LDS RZ, [RZ] ;  /* 0x00000000fffff984 */ /* 0x000fe20000000800 */
[----:B------:R-:W-:Y:S01]  /*13680*/  @!PT LDS RZ, [RZ] ;  /* 0x00000000fffff984 */ /* 0x000fe20000000800 */
[----:B------:R-:W-:Y:S01]  /*13690*/  @!PT LDS RZ, [RZ] ;  /* 0x00000000fffff984 */ /* 0x000fe20000000800 */
[----:B------:R1:W-:Y:S01]  /*136a0*/  LDGSTS.E.BYPASS.LTC128B.128 [R0+0x5400], desc[UR36][R2.64+0x80], !P0 ;  /* 0x0540008002007fae */ /* 0x0003e2000c101d64 */
[----:B------:R-:W-:-:S13]  /*136b0*/  ISETP.LT.OR P0, PT, R5, 0x41, P1 ;  /* 0x000000410500780c */ /* 0x000fda0000f01670 */
[----:B------:R1:W-:Y:S01]  /*136c0*/  LDGSTS.E.BYPASS.LTC128B.128 [R0+0x8400], desc[UR36][R2.64+0x100], !P0 ;  /* 0x0840010002007fae */ /* 0x0003e2000c101d64 */
[----:B------:R-:W-:Y:S05]  /*136d0*/  BRA `(.L_x_2397) ;  /* 0xffffffc800887947 */ /* 0x000fea000383ffff */
.L_x_2302:
[----:B------:R-:W-:Y:S01]  /*136e0*/  BSSY B0, `(.L_x_2398) ;  /* 0x0000008000007945 */ /* 0x000fe20003800000 */
[----:B------:R-:W-:Y:S01]  /*136f0*/  IMAD.MOV.U32 R13, RZ, RZ, R34 ;  /* 0x000000ffff0d7224 */ /* 0x000fe200078e0022 */
[----:B------:R-:W-:Y:S01]  /*13700*/  MOV R11, 0x1f ;  /* 0x0000001f000b7802 */ /* 0x000fe20000000f00 */
[----:B------:R-:W-:Y:S02]  /*13710*/  IMAD.MOV.U32 R12, RZ, RZ, RZ ;  /* 0x000000ffff0c7224 */ /* 0x000fe400078e00ff */
[----:B------:R-:W-:-:S07]  /*13720*/  IMAD.MOV.U32 R15, RZ, RZ, -0x1 ;  /* 0xffffffffff0f7424 */ /* 0x000fce00078e00ff */
[----:B-----5:R-:W-:Y:S05]  /*13730*/  WARPSYNC.COLLECTIVE R15, `(.L_x_2399) ;  /* 0x000000000f087348 */ /* 0x020fea0003c00000 */
[----:B------:R0:W1:Y:S02]  /*13740*/  SHFL.IDX P6, R14, R13, R12, R11 ;  /* 0x0000000c0d0e7389 */ /* 0x00006400000c000b */
[----:B01---5:R-:W-:Y:S01]  /*13750*/  ENDCOLLECTIVE ;  /* 0x000000000000791b */ /* 0x023fe20003800000 */
.L_x_2399:
[----:B------:R-:W-:Y:S05]  /*13760*/  BSYNC B0 ;  /* 0x0000000000007941 */ /* 0x000fea0003800000 */
.L_x_2398:
[----:B------:R-:W-:Y:S05]  /*13770*/  BRA `(.L_x_2400) ;  /* 0xffffffcc00107947 */ /* 0x000fea000383ffff */
.L_x_2305:
[----:B-1----:R1:W2:Y:S02]  /*13780*/  SYNCS.PHASECHK.TRANS64.TRYWAIT P0, [R4+URZ+0x30820], R0 ;  /* 0x03082000040075a7 */ /* 0x0022a4000800017f */
[----:B--2---:R-:W-:Y:S05]  /*13790*/  @!P0 NANOSLEEP.SYNCS 0x989680 ;  /* 0x009896800000895d */ /* 0x004fea0003900000 */
[----:B------:R-:W2:Y:S02]  /*137a0*/  @!P0 SYNCS.PHASECHK.TRANS64 P0, [R4+URZ+0x30820], R0 ;  /* 0x03082000040085a7 */ /* 0x000ea4000800007f */
[----:B--2---:R-:W-:Y:S05]  /*137b0*/  @!P0 BRA `(.L_x_2305) ;  /* 0xfffffffc00f08947 */ /* 0x004fea000383ffff */
[----:B------:R-:W-:Y:S05]  /*137c0*/  BRA `(.L_x_2401) ;  /* 0xffffffcc00587947 */ /* 0x000fea000383ffff */
.L_x_2306:
        /* <DEDUP_REMOVED lines=8> */
[----:B01---5:R-:W-:Y:S05]  /*13850*/  WARPSYNC.COLLECTIVE R15, `(.L_x_2403) ;  /* 0x000000000f087348 */ /* 0x023fea0003c00000 */
[----:B------:R2:W3:Y:S02]  /*13860*/  SHFL.IDX P6, R14, R13, R12, R11 ;  /* 0x0000000c0d0e7389 */ /* 0x0004e400000c000b */
[----:B0123-5:R-:W-:Y:S01]  /*13870*/  ENDCOLLECTIVE ;  /* 0x000000000000791b */ /* 0x02ffe20003800000 */
.L_x_2403:
[----:B------:R-:W-:Y:S05]  /*13880*/  BSYNC B0 ;  /* 0x0000000000007941 */ /* 0x000fea0003800000 */
.L_x_2402:
[----:B------:R-:W-:Y:S05]  /*13890*/  BRA `(.L_x_2404) ;  /* 0xffffffcc00407947 */ /* 0x000fea000383ffff */
.L_x_2309:
[----:B------:R-:W-:Y:S01]  /*138a0*/  BSSY B1, `(.L_x_2405) ;  /* 0x0000006000017945 */ /* 0x000fe20003800000 */
[----:B------:R-:W-:-:S07]  /*138b0*/  IMAD.MOV.U32 R15, RZ, RZ, -0x1 ;  /* 0xffffffffff0f7424 */ /* 0x000fce00078e00ff */
[----:B01---5:R-:W-:Y:S05]  /*138c0*/  WARPSYNC.COLLECTIVE R15, `(.L_x_2406) ;  /* 0x000000000f0c7348 */ /* 0x023fea0003c00000 */
[----:B------:R-:W-:Y:S02]  /*138d0*/  ELECT P6, UR62, PT ;  /* 0x00000000003e782f */ /* 0x000fe400038c0000 */
[----:B------:R-:W-:Y:S01]  /*138e0*/  MOV R14, UR62 ;  /* 0x0000003e000e7c02 */ /* 0x000fe20008000f00 */
[----:B01---5:R-:W-:Y:S10]  /*138f0*/  ENDCOLLECTIVE ;  /* 0x000000000000791b */ /* 0x023ff40003800000 */
.L_x_2406:
[----:B------:R-:W-:Y:S05]  /*13900*/  BSYNC B1 ;  /* 0x0000000000017941 */ /* 0x000fea0003800000 */
.L_x_2405:
[----:B------:R-:W-:Y:S05]  /*13910*/  BRA `(.L_x_2407) ;  /* 0xffffffcc00387947 */ /* 0x000fea000383ffff */
.L_x_2311:
[----:B-1----:R1:W2:Y:S02]  /*13920*/  SYNCS.PHASECHK.TRANS64.TRYWAIT P1, [R5+URZ+0x30840], R0 ;  /* 0x03084000050075a7 */ /* 0x0022a4000802017f */
[----:B--2---:R-:W-:Y:S05]  /*13930*/  @!P1 NANOSLEEP.SYNCS 0x989680 ;  /* 0x009896800000995d */ /* 0x004fea0003900000 */
[----:B------:R-:W2:Y:S02]  /*13940*/  @!P1 SYNCS.PHASECHK.TRANS64 P1, [R5+URZ+0x30840], R0 ;  /* 0x03084000050095a7 */ /* 0x000ea4000802007f */
[----:B--2---:R-:W-:Y:S05]  /*13950*/  @!P1 BRA `(.L_x_2311) ;  /* 0xfffffffc00f09947 */ /* 0x004fea000383ffff */
[----:B------:R-:W-:Y:S05]  /*13960*/  BRA `(.L_x_2408) ;  /* 0xffffffcc00607947 */ /* 0x000fea000383ffff */
.L_x_2313:
[----:B--2---:R2:W3:Y:S02]  /*13970*/  SYNCS.PHASECHK.TRANS64.TRYWAIT P1, [R23+URZ+0x30840], R2 ;  /* 0x03084002170075a7 */ /* 0x0044e4000802017f */
[----:B---3--:R-:W-:Y:S05]  /*13980*/  @!P1 NANOSLEEP.SYNCS 0x989680 ;  /* 0x009896800000995d */ /* 0x008fea0003900000 */
[----:B------:R-:W3:Y:S02]  /*13990*/  @!P1 SYNCS.PHASECHK.TRANS64 P1, [R23+URZ+0x30840], R2 ;  /* 0x03084002170095a7 */ /* 0x000ee4000802007f */
[----:B---3--:R-:W-:Y:S05]  /*139a0*/  @!P1 BRA `(.L_x_2313) ;  /* 0xfffffffc00f09947 */ /* 0x008fea000383ffff */
[----:B------:R-:W-:Y:S05]  /*139b0*/  BRA `(.L_x_2409) ;  /* 0xffffffcc006c7947 */ /* 0x000fea000383ffff */
.L_x_2315:
[----:B---3--:R3:W4:Y:S02]  /*139c0*/  SYNCS.PHASECHK.TRANS64.TRYWAIT P1, [R5+URZ+0x30860], R0 ;  /* 0x03086000050075a7 */ /* 0x008724000802017f */
[----:B----4-:R-:W-:Y:S05]  /*139d0*/  @!P1 NANOSLEEP.SYNCS 0x989680 ;  /* 0x009896800000995d */ /* 0x010fea0003900000 */
[----:B------:R-:W4:Y:S02]  /*139e0*/  @!P1 SYNCS.PHASECHK.TRANS64 P1, [R5+URZ+0x30860], R0 ;  /* 0x03086000050095a7 */ /* 0x000f24000802007f */
[----:B----4-:R-:W-:Y:S05]  /*139f0*/  @!P1 BRA `(.L_x_2315) ;  /* 0xfffffffc00f09947 */ /* 0x010fea000383ffff */
[----:B------:R-:W-:Y:S05]  /*13a00*/  BRA `(.L_x_2410) ;  /* 0xffffffcc00687947 */ /* 0x000fea000383ffff */
.L_x_2411:
        /* <DEDUP_REMOVED lines=15> */
.L_x_3239:


//--------------------- .text._ZN7cutlass13device_kernelIN5flash11enable_sm90INS1_16FlashAttnFwdSm90INS1_25CollectiveMainloopFwdSm90ILi2EN4cute5tupleIJNS5_1CILi1EEES8_S8_EEENS6_IJNS7_ILi128EEENS7_ILi96EEENS7_ILi192EEEEEELi192ENS_6half_tEfNS_4arch4Sm90ELb1ELb0ELb1ELb1ELb1ELb0ELb0ELb1ELb1ELb1ELb0ELb0EEENS1_21CollectiveEpilogueFwdINS6_IJSA_SC_SB_EEES9_SE_SG_Li256ELb1ELb1ELb0ELb0EEENS1_36VarlenDynamicPersistentTileSchedulerILi128ELi96ELi256ELi128ELb0ELb1ELb1ELb1ELb1ELb1EEEEEEEEEvNT_6ParamsE --------------------------
	.section	.text._ZN7cutlass13device_kernelIN5flash11enable_sm90INS1_16FlashAttnFwdSm90INS1_25CollectiveMainloopFwdSm90ILi2EN4cute5tupleIJNS5_1CILi1EEES8_S8_EEENS6_IJNS7_ILi128EEENS7_ILi96EEENS7_ILi192EEEEEELi192ENS_6half_tEfNS_4arch4Sm90ELb1ELb0ELb1ELb1ELb1ELb0ELb0ELb1ELb1ELb1ELb0ELb0EEENS1_21CollectiveEpilogueFwdINS6_IJSA_SC_SB_EEES9_SE_SG_Li256ELb1ELb1ELb0ELb0EEENS1_36VarlenDynamicPersistentTileSchedulerILi128ELi96ELi256ELi128ELb0ELb1ELb1ELb1ELb1ELb1EEEEEEEEEvNT_6ParamsE,"ax",@progbits
	.align	128
.text._ZN7cutlass13device_kernelIN5flash11enable_sm90INS1_16FlashAttnFwdSm90INS1_25CollectiveMainloopFwdSm90ILi2EN4cute5tupleIJNS5_1CILi1EEES8_S8_EEENS6_IJNS7_ILi128EEENS7_ILi96EEENS7_ILi192EEEEEELi192ENS_6half_tEfNS_4arch4Sm90ELb1ELb0ELb1ELb1ELb1ELb0ELb0ELb1ELb1ELb1ELb0ELb0EEENS1_21CollectiveEpilogueFwdINS6_IJSA_SC_SB_EEES9_SE_SG_Li256ELb1ELb1ELb0ELb0EEENS1_36VarlenDynamicPersistentTileSchedulerILi128ELi96ELi256ELi128ELb0ELb1ELb1ELb1ELb1ELb1EEEEEEEEEvNT_6ParamsE:
        .type           _ZN7cutlass13device_kernelIN5flash11enable_sm90INS1_16FlashAttnFwdSm90INS1_25CollectiveMainloopFwdSm90ILi2EN4cute5tupleIJNS5_1CILi1EEES8_S8_EEENS6_IJNS7_ILi128EEENS7_ILi96EEENS7_ILi192EEEEEELi192ENS_6half_tEfNS_4arch4Sm90ELb1ELb0ELb1ELb1ELb1ELb0ELb0ELb1ELb1ELb1ELb0ELb0EEENS1_21CollectiveEpilogueFwdINS6_IJSA_SC_SB_EEES9_SE_SG_Li256ELb1ELb1ELb0ELb0EEENS1_36VarlenDynamicPersistentTileSchedulerILi128ELi96ELi256ELi128ELb0ELb1ELb1ELb1ELb1ELb1EEEEEEEEEvNT_6ParamsE,@function
        .size           _ZN7cutlass13device_kernelIN5flash11enable_sm90INS1_16FlashAttnFwdSm90INS1_25CollectiveMainloopFwdSm90ILi2EN4cute5tupleIJNS5_1CILi1EEES8_S8_EEENS6_IJNS7_ILi128EEENS7_ILi96EEENS7_ILi192EEEEEELi192ENS_6half_tEfNS_4arch4Sm90ELb1ELb0ELb1ELb1ELb1ELb0ELb0ELb1ELb1ELb1ELb0ELb0EEENS1_21CollectiveEpilogueFwdINS6_IJSA_SC_SB_EEES9_SE_SG_Li256ELb1ELb1ELb0ELb0EEENS1_36VarlenDynamicPersistentTileSchedulerILi128ELi96ELi256ELi128ELb0ELb1ELb1ELb1ELb1ELb1EEEEEEEEEvNT_6ParamsE,(.L_x_3240 - _ZN7cutlass13device_kernelIN5flash11enable_sm90INS1_16FlashAttnFwdSm90INS1_25CollectiveMainloopFwdSm90ILi2EN4cute5tupleIJNS5_1CILi1EEES8_S8_EEENS6_IJNS7_ILi128EEENS7_ILi96EEENS7_ILi192EEEEEELi192ENS_6half_tEfNS_4arch4Sm90ELb1ELb0ELb1ELb1ELb1ELb0ELb0ELb1ELb1ELb1ELb0ELb0EEENS1_21CollectiveEpilogueFwdINS6_IJSA_SC_SB_EEES9_SE_SG_Li256ELb1ELb1ELb0ELb0EEENS1_36VarlenDynamicPersistentTileSchedulerILi128ELi96ELi256ELi128ELb0ELb1ELb1ELb1ELb1ELb1EEEEEEEEEvNT_6ParamsE)
        .other          _ZN7cutlass13device_kernelIN5flash11enable_sm90INS1_16FlashAttnFwdSm90INS1_25CollectiveMainloopFwdSm90ILi2EN4cute5tupleIJNS5_1CILi1EEES8_S8_EEENS6_IJNS7_ILi128EEENS7_ILi96EEENS7_ILi192EEEEEELi192ENS_6half_tEfNS_4arch4Sm90ELb1ELb0ELb1ELb1ELb1ELb0ELb0ELb1ELb1ELb1ELb0ELb0EEENS1_21CollectiveEpilogueFwdINS6_IJSA_SC_SB_EEES9_SE_SG_Li256ELb1ELb1ELb0ELb0EEENS1_36VarlenDynamicPersistentTileSchedulerILi128ELi96ELi256ELi128ELb0ELb1ELb1ELb1ELb1ELb1EEEEEEEEEvNT_6ParamsE,@"STO_CUDA_ENTRY STV_DEFAULT"
_ZN7cutlass13device_kernelIN5flash11enable_sm90INS1_16FlashAttnFwdSm90INS1_25CollectiveMainloopFwdSm90ILi2EN4cute5tupleIJNS5_1CILi1EEES8_S8_EEENS6_IJNS7_ILi128EEENS7_ILi96EEENS7_ILi192EEEEEELi192ENS_6half_tEfNS_4arch4Sm90ELb1ELb0ELb1ELb1ELb1ELb0ELb0ELb1ELb1ELb1ELb0ELb0EEENS1_21CollectiveEpilogueFwdINS6_IJSA_SC_SB_EEES9_SE_SG_Li256ELb1ELb1ELb0ELb0EEENS1_36VarlenDynamicPersistentTileSchedulerILi128ELi96ELi256ELi128ELb0ELb1ELb1ELb1ELb1ELb1EEEEEEEEEvNT_6ParamsE:
        /* <DEDUP_REMOVED lines=45> */
.L_x_2412:
        /* <DEDUP_REMOVED lines=22> */
.L_x_2413:
        /* <DEDUP_REMOVED lines=18> */
.L_x_2414:
        /* <DEDUP_REMOVED lines=22> */
.L_x_2415:
        /* <DEDUP_REMOVED lines=23> */
.L_x_2416:
        /* <DEDUP_REMOVED lines=10> */
.L_x_2418:
        /* <DEDUP_REMOVED lines=23> */
[CC--:B------:R-:W-:Y:S02]  /*0a30*/  LEA.HI R4, R3.reuse, R204.reuse, RZ, 0x5 ;  /* 0x000000cc03047211 */ /* 0x0c0fe400078f28ff */
[----:B------:R-:W-:Y:S02]  /*0a40*/  LOP3.LUT R5, R0, 0xffffff80, RZ, 0xc0, !PT ;  /* 0xffffff8000057812 */ /* 0x000fe400078ec0ff */
[----:B------:R-:W-:Y:S01]  /*0a50*/  LEA.HI R10, R3, R204, RZ, 0x2 ;  /* 0x000000cc030a7211 */ /* 0x000fe200078f10ff */
[----:B------:R-:W-:Y:S01]  /*0a60*/  IMAD.SHL.U32 R4, R4, 0x20, RZ ;  /* 0x0000002004047824 */ /* 0x000fe200078e00ff */
[----:B------:R-:W-:Y:S01]  /*0a70*/  SHF.R.S32.HI R197, RZ, 0x7, R0 ;  /* 0x00000007ffc57819 */ /* 0x000fe20000011400 */
[----:B------:R-:W-:-:S03]  /*0a80*/  IMAD.IADD R196, R204, 0x1, -R5 ;  /* 0x00000001ccc47824 */ /* 0x000fc600078e0a05 */
[----:B------:R-:W-:Y:S02]  /*0a90*/  LOP3.LUT R4, R4, 0xfffffc00, RZ, 0xc0, !PT ;  /* 0xfffffc0004047812 */ /* 0x000fe400078ec0ff */
[----:B------:R-:W-:Y:S02]  /*0aa0*/  SHF.R.S32.HI R9, RZ, 0x1f, R196 ;  /* 0x0000001fff097819 */ /* 0x000fe400000114c4 */
[----:B------:R-:W-:Y:S02]  /*0ab0*/  LEA.HI R0, R0, R197, RZ, 0x1 ;  /* 0x000000c500007211 */ /* 0x000fe400078f08ff */
[CC--:B------:R-:W-:Y:S02]  /*0ac0*/  LEA.HI R6, R9.reuse, R196.reuse, RZ, 0x2 ;  /* 0x000000c409067211 */ /* 0x0c0fe400078f10ff */
[----:B------:R-:W-:Y:S02]  /*0ad0*/  LEA.HI R9, R9, R196, RZ, 0x5 ;  /* 0x000000c409097211 */ /* 0x000fe400078f28ff */
[----:B------:R-:W-:-:S02]  /*0ae0*/  SHF.R.S32.HI R8, RZ, 0x2, R6 ;  /* 0x00000002ff087819 */ /* 0x000fc40000011406 */
[----:B------:R-:W-:Y:S02]  /*0af0*/  SHF.R.S32.HI R11, RZ, 0x1f, R6 ;  /* 0x0000001fff0b7819 */ /* 0x000fe40000011406 */
[----:B------:R-:W-:Y:S02]  /*0b00*/  SHF.R.S32.HI R9, RZ, 0x5, R9 ;  /* 0x00000005ff097819 */ /* 0x000fe40000011409 */
[----:B------:R-:W-:Y:S02]  /*0b10*/  LEA.HI R11, R11, R8, RZ, 0x3 ;  /* 0x000000080b0b7211 */ /* 0x000fe400078f18ff */
[----:B------:R-:W-:Y:S02]  /*0b20*/  LOP3.LUT R0, R0, 0x3fffffe, RZ, 0xc0, !PT ;  /* 0x03fffffe00007812 */ /* 0x000fe400078ec0ff */
[----:B------:R-:W-:Y:S02]  /*0b30*/  LOP3.LUT R11, R11, 0xfffffff8, RZ, 0xc0, !PT ;  /* 0xfffffff80b0b7812 */ /* 0x000fe400078ec0ff */
[----:B------:R-:W-:-:S02]  /*0b40*/  IADD3 R0, R197, -R0, RZ ;  /* 0x80000000c5007210 */ /* 0x000fc40007ffe0ff */
[----:B------:R-:W-:Y:S01]  /*0b50*/  LOP3.LUT R17, R6, 0x7ffffffc, RZ, 0xc0, !PT ;  /* 0x7ffffffc06117812 */ /* 0x000fe200078ec0ff */
[----:B------:R-:W-:-:S04]  /*0b60*/  IMAD.IADD R8, R8, 0x1, -R11 ;  /* 0x0000000108087824 */ /* 0x000fc800078e0a0b */
[----:B------:R-:W-:Y:S02]  /*0b70*/  IMAD R9, R9, 0x10, R8 ;  /* 0x0000001009097824 */ /* 0x000fe400078e0208 */
[----:B------:R-:W-:Y:S02]  /*0b80*/  IMAD.IADD R17, R196, 0x1, -R17 ;  /* 0x00000001c4117824 */ /* 0x000fe400078e0a11 */
[----:B------:R-:W-:Y:S01]  /*0b90*/  IMAD R198, R0, 0x40, R9 ;  /* 0x0000004000c67824 */ /* 0x000fe200078e0209 */
[----:B--2---:R-:W-:Y:S02]  /*0ba0*/  R2UR UR4, R2 ;  /* 0x00000000020472ca */ /* 0x004fe400000e0000 */
[CC--:B------:R-:W-:Y:S02]  /*0bb0*/  LEA.HI R2, R3.reuse, R204.reuse, RZ, 0x4 ;  /* 0x000000cc03027211 */ /* 0x0c0fe400078f20ff */
[----:B------:R-:W-:Y:S02]  /*0bc0*/  LEA.HI R3, R3, R204, RZ, 0x3 ;  /* 0x000000cc03037211 */ /* 0x000fe400078f18ff */
[----:B------:R-:W-:-:S02]  /*0bd0*/  SHF.R.S32.HI R7, RZ, 0x4, R2 ;  /* 0x00000004ff077819 */ /* 0x000fc40000011402 */
[C---:B------:R-:W-:Y:S02]  /*0be0*/  LOP3.LUT R5, R2.reuse, 0x3fffff0, RZ, 0xc0, !PT ;  /* 0x03fffff002057812 */ /* 0x040fe400078ec0ff */
[----:B------:R-:W-:Y:S02]  /*0bf0*/  LEA.HI R2, R2, R7, RZ, 0x1 ;  /* 0x0000000702027211 */ /* 0x000fe400078f08ff */
[----:B------:R-:W-:Y:S01]  /*0c00*/  IADD3 R5, R204, -R5, RZ ;  /* 0x80000005cc057210 */ /* 0x000fe20007ffe0ff */
[----:B------:R-:W-:Y:S01]  /*0c10*/  ULOP3.LUT UR7, UR4, 0x1, URZ, 0xfc, !UPT ;  /* 0x0000000104077892 */ /* 0x000fe2000f8efc3f */
[----:B------:R-:W-:Y:S02]  /*0c20*/  LOP3.LUT R2, R2, 0x1ffffffe, RZ, 0xc0, !PT ;  /* 0x1ffffffe02027812 */ /* 0x000fe400078ec0ff */
[----:B------:R-:W-:Y:S01]  /*0c30*/  LOP3.LUT R23, R3, 0xfffffff8, RZ, 0xc0, !PT ;  /* 0xfffffff803177812 */ /* 0x000fe200078ec0ff */
[----:B------:R-:W-:Y:S01]  /*0c40*/  IMAD R5, R5, 0x40, R4 ;  /* 0x0000004005057824 */ /* 0x000fe200078e0204 */
[----:B------:R-:W-:Y:S01]  /*0c50*/  UMOV UR4, URZ ;  /* 0x0000003f00047c82 */ /* 0x000fe20008000000 */
[----:B------:R-:W-:Y:S01]  /*0c60*/  IMAD.IADD R2, R7, 0x1, -R2 ;  /* 0x0000000107027824 */ /* 0x000fe200078e0a02 */
[----:B------:R-:W-:Y:S01]  /*0c70*/  LOP3.LUT R7, R10, 0xfffffffc, RZ, 0xc0, !PT ;  /* 0xfffffffc0a077812 */ /* 0x000fe200078ec0ff */
[----:B------:R-:W-:Y:S01]  /*0c80*/  IMAD.IADD R23, R204, 0x1, -R23 ;  /* 0x00000001cc177824 */ /* 0x000fe200078e0a17 */
[----:B------:R-:W-:Y:S01]  /*0c90*/  SHF.R.S32.HI R193, RZ, 0x3, R3 ;  /* 0x00000003ffc17819 */ /* 0x000fe20000011403 */
[----:B------:R-:W-:Y:S01]  /*0ca0*/  IMAD R199, R2, 0x8, R5 ;  /* 0x0000000802c77824 */ /* 0x000fe200078e0205 */
[----:B------:R-:W-:Y:S01]  /*0cb0*/  MOV R200, UR7 ;  /* 0x0000000700c87c02 */ /* 0x000fe20008000f00 */
[----:B------:R-:W-:-:S02]  /*0cc0*/  IMAD.IADD R7, R204, 0x1, -R7 ;  /* 0x00000001cc077824 */ /* 0x000fc400078e0a07 */
[----:B------:R-:W-:Y:S02]  /*0cd0*/  IMAD.SHL.U32 R16, R23, 0x8, RZ ;  /* 0x0000000817107824 */ /* 0x000fe400078e00ff */
[----:B------:R-:W-:Y:S01]  /*0ce0*/  IMAD.U32 R195, RZ, RZ, UR4 ;  /* 0x00000004ffc37e24 */ /* 0x000fe2000f8e00ff */
[C---:B------:R-:W-:Y:S01]  /*0cf0*/  LEA.HI R4, R7.reuse, R7, RZ, 0x1 ;  /* 0x0000000707047211 */ /* 0x040fe200078f08ff */
[C---:B------:R-:W-:Y:S01]  /*0d00*/  VIADD R19, R16.reuse, 0x40 ;  /* 0x0000004010137836 */ /* 0x040fe20000000000 */
[----:B------:R-:W-:Y:S01]  /*0d10*/  SHF.R.S32.HI R203, RZ, 0x1f, R16 ;  /* 0x0000001fffcb7819 */ /* 0x000fe20000011410 */
[----:B------:R-:W-:Y:S01]  /*0d20*/  VIADD R22, R16, 0x80 ;  /* 0x0000008010167836 */ /* 0x000fe20000000000 */
[----:B------:R-:W-:Y:S02]  /*0d30*/  LOP3.LUT R4, R4, 0x1ffffffe, RZ, 0xc0, !PT ;  /* 0x1ffffffe04047812 */ /* 0x000fe400078ec0ff */
[----:B------:R-:W-:Y:S02]  /*0d40*/  SHF.R.S32.HI R202, RZ, 0x1f, R19 ;  /* 0x0000001fffca7819 */ /* 0x000fe40000011413 */
[----:B------:R-:W-:Y:S01]  /*0d50*/  SHF.R.S32.HI R201, RZ, 0x1f, R22 ;  /* 0x0000001fffc97819 */ /* 0x000fe20000011416 */
[----:B------:R-:W-:-:S04]  /*0d60*/  IMAD.IADD R7, R7, 0x1, -R4 ;  /* 0x0000000107077824 */ /* 0x000fc800078e0a04 */
[----:B------:R-:W-:-:S07]  /*0d70*/  IMAD R18, R7, 0x8, R198 ;  /* 0x0000000807127824 */ /* 0x000fce00078e02c6 */
.L_x_2478:
[----:B012---:R-:W0:Y:S01]  /*0d80*/  LDC.64 R2, c[0x0][0xc88] ;  /* 0x00032200ff027b82 */ /* 0x007e220000000a00 */
[----:B------:R-:W-:Y:S01]  /*0d90*/  ULDC.64 UR8, c[0x0][0xa28] ;  /* 0x00028a0000087ab9 */ /* 0x000fe20000000a00 */
[----:B------:R-:W-:Y:S01]  /*0da0*/  ULDC.64 UR10, c[0x0][0xa18] ;  /* 0x00028600000a7ab9 */ /* 0x000fe20000000a00 */
[----:B------:R-:W-:Y:S01]  /*0db0*/  ULDC UR7, c[0x0][0x2f0] ;  /* 0x0000bc0000077ab9 */ /* 0x000fe20000000800 */
[----:B0-----:R-:W-:-:S06]  /*0dc0*/  IMAD.WIDE R2, R39, 0x4, R2 ;  /* 0x0000000427027825 */ /* 0x001fcc00078e0202 */
[----:B------:R-:W2:Y:S01]  /*0dd0*/  LDG.E R2, desc[UR36][R2.64] ;  /* 0x0000002402027981 */ /* 0x000ea2000c1e1900 */
[----:B------:R-:W-:Y:S02]  /*0de0*/  UISETP.NE.U32.AND UP0, UPT, UR8, URZ, UPT ;  /* 0x0000003f0800728c */ /* 0x000fe4000bf05070 */
[----:B------:R-:W-:Y:S02]  /*0df0*/  UISETP.NE.U32.AND UP1, UPT, UR10, URZ, UPT ;  /* 0x0000003f0a00728c */ /* 0x000fe4000bf25070 */
[----:B------:R-:W-:Y:S02]  /*0e00*/  UISETP.NE.AND.EX UP0, UPT, UR9, URZ, UPT, UP0 ;  /* 0x0000003f0900728c */ /* 0x000fe4000bf05300 */
[----:B------:R-:W-:-:S04]  /*0e10*/  UISETP.NE.AND.EX UP1, UPT, UR11, URZ, UPT, UP1 ;  /* 0x0000003f0b00728c */ /* 0x000fc8000bf25310 */
[----:B------:R-:W-:Y:S02]  /*0e20*/  PLOP3.LUT P0, PT, PT, PT, UP0, 0x80, 0x0 ;  /* 0x000000000000781c */ /* 0x000fe40003f0f008 */
[----:B------:R-:W-:Y:S02]  /*0e30*/  PLOP3.LUT P2, PT, PT, PT, UP1, 0x80, 0x0 ;  /* 0x000000000000781c */ /* 0x000fe40003f4f018 */
[----:B--2---:R-:W-:-:S13]  /*0e40*/  R2UR UR61, R2 ;  /* 0x00000000023d72ca */ /* 0x004fda00000e0000 */
[----:B------:R-:W-:Y:S02]  /*0e50*/  USHF.R.S32.HI UR4, URZ, 0x1f, UR61 ;  /* 0x0000001f3f047899 */ /* 0x000fe4000801143d */
[----:B------:R-:W-:-:S04]  /*0e60*/  @UP0 ULEA UR8, UP2, UR61, UR8, 0x2 ;  /* 0x000000083d080291 */ /* 0x000fc8000f84103f */
[----:B------:R-:W-:Y:S02]  /*0e70*/  @UP0 ULEA.HI.X UR9, UR61, UR9, UR4, 0x2, UP2 ;  /* 0x000000093d090291 */ /* 0x000fe400090f1404 */
[----:B------:R-:W-:Y:S01]  /*0e80*/  MOV R194, UR4 ;  /* 0x0000000400c27c02 */ /* 0x000fe20008000f00 */
[----:B------:R-:W-:Y:S01]  /*0e90*/  @UP1 ULEA UR10, UP0, UR61, UR10, 0x2 ;  /* 0x0000000a3d0a1291 */ /* 0x000fe2000f80103f */
[----:B------:R-:W-:-:S03]  /*0ea0*/  IMAD.U32 R2, RZ, RZ, UR8 ;  /* 0x00000008ff027e24 */ /* 0x000fc6000f8e00ff */
[----:B------:R-:W-:Y:S01]  /*0eb0*/  @UP1 ULEA.HI.X UR11, UR61, UR11, UR4, 0x2, UP0 ;  /* 0x0000000b3d0b1291 */ /* 0x000fe200080f1404 */
[----:B------:R-:W-:Y:S01]  /*0ec0*/  IMAD.U32 R3, RZ, RZ, UR9 ;  /* 0x00000009ff037e24 */ /* 0x000fe2000f8e00ff */
[----:B------:R-:W-:Y:S01]  /*0ed0*/  ULDC.64 UR8, c[0x0][0x418] ;  /* 0x0001060000087ab9 */ /* 0x000fe20000000a00 */
[----:B------:R-:W-:Y:S01]  /*0ee0*/  IMAD.U32 R4, RZ, RZ, UR10 ;  /* 0x0000000aff047e24 */ /* 0x000fe2000f8e00ff */
[----:B------:R-:W-:Y:S02]  /*0ef0*/  ULDC UR4, c[0x0][0x424] ;  /* 0x0001090000047ab9 */ /* 0x000fe40000000800 */
[----:B------:R-:W-:Y:S01]  /*0f00*/  IMAD.U32 R5, RZ, RZ, UR11 ;  /* 0x0000000bff057e24 */ /* 0x000fe2000f8e00ff */
[----:B------:R-:W2:Y:S04]  /*0f10*/  @P0 LDG.E R2, desc[UR36][R2.64] ;  /* 0x0000002402020981 */ /* 0x000ea8000c1e1900 */
[----:B---3--:R-:W3:Y:S01]  /*0f20*/  @P2 LDG.E R4, desc[UR36][R4.64] ;  /* 0x0000002404042981 */ /* 0x008ee2000c1e1900 */
[----:B------:R-:W-:Y:S01]  /*0f30*/  UISETP.NE.U32.AND UP0, UPT, UR8, URZ, UPT ;  /* 0x0000003f0800728c */ /* 0x000fe2000bf05070 */
[----:B------:R-:W-:Y:S01]  /*0f40*/  IMAD.U32 R192, RZ, RZ, UR6 ;  /* 0x00000006ffc07e24 */ /* 0x000fe2000f8e00ff */
[----:B------:R-:W-:-:S02]  /*0f50*/  UMOV UR43, URZ ;  /* 0x0000003f002b7c82 */ /* 0x000fc40008000000 */
[----:B------:R-:W-:-:S03]  /*0f60*/  UISETP.NE.AND.EX UP0, UPT, UR9, URZ, UPT, UP0 ;  /* 0x0000003f0900728c */ /* 0x000fc6000bf05300 */
[----:B------:R-:W-:Y:S01]  /*0f70*/  ULDC.64 UR8, c[0x0][0xa20] ;  /* 0x0002880000087ab9 */ /* 0x000fe20000000a00 */
[----:B------:R-:W-:Y:S01]  /*0f80*/  USEL UR4, UR4, 0x1, UP0 ;  /* 0x0000000104047887 */ /* 0x000fe20008000000 */
[----:B------:R-:W-:-:S03]  /*0f90*/  ISETP.NE.U32.AND P1, PT, RZ, UR8, PT ;  /* 0x00000008ff007c0c */ /* 0x000fc6000bf25070 */
[----:B------:R-:W-:Y:S01]  /*0fa0*/  UIMAD UR4, UR4, UR7, URZ ;  /* 0x00000007040472a4 */ /* 0x000fe2000f8e023f */
[----:B------:R-:W-:Y:S02]  /*0fb0*/  ISETP.NE.AND.EX P1, PT, RZ, UR9, PT, P1 ;  /* 0x00000009ff007c0c */ /* 0x000fe4000bf25310 */
[----:B--2---:R-:W-:Y:S02]  /*0fc0*/  @P0 R2UR UR43, R2 ;  /* 0x00000000022b02ca */ /* 0x004fe400000e0000 */
[----:B---3--:R-:W-:Y:S01]  /*0fd0*/  @P2 R2UR UR42, R4 ;  /* 0x00000000042a22ca */ /* 0x008fe200000e0000 */
[----:B----4-:R-:W-:-:S14]  /*0fe0*/  @P2 BRA `(.L_x_2419) ;  /* 0x0000000000382947 */ /* 0x010fdc0003800000 */
[----:B------:R-:W-:Y:S01]  /*0ff0*/  ULDC.64 UR6, c[0x0][0xa00] ;  /* 0x0002800000067ab9 */ /* 0x000fe20000000a00 */
[----:B------:R-:W-:Y:S01]  /*1000*/  ULDC UR42, c[0x0][0x288] ;  /* 0x0000a200002a7ab9 */ /* 0x000fe20000000800 */
        /* <DEDUP_REMOVED lines=12> */
.L_x_2419:
[----:B------:R-:W-:Y:S05]  /*10d0*/  @!P1 BRA `(.L_x_2420) ;  /* 0x0000000000209947 */ /* 0x000fea0003800000 */
[----:B------:R-:W-:Y:S01]  /*10e0*/  R2UR UR6, R194 ;  /* 0x00000000c20672ca */ /* 0x000fe200000e0000 */
[----:B------:R-:W-:-:S06]  /*10f0*/  ULEA UR4, UP0, UR61, UR8, 0x2 ;  /* 0x000000083d047291 */ /* 0x000fcc000f80103f */
[----:B------:R-:W-:-:S06]  /*1100*/  IMAD.U32 R2, RZ, RZ, UR4 ;  /* 0x00000004ff027e24 */ /* 0x000fcc000f8e00ff */
[----:B------:R-:W-:-:S06]  /*1110*/  ULEA.HI.X UR6, UR61, UR9, UR6, 0x2, UP0 ;  /* 0x000000093d067291 */ /* 0x000fcc00080f1406 */
[----:B------:R-:W-:-:S05]  /*1120*/  IMAD.U32 R3, RZ, RZ, UR6 ;  /* 0x00000006ff037e24 */ /* 0x000fca000f8e00ff */
[----:B------:R-:W2:Y:S02]  /*1130*/  LDG.E R2, desc[UR36][R2.64] ;  /* 0x0000002402027981 */ /* 0x000ea4000c1e1900 */
[----:B--2---:R-:W-:Y:S01]  /*1140*/  R2UR UR4, R2 ;  /* 0x00000000020472ca */ /* 0x004fe200000e0000 */
[----:B------:R-:W-:-:S14]  /*1150*/  BRA `(.L_x_2421) ;  /* 0x0000000000347947 */ /* 0x000fdc0003800000 */
.L_x_2420:
[----:B------:R-:W-:Y:S02]  /*1160*/  ULDC.64 UR6, c[0x0][0xa08] ;  /* 0x0002820000067ab9 */ /* 0x000fe40000000a00 */
[----:B------:R-:W-:-:S04]  /*1170*/  ISETP.NE.U32.AND P0, PT, RZ, UR6, PT ;  /* 0x00000006ff007c0c */ /* 0x000fc8000bf05070 */
[----:B------:R-:W-:-:S13]  /*1180*/  ISETP.NE.AND.EX P0, PT, RZ, UR7, PT, P0 ;  /* 0x00000007ff007c0c */ /* 0x000fda000bf05300 */
[----:B------:R-:W-:Y:S05]  /*1190*/  @!P0 BRA `(.L_x_2421) ;  /* 0x0000000000248947 */ /* 0x000fea0003800000 */
[----:B------:R-:W-:Y:S02]  /*11a0*/  ULDC.64 UR6, c[0x0][0xa08] ;  /* 0x0002820000067ab9 */ /* 0x000fe40000000a00 */
[----:B------:R-:W-:-:S06]  /*11b0*/  UIMAD.WIDE UR6, UR61, 0x4, UR6 ;  /* 0x000000043d0678a5 */ /* 0x000fcc000f8e0206 */
[----:B------:R-:W-:Y:S02]  /*11c0*/  IMAD.U32 R2, RZ, RZ, UR6 ;  /* 0x00000006ff027e24 */ /* 0x000fe4000f8e00ff */
[----:B------:R-:W-:-:S05]  /*11d0*/  IMAD.U32 R3, RZ, RZ, UR7 ;  /* 0x00000007ff037e24 */ /* 0x000fca000f8e00ff */
[----:B------:R-:W2:Y:S04]  /*11e0*/  LDG.E R4, desc[UR36][R2.64] ;  /* 0x0000002402047981 */ /* 0x000ea8000c1e1900 */
[----:B------:R-:W3:Y:S01]  /*11f0*/  LDG.E R0, desc[UR36][R2.64+0x4] ;  /* 0x0000042402007981 */ /* 0x000ee2000c1e1900 */
[----:B--2---:R-:W-:Y:S02]  /*1200*/  R2UR UR4, R4 ;  /* 0x00000000040472ca */ /* 0x004fe400000e0000 */
[----:B---3--:R-:W-:-:S13]  /*1210*/  R2UR UR6, R0 ;  /* 0x00000000000672ca */ /* 0x008fda00000e0000 */
[----:B------:R-:W-:-:S12]  /*1220*/  UIADD3 UR4, -UR4, UR6, URZ ;  /* 0x0000000604047290 */ /* 0x000fd8000fffe13f */
.L_x_2421:
[----:B------:R-:W-:Y:S01]  /*1230*/  UIADD3 UR43, -UR43, UR4, URZ ;  /* 0x000000042b2b7290 */ /* 0x000fe2000fffe13f */
[----:B------:R-:W-:Y:S01]  /*1240*/  PLOP3.LUT P0, PT, PT, PT, PT, 0x80, 0x0 ;  /* 0x000000000000781c */ /* 0x000fe20003f0f070 */
[----:B------:R-:W-:Y:S01]  /*1250*/  USHF.L.U32 UR41, UR5, 0x7, URZ ;  /* 0x0000000705297899 */ /* 0x000fe2000800063f */
[----:B------:R-:W-:Y:S01]  /*1260*/  CS2R R2, SRZ ;  /* 0x0000000000027805 */ /* 0x000fe2000001ff00 */
[----:B------:R-:W-:Y:S01]  /*1270*/  ULDC UR4, c[0x0][0x448] ;  /* 0x0001120000047ab9 */ /* 0x000fe20000000800 */
[----:B------:R-:W-:Y:S01]  /*1280*/  UIADD3 UR7, UR43, 0x60, -UR42 ;  /* 0x000000602b077890 */ /* 0x000fe2000fffe82a */
[----:B------:R-:W-:Y:S01]  /*1290*/  MOV R0, RZ ;  /* 0x000000ff00007202 */ /* 0x000fe20000000f00 */
[----:B------:R-:W-:Y:S01]  /*12a0*/  UISETP.NE.AND UP0, UPT, UR4, 0x1, UPT ;  /* 0x000000010400788c */ /* 0x000fe2000bf05270 */
[----:B------:R-:W-:Y:S01]  /*12b0*/  CS2R R118, SRZ ;  /* 0x0000000000767805 */ /* 0x000fe2000001ff00 */
[----:B------:R-:W-:Y:S01]  /*12c0*/  UIADD3 UR6, UR41, 0x7f, URZ ;  /* 0x0000007f29067890 */ /* 0x000fe2000fffe03f */
[----:B------:R-:W-:Y:S01]  /*12d0*/  CS2R R116, SRZ ;  /* 0x0000000000747805 */ /* 0x000fe2000001ff00 */
[----:B------:R-:W-:Y:S01]  /*12e0*/  UP2UR UR60, UPR, URZ, 0x1 ;  /* 0x000000013f3c7883 */ /* 0x000fe20008000000 */
[----:B------:R-:W-:-:S02]  /*12f0*/  CS2R R114, SRZ ;  /* 0x0000000000727805 */ /* 0x000fc4000001ff00 */
[----:B------:R-:W-:Y:S02]  /*1300*/  CS2R R112, SRZ ;  /* 0x0000000000707805 */ /* 0x000fe4000001ff00 */
[----:B------:R-:W-:Y:S02]  /*1310*/  CS2R R110, SRZ ;  /* 0x00000000006e7805 */ /* 0x000fe4000001ff00 */
[----:B------:R-:W-:Y:S02]  /*1320*/  CS2R R108, SRZ ;  /* 0x00000000006c7805 */ /* 0x000fe4000001ff00 */
[----:B------:R-:W-:Y:S02]  /*1330*/  CS2R R106, SRZ ;  /* 0x00000000006a7805 */ /* 0x000fe4000001ff00 */
[----:B------:R-:W-:Y:S01]  /*1340*/  CS2R R104, SRZ ;  /* 0x0000000000687805 */ /* 0x000fe2000001ff00 */
[----:B------:R-:W-:Y:S01]  /*1350*/  @UP0 ULDC UR4, c[0x0][0x44c] ;  /* 0x0001130000040ab9 */ /* 0x000fe20000000800 */
[----:B------:R-:W-:Y:S01]  /*1360*/  @UP0 ULDC UR8, c[0x0][0x450] ;  /* 0x0001140000080ab9 */ /* 0x000fe20000000800 */
[----:B------:R-:W-:Y:S01]  /*1370*/  UIMAD.WIDE.U32 UR4, UR6, UR4, URZ ;  /* 0x00000004060472a5 */ /* 0x000fe2000f8e003f */
[----:B------:R-:W-:Y:S01]  /*1380*/  IMAD.MOV.U32 R46, RZ, RZ, RZ ;  /* 0x000000ffff2e7224 */ /* 0x000fe200078e00ff */
[----:B------:R-:W-:Y:S01]  /*1390*/  UIADD3 UR4, UR43, 0x5f, URZ ;  /* 0x0000005f2b047890 */ /* 0x000fe2000fffe03f */
[----:B------:R-:W-:Y:S01]  /*13a0*/  CS2R R98, SRZ ;  /* 0x0000000000627805 */ /* 0x000fe2000001ff00 */
[----:B------:R-:W-:Y:S01]  /*13b0*/  @UP0 USHF.R.U32.HI UR6, URZ, UR8, UR5 ;  /* 0x000000083f060299 */ /* 0x000fe20008011605 */
[----:B------:R-:W-:Y:S01]  /*13c0*/  CS2R R100, SRZ ;  /* 0x0000000000647805 */ /* 0x000fe2000001ff00 */
[----:B------:R-:W-:Y:S01]  /*13d0*/  UIMAD.WIDE UR4, UR4, 0x2aaaaaab, URZ ;  /* 0x2aaaaaab040478a5 */ /* 0x000fe2000f8e023f */
[----:B------:R-:W-:Y:S01]  /*13e0*/  IMAD.MOV.U32 R43, RZ, RZ, RZ ;  /* 0x000000ffff2b7224 */ /* 0x000fe200078e00ff */
[----:B------:R-:W-:Y:S01]  /*13f0*/  UIADD3 UR6, UR7, UR6, URZ ;  /* 0x0000000607067290 */ /* 0x000fe2000fffe03f */
[----:B------:R-:W-:Y:S01]  /*1400*/  CS2R R96, SRZ ;  /* 0x0000000000607805 */ /* 0x000fe2000001ff00 */
[----:B------:R-:W-:Y:S01]  /*1410*/  USHF.R.U32.HI UR4, URZ, 0x1f, UR5 ;  /* 0x0000001f3f047899 */ /* 0x000fe20008011605 */
[----:B------:R-:W-:Y:S01]  /*1420*/  CS2R R94, SRZ ;  /* 0x00000000005e7805 */ /* 0x000fe2000001ff00 */
[----:B------:R-:W-:Y:S01]  /*1430*/  UIMAD.WIDE UR6, UR6, 0x2aaaaaab, URZ ;  /* 0x2aaaaaab060678a5 */ /* 0x000fe2000f8e023f */
[----:B------:R-:W-:Y:S01]  /*1440*/  CS2R R92, SRZ ;  /* 0x00000000005c7805 */ /* 0x000fe2000001ff00 */
[----:B------:R-:W-:Y:S01]  /*1450*/  ULEA.HI.SX32 UR4, UR5, UR4, 0x1c ;  /* 0x0000000405047291 */ /* 0x000fe2000f8fe23f */
[----:B------:R-:W-:Y:S01]  /*1460*/  CS2R R90, SRZ ;  /* 0x00000000005a7805 */ /* 0x000fe2000001ff00 */
[----:B------:R-:W-:Y:S01]  /*1470*/  USHF.R.U32.HI UR6, URZ, 0x1f, UR7 ;  /* 0x0000001f3f067899 */ /* 0x000fe20008011607 */
[----:B------:R-:W-:-:S02]  /*1480*/  CS2R R88, SRZ ;  /* 0x0000000000587805 */ /* 0x000fc4000001ff00 */
[----:B------:R-:W-:Y:S02]  /*1490*/  CS2R R86, SRZ ;  /* 0x0000000000567805 */ /* 0x000fe4000001ff00 */
[----:B------:R-:W-:Y:S01]  /*14a0*/  CS2R R84, SRZ ;  /* 0x0000000000547805 */ /* 0x000fe2000001ff00 */
[----:B------:R-:W-:Y:S01]  /*14b0*/  ULEA.HI.SX32 UR6, UR7, UR6, 0x1c ;  /* 0x0000000607067291 */ /* 0x000fe2000f8fe23f */
[----:B------:R-:W-:Y:S02]  /*14c0*/  CS2R R82, SRZ ;  /* 0x0000000000527805 */ /* 0x000fe4000001ff00 */
[----:B------:R-:W-:Y:S02]  /*14d0*/  CS2R R80, SRZ ;  /* 0x0000000000507805 */ /* 0x000fe4000001ff00 */
[----:B------:R-:W-:Y:S01]  /*14e0*/  CS2R R78, SRZ ;  /* 0x00000000004e7805 */ /* 0x000fe2000001ff00 */
[----:B------:R-:W-:Y:S01]  /*14f0*/  UISETP.LT.AND UP0, UPT, UR4, UR6, UPT ;  /* 0x000000060400728c */ /* 0x000fe2000bf01270 */
[----:B------:R-:W-:-:S02]  /*1500*/  CS2R R76, SRZ ;  /* 0x00000000004c7805 */ /* 0x000fc4000001ff00 */
[----:B------:R-:W-:Y:S02]  /*1510*/  CS2R R74, SRZ ;  /* 0x00000000004a7805 */ /* 0x000fe4000001ff00 */
[----:B------:R-:W-:Y:S01]  /*1520*/  CS2R R72, SRZ ;  /* 0x0000000000487805 */ /* 0x000fe2000001ff00 */
[----:B------:R-:W-:Y:S01]  /*1530*/  USEL UR9, UR4, UR6, UP0 ;  /* 0x0000000604097287 */ /* 0x000fe20008000000 */
[----:B------:R-:W-:Y:S02]  /*1540*/  CS2R R70, SRZ ;  /* 0x0000000000467805 */ /* 0x000fe4000001ff00 */
[----:B------:R-:W-:Y:S02]  /*1550*/  CS2R R68, SRZ ;  /* 0x0000000000447805 */ /* 0x000fe4000001ff00 */
[----:B------:R-:W-:Y:S01]  /*1560*/  CS2R R66, SRZ ;  /* 0x0000000000427805 */ /* 0x000fe2000001ff00 */
[----:B------:R-:W-:Y:S01]  /*1570*/  UISETP.GE.AND UP0, UPT, UR9, 0x1, UPT ;  /* 0x000000010900788c */ /* 0x000fe2000bf06270 */
[----:B------:R-:W-:Y:S01]  /*1580*/  CS2R R64, SRZ ;  /* 0x0000000000407805 */ /* 0x000fe2000001ff00 */
[----:B------:R-:W-:Y:S01]  /*1590*/  IMAD.U32 R102, RZ, RZ, UR9 ;  /* 0x00000009ff667e24 */ /* 0x000fe2000f8e00ff */
[----:B------:R-:W-:-:S02]  /*15a0*/  CS2R R62, SRZ ;  /* 0x00000000003e7805 */ /* 0x000fc4000001ff00 */
[----:B------:R-:W-:Y:S02]  /*15b0*/  CS2R R60, SRZ ;  /* 0x00000000003c7805 */ /* 0x000fe4000001ff00 */
[----:B------:R-:W-:Y:S02]  /*15c0*/  CS2R R58, SRZ ;  /* 0x00000000003a7805 */ /* 0x000fe4000001ff00 */
[----:B------:R-:W-:Y:S02]  /*15d0*/  PLOP3.LUT P1, PT, PT, PT, UP0, 0x80, 0x0 ;  /* 0x000000000000781c */ /* 0x000fe40003f2f008 */
        /* <DEDUP_REMOVED lines=38> */
[----:B------:R-:W-:Y:S01]  /*1840*/  MOV R5, UR5 ;  /* 0x0000000500057c02 */ /* 0x000fe20008000f00 */
[----:B------:R-:W-:Y:S01]  /*1850*/  ULDC.64 UR4, c[0x4][0x90] ;  /* 0x0100240000047ab9 */ /* 0x000fe20000000a00 */
[----:B------:R-:W-:Y:S01]  /*1860*/  IMAD.U32 R10, RZ, RZ, UR6 ;  /* 0x00000006ff0a7e24 */ /* 0x000fe2000f8e00ff */
[----:B------:R-:W-:Y:S01]  /*1870*/  MOV R12, 0x1 ;  /* 0x00000001000c7802 */ /* 0x000fe20000000f00 */
[----:B------:R-:W-:Y:S02]  /*1880*/  IMAD.U32 R6, RZ, RZ, UR4 ;  /* 0x00000004ff067e24 */ /* 0x000fe4000f8e00ff */
[----:B------:R-:W-:-:S02]  /*1890*/  IMAD.U32 R7, RZ, RZ, UR5 ;  /* 0x00000005ff077e24 */ /* 0x000fc4000f8e00ff */
[----:B------:R-:W-:Y:S02]  /*18a0*/  IMAD.U32 R11, RZ, RZ, UR7 ;  /* 0x00000007ff0b7e24 */ /* 0x000fe4000f8e00ff */
[----:B------:R-:W-:Y:S02]  /*18b0*/  IMAD.MOV.U32 R8, RZ, RZ, 0x70 ;  /* 0x00000070ff087424 */ /* 0x000fe400078e00ff */
[----:B0-----:R-:W-:-:S07]  /*18c0*/  IMAD.MOV.U32 R13, RZ, RZ, RZ ;  /* 0x000000ffff0d7224 */ /* 0x001fce00078e00ff */
[----:B------:R-:W-:-:S07]  /*18d0*/  LEPC R20, `(.L_x_2423) ;  /* 0x000000001014794e */ /* 0x000fce0000000000 */
[----:B-1----:R-:W-:Y:S05]  /*18e0*/  CALL.ABS.NOINC R2 ;  /* 0x0000000002007343 */ /* 0x002fea0003c00000 */
.L_x_2423:
        /* <DEDUP_REMOVED lines=11> */
.L_x_2565:
[----:B------:R-:W-:Y:S05]  /*19a0*/  @!P0 BRA `(.L_x_2425) ;  /* 0x0000000000048947 */ /* 0x000fea0003800000 */
[----:B------:R-:W-:Y:S01]  /*19b0*/  BPT.TRAP 0x1 ;  /* 0x000000040000795c */ /* 0x000fe20000300000 */
.L_x_2425:
[----:B0-----:R-:W-:Y:S02]  /*19c0*/  IMAD.U32 R0, RZ, RZ, UR39 ;  /* 0x00000027ff007e24 */ /* 0x001fe4000f8e00ff */
[----:B------:R-:W-:-:S03]  /*19d0*/  IMAD.U32 R3, RZ, RZ, UR38 ;  /* 0x00000026ff037e24 */ /* 0x000fc6000f8e00ff */
[----:B------:R-:W-:Y:S02]  /*19e0*/  LEA R0, R0, UR40, 0x3 ;  /* 0x0000002800007c11 */ /* 0x000fe4000f8e18ff */
[----:B------:R-:W-:-:S04]  /*19f0*/  SHF.L.U32 R3, R3, 0x1f, RZ ;  /* 0x0000001f03037819 */ /* 0x000fc800000006ff */
[----:B------:R0:W1:Y:S01]  /*1a00*/  SYNCS.PHASECHK.TRANS64.TRYWAIT P1, [R0+URZ+0x30830], R3 ;  /* 0x03083003000075a7 */ /* 0x000062000802017f */
[----:B------:R-:W-:Y:S05]  /*1a10*/  @!P0 BRA `(.L_x_2426) ;  /* 0x0000000000048947 */ /* 0x000fea0003800000 */
[----:B------:R-:W-:Y:S01]  /*1a20*/  BPT.TRAP 0x1 ;  /* 0x000000040000795c */ /* 0x000fe20000300000 */
.L_x_2426:
[----:B-1----:R-:W-:Y:S05]  /*1a30*/  @P1 BRA `(.L_x_2427) ;  /* 0x0000000000081947 */ /* 0x002fea0003800000 */
[----:B------:R-:W1:Y:S02]  /*1a40*/  SYNCS.PHASECHK.TRANS64.TRYWAIT P1, [R0+URZ+0x30830], R3 ;  /* 0x03083003000075a7 */ /* 0x000e64000802017f */
[----:B-1----:R-:W-:Y:S05]  /*1a50*/  @!P1 BRA `(.L_x_2428) ;  /* 0x0000010800e09947 */ /* 0x002fea0003800000 */
.L_x_2427:
        /* <DEDUP_REMOVED lines=19> */
[----:B------:R-:W-:Y:S01]  /*1b90*/  MOV R8, UR12 ;  /* 0x0000000c00087c02 */ /* 0x000fe20008000f00 */
        /* <DEDUP_REMOVED lines=44> */
[----:B------:R-:W-:Y:S02]  /*1e60*/  IMAD.U32 R4, RZ, RZ, UR12 ;  /* 0x0000000cff047e24 */ /* 0x000fe4000f8e00ff */
        /* <DEDUP_REMOVED lines=38> */
.L_x_2429:
[----:B------:R-:W-:Y:S01]  /*20d0*/  UISETP.NE.AND UP0, UPT, UR60, URZ, UPT ;  /* 0x0000003f3c00728c */ /* 0x000fe2000bf05270 */
[----:B------:R-:W-:Y:S01]  /*20e0*/  IADD3 R11, R18, UR41, RZ ;  /* 0x00000029120b7c10 */ /* 0x000fe2000fffe0ff */
[----:B------:R-:W-:Y:S01]  /*20f0*/  UMOV UR5, 0xffffffa0 ;  /* 0xffffffa000057882 */ /* 0x000fe20000000000 */
[----:B------:R-:W-:Y:S01]  /*2100*/  R2UR UR7, R102 ;  /* 0x00000000660772ca */ /* 0x000fe200000e0000 */
        /* <DEDUP_REMOVED lines=9> */
[----:B------:R-:W-:Y:S01]  /*21a0*/  MUFU.TANH R27, R27 ;  /* 0x0000001b001b7308 */ /* 0x000fe20000002400 */
[----:B------:R-:W-:Y:S01]  /*21b0*/  FMUL.FTZ R31, R31, UR6 ;  /* 0x000000061f1f7c20 */ /* 0x000fe20008410000 */
[----:B------:R-:W-:Y:S01]  /*21c0*/  FMUL.FTZ R34, R34, UR6 ;  /* 0x0000000622227c20 */ /* 0x000fe20008410000 */
[----:B------:R-:W-:Y:S01]  /*21d0*/  UIMAD UR5, UR7, UR5, 0x61 ;  /* 0x00000061070574a4 */ /* 0x000fe2000f8e0205 */
[----:B------:R-:W-:Y:S01]  /*21e0*/  FMUL.FTZ R35, R35, UR6 ;  /* 0x0000000623237c20 */ /* 0x000fe20008410000 */
[----:B------:R-:W-:Y:S01]  /*21f0*/  FMUL.FTZ R28, R28, UR6 ;  /* 0x000000061c1c7c20 */ /* 0x000fe20008410000 */
[----:B------:R-:W-:Y:S01]  /*2200*/  @P1 IMAD.HI.U32 R2, R11, UR4, RZ ;  /* 0x000000040b021c27 */ /* 0x000fe2000f8e00ff */
[----:B------:R-:W-:Y:S01]  /*2210*/  @UP0 ULDC UR4, c[0x0][0x450] ;  /* 0x0001140000040ab9 */ /* 0x000fe20000000800 */
[----:B------:R-:W2:Y:S02]  /*2220*/  MUFU.TANH R25, R26 ;  /* 0x0000001a00197308 */ /* 0x000ea40000002400 */
[----:B------:R-:W-:Y:S01]  /*2230*/  FMUL.FTZ R38, R38, UR6 ;  /* 0x0000000626267c20 */ /* 0x000fe20008410000 */
[----:B------:R-:W-:Y:S01]  /*2240*/  FMUL.FTZ R29, R29, UR6 ;  /* 0x000000061d1d7c20 */ /* 0x000fe20008410000 */
[----:B------:R-:W-:Y:S01]  /*2250*/  @P2 SHF.R.U32.HI R11, RZ, UR4, R2 ;  /* 0x00000004ff0b2c19 */ /* 0x000fe20008011602 */
[----:B------:R-:W-:Y:S01]  /*2260*/  UIMAD UR4, UR7, -0x60, UR43 ;  /* 0xffffffa0070478a4 */ /* 0x000fe2000f8e022b */
[----:B------:R-:W-:-:S02]  /*2270*/  IMAD.U32 R2, RZ, RZ, UR5 ;  /* 0x00000005ff027e24 */ /* 0x000fc4000f8e00ff */
[----:B------:R-:W-:Y:S01]  /*2280*/  FMUL.FTZ R39, R39, UR6 ;  /* 0x0000000627277c20 */ /* 0x000fe20008410000 */
[----:B------:R-:W-:Y:S01]  /*2290*/  FMUL.FTZ R42, R42, UR6 ;  /* 0x000000062a2a7c20 */ /* 0x000fe20008410000 */
[----:B------:R-:W3:Y:S01]  /*22a0*/  SHFL.IDX PT, R14, R11, 0x1, 0x1c1f ;  /* 0x003c1f000b0e7f89 */ /* 0x000ee200000e0000 */
[----:B------:R-:W-:Y:S01]  /*22b0*/  UIADD3 UR4, UR4, 0x60, URZ ;  /* 0x0000006004047890 */ /* 0x000fe2000fffe03f */
[----:B------:R-:W-:Y:S01]  /*22c0*/  IMAD R2, R17, -0x2, R2 ;  /* 0xfffffffe11027824 */ /* 0x000fe200078e0202 */
[----:B------:R-:W-:Y:S01]  /*22d0*/  MUFU.TANH R30, R30 ;  /* 0x0000001e001e7308 */ /* 0x000fe20000002400 */
[----:B------:R-:W-:Y:S01]  /*22e0*/  FMUL.FTZ R33, R33, UR6 ;  /* 0x0000000621217c20 */ /* 0x000fe20008410000 */
[----:B------:R-:W-:Y:S01]  /*22f0*/  FMUL.FTZ R43, R43, UR6 ;  /* 0x000000062b2b7c20 */ /* 0x000fe20008410000 */
[----:B------:R-:W-:Y:S01]  /*2300*/  FMUL.FTZ R46, R46, UR6 ;  /* 0x000000062e2e7c20 */ /* 0x000fe20008410000 */
[----:B------:R-:W-:Y:S01]  /*2310*/  IMAD.U32 R12, RZ, RZ, UR4 ;  /* 0x00000004ff0c7e24 */ /* 0x000fe2000f8e00ff */
[----:B------:R-:W-:Y:S01]  /*2320*/  IADD3 R13, -R13, UR43, R2 ;  /* 0x0000002b0d0d7c10 */ /* 0x000fe2000fffe102 */
        /* <DEDUP_REMOVED lines=15> */
[-CC-:B---3--:R-:W-:Y:S01]  /*2420*/  VIADDMNMX R14, R14, R13.reuse, R12.reuse, PT ;  /* 0x0000000d0e0e7246 */ /* 0x188fe2000380010c */
[----:B------:R-:W-:Y:S01]  /*2430*/  FMUL.FTZ R67, R67, UR6 ;  /* 0x0000000643437c20 */ /* 0x000fe20008410000 */
[----:B------:R-:W-:Y:S01]  /*2440*/  FMUL.FTZ R70, R70, UR6 ;  /* 0x0000000646467c20 */ /* 0x000fe20008410000 */
[----:B------:R-:W-:Y:S01]  /*2450*/  FMUL.FTZ R71, R71, UR6 ;  /* 0x0000000647477c20 */ /* 0x000fe20008410000 */
[C---:B------:R-:W-:Y:S01]  /*2460*/  ISETP.GT.AND P1, PT, R14.reuse, RZ, PT ;  /* 0x000000ff0e00720c */ /* 0x040fe20003f24270 */
[----:B------:R3:W-:Y:S01]  /*2470*/  MUFU.TANH R20, R28 ;  /* 0x0000001c00147308 */ /* 0x0007e20000002400 */
[C---:B------:R-:W-:Y:S01]  /*2480*/  ISETP.GT.AND P2, PT, R14.reuse, 0x1, PT ;  /* 0x000000010e00780c */ /* 0x040fe20003f44270 */
[----:B------:R-:W5:Y:S01]  /*2490*/  SHFL.IDX PT, R11, R11, RZ, 0x1c1f ;  /* 0x001c1fff0b0b7589 */ /* 0x000f6200000e0000 */
[----:B------:R-:W-:Y:S01]  /*24a0*/  ISETP.GT.AND P3, PT, R14, 0x8, PT ;  /* 0x000000080e00780c */ /* 0x000fe20003f64270 */
[----:B01----:R-:W-:Y:S01]  /*24b0*/  FMUL.FTZ R3, R24, UR6 ;  /* 0x0000000618037c20 */ /* 0x003fe20008410000 */
[----:B--2---:R-:W-:Y:S01]  /*24c0*/  FSEL R25, R25, -INF , P1 ;  /* 0xff80000019197808 */ /* 0x004fe20000800000 */
[----:B------:R-:W-:Y:S01]  /*24d0*/  FMUL.FTZ R32, R32, UR6 ;  /* 0x0000000620207c20 */ /* 0x000fe20008410000 */
[----:B------:R-:W-:Y:S01]  /*24e0*/  ISETP.GT.AND P1, PT, R14, 0x9, PT ;  /* 0x000000090e00780c */ /* 0x000fe20003f24270 */
[----:B------:R-:W0:Y:S01]  /*24f0*/  MUFU.TANH R35, R35 ;  /* 0x0000002300237308 */ /* 0x000e220000002400 */
[----:B---3--:R-:W-:Y:S01]  /*2500*/  FSEL R28, R27, -INF , P2 ;  /* 0xff8000001b1c7808 */ /* 0x008fe20001000000 */
[----:B------:R-:W-:Y:S01]  /*2510*/  FMUL.FTZ R36, R36, UR6 ;  /* 0x0000000624247c20 */ /* 0x000fe20008410000 */
[----:B------:R-:W-:Y:S01]  /*2520*/  ISETP.GT.AND P2, PT, R14, 0x10, PT ;  /* 0x000000100e00780c */ /* 0x000fe20003f44270 */
[----:B------:R-:W-:Y:S01]  /*2530*/  FMUL.FTZ R40, R40, UR6 ;  /* 0x0000000628287c20 */ /* 0x000fe20008410000 */
[----:B------:R-:W-:Y:S01]  /*2540*/  FMNMX.FTZ R2, R25, R28, !PT ;  /* 0x0000001c19027209 */ /* 0x000fe20007810000 */
[----:B------:R-:W-:Y:S01]  /*2550*/  ULDC UR14, c[0x0][0x988] ;  /* 0x00026200000e7ab9 */ /* 0x000fe20000000800 */
[----:B----4-:R-:W-:Y:S01]  /*2560*/  FSEL R31, R31, -INF , P1 ;  /* 0xff8000001f1f7808 */ /* 0x010fe20000800000 */
[----:B------:R1:W-:Y:S01]  /*2570*/  MUFU.TANH R21, R29 ;  /* 0x0000001d00157308 */ /* 0x0003e20000002400 */
[----:B------:R-:W-:Y:S01]  /*2580*/  ISETP.GT.AND P1, PT, R14, 0x11, PT ;  /* 0x000000110e00780c */ /* 0x000fe20003f24270 */
[----:B------:R-:W-:Y:S01]  /*2590*/  FMUL.FTZ R44, R44, UR6 ;  /* 0x000000062c2c7c20 */ /* 0x000fe20008410000 */
[----:B------:R-:W-:Y:S01]  /*25a0*/  FMUL.FTZ R45, R45, UR6 ;  /* 0x000000062d2d7c20 */ /* 0x000fe20008410000 */
[----:B------:R-:W-:Y:S01]  /*25b0*/  FMUL.FTZ R48, R48, UR6 ;  /* 0x0000000630307c20 */ /* 0x000fe20008410000 */
[----:B------:R-:W-:Y:S01]  /*25c0*/  FMUL.FTZ R49, R49, UR6 ;  /* 0x0000000631317c20 */ /* 0x000fe20008410000 */
[----:B------:R-:W-:Y:S01]  /*25d0*/  FMUL.FTZ R52, R52, UR6 ;  /* 0x0000000634347c20 */ /* 0x000fe20008410000 */
[----:B------:R-:W-:Y:S01]  /*25e0*/  FMUL.FTZ R53, R53, UR6 ;  /* 0x0000000635357c20 */ /* 0x000fe20008410000 */
[----:B------:R-:W-:Y:S01]  /*25f0*/  MUFU.TANH R38, R38 ;  /* 0x0000002600267308 */ /* 0x000fe20000002400 */
[----:B-1----:R-:W-:Y:S01]  /*2600*/  FSEL R29, R30, -INF , P3 ;  /* 0xff8000001e1d7808 */ /* 0x002fe20001800000 */
[----:B------:R-:W-:Y:S01]  /*2610*/  FMUL.FTZ R56, R56, UR6 ;  /* 0x0000000638387c20 */ /* 0x000fe20008410000 */
[----:B0-----:R-:W-:Y:S01]  /*2620*/  FSEL R35, R35, -INF , P1 ;  /* 0xff80000023237808 */ /* 0x001fe20000800000 */
[----:B------:R-:W-:Y:S01]  /*2630*/  FMUL.FTZ R57, R57, UR6 ;  /* 0x0000000639397c20 */ /* 0x000fe20008410000 */
[----:B------:R-:W-:Y:S01]  /*2640*/  FMNMX.FTZ R2, R29, R2, !PT ;  /* 0x000000021d027209 */ /* 0x000fe20007810000 */
[----:B------:R-:W-:Y:S01]  /*2650*/  FMUL.FTZ R60, R60, UR6 ;  /* 0x000000063c3c7c20 */ /* 0x000fe20008410000 */
[----:B------:R-:W-:Y:S01]  /*2660*/  ISETP.GT.AND P1, PT, R14, 0x19, PT ;  /* 0x000000190e00780c */ /* 0x000fe20003f24270 */
[----:B------:R-:W0:Y:S01]  /*2670*/  MUFU.TANH R39, R39 ;  /* 0x0000002700277308 */ /* 0x000e220000002400 */
[----:B------:R-:W-:Y:S01]  /*2680*/  FMNMX.FTZ R2, R31, R2, !PT ;  /* 0x000000021f027209 */ /* 0x000fe20007810000 */
[----:B------:R-:W-:Y:S01]  /*2690*/  FMUL.FTZ R61, R61, UR6 ;  /* 0x000000063d3d7c20 */ /* 0x000fe20008410000 */
[----:B-----5:R-:W-:Y:S01]  /*26a0*/  VIADDMNMX R12, R11, R13, R12, PT ;  /* 0x0000000d0b0c7246 */ /* 0x020fe2000380010c */
[----:B------:R-:W-:Y:S01]  /*26b0*/  FMUL.FTZ R64, R64, UR6 ;  /* 0x0000000640407c20 */ /* 0x000fe20008410000 */
[----:B------:R-:W-:Y:S01]  /*26c0*/  FMUL.FTZ R65, R65, UR6 ;  /* 0x0000000641417c20 */ /* 0x000fe20008410000 */
[----:B------:R-:W-:Y:S01]  /*26d0*/  FMUL.FTZ R68, R68, UR6 ;  /* 0x0000000644447c20 */ /* 0x000fe20008410000 */
[----:B------:R-:W-:Y:S01]  /*26e0*/  ISETP.GT.AND P3, PT, R12, 0x8, PT ;  /* 0x000000080c00780c */ /* 0x000fe20003f64270 */
[----:B------:R1:W-:Y:S01]  /*26f0*/  MUFU.TANH R26, R33 ;  /* 0x00000021001a7308 */ /* 0x0003e20000002400 */
[----:B------:R-:W-:Y:S01]  /*2700*/  FMUL.FTZ R69, R69, UR6 ;  /* 0x0000000645457c20 */ /* 0x000fe20008410000 */
[----:B------:R-:W-:Y:S01]  /*2710*/  R2UR UR8, R0 ;  /* 0x00000000000872ca */ /* 0x000fe200000e0000 */
[----:B------:R-:W-:Y:S01]  /*2720*/  @UP0 ULDC UR6, c[0x0][0x44c] ;  /* 0x0001130000060ab9 */ /* 0x000fe20000000800 */
[----:B------:R-:W-:Y:S01]  /*2730*/  FSEL R13, R20, -INF , P3 ;  /* 0xff800000140d7808 */ /* 0x000fe20001800000 */
[----:B------:R-:W-:Y:S01]  /*2740*/  UIADD3 UR4, UR7, -0x2, URZ ;  /* 0xfffffffe07047890 */ /* 0x000fe2000fffe03f */
[----:B------:R-:W-:Y:S01]  /*2750*/  ISETP.GT.AND P3, PT, R12, 0x18, PT ;  /* 0x000000180c00780c */ /* 0x000fe20003f64270 */
[----:B------:R-:W-:Y:S01]  /*2760*/  UIMAD.WIDE.U32 UR6, UR41, UR6, URZ ;  /* 0x00000006290672a5 */ /* 0x000fe2000f8e003f */
[----:B------:R-:W2:Y:S01]  /*2770*/  MUFU.TANH R42, R42 ;  /* 0x0000002a002a7308 */ /* 0x000ea20000002400 */
[----:B-1----:R-:W-:Y:S01]  /*2780*/  FSEL R33, R34, -INF , P2 ;  /* 0xff80000022217808 */ /* 0x002fe20001000000 */
[----:B------:R-:W-:Y:S01]  /*2790*/  @UP0 ULDC UR9, c[0x0][0x450] ;  /* 0x0001140000090ab9 */ /* 0x000fe20000000800 */
[C---:B------:R-:W-:Y:S01]  /*27a0*/  ISETP.GT.AND P2, PT, R14.reuse, 0x18, PT ;  /* 0x000000180e00780c */ /* 0x040fe20003f44270 */
[----:B------:R-:W-:Y:S01]  /*27b0*/  UMOV UR5, UR41 ;  /* 0x0000002900057c82 */ /* 0x000fe20008000000 */
[----:B------:R-:W-:Y:S01]  /*27c0*/  FMNMX.FTZ R2, R33, R2, !PT ;  /* 0x0000000221027209 */ /* 0x000fe20007810000 */
[----:B------:R-:W1:Y:S01]  /*27d0*/  S2UR UR10, SR_CgaCtaId ;  /* 0x00000000000a79c3 */ /* 0x000e620000008800 */
[----:B0-----:R-:W-:Y:S01]  /*27e0*/  FSEL R39, R39, -INF , P1 ;  /* 0xff80000027277808 */ /* 0x001fe20000800000 */
[----:B------:R-:W0:Y:S01]  /*27f0*/  MUFU.TANH R43, R43 ;  /* 0x0000002b002b7308 */ /* 0x000e220000002400 */
[----:B------:R-:W-:Y:S01]  /*2800*/  FMNMX.FTZ R2, R35, R2, !PT ;  /* 0x0000000223027209 */ /* 0x000fe20007810000 */
[----:B------:R-:W-:Y:S01]  /*2810*/  @UP0 USHF.R.U32.HI UR5, URZ, UR9, UR7 ;  /* 0x000000093f050299 */ /* 0x000fe20008011607 */
[----:B------:R-:W-:-:S02]  /*2820*/  ISETP.GT.AND P1, PT, R14, 0x21, PT ;  /* 0x000000210e00780c */ /* 0x000fc40003f24270 */
[----:B------:R-:W-:Y:S02]  /*2830*/  CS2R R118, SRZ ;  /* 0x0000000000767805 */ /* 0x000fe4000001ff00 */
[----:B------:R-:W-:Y:S01]  /*2840*/  CS2R R116, SRZ ;  /* 0x0000000000747805 */ /* 0x000fe2000001ff00 */
[----:B------:R-:W-:Y:S01]  /*2850*/  UIADD3 UR6, UR5, UR43, -UR42 ;  /* 0x0000002b05067290 */ /* 0x000fe2000fffe82a */
        /* <DEDUP_REMOVED lines=9> */
[----:B------:R-:W4:Y:S01]  /*28f0*/  MUFU.TANH R46, R46 ;  /* 0x0000002e002e7308 */ /* 0x000f220000002400 */
[----:B---3--:R-:W-:Y:S02]  /*2900*/  FSEL R37, R38, -INF , P2 ;  /* 0xff80000026257808 */ /* 0x008fe40001000000 */
[----:B------:R-:W-:Y:S02]  /*2910*/  CS2R R104, SRZ ;  /* 0x0000000000687805 */ /* 0x000fe4000001ff00 */
[----:B------:R-:W-:Y:S01]  /*2920*/  ISETP.GT.AND P2, PT, R14, 0x20, PT ;  /* 0x000000200e00780c */ /* 0x000fe20003f44270 */
[----:B------:R-:W-:Y:S01]  /*2930*/  ULEA.HI.SX32 UR6, UR7, UR6, 0x1c ;  /* 0x0000000607067291 */ /* 0x000fe2000f8fe23f */
[----:B------:R-:W-:Y:S01]  /*2940*/  FMNMX.FTZ R2, R37, R2, !PT ;  /* 0x0000000225027209 */ /* 0x000fe20007810000 */
[----:B-1----:R-:W-:Y:S01]  /*2950*/  UPRMT UR5, UR10, 0x654, UR5 ;  /* 0x000006540a057896 */ /* 0x002fe20008000005 */
[----:B------:R-:W-:Y:S01]  /*2960*/  CS2R R102, SRZ ;  /* 0x0000000000667805 */ /* 0x000fe2000001ff00 */
[----:B------:R-:W1:Y:S01]  /*2970*/  MUFU.TANH R47, R47 ;  /* 0x0000002f002f7308 */ /* 0x000e620000002400 */
[----:B------:R-:W-:Y:S01]  /*2980*/  FMNMX.FTZ R2, R39, R2, !PT ;  /* 0x0000000227027209 */ /* 0x000fe20007810000 */
[----:B------:R-:W-:Y:S01]  /*2990*/  UISETP.LT.AND UP0, UPT, URZ, UR6, UPT ;  /* 0x000000063f00728c */ /* 0x000fe2000bf01270 */
[----:B------:R-:W-:-:S02]  /*29a0*/  CS2R R100, SRZ ;  /* 0x0000000000647805 */ /* 0x000fc4000001ff00 */
[----:B------:R-:W-:Y:S02]  /*29b0*/  CS2R R98, SRZ ;  /* 0x0000000000627805 */ /* 0x000fe4000001ff00 */
[----:B------:R-:W-:Y:S01]  /*29c0*/  CS2R R96, SRZ ;  /* 0x0000000000607805 */ /* 0x000fe2000001ff00 */
[----:B------:R-:W-:Y:S01]  /*29d0*/  USEL UR10, URZ, UR6, !UP0 ;  /* 0x000000063f0a7287 */ /* 0x000fe2000c000000 */
[----:B------:R-:W-:Y:S01]  /*29e0*/  SYNCS.ARRIVE.TRANS64.RED.A1T0 RZ, [UR5], RZ ;  /* 0x000000ffffff79a7 */ /* 0x000fe20008100405 */
[----:B------:R2:W-:Y:S01]  /*29f0*/  MUFU.TANH R73, R41 ;  /* 0x0000002900497308 */ /* 0x0005e20000002400 */
[----:B------:R-:W-:Y:S01]  /*2a00*/  CS2R R94, SRZ ;  /* 0x00000000005e7805 */ /* 0x000fe2000001ff00 */
[----:B------:R-:W-:Y:S01]  /*2a10*/  UISETP.GE.AND UP0, UPT, UR4, UR10, UPT ;  /* 0x0000000a0400728c */ /* 0x000fe2000bf06270 */
[----:B------:R-:W-:Y:S02]  /*2a20*/  CS2R R92, SRZ ;  /* 0x00000000005c7805 */ /* 0x000fe4000001ff00 */
[----:B------:R-:W-:-:S02]  /*2a30*/  CS2R R90, SRZ ;  /* 0x00000000005a7805 */ /* 0x000fc4000001ff00 */
[----:B------:R-:W-:Y:S02]  /*2a40*/  CS2R R88, SRZ ;  /* 0x0000000000587805 */ /* 0x000fe4000001ff00 */
[----:B------:R-:W-:Y:S02]  /*2a50*/  CS2R R86, SRZ ;  /* 0x0000000000567805 */ /* 0x000fe4000001ff00 */
[----:B------:R-:W-:Y:S01]  /*2a60*/  CS2R R84, SRZ ;  /* 0x0000000000547805 */ /* 0x000fe2000001ff00 */
[----:B------:R-:W3:Y:S01]  /*2a70*/  MUFU.TANH R50, R50 ;  /* 0x0000003200327308 */ /* 0x000ee20000002400 */
[----:B--2---:R-:W-:Y:S02]  /*2a80*/  FSEL R41, R42, -INF , P2 ;  /* 0xff8000002a297808 */ /* 0x004fe40001000000 */
[----:B------:R-:W-:Y:S02]  /*2a90*/  CS2R R82, SRZ ;  /* 0x0000000000527805 */ /* 0x000fe4000001ff00 */
[----:B------:R-:W-:-:S02]  /*2aa0*/  ISETP.GT.AND P2, PT, R14, 0x28, PT ;  /* 0x000000280e00780c */ /* 0x000fc40003f44270 */
[----:B------:R-:W-:Y:S02]  /*2ab0*/  CS2R R80, SRZ ;  /* 0x0000000000507805 */ /* 0x000fe4000001ff00 */
[----:B0-----:R-:W-:Y:S02]  /*2ac0*/  FSEL R42, R43, -INF , P1 ;  /* 0xff8000002b2a7808 */ /* 0x001fe40000800000 */
[----:B------:R-:W-:Y:S02]  /*2ad0*/  CS2R R78, SRZ ;  /* 0x00000000004e7805 */ /* 0x000fe4000001ff00 */
[----:B------:R-:W-:Y:S01]  /*2ae0*/  FMNMX.FTZ R15, R41, R2, !PT ;  /* 0x00000002290f7209 */ /* 0x000fe20007810000 */
[----:B------:R-:W0:Y:S01]  /*2af0*/  MUFU.TANH R51, R51 ;  /* 0x0000003300337308 */ /* 0x000e220000002400 */
[----:B------:R-:W-:Y:S02]  /*2b00*/  ISETP.GT.AND P1, PT, R14, 0x29, PT ;  /* 0x000000290e00780c */ /* 0x000fe40003f24270 */
[----:B------:R-:W-:-:S02]  /*2b10*/  CS2R R76, SRZ ;  /* 0x00000000004c7805 */ /* 0x000fc4000001ff00 */
[----:B----4-:R-:W-:Y:S02]  /*2b20*/  FSEL R43, R46, -INF , P2 ;  /* 0xff8000002e2b7808 */ /* 0x010fe40001000000 */
[----:B------:R-:W-:Y:S02]  /*2b30*/  CS2R R74, SRZ ;  /* 0x00000000004a7805 */ /* 0x000fe4000001ff00 */
[----:B------:R-:W-:Y:S02]  /*2b40*/  FMNMX.FTZ R2, R42, R15, !PT ;  /* 0x0000000f2a027209 */ /* 0x000fe40007810000 */
[----:B------:R-:W-:Y:S01]  /*2b50*/  ISETP.GT.AND P2, PT, R14, 0x30, PT ;  /* 0x000000300e00780c */ /* 0x000fe20003f44270 */
[----:B------:R-:W2:Y:S01]  /*2b60*/  MUFU.TANH R54, R54 ;  /* 0x0000003600367308 */ /* 0x000ea20000002400 */
[----:B-1----:R-:W-:Y:S02]  /*2b70*/  FSEL R46, R47, -INF , P1 ;  /* 0xff8000002f2e7808 */ /* 0x002fe40000800000 */
[----:B------:R-:W-:-:S02]  /*2b80*/  FMNMX.FTZ R15, R43, R2, !PT ;  /* 0x000000022b0f7209 */ /* 0x000fc40007810000 */
[----:B------:R-:W-:Y:S02]  /*2b90*/  ISETP.GT.AND P1, PT, R14, 0x31, PT ;  /* 0x000000310e00780c */ /* 0x000fe40003f24270 */
[----:B---3--:R-:W-:Y:S01]  /*2ba0*/  FSEL R47, R50, -INF , P2 ;  /* 0xff800000322f7808 */ /* 0x008fe20001000000 */
[----:B------:R-:W1:Y:S01]  /*2bb0*/  MUFU.TANH R55, R55 ;  /* 0x0000003700377308 */ /* 0x000e620000002400 */
[----:B------:R-:W-:Y:S02]  /*2bc0*/  FMNMX.FTZ R2, R46, R15, !PT ;  /* 0x0000000f2e027209 */ /* 0x000fe40007810000 */
[C---:B------:R-:W-:Y:S02]  /*2bd0*/  ISETP.GT.AND P2, PT, R14.reuse, 0x38, PT ;  /* 0x000000380e00780c */ /* 0x040fe40003f44270 */
[----:B0-----:R-:W-:Y:S02]  /*2be0*/  FSEL R50, R51, -INF , P1 ;  /* 0xff80000033327808 */ /* 0x001fe40000800000 */
[----:B------:R-:W-:Y:S01]  /*2bf0*/  FMNMX.FTZ R15, R47, R2, !PT ;  /* 0x000000022f0f7209 */ /* 0x000fe20007810000 */
[----:B------:R-:W0:Y:S01]  /*2c00*/  MUFU.TANH R58, R58 ;  /* 0x0000003a003a7308 */ /* 0x000e220000002400 */
[----:B------:R-:W-:-:S02]  /*2c10*/  ISETP.GT.AND P1, PT, R14, 0x39, PT ;  /* 0x000000390e00780c */ /* 0x000fc40003f24270 */
[----:B--2---:R-:W-:Y:S02]  /*2c20*/  FSEL R51, R54, -INF , P2 ;  /* 0xff80000036337808 */ /* 0x004fe40001000000 */
[----:B------:R-:W-:Y:S02]  /*2c30*/  FMNMX.FTZ R2, R50, R15, !PT ;  /* 0x0000000f32027209 */ /* 0x000fe40007810000 */
[C---:B------:R-:W-:Y:S01]  /*2c40*/  ISETP.GT.AND P2, PT, R14.reuse, 0x40, PT ;  /* 0x000000400e00780c */ /* 0x040fe20003f44270 */
[----:B------:R-:W2:Y:S01]  /*2c50*/  MUFU.TANH R59, R59 ;  /* 0x0000003b003b7308 */ /* 0x000ea20000002400 */
[----:B-1----:R-:W-:Y:S02]  /*2c60*/  FSEL R54, R55, -INF , P1 ;  /* 0xff80000037367808 */ /* 0x002fe40000800000 */
[----:B------:R-:W-:Y:S02]  /*2c70*/  FMNMX.FTZ R15, R51, R2, !PT ;  /* 0x00000002330f7209 */ /* 0x000fe40007810000 */
[----:B------:R-:W-:-:S02]  /*2c80*/  ISETP.GT.AND P1, PT, R14, 0x41, PT ;  /* 0x000000410e00780c */ /* 0x000fc40003f24270 */
[----:B------:R-:W-:Y:S01]  /*2c90*/  FMNMX.FTZ R2, R54, R15, !PT ;  /* 0x0000000f36027209 */ /* 0x000fe20007810000 */
[----:B------:R-:W1:Y:S01]  /*2ca0*/  MUFU.TANH R62, R62 ;  /* 0x0000003e003e7308 */ /* 0x000e620000002400 */
[----:B0-----:R-:W-:Y:S02]  /*2cb0*/  FSEL R55, R58, -INF , P2 ;  /* 0xff8000003a377808 */ /* 0x001fe40001000000 */
[----:B------:R-:W-:Y:S02]  /*2cc0*/  ISETP.GT.AND P2, PT, R14, 0x48, PT ;  /* 0x000000480e00780c */ /* 0x000fe40003f44270 */
[----:B------:R-:W-:-:S03]  /*2cd0*/  FMNMX.FTZ R15, R55, R2, !PT ;  /* 0x00000002370f7209 */ /* 0x000fc60007810000 */
[----:B------:R-:W0:Y:S01]  /*2ce0*/  MUFU.TANH R63, R63 ;  /* 0x0000003f003f7308 */ /* 0x000e220000002400 */
[----:B--2---:R-:W-:Y:S02]  /*2cf0*/  FSEL R58, R59, -INF , P1 ;  /* 0xff8000003b3a7808 */ /* 0x004fe40000800000 */
[----:B------:R-:W-:Y:S02]  /*2d00*/  ISETP.GT.AND P1, PT, R14, 0x49, PT ;  /* 0x000000490e00780c */ /* 0x000fe40003f24270 */
[----:B------:R-:W-:-:S03]  /*2d10*/  FMNMX.FTZ R2, R58, R15, !PT ;  /* 0x0000000f3a027209 */ /* 0x000fc60007810000 */
[----:B------:R-:W2:Y:S01]  /*2d20*/  MUFU.TANH R66, R66 ;  /* 0x0000004200427308 */ /* 0x000ea20000002400 */
[----:B-1----:R-:W-:Y:S02]  /*2d30*/  FSEL R59, R62, -INF , P2 ;  /* 0xff8000003e3b7808 */ /* 0x002fe40001000000 */
[----:B------:R-:W-:Y:S02]  /*2d40*/  ISETP.GT.AND P2, PT, R14, 0x50, PT ;  /* 0x000000500e00780c */ /* 0x000fe40003f44270 */
[----:B------:R-:W-:-:S03]  /*2d50*/  FMNMX.FTZ R15, R59, R2, !PT ;  /* 0x000000023b0f7209 */ /* 0x000fc60007810000 */
        /* <DEDUP_REMOVED lines=18> */
[----:B------:R-:W-:Y:S02]  /*2e80*/  ISETP.GT.AND P1, PT, R12, RZ, PT ;  /* 0x000000ff0c00720c */ /* 0x000fe40003f24270 */
[----:B------:R-:W-:-:S03]  /*2e90*/  FMNMX.FTZ R15, R2, R15, !PT ;  /* 0x0000000f020f7209 */ /* 0x000fc60007810000 */
[----:B------:R-:W2:Y:S01]  /*2ea0*/  MUFU.TANH R32, R32 ;  /* 0x0000002000207308 */ /* 0x000ea20000002400 */
[----:B-1----:R-:W-:Y:S01]  /*2eb0*/  FSEL R3, R3, -INF , P1 ;  /* 0xff80000003037808 */ /* 0x002fe20000800000 */
[----:B------:R-:W1:Y:S01]  /*2ec0*/  SHFL.BFLY PT, R14, R15, 0x2, 0x1f ;  /* 0x0c401f000f0e7f89 */ /* 0x000e6200000e0000 */
[----:B------:R-:W-:-:S05]  /*2ed0*/  ISETP.GT.AND P1, PT, R12, 0x9, PT ;  /* 0x000000090c00780c */ /* 0x000fca0003f24270 */
[----:B------:R-:W3:Y:S01]  /*2ee0*/  MUFU.TANH R36, R36 ;  /* 0x0000002400247308 */ /* 0x000ee20000002400 */
[----:B0-----:R-:W-:Y:S02]  /*2ef0*/  FSEL R10, R10, -INF , P2 ;  /* 0xff8000000a0a7808 */ /* 0x001fe40001000000 */
[----:B------:R-:W-:Y:S02]  /*2f00*/  ISETP.GT.AND P2, PT, R12, 0x10, PT ;  /* 0x000000100c00780c */ /* 0x000fe40003f44270 */
[----:B------:R-:W-:-:S03]  /*2f10*/  FMNMX.FTZ R20, R3, R10, !PT ;  /* 0x0000000a03147209 */ /* 0x000fc60007810000 */
[----:B------:R-:W0:Y:S08]  /*2f20*/  MUFU.TANH R40, R40 ;  /* 0x0000002800287308 */ /* 0x000e300000002400 */
[----:B------:R4:W5:Y:S01]  /*2f30*/  MUFU.TANH R38, R44 ;  /* 0x0000002c00267308 */ /* 0x0009620000002400 */
[----:B-1----:R-:W-:-:S05]  /*2f40*/  FMNMX.FTZ R14, R15, R14, !PT ;  /* 0x0000000e0f0e7209 */ /* 0x002fca0007810000 */
[----:B------:R-:W1:Y:S02]  /*2f50*/  SHFL.BFLY PT, R15, R14, 0x1, 0x1f ;  /* 0x0c201f000e0f7f89 */ /* 0x000e6400000e0000 */
[----:B------:R5:W5:Y:S08]  /*2f60*/  MUFU.TANH R70, R45 ;  /* 0x0000002d00467308 */ /* 0x000b700000002400 */
[----:B------:R-:W5:Y:S08]  /*2f70*/  MUFU.TANH R71, R48 ;  /* 0x0000003000477308 */ /* 0x000f700000002400 */
[----:B------:R-:W5:Y:S01]  /*2f80*/  MUFU.TANH R49, R49 ;  /* 0x0000003100317308 */ /* 0x000f620000002400 */
[----:B-1----:R-:W-:-:S07]  /*2f90*/  FMNMX.FTZ R11, R14, R15, !PT ;  /* 0x0000000f0e0b7209 */ /* 0x002fce0007810000 */
[----:B------:R-:W1:Y:S01]  /*2fa0*/  MUFU.TANH R52, R52 ;  /* 0x0000003400347308 */ /* 0x000e620000002400 */
[----:B------:R-:W-:Y:S02]  /*2fb0*/  FSEL R14, R21, -INF , P1 ;  /* 0xff800000150e7808 */ /* 0x000fe40000800000 */
[----:B------:R-:W-:Y:S02]  /*2fc0*/  FMNMX.FTZ R21, R13, R20, !PT ;  /* 0x000000140d157209 */ /* 0x000fe40007810000 */
[----:B------:R-:W-:Y:S02]  /*2fd0*/  ISETP.GT.AND P1, PT, R12, 0x11, PT ;  /* 0x000000110c00780c */ /* 0x000fe40003f24270 */
[----:B--2---:R-:W-:Y:S01]  /*2fe0*/  FSEL R15, R32, -INF , P2 ;  /* 0xff800000200f7808 */ /* 0x004fe20001000000 */
[----:B------:R-:W2:Y:S01]  /*2ff0*/  MUFU.TANH R53, R53 ;  /* 0x0000003500357308 */ /* 0x000ea20000002400 */
[----:B------:R-:W-:Y:S01]  /*3000*/  FMNMX.FTZ R24, R14, R21, !PT ;  /* 0x000000150e187209 */ /* 0x000fe20007810000 */
[C---:B------:R-:W-:Y:S01]  /*3010*/  FMUL.FTZ R21, R11.reuse, UR14 ;  /* 0x0000000e0b157c20 */ /* 0x040fe20008410000 */
[----:B------:R-:W-:-:S02]  /*3020*/  FSETP.NEU.FTZ.AND P2, PT, R11, -INF , PT ;  /* 0xff8000000b00780b */ /* 0x000fc40003f5d000 */
[----:B------:R-:W-:Y:S02]  /*3030*/  FSEL R20, R26, -INF , P1 ;  /* 0xff8000001a147808 */ /* 0x000fe40000800000 */
[----:B------:R-:W-:Y:S01]  /*3040*/  FMNMX.FTZ R27, R15, R24, !PT ;  /* 0x000000180f1b7209 */ /* 0x000fe20007810000 */
[----:B------:R-:W2:Y:S01]  /*3050*/  MUFU.TANH R56, R56 ;  /* 0x0000003800387308 */ /* 0x000ea20000002400 */
[----:B----4-:R-:W-:Y:S02]  /*3060*/  FSEL R44, R21, RZ, P2 ;  /* 0x000000ff152c7208 */ /* 0x010fe40001000000 */
[----:B------:R-:W-:Y:S02]  /*3070*/  ISETP.GT.AND P1, PT, R12, 0x19, PT ;  /* 0x000000190c00780c */ /* 0x000fe40003f24270 */
[----:B---3--:R-:W-:Y:S01]  /*3080*/  FSEL R21, R36, -INF , P3 ;  /* 0xff80000024157808 */ /* 0x008fe20001800000 */
[--C-:B------:R-:W-:Y:S01]  /*3090*/  FFMA.FTZ R32, R25, UR14, -R44.reuse ;  /* 0x0000000e19207c23 */ /* 0x100fe2000801082c */
[----:B------:R-:W-:Y:S01]  /*30a0*/  FMNMX.FTZ R26, R20, R27, !PT ;  /* 0x0000001b141a7209 */ /* 0x000fe20007810000 */
[--C-:B------:R-:W-:Y:S01]  /*30b0*/  FFMA.FTZ R34, R28, UR14, -R44.reuse ;  /* 0x0000000e1c227c23 */ /* 0x100fe2000801082c */
[----:B------:R-:W-:Y:S01]  /*30c0*/  ISETP.GT.AND P2, PT, R12, 0x20, PT ;  /* 0x000000200c00780c */ /* 0x000fe20003f44270 */
[----:B------:R3:W-:Y:S01]  /*30d0*/  MUFU.EX2 R189, R32 ;  /* 0x0000002000bd7308 */ /* 0x0007e20000000800 */
[----:B------:R-:W-:Y:S01]  /*30e0*/  FSEL R24, R72, -INF , P1 ;  /* 0xff80000048187808 */ /* 0x000fe20000800000 */
[--C-:B------:R-:W-:Y:S01]  /*30f0*/  FFMA.FTZ R36, R29, UR14, -R44.reuse ;  /* 0x0000000e1d247c23 */ /* 0x100fe2000801082c */
[----:B------:R-:W-:Y:S01]  /*3100*/  FMNMX.FTZ R27, R21, R26, !PT ;  /* 0x0000001a151b7209 */ /* 0x000fe20007810000 */
[--C-:B------:R-:W-:Y:S01]  /*3110*/  FFMA.FTZ R42, R42, UR14, -R44.reuse ;  /* 0x0000000e2a2a7c23 */ /* 0x100fe2000801082c */
[----:B------:R-:W-:Y:S01]  /*3120*/  ISETP.GT.AND P1, PT, R12, 0x21, PT ;  /* 0x000000210c00780c */ /* 0x000fe20003f24270 */
[--C-:B------:R-:W-:Y:S01]  /*3130*/  FFMA.FTZ R43, R43, UR14, -R44.reuse ;  /* 0x0000000e2b2b7c23 */ /* 0x100fe2000801082c */
[----:B0-----:R-:W-:Y:S01]  /*3140*/  FSEL R25, R40, -INF , P2 ;  /* 0xff80000028197808 */ /* 0x001fe20001000000 */
[----:B------:R-:W0:Y:S01]  /*3150*/  MUFU.TANH R57, R57 ;  /* 0x0000003900397308 */ /* 0x000e220000002400 */
[----:B------:R-:W-:Y:S01]  /*3160*/  FMNMX.FTZ R30, R24, R27, !PT ;  /* 0x0000001b181e7209 */ /* 0x000fe20007810000 */
[--C-:B------:R-:W-:Y:S01]  /*3170*/  FFMA.FTZ R40, R33, UR14, -R44.reuse ;  /* 0x0000000e21287c23 */ /* 0x100fe2000801082c */
[----:B------:R-:W-:Y:S01]  /*3180*/  ISETP.GT.AND P2, PT, R12, 0x28, PT ;  /* 0x000000280c00780c */ /* 0x000fe20003f44270 */
[--C-:B------:R-:W-:Y:S01]  /*3190*/  FFMA.FTZ R46, R46, UR14, -R44.reuse ;  /* 0x0000000e2e2e7c23 */ /* 0x100fe2000801082c */
[----:B------:R-:W-:Y:S01]  /*31a0*/  FSEL R26, R73, -INF , P1 ;  /* 0xff800000491a7808 */ /* 0x000fe20000800000 */
[--C-:B------:R-:W-:Y:S01]  /*31b0*/  FFMA.FTZ R47, R47, UR14, -R44.reuse ;  /* 0x0000000e2f2f7c23 */ /* 0x100fe2000801082c */
[----:B-----5:R-:W-:Y:S01]  /*31c0*/  FMNMX.FTZ R45, R25, R30, !PT ;  /* 0x0000001e192d7209 */ /* 0x020fe20007810000 */
        /* <DEDUP_REMOVED lines=15> */
[----:B------:R-:W-:Y:S01]  /*32c0*/  FSEL R29, R71, -INF , P2 ;  /* 0xff800000471d7808 */ /* 0x000fe20001000000 */
[----:B------:R-:W4:Y:S01]  /*32d0*/  MUFU.TANH R61, R61 ;  /* 0x0000003d003d7308 */ /* 0x000f220000002400 */
[----:B---3--:R-:W-:Y:S01]  /*32e0*/  FMNMX.FTZ R32, R28, R45, !PT ;  /* 0x0000002d1c207209 */ /* 0x008fe20007810000 */
[--C-:B------:R-:W-:Y:S01]  /*32f0*/  FFMA.FTZ R59, R59, UR14, -R44.reuse ;  /* 0x0000000e3b3b7c23 */ /* 0x100fe2000801082c */
[----:B------:R-:W-:Y:S01]  /*3300*/  ISETP.GT.AND P2, PT, R12, 0x38, PT ;  /* 0x000000380c00780c */ /* 0x000fe20003f44270 */
[--C-:B------:R-:W-:Y:S01]  /*3310*/  FFMA.FTZ R62, R62, UR14, -R44.reuse ;  /* 0x0000000e3e3e7c23 */ /* 0x100fe2000801082c */
[----:B------:R-:W-:Y:S01]  /*3320*/  FSEL R30, R49, -INF , P1 ;  /* 0xff800000311e7808 */ /* 0x000fe20000800000 */
[--C-:B------:R-:W-:Y:S01]  /*3330*/  FFMA.FTZ R49, R35, UR14, -R44.reuse ;  /* 0x0000000e23317c23 */ /* 0x100fe2000801082c */
[----:B------:R-:W-:Y:S01]  /*3340*/  FMNMX.FTZ R45, R29, R32, !PT ;  /* 0x000000201d2d7209 */ /* 0x000fe20007810000 */
[----:B------:R-:W3:Y:S01]  /*3350*/  MUFU.TANH R64, R64 ;  /* 0x0000004000407308 */ /* 0x000ee20000002400 */
[----:B------:R-:W-:Y:S01]  /*3360*/  ISETP.GT.AND P1, PT, R12, 0x39, PT ;  /* 0x000000390c00780c */ /* 0x000fe20003f24270 */
[--C-:B------:R-:W-:Y:S01]  /*3370*/  FFMA.FTZ R63, R63, UR14, -R44.reuse ;  /* 0x0000000e3f3f7c23 */ /* 0x100fe2000801082c */
[----:B-1----:R-:W-:Y:S01]  /*3380*/  FSEL R31, R52, -INF , P2 ;  /* 0xff800000341f7808 */ /* 0x002fe20001000000 */
[--C-:B------:R-:W-:Y:S01]  /*3390*/  FFMA.FTZ R66, R66, UR14, -R44.reuse ;  /* 0x0000000e42427c23 */ /* 0x100fe2000801082c */
[----:B-----5:R-:W-:Y:S01]  /*33a0*/  FMNMX.FTZ R34, R30, R45, !PT ;  /* 0x0000002d1e227209 */ /* 0x020fe20007810000 */
[--C-:B------:R-:W-:Y:S01]  /*33b0*/  FFMA.FTZ R67, R67, UR14, -R44.reuse ;  /* 0x0000000e43437c23 */ /* 0x100fe2000801082c */
[----:B------:R-:W-:Y:S01]  /*33c0*/  ISETP.GT.AND P2, PT, R12, 0x40, PT ;  /* 0x000000400c00780c */ /* 0x000fe20003f44270 */
[----:B------:R1:W-:Y:S01]  /*33d0*/  MUFU.EX2 R191, R36 ;  /* 0x0000002400bf7308 */ /* 0x0003e20000000800 */
[----:B--2---:R-:W-:Y:S01]  /*33e0*/  FSEL R32, R53, -INF , P1 ;  /* 0xff80000035207808 */ /* 0x004fe20000800000 */
[--C-:B------:R-:W-:Y:S01]  /*33f0*/  FFMA.FTZ R53, R37, UR14, -R44.reuse ;  /* 0x0000000e25357c23 */ /* 0x100fe2000801082c */
[----:B------:R-:W-:Y:S01]  /*3400*/  FMNMX.FTZ R45, R31, R34, !PT ;  /* 0x000000221f2d7209 */ /* 0x000fe20007810000 */
[----:B------:R-:W-:Y:S01]  /*3410*/  FFMA.FTZ R2, R2, UR14, -R44 ;  /* 0x0000000e02027c23 */ /* 0x000fe2000801082c */
[----:B------:R-:W-:-:S02]  /*3420*/  ISETP.GT.AND P1, PT, R12, 0x41, PT ;  /* 0x000000410c00780c */ /* 0x000fc40003f24270 */
[----:B------:R-:W-:Y:S02]  /*3430*/  CS2R R72, SRZ ;  /* 0x0000000000487805 */ /* 0x000fe4000001ff00 */
[----:B------:R-:W-:Y:S01]  /*3440*/  FSEL R33, R56, -INF , P2 ;  /* 0xff80000038217808 */ /* 0x000fe20001000000 */
[----:B------:R-:W2:Y:S01]  /*3450*/  MUFU.TANH R65, R65 ;  /* 0x0000004100417308 */ /* 0x000ea20000002400 */
[----:B-1----:R-:W-:Y:S02]  /*3460*/  FMNMX.FTZ R36, R32, R45, !PT ;  /* 0x0000002d20247209 */ /* 0x002fe40007810000 */
[----:B------:R-:W-:Y:S02]  /*3470*/  CS2R R70, SRZ ;  /* 0x0000000000467805 */ /* 0x000fe4000001ff00 */
[----:B------:R-:W-:Y:S02]  /*3480*/  ISETP.GT.AND P2, PT, R12, 0x48, PT ;  /* 0x000000480c00780c */ /* 0x000fe40003f44270 */
[----:B0-----:R-:W-:-:S02]  /*3490*/  FSEL R34, R57, -INF , P1 ;  /* 0xff80000039227808 */ /* 0x001fc40000800000 */
[----:B------:R-:W-:Y:S01]  /*34a0*/  FMNMX.FTZ R45, R33, R36, !PT ;  /* 0x00000024212d7209 */ /* 0x000fe20007810000 */
[----:B------:R-:W-:Y:S01]  /*34b0*/  MUFU.TANH R68, R68 ;  /* 0x0000004400447308 */ /* 0x000fe20000002400 */
[----:B------:R-:W-:Y:S02]  /*34c0*/  ISETP.GT.AND P1, PT, R12, 0x49, PT ;  /* 0x000000490c00780c */ /* 0x000fe40003f24270 */
[----:B----4-:R-:W-:Y:S02]  /*34d0*/  FSEL R35, R60, -INF , P2 ;  /* 0xff8000003c237808 */ /* 0x010fe40001000000 */
[C---:B------:R-:W-:Y:S02]  /*34e0*/  ISETP.GT.AND P2, PT, R12.reuse, 0x50, PT ;  /* 0x000000500c00780c */ /* 0x040fe40003f44270 */
[----:B------:R-:W-:Y:S01]  /*34f0*/  FSEL R36, R61, -INF , P1 ;  /* 0xff8000003d247808 */ /* 0x000fe20000800000 */
[----:B------:R0:W-:Y:S01]  /*3500*/  MUFU.EX2 R52, R38 ;  /* 0x0000002600347308 */ /* 0x0001e20000000800 */
[----:B------:R-:W-:-:S02]  /*3510*/  ISETP.GT.AND P1, PT, R12, 0x51, PT ;  /* 0x000000510c00780c */ /* 0x000fc40003f24270 */
[----:B---3--:R-:W-:Y:S02]  /*3520*/  FSEL R37, R64, -INF , P2 ;  /* 0xff80000040257808 */ /* 0x008fe40001000000 */
[----:B------:R-:W-:-:S03]  /*3530*/  ISETP.GT.AND P2, PT, R12, 0x58, PT ;  /* 0x000000580c00780c */ /* 0x000fc60003f44270 */
[----:B------:R-:W1:Y:S01]  /*3540*/  MUFU.TANH R69, R69 ;  /* 0x0000004500457308 */ /* 0x000e620000002400 */
[----:B0-----:R-:W-:-:S04]  /*3550*/  FMNMX.FTZ R38, R34, R45, !PT ;  /* 0x0000002d22267209 */ /* 0x001fc80007810000 */
[----:B------:R-:W-:Y:S02]  /*3560*/  FMNMX.FTZ R45, R35, R38, !PT ;  /* 0x00000026232d7209 */ /* 0x000fe40007810000 */
[----:B--2---:R-:W-:Y:S01]  /*3570*/  FSEL R38, R65, -INF , P1 ;  /* 0xff80000041267808 */ /* 0x004fe20000800000 */
[----:B------:R0:W2:Y:S01]  /*3580*/  MUFU.EX2 R185, R40 ;  /* 0x0000002800b97308 */ /* 0x0000a20000000800 */
[----:B------:R-:W-:-:S07]  /*3590*/  ISETP.GT.AND P1, PT, R12, 0x59, PT ;  /* 0x000000590c00780c */ /* 0x000fce0003f24270 */
[----:B------:R3:W4:Y:S01]  /*35a0*/  MUFU.EX2 R56, R49 ;  /* 0x0000003100387308 */ /* 0x0007220000000800 */
[----:B0-----:R-:W-:-:S04]  /*35b0*/  FMNMX.FTZ R40, R36, R45, !PT ;  /* 0x0000002d24287209 */ /* 0x001fc80007810000 */
[----:B------:R-:W-:Y:S02]  /*35c0*/  FMNMX.FTZ R45, R37, R40, !PT ;  /* 0x00000028252d7209 */ /* 0x000fe40007810000 */
[----:B-1----:R-:W-:Y:S01]  /*35d0*/  FSEL R40, R69, -INF , P1 ;  /* 0xff80000045287808 */ /* 0x002fe20000800000 */
[----:B------:R-:W-:Y:S01]  /*35e0*/  MUFU.EX2 R64, R42 ;  /* 0x0000002a00407308 */ /* 0x000fe20000000800 */
[----:B---3--:R-:W-:Y:S01]  /*35f0*/  FFMA.FTZ R49, R39, UR14, -R44 ;  /* 0x0000000e27317c23 */ /* 0x008fe2000801082c */
[----:B------:R-:W-:Y:S01]  /*3600*/  FSEL R39, R68, -INF , P2 ;  /* 0xff80000044277808 */ /* 0x000fe20001000000 */
[----:B------:R-:W-:Y:S01]  /*3610*/  FADD.FTZ R68, R189, R48 ;  /* 0x00000030bd447221 */ /* 0x000fe20000010000 */
[----:B------:R-:W-:Y:S01]  /*3620*/  FMNMX.FTZ R12, R38, R45, !PT ;  /* 0x0000002d260c7209 */ /* 0x000fe20007810000 */
[----:B------:R-:W-:Y:S01]  /*3630*/  FFMA.FTZ R45, R41, UR14, -R44 ;  /* 0x0000000e292d7c23 */ /* 0x000fe2000801082c */
[----:B------:R-:W-:Y:S01]  /*3640*/  F2FP.F16.F32.PACK_AB R189, R48, R189 ;  /* 0x000000bd30bd723e */ /* 0x000fe200000000ff */
[----:B------:R-:W-:Y:S01]  /*3650*/  FADD.FTZ R57, R191, R68 ;  /* 0x00000044bf397221 */ /* 0x000fe20000010000 */
[----:B------:R-:W-:Y:S01]  /*3660*/  FMNMX.FTZ R41, R39, R12, !PT ;  /* 0x0000000c27297209 */ /* 0x000fe20007810000 */
[----:B------:R-:W-:Y:S01]  /*3670*/  MUFU.EX2 R60, R49 ;  /* 0x00000031003c7308 */ /* 0x000fe20000000800 */
[C---:B------:R-:W-:Y:S01]  /*3680*/  F2FP.F16.F32.PACK_AB R191, R52.reuse, R191 ;  /* 0x000000bf34bf723e */ /* 0x040fe200000000ff */
[----:B------:R-:W-:Y:S01]  /*3690*/  FADD.FTZ R68, R52, R57 ;  /* 0x0000003934447221 */ /* 0x000fe20000010000 */
[----:B------:R-:W-:-:S03]  /*36a0*/  FMNMX.FTZ R41, R40, R41, !PT ;  /* 0x0000002928297209 */ /* 0x000fc60007810000 */
[----:B--2---:R-:W-:Y:S01]  /*36b0*/  FADD.FTZ R57, R185, R68 ;  /* 0x00000044b9397221 */ /* 0x004fe20000010000 */
[----:B----4-:R-:W-:Y:S01]  /*36c0*/  F2FP.F16.F32.PACK_AB R185, R56, R185 ;  /* 0x000000b938b9723e */ /* 0x010fe200000000ff */
[----:B------:R-:W0:Y:S01]  /*36d0*/  SHFL.BFLY PT, R12, R41, 0x2, 0x1f ;  /* 0x0c401f00290c7f89 */ /* 0x000e2200000e0000 */
[----:B------:R-:W1:Y:S01]  /*36e0*/  MUFU.EX2 R53, R53 ;  /* 0x0000003500357308 */ /* 0x000e620000000800 */
[----:B------:R-:W-:-:S07]  /*36f0*/  CS2R R68, SRZ ;  /* 0x0000000000447805 */ /* 0x000fce000001ff00 */
[----:B------:R-:W2:Y:S08]  /*3700*/  MUFU.EX2 R45, R45 ;  /* 0x0000002d002d7308 */ /* 0x000eb00000000800 */
[----:B------:R-:W-:Y:S01]  /*3710*/  MUFU.EX2 R43, R43 ;  /* 0x0000002b002b7308 */ /* 0x000fe20000000800 */
[----:B-1----:R-:W-:Y:S02]  /*3720*/  F2FP.F16.F32.PACK_AB R187, R60, R53 ;  /* 0x000000353cbb723e */ /* 0x002fe400000000ff */
        /* <DEDUP_REMOVED lines=8> */
[----:B-1----:R-:W-:-:S04]  /*37b0*/  FMNMX.FTZ R12, R42, R41, !PT ;  /* 0x000000292a0c7209 */ /* 0x002fc80007810000 */
[C---:B------:R-:W-:Y:S01]  /*37c0*/  FSETP.NEU.FTZ.AND P1, PT, R12.reuse, -INF , PT ;  /* 0xff8000000c00780b */ /* 0x040fe20003f3d000 */
[----:B------:R-:W-:Y:S02]  /*37d0*/  FMUL.FTZ R41, R12, UR14 ;  /* 0x0000000e0c297c20 */ /* 0x000fe40008410000 */
[----:B------:R-:W0:Y:S01]  /*37e0*/  MUFU.EX2 R54, R54 ;  /* 0x0000003600367308 */ /* 0x000e220000000800 */
[----:B--2---:R-:W-:Y:S02]  /*37f0*/  F2FP.F16.F32.PACK_AB R177, R50, R47 ;  /* 0x0000002f32b1723e */ /* 0x004fe400000000ff */
[----:B------:R-:W-:Y:S02]  /*3800*/  FSEL R41, R41, RZ, P1 ;  /* 0x000000ff29297208 */ /* 0x000fe40000800000 */
        /* <DEDUP_REMOVED lines=34> */
[----:B--2---:R-:W-:-:S07]  /*3a30*/  FADD.FTZ R49, R13, R42 ;  /* 0x0000002a0d317221 */ /* 0x004fce0000010000 */
[----:B------:R-:W2:Y:S01]  /*3a40*/  MUFU.EX2 R20, R20 ;  /* 0x0000001400147308 */ /* 0x000ea20000000800 */
[C---:B0-----:R-:W-:Y:S01]  /*3a50*/  FADD.FTZ R42, R14.reuse, R49 ;  /* 0x000000310e2a7221 */ /* 0x041fe20000010000 */
[----:B------:R-:W-:-:S06]  /*3a60*/  F2FP.F16.F32.PACK_AB R190, R14, R13 ;  /* 0x0000000d0ebe723e */ /* 0x000fcc00000000ff */
[----:B------:R-:W0:Y:S01]  /*3a70*/  MUFU.EX2 R21, R21 ;  /* 0x0000001500157308 */ /* 0x000e220000000800 */
[----:B-1----:R-:W-:Y:S01]  /*3a80*/  FADD.FTZ R49, R15, R42 ;  /* 0x0000002a0f317221 */ /* 0x002fe20000010000 */
[----:B------:R-:W-:-:S04]  /*3a90*/  FADD.FTZ R42, R56, R57 ;  /* 0x00000039382a7221 */ /* 0x000fc80000010000 */
[----:B------:R-:W-:Y:S01]  /*3aa0*/  FADD.FTZ R57, R53, R42 ;  /* 0x0000002a35397221 */ /* 0x000fe20000010000 */
[----:B------:R-:W-:Y:S01]  /*3ab0*/  CS2R R52, SRZ ;  /* 0x0000000000347805 */ /* 0x000fe2000001ff00 */
[----:B------:R-:W1:Y:S01]  /*3ac0*/  MUFU.EX2 R24, R24 ;  /* 0x0000001800187308 */ /* 0x000e620000000800 */
[----:B--2---:R-:W-:Y:S01]  /*3ad0*/  FADD.FTZ R0, R20, R49 ;  /* 0x0000003114007221 */ /* 0x004fe20000010000 */
[----:B------:R-:W-:Y:S01]  /*3ae0*/  FADD.FTZ R42, R60, R57 ;  /* 0x000000393c2a7221 */ /* 0x000fe20000010000 */
[----:B------:R-:W-:Y:S02]  /*3af0*/  F2FP.F16.F32.PACK_AB R184, R20, R15 ;  /* 0x0000000f14b8723e */ /* 0x000fe400000000ff */
[----:B------:R-:W-:Y:S01]  /*3b00*/  CS2R R60, SRZ ;  /* 0x00000000003c7805 */ /* 0x000fe2000001ff00 */
[----:B------:R-:W-:Y:S02]  /*3b10*/  FADD.FTZ R57, R45, R42 ;  /* 0x0000002a2d397221 */ /* 0x000fe40000010000 */
[----:B------:R-:W2:Y:S01]  /*3b20*/  MUFU.EX2 R25, R25 ;  /* 0x0000001900197308 */ /* 0x000ea20000000800 */
[----:B0-----:R-:W-:Y:S01]  /*3b30*/  FADD.FTZ R49, R21, R0 ;  /* 0x0000000015317221 */ /* 0x001fe20000010000 */
[----:B------:R-:W-:Y:S01]  /*3b40*/  FADD.FTZ R42, R64, R57 ;  /* 0x00000039402a7221 */ /* 0x000fe20000010000 */
[----:B------:R-:W-:-:S02]  /*3b50*/  CS2R R64, SRZ ;  /* 0x0000000000407805 */ /* 0x000fc4000001ff00 */
[----:B------:R-:W-:-:S03]  /*3b60*/  CS2R R56, SRZ ;  /* 0x0000000000387805 */ /* 0x000fc6000001ff00 */
[----:B------:R-:W0:Y:S01]  /*3b70*/  MUFU.EX2 R26, R26 ;  /* 0x0000001a001a7308 */ /* 0x000e220000000800 */
[C---:B-1----:R-:W-:Y:S01]  /*3b80*/  FADD.FTZ R0, R24.reuse, R49 ;  /* 0x0000003118007221 */ /* 0x042fe20000010000 */
[----:B------:R-:W-:-:S06]  /*3b90*/  F2FP.F16.F32.PACK_AB R186, R24, R21 ;  /* 0x0000001518ba723e */ /* 0x000fcc00000000ff */
[----:B------:R-:W1:Y:S01]  /*3ba0*/  MUFU.EX2 R27, R27 ;  /* 0x0000001b001b7308 */ /* 0x000e620000000800 */
[----:B--2---:R-:W-:-:S07]  /*3bb0*/  FADD.FTZ R49, R25, R0 ;  /* 0x0000000019317221 */ /* 0x004fce0000010000 */
[----:B------:R-:W2:Y:S01]  /*3bc0*/  MUFU.EX2 R28, R28 ;  /* 0x0000001c001c7308 */ /* 0x000ea20000000800 */
[C---:B0-----:R-:W-:Y:S01]  /*3bd0*/  FADD.FTZ R0, R26.reuse, R49 ;  /* 0x000000311a007221 */ /* 0x041fe20000010000 */
[----:B------:R-:W-:Y:S01]  /*3be0*/  FADD.FTZ R49, R43, R42 ;  /* 0x0000002a2b317221 */ /* 0x000fe20000010000 */
[----:B------:R-:W-:Y:S02]  /*3bf0*/  F2FP.F16.F32.PACK_AB R180, R26, R25 ;  /* 0x000000191ab4723e */ /* 0x000fe400000000ff */
[----:B------:R-:W-:Y:S01]  /*3c00*/  CS2R R24, SRZ ;  /* 0x0000000000187805 */ /* 0x000fe2000001ff00 */
[----:B------:R-:W-:Y:S01]  /*3c10*/  FADD.FTZ R42, R46, R49 ;  /* 0x000000312e2a7221 */ /* 0x000fe20000010000 */
[----:B------:R-:W-:Y:S01]  /*3c20*/  CS2R R48, SRZ ;  /* 0x0000000000307805 */ /* 0x000fe2000001ff00 */
[----:B------:R-:W0:Y:S01]  /*3c30*/  MUFU.EX2 R29, R29 ;  /* 0x0000001d001d7308 */ /* 0x000e220000000800 */
[----:B-1----:R-:W-:Y:S01]  /*3c40*/  FADD.FTZ R41, R27, R0 ;  /* 0x000000001b297221 */ /* 0x002fe20000010000 */
[----:B------:R-:W-:Y:S01]  /*3c50*/  FADD.FTZ R45, R47, R42 ;  /* 0x0000002a2f2d7221 */ /* 0x000fe20000010000 */
[----:B------:R-:W-:-:S03]  /*3c60*/  CS2R R46, SRZ ;  /* 0x00000000002e7805 */ /* 0x000fc6000001ff00 */
[----:B------:R-:W-:Y:S01]  /*3c70*/  FADD.FTZ R42, R50, R45 ;  /* 0x0000002d322a7221 */ /* 0x000fe20000010000 */
[----:B------:R-:W-:Y:S01]  /*3c80*/  CS2R R44, SRZ ;  /* 0x00000000002c7805 */ /* 0x000fe2000001ff00 */
[----:B------:R-:W1:Y:S01]  /*3c90*/  MUFU.EX2 R30, R30 ;  /* 0x0000001e001e7308 */ /* 0x000e620000000800 */
[C---:B--2---:R-:W-:Y:S01]  /*3ca0*/  FADD.FTZ R0, R28.reuse, R41 ;  /* 0x000000291c007221 */ /* 0x044fe20000010000 */
[----:B------:R-:W-:Y:S01]  /*3cb0*/  FADD.FTZ R13, R51, R42 ;  /* 0x0000002a330d7221 */ /* 0x000fe20000010000 */
[----:B------:R-:W-:Y:S02]  /*3cc0*/  F2FP.F16.F32.PACK_AB R182, R28, R27 ;  /* 0x0000001b1cb6723e */ /* 0x000fe400000000ff */
[----:B------:R-:W-:Y:S02]  /*3cd0*/  CS2R R50, SRZ ;  /* 0x0000000000327805 */ /* 0x000fe4000001ff00 */
[----:B------:R-:W-:Y:S01]  /*3ce0*/  CS2R R42, SRZ ;  /* 0x00000000002a7805 */ /* 0x000fe2000001ff00 */
[----:B------:R-:W-:Y:S01]  /*3cf0*/  FADD.FTZ R10, R54, R13 ;  /* 0x0000000d360a7221 */ /* 0x000fe20000010000 */
[----:B------:R-:W-:Y:S01]  /*3d00*/  CS2R R26, SRZ ;  /* 0x00000000001a7805 */ /* 0x000fe2000001ff00 */
[----:B------:R-:W2:Y:S01]  /*3d10*/  MUFU.EX2 R31, R31 ;  /* 0x0000001f001f7308 */ /* 0x000ea20000000800 */
[----:B0-----:R-:W-:Y:S01]  /*3d20*/  FADD.FTZ R41, R29, R0 ;  /* 0x000000001d297221 */ /* 0x001fe20000010000 */
[----:B------:R-:W-:-:S06]  /*3d30*/  FADD.FTZ R13, R55, R10 ;  /* 0x0000000a370d7221 */ /* 0x000fcc0000010000 */
[----:B------:R-:W0:Y:S01]  /*3d40*/  MUFU.EX2 R32, R32 ;  /* 0x0000002000207308 */ /* 0x000e220000000800 */
[C---:B-1----:R-:W-:Y:S01]  /*3d50*/  FADD.FTZ R0, R30.reuse, R41 ;  /* 0x000000291e007221 */ /* 0x042fe20000010000 */
[----:B------:R-:W-:Y:S02]  /*3d60*/  F2FP.F16.F32.PACK_AB R176, R30, R29 ;  /* 0x0000001d1eb0723e */ /* 0x000fe400000000ff */
[----:B------:R-:W-:-:S04]  /*3d70*/  CS2R R28, SRZ ;  /* 0x00000000001c7805 */ /* 0x000fc8000001ff00 */
[----:B------:R-:W1:Y:S01]  /*3d80*/  MUFU.EX2 R33, R33 ;  /* 0x0000002100217308 */ /* 0x000e620000000800 */
[----:B--2---:R-:W-:-:S07]  /*3d90*/  FADD.FTZ R3, R31, R0 ;  /* 0x000000001f037221 */ /* 0x004fce0000010000 */
        /* <DEDUP_REMOVED lines=39> */
[----:B0-----:R-:W-:Y:S01]  /*4010*/  FADD.FTZ R3, R39, R0 ;  /* 0x0000000027037221 */ /* 0x001fe20000010000 */
[----:B------:R-:W-:-:S06]  /*4020*/  IMAD.MOV.U32 R0, RZ, RZ, 0x3f800000 ;  /* 0x3f800000ff007424 */ /* 0x000fcc00078e00ff */
[----:B------:R-:W0:Y:S01]  /*4030*/  MUFU.EX2 R2, R2 ;  /* 0x0000000200027308 */ /* 0x000e220000000800 */
[----:B-1----:R-:W-:Y:S01]  /*4040*/  FADD.FTZ R13, R67, R10 ;  /* 0x0000000a430d7221 */ /* 0x002fe20000010000 */
[C---:B--2---:R-:W-:Y:S01]  /*4050*/  FADD.FTZ R10, R40.reuse, R3 ;  /* 0x00000003280a7221 */ /* 0x044fe20000010000 */
[----:B------:R-:W-:Y:S02]  /*4060*/  F2FP.F16.F32.PACK_AB R170, R40, R39 ;  /* 0x0000002728aa723e */ /* 0x000fe400000000ff */
[----:B------:R-:W-:Y:S02]  /*4070*/  CS2R R40, SRZ ;  /* 0x0000000000287805 */ /* 0x000fe4000001ff00 */
[----:B------:R-:W-:Y:S01]  /*4080*/  CS2R R38, SRZ ;  /* 0x0000000000267805 */ /* 0x000fe2000001ff00 */
[C---:B0-----:R-:W-:Y:S01]  /*4090*/  FADD.FTZ R3, R2.reuse, R13 ;  /* 0x0000000d02037221 */ /* 0x041fe20000010000 */
[----:B------:R-:W-:Y:S01]  /*40a0*/  F2FP.F16.F32.PACK_AB R171, R2, R67 ;  /* 0x0000004302ab723e */ /* 0x000fe200000000ff */
[----:B------:R-:W-:Y:S01]  /*40b0*/  IMAD.MOV.U32 R2, RZ, RZ, 0x3f800000 ;  /* 0x3f800000ff027424 */ /* 0x000fe200078e00ff */
[----:B------:R-:W-:Y:S01]  /*40c0*/  CS2R R66, SRZ ;  /* 0x0000000000427805 */ /* 0x000fe2000001ff00 */
[----:B------:R-:W-:Y:S06]  /*40d0*/  @!P1 BRA `(.L_x_2430) ;  /* 0x0000002c00249947 */ /* 0x000fec0003800000 */
[----:B------:R-:W-:Y:S01]  /*40e0*/  MOV R13, R11 ;  /* 0x0000000b000d7202 */ /* 0x000fe20000000f00 */
[----:B------:R-:W-:Y:S01]  /*40f0*/  IMAD.MOV.U32 R14, RZ, RZ, R12 ;  /* 0x000000ffff0e7224 */ /* 0x000fe200078e000c */
[----:B------:R-:W-:Y:S01]  /*4100*/  UMOV UR5, UR38 ;  /* 0x0000002600057c82 */ /* 0x000fe20008000000 */
[----:B------:R-:W-:Y:S01]  /*4110*/  IMAD.MOV.U32 R2, RZ, RZ, 0x3f800000 ;  /* 0x3f800000ff027424 */ /* 0x000fe200078e00ff */
[----:B------:R-:W-:Y:S01]  /*4120*/  UMOV UR6, UR39 ;  /* 0x0000002700067c82 */ /* 0x000fe20008000000 */
[----:B------:R-:W-:Y:S01]  /*4130*/  IMAD.MOV.U32 R119, RZ, RZ, RZ ;  /* 0x000000ffff777224 */ /* 0x000fe200078e00ff */
[----:B------:R-:W-:Y:S01]  /*4140*/  ULDC UR7, c[0x0][0x9d8] ;  /* 0x0002760000077ab9 */ /* 0x000fe20000000800 */
[----:B------:R-:W-:-:S05]  /*4150*/  ULDC UR34, c[0x0][0x988] ;  /* 0x0002620000227ab9 */ /* 0x000fca0000000800 */
.L_x_2441:
[----:B------:R-:W-:-:S04]  /*4160*/  UISETP.NE.AND UP0, UPT, UR6, 0x1, UPT ;  /* 0x000000010600788c */ /* 0x000fc8000bf05270 */
[----:B------:R-:W-:-:S04]  /*4170*/  USEL UR38, URZ, 0x1, UP0 ;  /* 0x000000013f267887 */ /* 0x000fc80008000000 */
[----:B------:R-:W-:Y:S01]  /*4180*/  ULOP3.LUT UR38, UR5, UR38, URZ, 0x3c, !UPT ;  /* 0x0000002605267292 */ /* 0x000fe2000f8e3c3f */
[----:B------:R-:W-:Y:S11]  /*4190*/  @!P0 BRA `(.L_x_2431) ;  /* 0x0000000000048947 */ /* 0x000ff60003800000 */
[----:B------:R-:W-:Y:S01]  /*41a0*/  BPT.TRAP 0x1 ;  /* 0x000000040000795c */ /* 0x000fe20000300000 */
.L_x_2431:
        /* <DEDUP_REMOVED lines=9> */
.L_x_2432:
[----:B-1----:R-:W-:Y:S05]  /*4240*/  @P1 BRA `(.L_x_2433) ;  /* 0x0000000000081947 */ /* 0x002fea0003800000 */
[----:B------:R-:W1:Y:S02]  /*4250*/  SYNCS.PHASECHK.TRANS64.TRYWAIT P1, [UR8+0x30830], R11 ;  /* 0x0308300bff0075a7 */ /* 0x000e640008020148 */
[----:B-1----:R-:W-:Y:S05]  /*4260*/  @!P1 BRA `(.L_x_2434) ;  /* 0x000000e000f09947 */ /* 0x002fea0003800000 */
.L_x_2433:
        /* <DEDUP_REMOVED lines=175> */
.L_x_2435:
[----:B------:R-:W-:Y:S01]  /*4d60*/  ULEA UR9, UR6, UR40, 0x3 ;  /* 0x0000002806097291 */ /* 0x000fe2000f8e183f */
[----:B------:R-:W-:-:S04]  /*4d70*/  MOV R0, UR5 ;  /* 0x0000000500007c02 */ /* 0x000fc80008000f00 */
[----:B------:R-:W-:-:S04]  /*4d80*/  SHF.L.U32 R0, R0, 0x1f, RZ ;  /* 0x0000001f00007819 */ /* 0x000fc800000006ff */
[----:B------:R2:W3:Y:S01]  /*4d90*/  SYNCS.PHASECHK.TRANS64.TRYWAIT P1, [UR9+0x30850], R0 ;  /* 0x03085000ff0075a7 */ /* 0x0004e20008020149 */
[----:B------:R-:W-:Y:S05]  /*4da0*/  @!P0 BRA `(.L_x_2436) ;  /* 0x0000000000048947 */ /* 0x000fea0003800000 */
[----:B------:R-:W-:Y:S01]  /*4db0*/  BPT.TRAP 0x1 ;  /* 0x000000040000795c */ /* 0x000fe20000300000 */
.L_x_2436:
[----:B---3--:R-:W-:Y:S05]  /*4dc0*/  @P1 BRA `(.L_x_2437) ;  /* 0x0000000000081947 */ /* 0x008fea0003800000 */
[----:B------:R-:W3:Y:S02]  /*4dd0*/  SYNCS.PHASECHK.TRANS64.TRYWAIT P1, [UR9+0x30850], R0 ;  /* 0x03085000ff0075a7 */ /* 0x000ee40008020149 */
[----:B---3--:R-:W-:Y:S05]  /*4de0*/  @!P1 BRA `(.L_x_2438) ;  /* 0x000000d800289947 */ /* 0x008fea0003800000 */
.L_x_2437:
        /* <DEDUP_REMOVED lines=37> */
.L_x_2439:
[----:B------:R-:W-:Y:S01]  /*5040*/  UISETP.NE.AND UP0, UPT, UR60, URZ, UPT ;  /* 0x0000003f3c00728c */ /* 0x000fe2000bf05270 */
[----:B-1----:R-:W-:Y:S01]  /*5050*/  FMUL.FTZ R12, R129, UR7 ;  /* 0x00000007810c7c20 */ /* 0x002fe20008410000 */
[----:B0-2---:R-:W-:Y:S01]  /*5060*/  FMUL.FTZ R0, R120, UR7 ;  /* 0x0000000778007c20 */ /* 0x005fe20008410000 */
[----:B------:R-:W-:Y:S01]  /*5070*/  FMUL.FTZ R20, R132, UR7 ;  /* 0x0000000784147c20 */ /* 0x000fe20008410000 */
[----:B------:R-:W-:Y:S01]  /*5080*/  FMUL.FTZ R168, R122, UR7 ;  /* 0x000000077aa87c20 */ /* 0x000fe20008410000 */
[----:B------:R0:W-:Y:S01]  /*5090*/  MUFU.TANH R120, R12 ;  /* 0x0000000c00787308 */ /* 0x0001e20000002400 */
[----:B------:R-:W-:Y:S01]  /*50a0*/  PLOP3.LUT P1, PT, PT, PT, UP0, 0x80, 0x0 ;  /* 0x000000000000781c */ /* 0x000fe20003f2f008 */
[----:B------:R-:W-:Y:S01]  /*50b0*/  FMUL.FTZ R2, R121, UR7 ;  /* 0x0000000779027c20 */ /* 0x000fe20008410000 */
[----:B------:R-:W-:Y:S01]  /*50c0*/  PLOP3.LUT P2, PT, PT, PT, UP0, 0x80, 0x0 ;  /* 0x000000000000781c */ /* 0x000fe20003f4f008 */
[----:B------:R-:W-:Y:S02]  /*50d0*/  IMAD.U32 R21, RZ, RZ, UR42 ;  /* 0x0000002aff157e24 */ /* 0x000fe4000f8e00ff */
[----:B------:R-:W-:Y:S01]  /*50e0*/  FMUL.FTZ R15, R124, UR7 ;  /* 0x000000077c0f7c20 */ /* 0x000fe20008410000 */
[----:B------:R-:W-:Y:S01]  /*50f0*/  @UP0 ULDC UR5, c[0x0][0x44c] ;  /* 0x0001130000050ab9 */ /* 0x000fe20000000800 */
[----:B------:R-:W-:Y:S01]  /*5100*/  FMUL.FTZ R11, R125, UR7 ;  /* 0x000000077d0b7c20 */ /* 0x000fe20008410000 */
[----:B------:R1:W-:Y:S01]  /*5110*/  MUFU.TANH R122, R20 ;  /* 0x00000014007a7308 */ /* 0x0003e20000002400 */
[----:B0-----:R-:W-:-:S02]  /*5120*/  VIADD R12, R18, UR41 ;  /* 0x00000029120c7c36 */ /* 0x001fc40008000000 */
[----:B------:R-:W-:Y:S01]  /*5130*/  FMUL.FTZ R128, R128, UR7 ;  /* 0x0000000780807c20 */ /* 0x000fe20008410000 */
[----:B------:R-:W-:Y:S01]  /*5140*/  FMUL.FTZ R144, R144, UR7 ;  /* 0x0000000790907c20 */ /* 0x000fe20008410000 */
[----:B------:R-:W-:Y:S01]  /*5150*/  FMUL.FTZ R171, R126, UR7 ;  /* 0x000000077eab7c20 */ /* 0x000fe20008410000 */
[----:B------:R-:W-:Y:S01]  /*5160*/  FMUL.FTZ R136, R136, UR7 ;  /* 0x0000000788887c20 */ /* 0x000fe20008410000 */
[----:B------:R-:W-:Y:S01]  /*5170*/  FMUL.FTZ R132, R135, UR7 ;  /* 0x0000000787847c20 */ /* 0x000fe20008410000 */
[----:B------:R-:W-:Y:S01]  /*5180*/  FMUL.FTZ R133, R133, UR7 ;  /* 0x0000000785857c20 */ /* 0x000fe20008410000 */
[----:B------:R-:W0:Y:S01]  /*5190*/  MUFU.TANH R0, R0 ;  /* 0x0000000000007308 */ /* 0x000e220000002400 */
[----:B-1----:R-:W-:Y:S01]  /*51a0*/  @P1 IMAD.HI.U32 R20, R12, UR5, RZ ;  /* 0x000000050c141c27 */ /* 0x002fe2000f8e00ff */
[----:B------:R-:W-:-:S03]  /*51b0*/  @UP0 ULDC UR5, c[0x0][0x450] ;  /* 0x0001140000050ab9 */ /* 0x000fc60000000800 */
[----:B------:R-:W-:Y:S01]  /*51c0*/  FMUL.FTZ R141, R141, UR7 ;  /* 0x000000078d8d7c20 */ /* 0x000fe20008410000 */
[----:B------:R-:W-:Y:S01]  /*51d0*/  FMUL.FTZ R169, R123, UR7 ;  /* 0x000000077ba97c20 */ /* 0x000fe20008410000 */
[----:B------:R-:W-:Y:S01]  /*51e0*/  FMUL.FTZ R140, R140, UR7 ;  /* 0x000000078c8c7c20 */ /* 0x000fe20008410000 */
[----:B------:R-:W-:Y:S01]  /*51f0*/  @P2 SHF.R.U32.HI R12, RZ, UR5, R20 ;  /* 0x00000005ff0c2c19 */ /* 0x000fe20008011614 */
[----:B------:R-:W-:Y:S01]  /*5200*/  UMOV UR5, 0x1 ;  /* 0x0000000100057882 */ /* 0x000fe20000000000 */
[----:B------:R-:W1:Y:S01]  /*5210*/  MUFU.TANH R2, R2 ;  /* 0x0000000200027308 */ /* 0x000e620000002400 */
[----:B------:R-:W-:Y:S01]  /*5220*/  UIMAD UR5, UR4, -0x60, UR5 ;  /* 0xffffffa0040578a4 */ /* 0x000fe2000f8e0205 */
[----:B------:R-:W-:Y:S01]  /*5230*/  FMUL.FTZ R20, R145, UR7 ;  /* 0x0000000791147c20 */ /* 0x000fe20008410000 */
[----:B------:R-:W2:Y:S01]  /*5240*/  SHFL.IDX PT, R121, R12, RZ, 0x1c1f ;  /* 0x001c1fff0c797589 */ /* 0x000ea200000e0000 */
[----:B------:R-:W-:Y:S01]  /*5250*/  FMUL.FTZ R170, R127, UR7 ;  /* 0x000000077faa7c20 */ /* 0x000fe20008410000 */
[----:B------:R-:W-:Y:S01]  /*5260*/  FMUL.FTZ R137, R137, UR7 ;  /* 0x0000000789897c20 */ /* 0x000fe20008410000 */
[----:B------:R-:W-:Y:S01]  /*5270*/  FMUL.FTZ R129, R130, UR7 ;  /* 0x0000000782817c20 */ /* 0x000fe20008410000 */
[----:B------:R-:W-:Y:S01]  /*5280*/  IMAD.U32 R172, RZ, RZ, UR5 ;  /* 0x00000005ffac7e24 */ /* 0x000fe2000f8e00ff */
[----:B------:R-:W3:Y:S01]  /*5290*/  MUFU.TANH R15, R15 ;  /* 0x0000000f000f7308 */ /* 0x000ee20000002400 */
[----:B------:R-:W-:Y:S01]  /*52a0*/  FMUL.FTZ R130, R131, UR7 ;  /* 0x0000000783827c20 */ /* 0x000fe20008410000 */
[----:B------:R-:W-:Y:S01]  /*52b0*/  FMUL.FTZ R131, R134, UR7 ;  /* 0x0000000786837c20 */ /* 0x000fe20008410000 */
[----:B------:R-:W-:-:S02]  /*52c0*/  IMAD R172, R17, -0x2, R172 ;  /* 0xfffffffe11ac7824 */ /* 0x000fc400078e02ac */
[----:B------:R-:W-:Y:S01]  /*52d0*/  FMUL.FTZ R138, R138, UR7 ;  /* 0x000000078a8a7c20 */ /* 0x000fe20008410000 */
[----:B------:R-:W-:Y:S01]  /*52e0*/  FMUL.FTZ R134, R139, UR7 ;  /* 0x000000078b867c20 */ /* 0x000fe20008410000 */
[----:B------:R-:W-:Y:S01]  /*52f0*/  FMUL.FTZ R148, R148, UR7 ;  /* 0x0000000794947c20 */ /* 0x000fe20008410000 */
[----:B------:R-:W-:Y:S01]  /*5300*/  FMUL.FTZ R149, R149, UR7 ;  /* 0x0000000795957c20 */ /* 0x000fe20008410000 */
[----:B------:R-:W-:Y:S01]  /*5310*/  IADD3 R172, -R21, UR43, R172 ;  /* 0x0000002b15ac7c10 */ /* 0x000fe2000fffe1ac */
        /* <DEDUP_REMOVED lines=8> */
[----:B------:R-:W5:Y:S01]  /*53a0*/  MUFU.TANH R128, R128 ;  /* 0x0000008000807308 */ /* 0x000f620000002400 */
[----:B------:R-:W-:Y:S01]  /*53b0*/  FMUL.FTZ R165, R165, UR7 ;  /* 0x00000007a5a57c20 */ /* 0x000fe20008410000 */
[----:B--2---:R-:W-:Y:S01]  /*53c0*/  IMAD.IADD R121, R172, 0x1, R121 ;  /* 0x00000001ac797824 */ /* 0x004fe200078e0279 */
[----:B------:R-:W-:Y:S01]  /*53d0*/  UMOV UR14, UR34 ;  /* 0x00000022000e7c82 */ /* 0x000fe20008000000 */
[----:B------:R-:W2:Y:S01]  /*53e0*/  S2UR UR6, SR_CgaCtaId ;  /* 0x00000000000679c3 */ /* 0x000ea20000008800 */
[----:B------:R-:W-:-:S02]  /*53f0*/  UIADD3 UR8, UR8, 0x30840, URZ ;  /* 0x0003084008087890 */ /* 0x000fc4000fffe03f */
[C---:B------:R-:W-:Y:S01]  /*5400*/  ISETP.GT.AND P1, PT, R121.reuse, RZ, PT ;  /* 0x000000ff7900720c */ /* 0x040fe20003f24270 */
[----:B------:R1:W-:Y:S01]  /*5410*/  MUFU.TANH R126, R144 ;  /* 0x00000090007e7308 */ /* 0x0003e20000002400 */
[C---:B------:R-:W-:Y:S02]  /*5420*/  ISETP.GT.AND P2, PT, R121.reuse, 0x1, PT ;  /* 0x000000017900780c */ /* 0x040fe40003f44270 */
[----:B0-----:R-:W-:Y:S02]  /*5430*/  FSEL R145, R0, -INF , P1 ;  /* 0xff80000000917808 */ /* 0x001fe40000800000 */
[----:B------:R-:W-:Y:S02]  /*5440*/  ISETP.GT.AND P1, PT, R121, 0x8, PT ;  /* 0x000000087900780c */ /* 0x000fe40003f24270 */
[----:B------:R-:W-:Y:S01]  /*5450*/  FMNMX.FTZ R21, R145, R14, !PT ;  /* 0x0000000e91157209 */ /* 0x000fe20007810000 */
[----:B------:R0:W-:Y:S01]  /*5460*/  MUFU.TANH R135, R136 ;  /* 0x0000008800877308 */ /* 0x0001e20000002400 */
[----:B-1----:R-:W-:-:S02]  /*5470*/  FSEL R144, R2, -INF , P2 ;  /* 0xff80000002907808 */ /* 0x002fc40001000000 */
[----:B------:R-:W-:Y:S02]  /*5480*/  ISETP.GT.AND P2, PT, R121, 0x9, PT ;  /* 0x000000097900780c */ /* 0x000fe40003f44270 */
[----:B------:R-:W-:-:S03]  /*5490*/  FMNMX.FTZ R21, R144, R21, !PT ;  /* 0x0000001590157209 */ /* 0x000fc60007810000 */
[----:B------:R-:W1:Y:S01]  /*54a0*/  MUFU.TANH R123, R133 ;  /* 0x00000085007b7308 */ /* 0x000e620000002400 */
[----:B0-----:R-:W-:Y:S01]  /*54b0*/  FMUL.FTZ R136, R142, UR7 ;  /* 0x000000078e887c20 */ /* 0x001fe20008410000 */
[----:B---3--:R-:W-:Y:S02]  /*54c0*/  FSEL R142, R15, -INF , P1 ;  /* 0xff8000000f8e7808 */ /* 0x008fe40000800000 */
[----:B------:R-:W-:Y:S01]  /*54d0*/  ISETP.GT.AND P1, PT, R121, 0x10, PT ;  /* 0x000000107900780c */ /* 0x000fe20003f24270 */
[----:B--2---:R-:W-:Y:S01]  /*54e0*/  UPRMT UR8, UR6, 0x654, UR8 ;  /* 0x0000065406087896 */ /* 0x004fe20008000008 */
[----:B------:R-:W-:Y:S02]  /*54f0*/  FMNMX.FTZ R0, R142, R21, !PT ;  /* 0x000000158e007209 */ /* 0x000fe40007810000 */
[----:B------:R4:W-:Y:S06]  /*5500*/  MUFU.TANH R125, R141 ;  /* 0x0000008d007d7308 */ /* 0x0009ec0000002400 */
[----:B------:R-:W-:Y:S02]  /*5510*/  SYNCS.ARRIVE.TRANS64.RED.A1T0 RZ, [UR8], RZ ;  /* 0x000000ffffff79a7 */ /* 0x000fe40008100408 */
[----:B------:R5:W-:Y:S01]  /*5520*/  MUFU.TANH R127, R140 ;  /* 0x0000008c007f7308 */ /* 0x000be20000002400 */
[----:B----4-:R-:W-:-:S02]  /*5530*/  FSEL R141, R11, -INF , P2 ;  /* 0xff8000000b8d7808 */ /* 0x010fc40001000000 */
[----:B------:R-:W-:Y:S02]  /*5540*/  ISETP.GT.AND P2, PT, R121, 0x11, PT ;  /* 0x000000117900780c */ /* 0x000fe40003f44270 */
[----:B------:R-:W-:Y:S02]  /*5550*/  FMNMX.FTZ R11, R141, R0, !PT ;  /* 0x000000008d0b7209 */ /* 0x000fe40007810000 */
[----:B------:R-:W-:Y:S01]  /*5560*/  FSEL R139, R120, -INF , P2 ;  /* 0xff800000788b7808 */ /* 0x000fe20001000000 */
[----:B------:R1:W0:Y:S01]  /*5570*/  MUFU.TANH R124, R137 ;  /* 0x00000089007c7308 */ /* 0x0002220000002400 */
[----:B-----5:R-:W-:Y:S02]  /*5580*/  FSEL R140, R128, -INF , P1 ;  /* 0xff800000808c7808 */ /* 0x020fe40000800000 */
[----:B------:R-:W-:Y:S02]  /*5590*/  ISETP.GT.AND P1, PT, R121, 0x18, PT ;  /* 0x000000187900780c */ /* 0x000fe40003f24270 */
[----:B------:R-:W-:-:S02]  /*55a0*/  FMNMX.FTZ R0, R140, R11, !PT ;  /* 0x0000000b8c007209 */ /* 0x000fc40007810000 */
[----:B------:R-:W-:Y:S01]  /*55b0*/  ISETP.GT.AND P2, PT, R121, 0x19, PT ;  /* 0x000000197900780c */ /* 0x000fe20003f44270 */
[----:B------:R2:W-:Y:S01]  /*55c0*/  MUFU.TANH R133, R138 ;  /* 0x0000008a00857308 */ /* 0x0005e20000002400 */
[----:B------:R-:W-:Y:S02]  /*55d0*/  FMNMX.FTZ R11, R139, R0, !PT ;  /* 0x000000008b0b7209 */ /* 0x000fe40007810000 */
[----:B-1----:R-:W-:Y:S02]  /*55e0*/  FSEL R137, R123, -INF , P2 ;  /* 0xff8000007b897808 */ /* 0x002fe40001000000 */
[----:B------:R-:W-:-:S03]  /*55f0*/  ISETP.GT.AND P2, PT, R121, 0x21, PT ;  /* 0x000000217900780c */ /* 0x000fc60003f44270 */
[----:B------:R-:W1:Y:S01]  /*5600*/  MUFU.TANH R20, R20 ;  /* 0x0000001400147308 */ /* 0x000e620000002400 */
[----:B--2---:R-:W-:Y:S02]  /*5610*/  FSEL R138, R122, -INF , P1 ;  /* 0xff8000007a8a7808 */ /* 0x004fe40000800000 */
[----:B------:R-:W-:Y:S02]  /*5620*/  ISETP.GT.AND P1, PT, R121, 0x20, PT ;  /* 0x000000207900780c */ /* 0x000fe40003f24270 */
[----:B------:R-:W-:Y:S02]  /*5630*/  FMNMX.FTZ R0, R138, R11, !PT ;  /* 0x0000000b8a007209 */ /* 0x000fe40007810000 */
[----:B------:R-:W-:Y:S01]  /*5640*/  FSEL R135, R135, -INF , P1 ;  /* 0xff80000087877808 */ /* 0x000fe20000800000 */
[----:B------:R-:W2:Y:S01]  /*5650*/  MUFU.TANH R148, R148 ;  /* 0x0000009400947308 */ /* 0x000ea20000002400 */
[----:B------:R-:W-:Y:S02]  /*5660*/  FMNMX.FTZ R0, R137, R0, !PT ;  /* 0x0000000089007209 */ /* 0x000fe40007810000 */
[----:B------:R-:W-:-:S02]  /*5670*/  ISETP.GT.AND P1, PT, R121, 0x28, PT ;  /* 0x000000287900780c */ /* 0x000fc40003f24270 */
[----:B0-----:R-:W-:Y:S02]  /*5680*/  FSEL R128, R124, -INF , P2 ;  /* 0xff8000007c807808 */ /* 0x001fe40001000000 */
[----:B------:R-:W-:Y:S01]  /*5690*/  FMNMX.FTZ R11, R135, R0, !PT ;  /* 0x00000000870b7209 */ /* 0x000fe20007810000 */
[----:B------:R-:W0:Y:S01]  /*56a0*/  MUFU.TANH R149, R149 ;  /* 0x0000009500957308 */ /* 0x000e220000002400 */
[----:B------:R-:W-:Y:S02]  /*56b0*/  ISETP.GT.AND P2, PT, R121, 0x29, PT ;  /* 0x000000297900780c */ /* 0x000fe40003f44270 */
[----:B------:R-:W-:Y:S02]  /*56c0*/  FSEL R127, R127, -INF , P1 ;  /* 0xff8000007f7f7808 */ /* 0x000fe40000800000 */
[----:B------:R-:W-:Y:S02]  /*56d0*/  FMNMX.FTZ R0, R128, R11, !PT ;  /* 0x0000000b80007209 */ /* 0x000fe40007810000 */
[----:B------:R-:W-:Y:S01]  /*56e0*/  ISETP.GT.AND P1, PT, R121, 0x30, PT ;  /* 0x000000307900780c */ /* 0x000fe20003f24270 */
[----:B------:R-:W3:Y:S01]  /*56f0*/  MUFU.TANH R152, R152 ;  /* 0x0000009800987308 */ /* 0x000ee20000002400 */
[----:B------:R-:W-:-:S02]  /*5700*/  FSEL R122, R125, -INF , P2 ;  /* 0xff8000007d7a7808 */ /* 0x000fc40001000000 */
[----:B------:R-:W-:Y:S02]  /*5710*/  FMNMX.FTZ R11, R127, R0, !PT ;  /* 0x000000007f0b7209 */ /* 0x000fe40007810000 */
[C---:B------:R-:W-:Y:S02]  /*5720*/  ISETP.GT.AND P2, PT, R121.reuse, 0x31, PT ;  /* 0x000000317900780c */ /* 0x040fe40003f44270 */
[----:B------:R-:W-:Y:S01]  /*5730*/  FSEL R123, R126, -INF , P1 ;  /* 0xff8000007e7b7808 */ /* 0x000fe20000800000 */
[----:B------:R-:W4:Y:S01]  /*5740*/  MUFU.TANH R153, R153 ;  /* 0x0000009900997308 */ /* 0x000f220000002400 */
[----:B------:R-:W-:Y:S02]  /*5750*/  FMNMX.FTZ R2, R122, R11, !PT ;  /* 0x0000000b7a027209 */ /* 0x000fe40007810000 */
[----:B------:R-:W-:Y:S02]  /*5760*/  ISETP.GT.AND P1, PT, R121, 0x38, PT ;  /* 0x000000387900780c */ /* 0x000fe40003f24270 */
[----:B-1----:R-:W-:-:S02]  /*5770*/  FSEL R0, R20, -INF , P2 ;  /* 0xff80000014007808 */ /* 0x002fc40001000000 */
[----:B------:R-:W-:Y:S01]  /*5780*/  FMNMX.FTZ R15, R123, R2, !PT ;  /* 0x000000027b0f7209 */ /* 0x000fe20007810000 */
[----:B------:R-:W1:Y:S01]  /*5790*/  MUFU.TANH R156, R156 ;  /* 0x0000009c009c7308 */ /* 0x000e620000002400 */
[----:B------:R-:W-:Y:S02]  /*57a0*/  ISETP.GT.AND P2, PT, R121, 0x39, PT ;  /* 0x000000397900780c */ /* 0x000fe40003f44270 */
[----:B--2---:R-:W-:Y:S01]  /*57b0*/  FSEL R11, R148, -INF , P1 ;  /* 0xff800000940b7808 */ /* 0x004fe20000800000 */
[----:B------:R-:W-:Y:S01]  /*57c0*/  FMUL.FTZ R148, R143, UR7 ;  /* 0x000000078f947c20 */ /* 0x000fe20008410000 */
[----:B------:R-:W-:Y:S02]  /*57d0*/  FMNMX.FTZ R20, R0, R15, !PT ;  /* 0x0000000f00147209 */ /* 0x000fe40007810000 */
[----:B------:R-:W-:Y:S01]  /*57e0*/  ISETP.GT.AND P1, PT, R121, 0x40, PT ;  /* 0x000000407900780c */ /* 0x000fe20003f24270 */
[----:B------:R-:W2:Y:S01]  /*57f0*/  MUFU.TANH R157, R157 ;  /* 0x0000009d009d7308 */ /* 0x000ea20000002400 */
[----:B0-----:R-:W-:Y:S01]  /*5800*/  FSEL R2, R149, -INF , P2 ;  /* 0xff80000095027808 */ /* 0x001fe20001000000 */
[----:B------:R-:W-:Y:S01]  /*5810*/  FMUL.FTZ R149, R146, UR7 ;  /* 0x0000000792957c20 */ /* 0x000fe20008410000 */
[----:B------:R-:W-:-:S02]  /*5820*/  FMNMX.FTZ R21, R11, R20, !PT ;  /* 0x000000140b157209 */ /* 0x000fc40007810000 */
[C---:B------:R-:W-:Y:S02]  /*5830*/  ISETP.GT.AND P2, PT, R121.reuse, 0x41, PT ;  /* 0x000000417900780c */ /* 0x040fe40003f44270 */
[----:B---3--:R-:W-:Y:S01]  /*5840*/  FSEL R15, R152, -INF , P1 ;  /* 0xff800000980f7808 */ /* 0x008fe20000800000 */
[----:B------:R-:W0:Y:S01]  /*5850*/  MUFU.TANH R160, R160 ;  /* 0x000000a000a07308 */ /* 0x000e220000002400 */
[----:B------:R-:W-:Y:S02]  /*5860*/  FMNMX.FTZ R120, R2, R21, !PT ;  /* 0x0000001502787209 */ /* 0x000fe40007810000 */
[----:B------:R-:W-:Y:S02]  /*5870*/  ISETP.GT.AND P1, PT, R121, 0x48, PT ;  /* 0x000000487900780c */ /* 0x000fe40003f24270 */
[----:B----4-:R-:W-:Y:S01]  /*5880*/  FSEL R20, R153, -INF , P2 ;  /* 0xff80000099147808 */ /* 0x010fe20001000000 */
[----:B------:R-:W-:Y:S01]  /*5890*/  FMUL.FTZ R153, R155, UR7 ;  /* 0x000000079b997c20 */ /* 0x000fe20008410000 */
[----:B------:R-:W-:Y:S01]  /*58a0*/  FMNMX.FTZ R125, R15, R120, !PT ;  /* 0x000000780f7d7209 */ /* 0x000fe20007810000 */
[----:B------:R-:W3:Y:S01]  /*58b0*/  MUFU.TANH R161, R161 ;  /* 0x000000a100a17308 */ /* 0x000ee20000002400 */
[----:B------:R-:W-:Y:S01]  /*58c0*/  ISETP.GT.AND P2, PT, R121, 0x49, PT ;  /* 0x000000497900780c */ /* 0x000fe20003f44270 */
[----:B------:R-:W-:Y:S01]  /*58d0*/  FMUL.FTZ R155, R159, UR7 ;  /* 0x000000079f9b7c20 */ /* 0x000fe20008410000 */
[----:B-1----:R-:W-:Y:S01]  /*58e0*/  FSEL R21, R156, -INF , P1 ;  /* 0xff8000009c157808 */ /* 0x002fe20000800000 */
[----:B------:R-:W-:Y:S01]  /*58f0*/  FMUL.FTZ R156, R162, UR7 ;  /* 0x00000007a29c7c20 */ /* 0x000fe20008410000 */
[----:B------:R-:W-:Y:S01]  /*5900*/  FMNMX.FTZ R124, R20, R125, !PT ;  /* 0x0000007d147c7209 */ /* 0x000fe20007810000 */
[----:B------:R-:W-:Y:S01]  /*5910*/  FMUL.FTZ R159, R167, UR7 ;  /* 0x00000007a79f7c20 */ /* 0x000fe20008410000 */
[----:B------:R-:W-:Y:S01]  /*5920*/  ISETP.GT.AND P1, PT, R121, 0x50, PT ;  /* 0x000000507900780c */ /* 0x000fe20003f24270 */
[----:B------:R-:W1:Y:S01]  /*5930*/  MUFU.TANH R126, R164 ;  /* 0x000000a4007e7308 */ /* 0x000e620000002400 */
[----:B--2---:R-:W-:Y:S01]  /*5940*/  FSEL R120, R157, -INF , P2 ;  /* 0xff8000009d787808 */ /* 0x004fe20001000000 */
[----:B------:R-:W-:Y:S01]  /*5950*/  FMUL.FTZ R157, R163, UR7 ;  /* 0x00000007a39d7c20 */ /* 0x000fe20008410000 */
[----:B------:R-:W-:-:S02]  /*5960*/  FMNMX.FTZ R125, R21, R124, !PT ;  /* 0x0000007c157d7209 */ /* 0x000fc40007810000 */
[C---:B------:R-:W-:Y:S02]  /*5970*/  ISETP.GT.AND P2, PT, R121.reuse, 0x51, PT ;  /* 0x000000517900780c */ /* 0x040fe40003f44270 */
[----:B0-----:R-:W-:Y:S01]  /*5980*/  FSEL R124, R160, -INF , P1 ;  /* 0xff800000a07c7808 */ /* 0x001fe20000800000 */
[----:B------:R-:W0:Y:S01]  /*5990*/  MUFU.TANH R165, R165 ;  /* 0x000000a500a57308 */ /* 0x000e220000002400 */
[----:B------:R-:W-:Y:S02]  /*59a0*/  FMNMX.FTZ R143, R120, R125, !PT ;  /* 0x0000007d788f7209 */ /* 0x000fe40007810000 */
[----:B------:R-:W-:Y:S02]  /*59b0*/  ISETP.GT.AND P1, PT, R121, 0x58, PT ;  /* 0x000000587900780c */ /* 0x000fe40003f24270 */
[----:B---3--:R-:W-:Y:S02]  /*59c0*/  FSEL R125, R161, -INF , P2 ;  /* 0xff800000a17d7808 */ /* 0x008fe40001000000 */
[----:B------:R-:W-:Y:S01]  /*59d0*/  FMNMX.FTZ R152, R124, R143, !PT ;  /* 0x0000008f7c987209 */ /* 0x000fe20007810000 */
[----:B------:R-:W2:Y:S01]  /*59e0*/  MUFU.TANH R168, R168 ;  /* 0x000000a800a87308 */ /* 0x000ea20000002400 */
[----:B------:R-:W-:-:S02]  /*59f0*/  ISETP.GT.AND P2, PT, R121, 0x59, PT ;  /* 0x000000597900780c */ /* 0x000fc40003f44270 */
[----:B-1----:R-:W-:Y:S02]  /*5a00*/  FSEL R126, R126, -INF , P1 ;  /* 0xff8000007e7e7808 */ /* 0x002fe40000800000 */
[----:B------:R-:W-:Y:S01]  /*5a10*/  FMNMX.FTZ R143, R125, R152, !PT ;  /* 0x000000987d8f7209 */ /* 0x000fe20007810000 */
[----:B------:R-:W-:Y:S01]  /*5a20*/  FMUL.FTZ R152, R147, UR7 ;  /* 0x0000000793987c20 */ /* 0x000fe20008410000 */
[----:B------:R-:W-:Y:S01]  /*5a30*/  FMUL.FTZ R147, R150, UR7 ;  /* 0x0000000796937c20 */ /* 0x000fe20008410000 */
[----:B------:R-:W1:Y:S01]  /*5a40*/  MUFU.TANH R169, R169 ;  /* 0x000000a900a97308 */ /* 0x000e620000002400 */
[----:B0-----:R-:W-:Y:S01]  /*5a50*/  FSEL R121, R165, -INF , P2 ;  /* 0xff800000a5797808 */ /* 0x001fe20001000000 */
[----:B------:R-:W-:Y:S01]  /*5a60*/  FMUL.FTZ R150, R151, UR7 ;  /* 0x0000000797967c20 */ /* 0x000fe20008410000 */
[----:B------:R-:W-:Y:S01]  /*5a70*/  FMNMX.FTZ R146, R126, R143, !PT ;  /* 0x0000008f7e927209 */ /* 0x000fe20007810000 */
[----:B------:R-:W-:Y:S01]  /*5a80*/  FMUL.FTZ R151, R154, UR7 ;  /* 0x000000079a977c20 */ /* 0x000fe20008410000 */
[----:B------:R-:W-:Y:S01]  /*5a90*/  FMUL.FTZ R154, R158, UR7 ;  /* 0x000000079e9a7c20 */ /* 0x000fe20008410000 */
[----:B------:R-:W-:Y:S01]  /*5aa0*/  FMUL.FTZ R158, R166, UR7 ;  /* 0x00000007a69e7c20 */ /* 0x000fe20008410000 */
[----:B------:R-:W-:Y:S01]  /*5ab0*/  FMNMX.FTZ R146, R121, R146, !PT ;  /* 0x0000009279927209 */ /* 0x000fe20007810000 */
[----:B------:R-:W0:Y:S04]  /*5ac0*/  MUFU.TANH R171, R171 ;  /* 0x000000ab00ab7308 */ /* 0x000e280000002400 */
[----:B------:R-:W3:Y:S04]  /*5ad0*/  SHFL.BFLY PT, R143, R146, 0x2, 0x1f ;  /* 0x0c401f00928f7f89 */ /* 0x000ee800000e0000 */
[----:B------:R-:W4:Y:S08]  /*5ae0*/  MUFU.TANH R170, R170 ;  /* 0x000000aa00aa7308 */ /* 0x000f300000002400 */
[----:B------:R-:W5:Y:S08]  /*5af0*/  MUFU.TANH R129, R129 ;  /* 0x0000008100817308 */ /* 0x000f700000002400 */
[----:B------:R-:W5:Y:S01]  /*5b00*/  MUFU.TANH R130, R130 ;  /* 0x0000008200827308 */ /* 0x000f620000002400 */
[----:B---3--:R-:W-:-:S02]  /*5b10*/  FMNMX.FTZ R160, R146, R143, !PT ;  /* 0x0000008f92a07209 */ /* 0x008fc40007810000 */
[----:B------:R-:W3:Y:S05]  /*5b20*/  SHFL.IDX PT, R143, R12, 0x1, 0x1c1f ;  /* 0x003c1f000c8f7f89 */ /* 0x000eea00000e0000 */
[----:B------:R-:W5:Y:S01]  /*5b30*/  MUFU.TANH R131, R131 ;  /* 0x0000008300837308 */ /* 0x000f620000002400 */
[----:B------:R-:W0:Y:S07]  /*5b40*/  SHFL.BFLY PT, R161, R160, 0x1, 0x1f ;  /* 0x0c201f00a0a17f89 */ /* 0x000e2e00000e0000 */
[----:B------:R-:W5:Y:S08]  /*5b50*/  MUFU.TANH R132, R132 ;  /* 0x0000008400847308 */ /* 0x000f700000002400 */
[----:B------:R-:W5:Y:S01]  /*5b60*/  MUFU.TANH R134, R134 ;  /* 0x0000008600867308 */ /* 0x000f620000002400 */
[----:B---3--:R-:W-:-:S07]  /*5b70*/  IADD3 R172, R172, R143, RZ ;  /* 0x0000008facac7210 */ /* 0x008fce0007ffe0ff */
[----:B------:R-:W3:Y:S01]  /*5b80*/  MUFU.TANH R136, R136 ;  /* 0x0000008800887308 */ /* 0x000ee20000002400 */
[C---:B------:R-:W-:Y:S02]  /*5b90*/  ISETP.GT.AND P1, PT, R172.reuse, RZ, PT ;  /* 0x000000ffac00720c */ /* 0x040fe40003f24270 */
[----:B------:R-:W-:Y:S02]  /*5ba0*/  ISETP.GT.AND P2, PT, R172, 0x1, PT ;  /* 0x00000001ac00780c */ /* 0x000fe40003f44270 */
[----:B--2---:R-:W-:Y:S02]  /*5bb0*/  FSEL R168, R168, -INF , P1 ;  /* 0xff800000a8a87808 */ /* 0x004fe40000800000 */
[----:B------:R-:W-:Y:S01]  /*5bc0*/  ISETP.GT.AND P3, PT, R172, 0x8, PT ;  /* 0x00000008ac00780c */ /* 0x000fe20003f64270 */
[----:B------:R-:W2:Y:S01]  /*5bd0*/  MUFU.TANH R148, R148 ;  /* 0x0000009400947308 */ /* 0x000ea20000002400 */
[----:B-1----:R-:W-:Y:S02]  /*5be0*/  FSEL R169, R169, -INF , P2 ;  /* 0xff800000a9a97808 */ /* 0x002fe40001000000 */
[----:B------:R-:W-:-:S02]  /*5bf0*/  FMNMX.FTZ R146, R168, R13, !PT ;  /* 0x0000000da8927209 */ /* 0x000fc40007810000 */
[----:B0-----:R-:W-:Y:S02]  /*5c00*/  FMNMX.FTZ R12, R160, R161, !PT ;  /* 0x000000a1a00c7209 */ /* 0x001fe40007810000 */
[----:B------:R-:W-:Y:S01]  /*5c10*/  ISETP.GT.AND P4, PT, R172, 0x9, PT ;  /* 0x00000009ac00780c */ /* 0x000fe20003f84270 */
[----:B------:R-:W0:Y:S01]  /*5c20*/  MUFU.TANH R149, R149 ;  /* 0x0000009500957308 */ /* 0x000e220000002400 */
[----:B------:R-:W-:Y:S01]  /*5c30*/  FSEL R171, R171, -INF , P3 ;  /* 0xff800000abab7808 */ /* 0x000fe20001800000 */
[C---:B------:R-:W-:Y:S01]  /*5c40*/  FMUL.FTZ R143, R12.reuse, UR14 ;  /* 0x0000000e0c8f7c20 */ /* 0x040fe20008410000 */
[----:B------:R-:W-:Y:S02]  /*5c50*/  FMNMX.FTZ R160, R169, R146, !PT ;  /* 0x00000092a9a07209 */ /* 0x000fe40007810000 */
[----:B------:R-:W-:Y:S02]  /*5c60*/  FSETP.NEU.FTZ.AND P1, PT, R12, -INF , PT ;  /* 0xff8000000c00780b */ /* 0x000fe40003f3d000 */
[----:B------:R-:W-:Y:S01]  /*5c70*/  ISETP.GT.AND P2, PT, R172, 0x10, PT ;  /* 0x00000010ac00780c */ /* 0x000fe20003f44270 */
[----:B------:R-:W1:Y:S01]  /*5c80*/  MUFU.TANH R152, R152 ;  /* 0x0000009800987308 */ /* 0x000e620000002400 */
[----:B----4-:R-:W-:-:S02]  /*5c90*/  FSEL R170, R170, -INF , P4 ;  /* 0xff800000aaaa7808 */ /* 0x010fc40002000000 */
[----:B------:R-:W-:Y:S02]  /*5ca0*/  FMNMX.FTZ R161, R171, R160, !PT ;  /* 0x000000a0aba17209 */ /* 0x000fe40007810000 */
[----:B------:R-:W-:Y:S02]  /*5cb0*/  FSEL R146, R143, RZ, P1 ;  /* 0x000000ff8f927208 */ /* 0x000fe40000800000 */
        /* <DEDUP_REMOVED lines=9> */
[----:B------:R-:W5:Y:S01]  /*5d50*/  MUFU.TANH R150, R150 ;  /* 0x0000009600967308 */ /* 0x000f620000002400 */
[----:B------:R-:W-:Y:S01]  /*5d60*/  FMNMX.FTZ R161, R143, R160, !PT ;  /* 0x000000a08fa17209 */ /* 0x000fe20007810000 */
[--C-:B------:R-:W-:Y:S01]  /*5d70*/  FFMA.FTZ R141, R141, UR14, -R146.reuse ;  /* 0x0000000e8d8d7c23 */ /* 0x100fe20008010892 */
[----:B------:R-:W-:Y:S01]  /*5d80*/  ISETP.GT.AND P3, PT, R172, 0x19, PT ;  /* 0x00000019ac00780c */ /* 0x000fe20003f64270 */
[--C-:B------:R-:W-:Y:S01]  /*5d90*/  FFMA.FTZ R186, R138, UR14, -R146.reuse ;  /* 0x0000000e8aba7c23 */ /* 0x100fe20008010892 */
[----:B------:R-:W-:Y:S01]  /*5da0*/  FSEL R145, R131, -INF , P2 ;  /* 0xff80000083917808 */ /* 0x000fe20001000000 */
[--C-:B------:R-:W-:Y:S01]  /*5db0*/  FFMA.FTZ R180, R135, UR14, -R146.reuse ;  /* 0x0000000e87b47c23 */ /* 0x100fe20008010892 */
[----:B------:R-:W-:Y:S01]  /*5dc0*/  FMNMX.FTZ R144, R130, R161, !PT ;  /* 0x000000a182907209 */ /* 0x000fe20007810000 */
[----:B------:R-:W5:Y:S01]  /*5dd0*/  MUFU.TANH R151, R151 ;  /* 0x0000009700977308 */ /* 0x000f620000002400 */
[----:B------:R-:W-:Y:S01]  /*5de0*/  ISETP.GT.AND P2, PT, R172, 0x20, PT ;  /* 0x00000020ac00780c */ /* 0x000fe20003f44270 */
[--C-:B------:R-:W-:Y:S01]  /*5df0*/  FFMA.FTZ R176, R123, UR14, -R146.reuse ;  /* 0x0000000e7bb07c23 */ /* 0x100fe20008010892 */
[----:B------:R-:W-:Y:S01]  /*5e00*/  FSEL R132, R132, -INF , P3 ;  /* 0xff80000084847808 */ /* 0x000fe20001800000 */
[--C-:B------:R-:W-:Y:S01]  /*5e10*/  FFMA.FTZ R123, R0, UR14, -R146.reuse ;  /* 0x0000000e007b7c23 */ /* 0x100fe20008010892 */
[----:B------:R-:W-:Y:S01]  /*5e20*/  FMNMX.FTZ R131, R145, R144, !PT ;  /* 0x0000009091837209 */ /* 0x000fe20007810000 */
[--C-:B------:R-:W-:Y:S01]  /*5e30*/  FFMA.FTZ R178, R11, UR14, -R146.reuse ;  /* 0x0000000e0bb27c23 */ /* 0x100fe20008010892 */
[----:B------:R-:W-:Y:S01]  /*5e40*/  ISETP.GT.AND P3, PT, R172, 0x21, PT ;  /* 0x00000021ac00780c */ /* 0x000fe20003f64270 */
[----:B------:R-:W5:Y:S01]  /*5e50*/  MUFU.TANH R153, R153 ;  /* 0x0000009900997308 */ /* 0x000f620000002400 */
[----:B------:R-:W-:Y:S01]  /*5e60*/  FSEL R144, R133, -INF , P2 ;  /* 0xff80000085907808 */ /* 0x000fe20001000000 */
        /* <DEDUP_REMOVED lines=11> */
[----:B---3--:R-:W-:Y:S01]  /*5f20*/  FSEL R136, R136, -INF , P2 ;  /* 0xff80000088887808 */ /* 0x008fe20001000000 */
[--C-:B------:R-:W-:Y:S01]  /*5f30*/  FFMA.FTZ R190, R142, UR14, -R146.reuse ;  /* 0x0000000e8ebe7c23 */ /* 0x100fe20008010892 */
[----:B------:R-:W-:Y:S01]  /*5f40*/  FMNMX.FTZ R133, R134, R131, !PT ;  /* 0x0000008386857209 */ /* 0x000fe20007810000 */
[----:B------:R-:W3:Y:S01]  /*5f50*/  MUFU.TANH R155, R155 ;  /* 0x0000009b009b7308 */ /* 0x000ee20000002400 */
[----:B------:R-:W-:Y:S01]  /*5f60*/  ISETP.GT.AND P2, PT, R172, 0x30, PT ;  /* 0x00000030ac00780c */ /* 0x000fe20003f44270 */
[--C-:B------:R-:W-:Y:S01]  /*5f70*/  FFMA.FTZ R137, R137, UR14, -R146.reuse ;  /* 0x0000000e89897c23 */ /* 0x100fe20008010892 */
[----:B--2---:R-:W-:Y:S01]  /*5f80*/  FSEL R148, R148, -INF , P3 ;  /* 0xff80000094947808 */ /* 0x004fe20001800000 */
[----:B------:R-:W-:Y:S01]  /*5f90*/  FFMA.FTZ R121, R121, UR14, -R146 ;  /* 0x0000000e79797c23 */ /* 0x000fe20008010892 */
[----:B------:R-:W-:-:S02]  /*5fa0*/  FMNMX.FTZ R133, R136, R133, !PT ;  /* 0x0000008588857209 */ /* 0x000fc40007810000 */
[----:B------:R-:W-:Y:S01]  /*5fb0*/  ISETP.GT.AND P3, PT, R172, 0x31, PT ;  /* 0x00000031ac00780c */ /* 0x000fe20003f64270 */
[----:B------:R2:W-:Y:S01]  /*5fc0*/  MUFU.EX2 R131, R141 ;  /* 0x0000008d00837308 */ /* 0x0005e20000000800 */
[----:B0-----:R-:W-:Y:S02]  /*5fd0*/  FSEL R149, R149, -INF , P2 ;  /* 0xff80000095957808 */ /* 0x001fe40001000000 */
[----:B------:R-:W-:Y:S02]  /*5fe0*/  FMNMX.FTZ R140, R148, R133, !PT ;  /* 0x00000085948c7209 */ /* 0x000fe40007810000 */
[----:B------:R-:W-:Y:S02]  /*5ff0*/  ISETP.GT.AND P2, PT, R172, 0x38, PT ;  /* 0x00000038ac00780c */ /* 0x000fe40003f44270 */
[----:B-1----:R-:W-:Y:S01]  /*6000*/  FSEL R152, R152, -INF , P3 ;  /* 0xff80000098987808 */ /* 0x002fe20001800000 */
[----:B------:R-:W0:Y:S01]  /*6010*/  MUFU.TANH R156, R156 ;  /* 0x0000009c009c7308 */ /* 0x000e220000002400 */
[----:B------:R-:W-:Y:S01]  /*6020*/  FMNMX.FTZ R133, R149, R140, !PT ;  /* 0x0000008c95857209 */ /* 0x000fe20007810000 */
[----:B--2---:R-:W-:Y:S01]  /*6030*/  FFMA.FTZ R141, R139, UR14, -R146 ;  /* 0x0000000e8b8d7c23 */ /* 0x004fe20008010892 */
[----:B------:R-:W-:-:S02]  /*6040*/  ISETP.GT.AND P3, PT, R172, 0x39, PT ;  /* 0x00000039ac00780c */ /* 0x000fc40003f64270 */
[----:B----4-:R-:W-:Y:S02]  /*6050*/  FSEL R147, R147, -INF , P2 ;  /* 0xff80000093937808 */ /* 0x010fe40001000000 */
[----:B------:R-:W-:Y:S01]  /*6060*/  FMNMX.FTZ R140, R152, R133, !PT ;  /* 0x00000085988c7209 */ /* 0x000fe20007810000 */
[----:B------:R-:W1:Y:S01]  /*6070*/  MUFU.TANH R157, R157 ;  /* 0x0000009d009d7308 */ /* 0x000e620000002400 */
[----:B------:R-:W-:Y:S02]  /*6080*/  ISETP.GT.AND P2, PT, R172, 0x40, PT ;  /* 0x00000040ac00780c */ /* 0x000fe40003f44270 */
[----:B-----5:R-:W-:Y:S02]  /*6090*/  FSEL R150, R150, -INF , P3 ;  /* 0xff80000096967808 */ /* 0x020fe40001800000 */
[----:B------:R-:W-:Y:S02]  /*60a0*/  FMNMX.FTZ R139, R147, R140, !PT ;  /* 0x0000008c938b7209 */ /* 0x000fe40007810000 */
[----:B------:R-:W-:Y:S01]  /*60b0*/  ISETP.GT.AND P3, PT, R172, 0x41, PT ;  /* 0x00000041ac00780c */ /* 0x000fe20003f64270 */
[----:B------:R-:W2:Y:S01]  /*60c0*/  MUFU.TANH R158, R158 ;  /* 0x0000009e009e7308 */ /* 0x000ea20000002400 */
[----:B------:R-:W-:-:S02]  /*60d0*/  FSEL R151, R151, -INF , P2 ;  /* 0xff80000097977808 */ /* 0x000fc40001000000 */
[----:B------:R-:W-:Y:S02]  /*60e0*/  FMNMX.FTZ R138, R150, R139, !PT ;  /* 0x0000008b968a7209 */ /* 0x000fe40007810000 */
[C---:B------:R-:W-:Y:S02]  /*60f0*/  ISETP.GT.AND P2, PT, R172.reuse, 0x48, PT ;  /* 0x00000048ac00780c */ /* 0x040fe40003f44270 */
[----:B------:R-:W-:Y:S01]  /*6100*/  FSEL R153, R153, -INF , P3 ;  /* 0xff80000099997808 */ /* 0x000fe20001800000 */
[----:B------:R-:W4:Y:S01]  /*6110*/  MUFU.TANH R159, R159 ;  /* 0x0000009f009f7308 */ /* 0x000f220000002400 */
[----:B------:R-:W-:Y:S02]  /*6120*/  FMNMX.FTZ R138, R151, R138, !PT ;  /* 0x0000008a978a7209 */ /* 0x000fe40007810000 */
[----:B------:R-:W-:Y:S02]  /*6130*/  ISETP.GT.AND P3, PT, R172, 0x49, PT ;  /* 0x00000049ac00780c */ /* 0x000fe40003f64270 */
[----:B------:R-:W-:-:S02]  /*6140*/  FSEL R154, R154, -INF , P2 ;  /* 0xff8000009a9a7808 */ /* 0x000fc40001000000 */
[----:B------:R-:W-:Y:S01]  /*6150*/  FMNMX.FTZ R139, R153, R138, !PT ;  /* 0x0000008a998b7209 */ /* 0x000fe20007810000 */
[----:B------:R5:W-:Y:S01]  /*6160*/  MUFU.EX2 R133, R141 ;  /* 0x0000008d00857308 */ /* 0x000be20000000800 */
[----:B------:R-:W-:Y:S02]  /*6170*/  ISETP.GT.AND P2, PT, R172, 0x50, PT ;  /* 0x00000050ac00780c */ /* 0x000fe40003f44270 */
[----:B---3--:R-:W-:Y:S02]  /*6180*/  FSEL R155, R155, -INF , P3 ;  /* 0xff8000009b9b7808 */ /* 0x008fe40001800000 */
[----:B------:R-:W-:Y:S02]  /*6190*/  FMNMX.FTZ R138, R154, R139, !PT ;  /* 0x0000008b9a8a7209 */ /* 0x000fe40007810000 */
[----:B------:R-:W-:Y:S01]  /*61a0*/  ISETP.GT.AND P3, PT, R172, 0x51, PT ;  /* 0x00000051ac00780c */ /* 0x000fe20003f64270 */
[----:B------:R-:W-:Y:S01]  /*61b0*/  MUFU.EX2 R129, R129 ;  /* 0x0000008100817308 */ /* 0x000fe20000000800 */
[----:B0-----:R-:W-:-:S02]  /*61c0*/  FSEL R156, R156, -INF , P2 ;  /* 0xff8000009c9c7808 */ /* 0x001fc40001000000 */
[----:B------:R-:W-:Y:S02]  /*61d0*/  FMNMX.FTZ R135, R155, R138, !PT ;  /* 0x0000008a9b877209 */ /* 0x000fe40007810000 */
[----:B------:R-:W-:Y:S02]  /*61e0*/  ISETP.GT.AND P2, PT, R172, 0x58, PT ;  /* 0x00000058ac00780c */ /* 0x000fe40003f44270 */
[----:B-1----:R-:W-:Y:S01]  /*61f0*/  FSEL R157, R157, -INF , P3 ;  /* 0xff8000009d9d7808 */ /* 0x002fe20001800000 */
[----:B------:R-:W-:Y:S01]  /*6200*/  MUFU.EX2 R188, R188 ;  /* 0x000000bc00bc7308 */ /* 0x000fe20000000800 */
[----:B------:R-:W-:Y:S01]  /*6210*/  FMNMX.FTZ R138, R156, R135, !PT ;  /* 0x000000879c8a7209 */ /* 0x000fe20007810000 */
[--C-:B------:R-:W-:Y:S01]  /*6220*/  FFMA.FTZ R135, R128, UR14, -R146.reuse ;  /* 0x0000000e80877c23 */ /* 0x100fe20008010892 */
[----:B------:R-:W-:Y:S01]  /*6230*/  ISETP.GT.AND P3, PT, R172, 0x59, PT ;  /* 0x00000059ac00780c */ /* 0x000fe20003f64270 */
[--C-:B------:R-:W-:Y:S01]  /*6240*/  FFMA.FTZ R172, R15, UR14, -R146.reuse ;  /* 0x0000000e0fac7c23 */ /* 0x100fe20008010892 */
[----:B--2---:R-:W-:Y:S01]  /*6250*/  FSEL R158, R158, -INF , P2 ;  /* 0xff8000009e9e7808 */ /* 0x004fe20001000000 */
[----:B------:R-:W-:Y:S01]  /*6260*/  FFMA.FTZ R15, R124, UR14, -R146 ;  /* 0x0000000e7c0f7c23 */ /* 0x000fe20008010892 */
[----:B------:R-:W-:Y:S01]  /*6270*/  FMNMX.FTZ R139, R157, R138, !PT ;  /* 0x0000008a9d8b7209 */ /* 0x000fe20007810000 */
[----:B------:R-:W-:Y:S01]  /*6280*/  MUFU.EX2 R190, R190 ;  /* 0x000000be00be7308 */ /* 0x000fe20000000800 */
[----:B----4-:R-:W-:-:S02]  /*6290*/  FSEL R159, R159, -INF , P3 ;  /* 0xff8000009f9f7808 */ /* 0x010fc40001800000 */
[----:B------:R-:W-:Y:S01]  /*62a0*/  FMNMX.FTZ R128, R158, R139, !PT ;  /* 0x0000008b9e807209 */ /* 0x000fe20007810000 */
[----:B------:R-:W-:-:S03]  /*62b0*/  FFMA.FTZ R139, R2, UR14, -R146 ;  /* 0x0000000e028b7c23 */ /* 0x000fc60008010892 */
[----:B------:R-:W-:Y:S01]  /*62c0*/  FMNMX.FTZ R128, R159, R128, !PT ;  /* 0x000000809f807209 */ /* 0x000fe20007810000 */
[----:B------:R-:W-:Y:S04]  /*62d0*/  MUFU.EX2 R184, R184 ;  /* 0x000000b800b87308 */ /* 0x000fe80000000800 */
[----:B-----5:R-:W0:Y:S04]  /*62e0*/  SHFL.BFLY PT, R141, R128, 0x2, 0x1f ;  /* 0x0c401f00808d7f89 */ /* 0x020e2800000e0000 */
[----:B------:R-:W-:Y:S08]  /*62f0*/  MUFU.EX2 R186, R186 ;  /* 0x000000ba00ba7308 */ /* 0x000ff00000000800 */
[----:B------:R-:W-:Y:S08]  /*6300*/  MUFU.EX2 R137, R137 ;  /* 0x0000008900897308 */ /* 0x000ff00000000800 */
[----:B------:R-:W-:Y:S01]  /*6310*/  MUFU.EX2 R180, R180 ;  /* 0x000000b400b47308 */ /* 0x000fe20000000800 */
[----:B0-----:R-:W-:Y:S01]  /*6320*/  FMNMX.FTZ R0, R128, R141, !PT ;  /* 0x0000008d80007209 */ /* 0x001fe20007810000 */
[--C-:B------:R-:W-:Y:S01]  /*6330*/  FFMA.FTZ R141, R20, UR14, -R146.reuse ;  /* 0x0000000e148d7c23 */ /* 0x100fe20008010892 */
[----:B------:R-:W-:-:S05]  /*6340*/  FFMA.FTZ R20, R126, UR14, -R146 ;  /* 0x0000000e7e147c23 */ /* 0x000fca0008010892 */
        /* <DEDUP_REMOVED lines=8> */
[----:B------:R-:W-:Y:S01]  /*63d0*/  MUFU.EX2 R123, R123 ;  /* 0x0000007b007b7308 */ /* 0x000fe20000000800 */
[----:B------:R-:W-:Y:S02]  /*63e0*/  FSEL R0, R11, RZ, P2 ;  /* 0x000000ff0b007208 */ /* 0x000fe40001000000 */
[----:B------:R-:W-:-:S03]  /*63f0*/  FSEL R125, R125, RZ, P2 ;  /* 0x000000ff7d7d7208 */ /* 0x000fc60001000000 */
[----:B------:R-:W-:Y:S02]  /*6400*/  FADD.FTZ R2, -R0, R13 ;  /* 0x0000000d00027221 */ /* 0x000fe40000010100 */
[--C-:B------:R-:W-:Y:S01]  /*6410*/  FFMA.FTZ R185, R143, UR14, -R125.reuse ;  /* 0x0000000e8fb97c23 */ /* 0x100fe2000801087d */
[----:B------:R-:W-:Y:S01]  /*6420*/  FSEL R143, R12, RZ, P1 ;  /* 0x000000ff0c8f7208 */ /* 0x000fe20000800000 */
[--C-:B------:R-:W-:Y:S01]  /*6430*/  FFMA.FTZ R189, R168, UR14, -R125.reuse ;  /* 0x0000000ea8bd7c23 */ /* 0x100fe2000801087d */
[----:B------:R-:W-:Y:S01]  /*6440*/  FMUL.FTZ R2, R2, UR14 ;  /* 0x0000000e02027c20 */ /* 0x000fe20008410000 */
[--C-:B------:R-:W-:Y:S01]  /*6450*/  FFMA.FTZ R122, R169, UR14, -R125.reuse ;  /* 0x0000000ea97a7c23 */ /* 0x100fe2000801087d */
[--C-:B------:R-:W-:Y:S01]  /*6460*/  FFMA.FTZ R191, R171, UR14, -R125.reuse ;  /* 0x0000000eabbf7c23 */ /* 0x100fe2000801087d */
[----:B------:R-:W-:Y:S01]  /*6470*/  FADD.FTZ R143, -R143, R14 ;  /* 0x0000000e8f8f7221 */ /* 0x000fe20000010100 */
[--C-:B------:R-:W-:Y:S01]  /*6480*/  FFMA.FTZ R124, R170, UR14, -R125.reuse ;  /* 0x0000000eaa7c7c23 */ /* 0x100fe2000801087d */
[----:B------:R-:W-:Y:S01]  /*6490*/  MUFU.EX2 R189, R189 ;  /* 0x000000bd00bd7308 */ /* 0x000fe20000000800 */
[--C-:B------:R-:W-:Y:S01]  /*64a0*/  FFMA.FTZ R126, R130, UR14, -R125.reuse ;  /* 0x0000000e827e7c23 */ /* 0x100fe2000801087d */
[----:B------:R-:W-:Y:S01]  /*64b0*/  FMUL.FTZ R143, R143, UR14 ;  /* 0x0000000e8f8f7c20 */ /* 0x000fe20008410000 */
[--C-:B------:R-:W-:Y:S01]  /*64c0*/  FFMA.FTZ R187, R145, UR14, -R125.reuse ;  /* 0x0000000e91bb7c23 */ /* 0x100fe2000801087d */
[--C-:B------:R-:W-:Y:S01]  /*64d0*/  FFMA.FTZ R128, R132, UR14, -R125.reuse ;  /* 0x0000000e84807c23 */ /* 0x100fe2000801087d */
[--C-:B------:R-:W-:Y:S01]  /*64e0*/  FFMA.FTZ R183, R136, UR14, -R125.reuse ;  /* 0x0000000e88b77c23 */ /* 0x100fe2000801087d */
        /* <DEDUP_REMOVED lines=13> */
[----:B------:R-:W-:-:S05]  /*65c0*/  FFMA.FTZ R158, R158, UR14, -R125 ;  /* 0x0000000e9e9e7c23 */ /* 0x000fca000801087d */
        /* <DEDUP_REMOVED lines=19> */
[----:B------:R-:W-:Y:S01]  /*6700*/  FADD.FTZ R13, R135, R138 ;  /* 0x0000008a870d7221 */ /* 0x000fe20000010000 */
[----:B------:R-:W-:Y:S01]  /*6710*/  FFMA.FTZ R138, R155, UR14, -R125 ;  /* 0x0000000e9b8a7c23 */ /* 0x000fe2000801087d */
[----:B------:R-:W1:Y:S01]  /*6720*/  MUFU.EX2 R187, R187 ;  /* 0x000000bb00bb7308 */ /* 0x000e620000000800 */
[----:B--2---:R-:W-:Y:S01]  /*6730*/  FADD.FTZ R3, R185, R10 ;  /* 0x0000000ab9037221 */ /* 0x004fe20000010000 */
[----:B------:R-:W-:Y:S01]  /*6740*/  FADD.FTZ R140, R182, R13 ;  /* 0x0000000db68c7221 */ /* 0x000fe20000010000 */
[----:B------:R-:W-:-:S03]  /*6750*/  FFMA.FTZ R125, R159, UR14, -R125 ;  /* 0x0000000e9f7d7c23 */ /* 0x000fc6000801087d */
        /* <DEDUP_REMOVED lines=61> */
.L_x_2440:
        /* <DEDUP_REMOVED lines=36> */
.L_x_2430:
[----:B------:R-:W-:-:S13]  /*6d70*/  ISETP.LE.AND P1, PT, RZ, UR4, PT ;  /* 0x00000004ff007c0c */ /* 0x000fda000bf23270 */
[----:B------:R-:W-:Y:S05]  /*6d80*/  @!P1 BRA `(.L_x_2442) ;  /* 0x00000024003c9947 */ /* 0x000fea0003800000 */
[----:B------:R-:W-:Y:S01]  /*6d90*/  IMAD.MOV.U32 R14, RZ, RZ, R11 ;  /* 0x000000ffff0e7224 */ /* 0x000fe200078e000b */
[----:B------:R-:W-:Y:S01]  /*6da0*/  UMOV UR5, UR38 ;  /* 0x0000002600057c82 */ /* 0x000fe20008000000 */
[----:B------:R-:W-:Y:S01]  /*6db0*/  IMAD.MOV.U32 R13, RZ, RZ, R12 ;  /* 0x000000ffff0d7224 */ /* 0x000fe200078e000c */
[----:B------:R-:W-:Y:S01]  /*6dc0*/  UMOV UR6, UR39 ;  /* 0x0000002700067c82 */ /* 0x000fe20008000000 */
[----:B------:R-:W-:Y:S01]  /*6dd0*/  ULDC UR7, c[0x0][0x9d8] ;  /* 0x0002760000077ab9 */ /* 0x000fe20000000800 */
[----:B------:R-:W-:-:S05]  /*6de0*/  ULDC UR10, c[0x0][0x988] ;  /* 0x00026200000a7ab9 */ /* 0x000fca0000000800 */
.L_x_2453:
        /* <DEDUP_REMOVED lines=8> */
.L_x_2443:
[----:B------:R-:W-:Y:S01]  /*6e70*/  ULEA UR8, UR39, UR40, 0x3 ;  /* 0x0000002827087291 */ /* 0x000fe2000f8e183f */
[----:B------:R-:W-:-:S04]  /*6e80*/  MOV R11, UR38 ;  /* 0x00000026000b7c02 */ /* 0x000fc80008000f00 */
[----:B------:R-:W-:-:S04]  /*6e90*/  SHF.L.U32 R11, R11, 0x1f, RZ ;  /* 0x0000001f0b0b7819 */ /* 0x000fc800000006ff */
[----:B------:R0:W1:Y:S01]  /*6ea0*/  SYNCS.PHASECHK.TRANS64.TRYWAIT P1, [UR8+0x30830], R11 ;  /* 0x0308300bff0075a7 */ /* 0x0000620008020148 */
[----:B------:R-:W-:Y:S05]  /*6eb0*/  @!P0 BRA `(.L_x_2444) ;  /* 0x0000000000048947 */ /* 0x000fea0003800000 */
[----:B------:R-:W-:Y:S01]  /*6ec0*/  BPT.TRAP 0x1 ;  /* 0x000000040000795c */ /* 0x000fe20000300000 */
.L_x_2444:
[----:B-1----:R-:W-:Y:S05]  /*6ed0*/  @P1 BRA `(.L_x_2445) ;  /* 0x0000000000081947 */ /* 0x002fea0003800000 */
[----:B------:R-:W1:Y:S02]  /*6ee0*/  SYNCS.PHASECHK.TRANS64.TRYWAIT P1, [UR8+0x30830], R11 ;  /* 0x0308300bff0075a7 */ /* 0x000e640008020148 */
[----:B-1----:R-:W-:Y:S05]  /*6ef0*/  @!P1 BRA `(.L_x_2446) ;  /* 0x000000b400fc9947 */ /* 0x002fea0003800000 */
.L_x_2445:
        /* <DEDUP_REMOVED lines=175> */
.L_x_2447:
[----:B------:R-:W-:Y:S01]  /*79f0*/  ULEA UR8, UR6, UR40, 0x3 ;  /* 0x0000002806087291 */ /* 0x000fe2000f8e183f */
[----:B------:R-:W-:-:S05]  /*7a00*/  IMAD.U32 R0, RZ, RZ, UR5 ;  /* 0x00000005ff007e24 */ /* 0x000fca000f8e00ff */
[----:B------:R-:W-:-:S04]  /*7a10*/  SHF.L.U32 R0, R0, 0x1f, RZ ;  /* 0x0000001f00007819 */ /* 0x000fc800000006ff */
[----:B------:R2:W3:Y:S01]  /*7a20*/  SYNCS.PHASECHK.TRANS64.TRYWAIT P1, [UR8+0x30850], R0 ;  /* 0x03085000ff0075a7 */ /* 0x0004e20008020148 */
[----:B------:R-:W-:Y:S05]  /*7a30*/  @!P0 BRA `(.L_x_2448) ;  /* 0x0000000000048947 */ /* 0x000fea0003800000 */
[----:B------:R-:W-:Y:S01]  /*7a40*/  BPT.TRAP 0x1 ;  /* 0x000000040000795c */ /* 0x000fe20000300000 */
.L_x_2448:
[----:B---3--:R-:W-:Y:S05]  /*7a50*/  @P1 BRA `(.L_x_2449) ;  /* 0x0000000000081947 */ /* 0x008fea0003800000 */
[----:B------:R-:W3:Y:S02]  /*7a60*/  SYNCS.PHASECHK.TRANS64.TRYWAIT P1, [UR8+0x30850], R0 ;  /* 0x03085000ff0075a7 */ /* 0x000ee40008020148 */
[----:B---3--:R-:W-:Y:S05]  /*7a70*/  @!P1 BRA `(.L_x_2450) ;  /* 0x000000ac00349947 */ /* 0x008fea0003800000 */
.L_x_2449:
        /* <DEDUP_REMOVED lines=37> */
.L_x_2451:
        /* <DEDUP_REMOVED lines=157> */
[----:B------:R-:W-:Y:S01]  /*86a0*/  FADD.FTZ R13, -R12, R13 ;  /* 0x0000000d0c0d7221 */ /* 0x000fe20000010100 */
[----:B-1----:R-:W-:-:S03]  /*86b0*/  FMNMX.FTZ R11, R157, R158, !PT ;  /* 0x0000009e9d0b7209 */ /* 0x002fc60007810000 */
[----:B------:R-:W-:Y:S02]  /*86c0*/  FMUL.FTZ R158, R13, UR14 ;  /* 0x0000000e0d9e7c20 */ /* 0x000fe40008410000 */
[----:B------:R-:W-:Y:S01]  /*86d0*/  FADD.FTZ R13, -R11, R14 ;  /* 0x0000000e0b0d7221 */ /* 0x000fe20000010100 */
[----:B------:R-:W-:Y:S01]  /*86e0*/  FMUL.FTZ R14, R12, UR14 ;  /* 0x0000000e0c0e7c20 */ /* 0x000fe20008410000 */
[----:B------:R-:W-:Y:S02]  /*86f0*/  MUFU.EX2 R0, R158 ;  /* 0x0000009e00007308 */ /* 0x000fe40000000800 */
[----:B------:R-:W-:Y:S01]  /*8700*/  FMUL.FTZ R2, R13, UR14 ;  /* 0x0000000e0d027c20 */ /* 0x000fe20008410000 */
[--C-:B------:R-:W-:Y:S01]  /*8710*/  FFMA.FTZ R13, R168, UR14, -R14.reuse ;  /* 0x0000000ea80d7c23 */ /* 0x100fe2000801080e */
        /* <DEDUP_REMOVED lines=22> */
[----:B------:R-:W-:Y:S01]  /*8880*/  FFMA.FTZ R155, R155, UR14, -R14 ;  /* 0x0000000e9b9b7c23 */ /* 0x000fe2000801080e */
[----:B------:R-:W-:Y:S01]  /*8890*/  FMUL.FTZ R14, R11, UR14 ;  /* 0x0000000e0b0e7c20 */ /* 0x000fe20008410000 */
[----:B------:R-:W-:Y:S03]  /*88a0*/  MUFU.EX2 R2, R2 ;  /* 0x0000000200027308 */ /* 0x000fe60000000800 */
        /* <DEDUP_REMOVED lines=26> */
[--C-:B------:R-:W-:Y:S01]  /*8a50*/  FFMA.FTZ R152, R152, UR14, -R14.reuse ;  /* 0x0000000e98987c23 */ /* 0x100fe2000801080e */
[----:B------:R-:W-:-:S02]  /*8a60*/  FFMA.FTZ R14, R153, UR14, -R14 ;  /* 0x0000000e990e7c23 */ /* 0x000fc4000801080e */
[----:B------:R-:W0:Y:S01]  /*8a70*/  MUFU.EX2 R20, R20 ;  /* 0x0000001400147308 */ /* 0x000e220000000800 */
[----:B-1----:R-:W-:-:S07]  /*8a80*/  FFMA.FTZ R3, R2, R3, R189 ;  /* 0x0000000302037223 */ /* 0x002fce00000100bd */
        /* <DEDUP_REMOVED lines=92> */
.L_x_2452:
        /* <DEDUP_REMOVED lines=35> */
.L_x_2442:
        /* <DEDUP_REMOVED lines=99> */
.L_x_2454:
[----:B------:R-:W-:Y:S01]  /*98b0*/  ULEA UR5, UR39, UR40, 0x3 ;  /* 0x0000002827057291 */ /* 0x000fe2000f8e183f */
[----:B------:R-:W-:-:S05]  /*98c0*/  IMAD.U32 R0, RZ, RZ, UR38 ;  /* 0x00000026ff007e24 */ /* 0x000fca000f8e00ff */
[----:B------:R-:W-:-:S04]  /*98d0*/  SHF.L.U32 R0, R0, 0x1f, RZ ;  /* 0x0000001f00007819 */ /* 0x000fc800000006ff */
[----:B------:R0:W1:Y:S01]  /*98e0*/  SYNCS.PHASECHK.TRANS64.TRYWAIT P1, [UR5+0x30850], R0 ;  /* 0x03085000ff0075a7 */ /* 0x0000620008020145 */
[----:B------:R-:W-:Y:S05]  /*98f0*/  @!P0 BRA `(.L_x_2455) ;  /* 0x0000000000048947 */ /* 0x000fea0003800000 */
[----:B------:R-:W-:Y:S01]  /*9900*/  BPT.TRAP 0x1 ;  /* 0x000000040000795c */ /* 0x000fe20000300000 */
.L_x_2455:
[----:B-1----:R-:W-:Y:S05]  /*9910*/  @P1 BRA `(.L_x_2456) ;  /* 0x0000000000081947 */ /* 0x002fea0003800000 */
[----:B------:R-:W1:Y:S02]  /*9920*/  SYNCS.PHASECHK.TRANS64.TRYWAIT P1, [UR5+0x30850], R0 ;  /* 0x03085000ff0075a7 */ /* 0x000e640008020145 */
[----:B-1----:R-:W-:Y:S05]  /*9930*/  @!P1 BRA `(.L_x_2457) ;  /* 0x0000008c009c9947 */ /* 0x002fea0003800000 */
.L_x_2456:
[----:B------:R-:W-:Y:S01]  /*9940*/  UIADD3 UR40, UR40, 0x400, URZ ;  /* 0x0000040028287890 */ /* 0x000fe2000fffe03f */
[----:B------:R-:W-:Y:S01]  /*9950*/  WARPGROUP.ARRIVE ;  /* 0x00000000000079c5 */ /* 0x000fe20000000000 */
[----:B------:R-:W-:Y:S01]  /*9960*/  UMOV UR7, 0x40000040 ;  /* 0x4000004000077882 */ /* 0x000fe20000000000 */
[----:B-1----:R-:W1:Y:S01]  /*9970*/  SHFL.BFLY PT, R5, R10, 0x2, 0x1f ;  /* 0x0c401f000a057f89 */ /* 0x002e6200000e0000 */
[----:B------:R-:W-:Y:S01]  /*9980*/  USHF.R.U32.HI UR40, URZ, 0x4, UR40 ;  /* 0x000000043f287899 */ /* 0x000fe20008011628 */
[----:B------:R-:W-:Y:S01]  /*9990*/  MOV R4, RZ ;  /* 0x000000ff00047202 */ /* 0x000fe20000000f00 */
[----:B------:R-:W-:Y:S01]  /*99a0*/  IMAD.MOV.U32 R8, RZ, RZ, RZ ;  /* 0x000000ffff087224 */ /* 0x000fe200078e00ff */
        /* <DEDUP_REMOVED lines=17> */
[----:B------:R-:W-:Y:S02]  /*9ac0*/  FSETP.NE.FTZ.AND P1, PT, R9, RZ, PT ;  /* 0x000000ff0900720b */ /* 0x000fe40003f35000 */
[----:B------:R-:W-:Y:S02]  /*9ad0*/  MOV R2, 0xff800000 ;  /* 0xff80000000027802 */ /* 0x000fe40000000f00 */
        /* <DEDUP_REMOVED lines=38> */
.L_x_2458:
[----:B------:R-:W0:Y:S01]  /*9d40*/  S2UR UR7, SR_CgaCtaId ;  /* 0x00000000000779c3 */ /* 0x000e220000008800 */
[----:B------:R-:W-:Y:S01]  /*9d50*/  R2UR UR6, R195 ;  /* 0x00000000c30672ca */ /* 0x000fe200000e0000 */
[----:B------:R-:W-:Y:S01]  /*9d60*/  UIADD3 UR4, UR5, 0x30860, URZ ;  /* 0x0003086005047890 */ /* 0x000fe2000fffe03f */
[----:B------:R-:W-:Y:S01]  /*9d70*/  FMUL.FTZ R129, R43, R8 ;  /* 0x000000082b817220 */ /* 0x000fe20000410000 */
[----:B------:R-:W-:Y:S01]  /*9d80*/  UIADD3 UR39, UR39, 0x1, URZ ;  /* 0x0000000127277890 */ /* 0x000fe2000fffe03f */
[----:B------:R-:W-:Y:S01]  /*9d90*/  FMUL.FTZ R6, R28, R4 ;  /* 0x000000041c067220 */ /* 0x000fe20000410000 */
[-C--:B------:R-:W-:Y:S01]  /*9da0*/  FMUL.FTZ R125, R46, R8.reuse ;  /* 0x000000082e7d7220 */ /* 0x080fe20000410000 */
[----:B------:R-:W-:Y:S01]  /*9db0*/  FMUL.FTZ R43, R99, R8 ;  /* 0x00000008632b7220 */ /* 0x000fe20000410000 */
        /* <DEDUP_REMOVED lines=101> */
.L_x_2422:
        /* <DEDUP_REMOVED lines=29> */
[----:B------:R-:W-:Y:S02]  /*a5e0*/  MOV R20, R42 ;  /* 0x0000002a00147202 */ /* 0x000fe40000000f00 */
[----:B0-----:R-:W-:-:S03]  /*a5f0*/  MOV R21, R5 ;  /* 0x0000000500157202 */ /* 0x001fc60000000f00 */
[----:B------:R-:W-:-:S06]  /*a600*/  IMAD.WIDE R4, R199, 0x2, R20 ;  /* 0x00000002c7047825 */ /* 0x000fcc00078e0214 */
[----:B------:R-:W-:Y:S01]  /*a610*/  USHF.L.U64.HI UR11, UR61, 0x2, UR4 ;  /* 0x000000023d0b7899 */ /* 0x000fe20008010204 */
[C---:B------:R-:W-:Y:S01]  /*a620*/  LOP3.LUT R29, R4.reuse, 0x380, RZ, 0xc0, !PT ;  /* 0x00000380041d7812 */ /* 0x040fe200078ec0ff */
[----:B------:R-:W-:Y:S01]  /*a630*/  UIADD3 UR4, UP1, UR10, UR8, URZ ;  /* 0x000000080a047290 */ /* 0x000fe2000ff3e03f */
[C---:B------:R-:W-:Y:S02]  /*a640*/  IADD3 R137, P6, R4.reuse, 0x60, RZ ;  /* 0x0000006004897810 */ /* 0x040fe40007fde0ff */
[C---:B------:R-:W-:Y:S01]  /*a650*/  IADD3 R47, P2, R4.reuse, 0x20, RZ ;  /* 0x00000020042f7810 */ /* 0x040fe20007f5e0ff */
[----:B------:R-:W-:Y:S01]  /*a660*/  UIADD3.X UR7, UR11, UR9, URZ, UP1, !UPT ;  /* 0x000000090b077290 */ /* 0x000fe20008ffe43f */
[C---:B------:R-:W-:Y:S01]  /*a670*/  IADD3 R103, P1, R4.reuse, 0x40, RZ ;  /* 0x0000004004677810 */ /* 0x040fe20007f3e0ff */
[--C-:B------:R-:W-:Y:S01]  /*a680*/  IMAD.X R13, RZ, RZ, R5.reuse, P6 ;  /* 0x000000ffff0d7224 */ /* 0x100fe200030e0605 */
[C---:B------:R-:W-:Y:S01]  /*a690*/  IADD3 R139, P5, R4.reuse, 0x4000, RZ ;  /* 0x00004000048b7810 */ /* 0x040fe20007fbe0ff */
[--C-:B------:R-:W-:Y:S01]  /*a6a0*/  IMAD.X R9, RZ, RZ, R5.reuse, P2 ;  /* 0x000000ffff097224 */ /* 0x100fe200010e0605 */
[----:B------:R-:W-:Y:S01]  /*a6b0*/  SHF.R.U64 R29, R29, 0x3, RZ ;  /* 0x000000031d1d7819 */ /* 0x000fe200000012ff */
[----:B------:R-:W-:Y:S01]  /*a6c0*/  IMAD.X R11, RZ, RZ, R5, P1 ;  /* 0x000000ffff0b7224 */ /* 0x000fe200008e0605 */
[C---:B------:R-:W-:Y:S01]  /*a6d0*/  IADD3 R141, P0, R4.reuse, 0x4020, RZ ;  /* 0x00004020048d7810 */ /* 0x040fe20007f1e0ff */
[----:B------:R-:W-:Y:S01]  /*a6e0*/  ULDC.64 UR8, c[0x0][0xc08] ;  /* 0x0003020000087ab9 */ /* 0x000fe20000000a00 */
[----:B------:R-:W-:-:S02]  /*a6f0*/  IADD3 R143, P4, R4, 0x4040, RZ ;  /* 0x00004040048f7810 */ /* 0x000fc40007f9e0ff */
[C---:B------:R-:W-:Y:S01]  /*a700*/  IADD3 R151, P6, R4.reuse, 0x8040, RZ ;  /* 0x0000804004977810 */ /* 0x040fe20007fde0ff */
[--C-:B------:R-:W-:Y:S01]  /*a710*/  IMAD.X R25, RZ, RZ, R5.reuse, P0 ;  /* 0x000000ffff197224 */ /* 0x100fe200000e0605 */
[----:B------:R-:W-:Y:S01]  /*a720*/  IADD3.X R15, RZ, R5, RZ, P5, !PT ;  /* 0x00000005ff0f7210 */ /* 0x000fe20002ffe4ff */
[--C-:B------:R-:W-:Y:S01]  /*a730*/  IMAD.X R27, RZ, RZ, R5.reuse, P4 ;  /* 0x000000ffff1b7224 */ /* 0x100fe200020e0605 */
[C---:B------:R-:W-:Y:S01]  /*a740*/  IADD3 R145, P3, R4.reuse, 0x4060, RZ ;  /* 0x0000406004917810 */ /* 0x040fe20007f7e0ff */
[--C-:B------:R-:W-:Y:S01]  /*a750*/  IMAD.X R37, RZ, RZ, R5.reuse, P6 ;  /* 0x000000ffff257224 */ /* 0x100fe200030e0605 */
[C---:B------:R-:W-:Y:S02]  /*a760*/  IADD3 R147, P2, R4.reuse, 0x8000, RZ ;  /* 0x0000800004937810 */ /* 0x040fe40007f5e0ff */
[C---:B------:R-:W-:Y:S01]  /*a770*/  IADD3 R149, P1, R4.reuse, 0x8020, RZ ;  /* 0x0000802004957810 */ /* 0x040fe20007f3e0ff */
[--C-:B------:R-:W-:Y:S01]  /*a780*/  IMAD.X R31, RZ, RZ, R5.reuse, P3 ;  /* 0x000000ffff1f7224 */ /* 0x100fe200018e0605 */
[----:B------:R-:W-:Y:S01]  /*a790*/  IADD3 R153, P5, R4, 0x8060, RZ ;  /* 0x0000806004997810 */ /* 0x000fe20007fbe0ff */
[----:B------:R-:W-:Y:S01]  /*a7a0*/  IMAD.X R33, RZ, RZ, R5, P2 ;  /* 0x000000ffff217224 */ /* 0x000fe200010e0605 */
[----:B------:R-:W-:-:S02]  /*a7b0*/  LOP3.LUT R4, R29, R4, RZ, 0x3c, !PT ;  /* 0x000000041d047212 */ /* 0x000fc400078e3cff */
[----:B------:R-:W-:Y:S01]  /*a7c0*/  LOP3.LUT R8, R47, 0x380, RZ, 0xc0, !PT ;  /* 0x000003802f087812 */ /* 0x000fe200078ec0ff */
[----:B------:R-:W-:Y:S01]  /*a7d0*/  IMAD.X R29, RZ, RZ, R5, P5 ;  /* 0x000000ffff1d7224 */ /* 0x000fe200028e0605 */
[----:B------:R-:W-:Y:S02]  /*a7e0*/  LOP3.LUT R10, R103, 0x380, RZ, 0xc0, !PT ;  /* 0x00000380670a7812 */ /* 0x000fe400078ec0ff */
[----:B------:R-:W-:Y:S02]  /*a7f0*/  LOP3.LUT R12, R137, 0x380, RZ, 0xc0, !PT ;  /* 0x00000380890c7812 */ /* 0x000fe400078ec0ff */
[----:B------:R-:W-:Y:S02]  /*a800*/  LOP3.LUT R14, R139, 0x380, RZ, 0xc0, !PT ;  /* 0x000003808b0e7812 */ /* 0x000fe400078ec0ff */
[----:B------:R-:W-:Y:S02]  /*a810*/  LOP3.LUT R24, R141, 0x380, RZ, 0xc0, !PT ;  /* 0x000003808d187812 */ /* 0x000fe400078ec0ff */
[----:B------:R-:W-:-:S02]  /*a820*/  LOP3.LUT R26, R143, 0x380, RZ, 0xc0, !PT ;  /* 0x000003808f1a7812 */ /* 0x000fc400078ec0ff */
[----:B------:R-:W-:Y:S02]  /*a830*/  LOP3.LUT R36, R151, 0x380, RZ, 0xc0, !PT ;  /* 0x0000038097247812 */ /* 0x000fe400078ec0ff */
[----:B------:R-:W-:Y:S02]  /*a840*/  LOP3.LUT R30, R145, 0x380, RZ, 0xc0, !PT ;  /* 0x00000380911e7812 */ /* 0x000fe400078ec0ff */
[----:B------:R-:W-:Y:S02]  /*a850*/  LOP3.LUT R38, R153, 0x380, RZ, 0xc0, !PT ;  /* 0x0000038099267812 */ /* 0x000fe400078ec0ff */
[----:B------:R-:W-:Y:S02]  /*a860*/  SHF.R.U64 R8, R8, 0x3, RZ ;  /* 0x0000000308087819 */ /* 0x000fe400000012ff */
[----:B------:R-:W-:Y:S02]  /*a870*/  SHF.R.U64 R10, R10, 0x3, RZ ;  /* 0x000000030a0a7819 */ /* 0x000fe400000012ff */
[----:B------:R-:W-:-:S02]  /*a880*/  LOP3.LUT R32, R147, 0x380, RZ, 0xc0, !PT ;  /* 0x0000038093207812 */ /* 0x000fc400078ec0ff */
[----:B------:R-:W-:Y:S02]  /*a890*/  MOV R136, R4 ;  /* 0x0000000400887202 */ /* 0x000fe40000000f00 */
[----:B------:R-:W-:Y:S02]  /*a8a0*/  LOP3.LUT R34, R149, 0x380, RZ, 0xc0, !PT ;  /* 0x0000038095227812 */ /* 0x000fe400078ec0ff */
[----:B------:R-:W-:Y:S02]  /*a8b0*/  IADD3.X R35, RZ, R5, RZ, P1, !PT ;  /* 0x00000005ff237210 */ /* 0x000fe40000ffe4ff */
[----:B------:R-:W-:Y:S02]  /*a8c0*/  SHF.R.U64 R12, R12, 0x3, RZ ;  /* 0x000000030c0c7819 */ /* 0x000fe400000012ff */
[----:B------:R-:W-:Y:S02]  /*a8d0*/  SHF.R.U64 R14, R14, 0x3, RZ ;  /* 0x000000030e0e7819 */ /* 0x000fe400000012ff */
[----:B------:R-:W-:-:S02]  /*a8e0*/  F2FP.F16.F32.PACK_AB R4, R124, R7 ;  /* 0x000000077c04723e */ /* 0x000fc400000000ff */
[----:B------:R-:W-:Y:S02]  /*a8f0*/  SHF.R.U64 R24, R24, 0x3, RZ ;  /* 0x0000000318187819 */ /* 0x000fe400000012ff */
[----:B------:R-:W-:Y:S02]  /*a900*/  SHF.R.U64 R26, R26, 0x3, RZ ;  /* 0x000000031a1a7819 */ /* 0x000fe400000012ff */
[----:B------:R-:W-:Y:S02]  /*a910*/  F2FP.F16.F32.PACK_AB R5, R135, R134 ;  /* 0x000000868705723e */ /* 0x000fe400000000ff */
[----:B------:R-:W-:Y:S02]  /*a920*/  SHF.R.U64 R36, R36, 0x3, RZ ;  /* 0x0000000324247819 */ /* 0x000fe400000012ff */
[----:B------:R-:W-:Y:S01]  /*a930*/  F2FP.F16.F32.PACK_AB R7, R133, R28 ;  /* 0x0000001c8507723e */ /* 0x000fe200000000ff */
[----:B------:R-:W-:Y:S01]  /*a940*/  BAR.SYNC.DEFER_BLOCKING 0x1, 0x100 ;  /* 0x0044000000007b1d */ /* 0x000fe20000010000 */
[----:B------:R-:W-:-:S02]  /*a950*/  SHF.R.U64 R30, R30, 0x3, RZ ;  /* 0x000000031e1e7819 */ /* 0x000fc400000012ff */
[----:B------:R-:W-:Y:S02]  /*a960*/  SHF.R.U64 R38, R38, 0x3, RZ ;  /* 0x0000000326267819 */ /* 0x000fe400000012ff */
[----:B------:R-:W-:Y:S02]  /*a970*/  LOP3.LUT R8, R8, R47, RZ, 0x3c, !PT ;  /* 0x0000002f08087212 */ /* 0x000fe400078e3cff */
[----:B------:R-:W-:Y:S02]  /*a980*/  LOP3.LUT R10, R10, R103, RZ, 0x3c, !PT ;  /* 0x000000670a0a7212 */ /* 0x000fe400078e3cff */
[----:B------:R-:W-:Y:S02]  /*a990*/  SHF.R.U64 R32, R32, 0x3, RZ ;  /* 0x0000000320207819 */ /* 0x000fe400000012ff */
[----:B------:R-:W-:Y:S02]  /*a9a0*/  SHF.R.U64 R34, R34, 0x3, RZ ;  /* 0x0000000322227819 */ /* 0x000fe400000012ff */
[----:B------:R-:W-:-:S02]  /*a9b0*/  LOP3.LUT R12, R12, R137, RZ, 0x3c, !PT ;  /* 0x000000890c0c7212 */ /* 0x000fc400078e3cff */
[----:B------:R-:W-:Y:S02]  /*a9c0*/  LOP3.LUT R14, R14, R139, RZ, 0x3c, !PT ;  /* 0x0000008b0e0e7212 */ /* 0x000fe400078e3cff */
[----:B------:R-:W-:Y:S02]  /*a9d0*/  LOP3.LUT R24, R24, R141, RZ, 0x3c, !PT ;  /* 0x0000008d18187212 */ /* 0x000fe400078e3cff */
[----:B------:R-:W-:Y:S02]  /*a9e0*/  LOP3.LUT R26, R26, R143, RZ, 0x3c, !PT ;  /* 0x0000008f1a1a7212 */ /* 0x000fe400078e3cff */
[----:B------:R-:W-:Y:S02]  /*a9f0*/  LOP3.LUT R36, R36, R151, RZ, 0x3c, !PT ;  /* 0x0000009724247212 */ /* 0x000fe400078e3cff */
[----:B------:R-:W-:Y:S01]  /*aa00*/  LOP3.LUT R30, R30, R145, RZ, 0x3c, !PT ;  /* 0x000000911e1e7212 */ /* 0x000fe200078e3cff */
[----:B------:R0:W-:Y:S01]  /*aa10*/  STSM.16.M88.4 [R136], R4 ;  /* 0x0000000488007844 */ /* 0x0001e20000000200 */
[----:B------:R-:W-:-:S02]  /*aa20*/  LOP3.LUT R28, R38, R153, RZ, 0x3c, !PT ;  /* 0x00000099261c7212 */ /* 0x000fc400078e3cff */
[----:B------:R-:W-:Y:S02]  /*aa30*/  LOP3.LUT R32, R32, R147, RZ, 0x3c, !PT ;  /* 0x0000009320207212 */ /* 0x000fe400078e3cff */
[----:B------:R-:W-:Y:S02]  /*aa40*/  LOP3.LUT R34, R34, R149, RZ, 0x3c, !PT ;  /* 0x0000009522227212 */ /* 0x000fe400078e3cff */
[----:B------:R-:W-:Y:S02]  /*aa50*/  MOV R135, R8 ;  /* 0x0000000800877202 */ /* 0x000fe40000000f00 */
[----:B------:R-:W-:Y:S02]  /*aa60*/  MOV R134, R10 ;  /* 0x0000000a00867202 */ /* 0x000fe40000000f00 */
[----:B------:R-:W-:Y:S02]  /*aa70*/  MOV R133, R12 ;  /* 0x0000000c00857202 */ /* 0x000fe40000000f00 */
[----:B------:R-:W-:-:S02]  /*aa80*/  MOV R124, R14 ;  /* 0x0000000e007c7202 */ /* 0x000fc40000000f00 */
[----:B------:R-:W-:Y:S02]  /*aa90*/  F2FP.F16.F32.PACK_AB R8, R41, R40 ;  /* 0x000000282908723e */ /* 0x000fe400000000ff */
[----:B0-----:R-:W-:Y:S02]  /*aaa0*/  F2FP.F16.F32.PACK_AB R4, R121, R120 ;  /* 0x000000787904723e */ /* 0x001fe400000000ff */
[----:B------:R-:W-:Y:S02]  /*aab0*/  F2FP.F16.F32.PACK_AB R5, R131, R128 ;  /* 0x000000808305723e */ /* 0x000fe400000000ff */
[----:B------:R-:W-:Y:S02]  /*aac0*/  F2FP.F16.F32.PACK_AB R6, R122, R3 ;  /* 0x000000037a06723e */ /* 0x000fe400000000ff */
[----:B------:R-:W-:Y:S02]  /*aad0*/  F2FP.F16.F32.PACK_AB R7, R132, R127 ;  /* 0x0000007f8407723e */ /* 0x000fe400000000ff */
[----:B------:R-:W-:-:S02]  /*aae0*/  F2FP.F16.F32.PACK_AB R9, R129, R126 ;  /* 0x0000007e8109723e */ /* 0x000fc400000000ff */
[----:B------:R-:W-:Y:S01]  /*aaf0*/  F2FP.F16.F32.PACK_AB R10, R45, R44 ;  /* 0x0000002c2d0a723e */ /* 0x000fe200000000ff */
[----:B------:R0:W-:Y:S01]  /*ab00*/  STSM.16.M88.4 [R135], R4 ;  /* 0x0000000487007844 */ /* 0x0001e20000000200 */
[----:B------:R-:W-:Y:S02]  /*ab10*/  F2FP.F16.F32.PACK_AB R11, R130, R125 ;  /* 0x0000007d820b723e */ /* 0x000fe400000000ff */
[----:B------:R-:W-:Y:S02]  /*ab20*/  MOV R123, R24 ;  /* 0x00000018007b7202 */ /* 0x000fe40000000f00 */
[----:B------:R-:W-:Y:S01]  /*ab30*/  MOV R103, R26 ;  /* 0x0000001a00677202 */ /* 0x000fe20000000f00 */
[----:B------:R1:W-:Y:S01]  /*ab40*/  STSM.16.M88.4 [R134], R8 ;  /* 0x0000000886007844 */ /* 0x0003e20000000200 */
[----:B------:R-:W-:Y:S02]  /*ab50*/  MOV R37, R36 ;  /* 0x0000002400257202 */ /* 0x000fe40000000f00 */
[----:B------:R-:W-:-:S02]  /*ab60*/  F2FP.F16.F32.PACK_AB R12, R49, R48 ;  /* 0x00000030310c723e */ /* 0x000fc400000000ff */
        /* <DEDUP_REMOVED lines=38> */
[----:B0-----:R-:W-:Y:S02]  /*add0*/  IMAD.U32 R4, RZ, RZ, UR4 ;  /* 0x00000004ff047e24 */ /* 0x001fe4000f8e00ff */
[----:B------:R-:W-:Y:S01]  /*ade0*/  IMAD.U32 R5, RZ, RZ, UR7 ;  /* 0x00000007ff057e24 */ /* 0x000fe2000f8e00ff */
[----:B------:R3:W-:Y:S01]  /*adf0*/  STSM.16.M88.4 [R36], R112 ;  /* 0x0000007024007844 */ /* 0x0007e20000000200 */
[----:B------:R-:W-:Y:S06]  /*ae00*/  BAR.SYNC.DEFER_BLOCKING 0x1, 0x100 ;  /* 0x0044000000007b1d */ /* 0x000fec0000010000 */
[----:B------:R-:W4:Y:S01]  /*ae10*/  @P0 LDG.E R3, desc[UR36][R4.64] ;  /* 0x0000002404030981 */ /* 0x000f22000c1e1900 */
[----:B------:R-:W-:Y:S01]  /*ae20*/  UISETP.NE.AND.EX UP1, UPT, UR9, URZ, UPT, UP1 ;  /* 0x0000003f0900728c */ /* 0x000fe2000bf25310 */
[----:B--2---:R-:W-:Y:S01]  /*ae30*/  ISETP.NE.AND P1, PT, R68, 0x1, PT ;  /* 0x000000014400780c */ /* 0x004fe20003f25270 */
[----:B------:R-:W-:Y:S01]  /*ae40*/  ULDC UR7, c[0x0][0xa88] ;  /* 0x0002a20000077ab9 */ /* 0x000fe20000000800 */
[----:B------:R-:W-:-:S03]  /*ae50*/  UMOV UR4, URZ ;  /* 0x0000003f00047c82 */ /* 0x000fc60008000000 */
[----:B------:R-:W-:-:S05]  /*ae60*/  PLOP3.LUT P2, PT, PT, PT, UP1, 0x80, 0x0 ;  /* 0x000000000000781c */ /* 0x000fca0003f4f018 */
[----:B------:R-:W-:-:S03]  /*ae70*/  @UP1 UIADD3 UR8, UP2, UR10, UR8, URZ ;  /* 0x000000080a081290 */ /* 0x000fc6000ff5e03f */
[----:B------:R-:W0:Y:S01]  /*ae80*/  @P1 LDC R6, c[0x0][0xbec] ;  /* 0x0002fb00ff061b82 */ /* 0x000e220000000800 */
[----:B------:R-:W-:Y:S02]  /*ae90*/  @UP1 UIADD3.X UR9, UR11, UR9, URZ, UP2, !UPT ;  /* 0x000000090b091290 */ /* 0x000fe400097fe43f */
[----:B-1----:R-:W-:-:S04]  /*aea0*/  IMAD.U32 R10, RZ, RZ, UR8 ;  /* 0x00000008ff0a7e24 */ /* 0x002fc8000f8e00ff */
[----:B------:R-:W-:Y:S01]  /*aeb0*/  IMAD.U32 R11, RZ, RZ, UR9 ;  /* 0x00000009ff0b7e24 */ /* 0x000fe2000f8e00ff */
[----:B------:R-:W1:Y:S01]  /*aec0*/  @P1 LDC R8, c[0x0][0xbf0] ;  /* 0x0002fc00ff081b82 */ /* 0x000e620000000800 */
[----:B----4-:R-:W-:Y:S02]  /*aed0*/  @P0 R2UR UR4, R3 ;  /* 0x00000000030402ca */ /* 0x010fe400000e0000 */
[----:B------:R-:W-:-:S06]  /*aee0*/  MOV R3, UR7 ;  /* 0x0000000700037c02 */ /* 0x000fcc0008000f00 */
[----:B------:R3:W5:Y:S01]  /*aef0*/  @P2 LDG.E R3, desc[UR36][R10.64] ;  /* 0x000000240a032981 */ /* 0x000762000c1e1900 */
[----:B01----:R-:W-:Y:S06]  /*af00*/  @P2 BRA `(.L_x_2461) ;  /* 0x0000000000102947 */ /* 0x003fec0003800000 */
[----:B------:R-:W-:Y:S05]  /*af10*/  @!P0 BRA `(.L_x_2461) ;  /* 0x00000000000c8947 */ /* 0x000fea0003800000 */
[----:B---3--:R-:W2:Y:S04]  /*af20*/  LDG.E R10, desc[UR36][R4.64] ;  /* 0x00000024040a7981 */ /* 0x008ea8000c1e1900 */
[----:B-----5:R-:W2:Y:S02]  /*af30*/  LDG.E R3, desc[UR36][R4.64+0x4] ;  /* 0x0000042404037981 */ /* 0x020ea4000c1e1900 */
[----:B--2---:R-:W-:-:S07]  /*af40*/  IMAD.IADD R3, R3, 0x1, -R10 ;  /* 0x0000000103037824 */ /* 0x004fce00078e0a0a */
.L_x_2461:
[----:B------:R-:W-:Y:S01]  /*af50*/  R2UR UR16, R192 ;  /* 0x00000000c01072ca */ /* 0x000fe200000e0000 */
[----:B------:R-:W-:Y:S01]  /*af60*/  ULDC.64 UR12, c[0x0][0xb90] ;  /* 0x0002e400000c7ab9 */ /* 0x000fe20000000a00 */
[----:B------:R-:W-:Y:S01]  /*af70*/  R2UR UR15, R194 ;  /* 0x00000000c20f72ca */ /* 0x000fe200000e0000 */
[----:B------:R-:W-:Y:S01]  /*af80*/  VIADD R9, R18, UR41 ;  /* 0x0000002912097c36 */ /* 0x000fe20008000000 */
[----:B------:R-:W-:Y:S01]  /*af90*/  USHF.R.S32.HI UR11, URZ, 0x1f, UR4 ;  /* 0x0000001f3f0b7899 */ /* 0x000fe20008011404 */
[----:B------:R-:W-:Y:S01]  /*afa0*/  VIADD R26, R198, UR41 ;  /* 0x00000029c61a7c36 */ /* 0x000fe20008000000 */
[----:B------:R-:W-:Y:S01]  /*afb0*/  UMOV UR10, UR4 ;  /* 0x00000004000a7c82 */ /* 0x000fe20008000000 */
[----:B------:R-:W-:Y:S01]  /*afc0*/  @P1 IMAD.HI.U32 R5, R9, R6, RZ ;  /* 0x0000000609051227 */ /* 0x000fe200078e00ff */
[----:B------:R-:W-:Y:S01]  /*afd0*/  MOV R4, R9 ;  /* 0x0000000900047202 */ /* 0x000fe20000000f00 */
[----:B------:R-:W-:Y:S02]  /*afe0*/  USEL UR61, UR61, URZ, !UP0 ;  /* 0x0000003f3d3d7287 */ /* 0x000fe4000c000000 */
[----:B-----5:R-:W-:Y:S01]  /*aff0*/  IMAD R43, R3, R68, RZ ;  /* 0x00000044032b7224 */ /* 0x020fe200078e02ff */
[----:B------:R-:W-:Y:S01]  /*b000*/  @P1 SHF.R.U32.HI R4, RZ, R8, R5 ;  /* 0x00000008ff041219 */ /* 0x000fe20000011605 */
[----:B------:R-:W-:Y:S01]  /*b010*/  USHF.R.S32.HI UR14, URZ, 0x1f, UR16 ;  /* 0x0000001f3f0e7899 */ /* 0x000fe20008011410 */
[----:B------:R-:W-:Y:S01]  /*b020*/  IMAD R5, R193, 0x40, R16 ;  /* 0x00000040c1057824 */ /* 0x000fe200078e0210 */
[----:B------:R-:W-:-:S02]  /*b030*/  UIMAD.WIDE.U32 UR8, UR16, UR12, UR10 ;  /* 0x0000000c100872a5 */ /* 0x000fc4000f8e000a */
[----:B------:R-:W-:Y:S01]  /*b040*/  UIMAD UR7, UR14, UR12, URZ ;  /* 0x0000000c0e0772a4 */ /* 0x000fe2000f8e023f */
[----:B------:R-:W-:Y:S01]  /*b050*/  IMAD.MOV R7, RZ, RZ, -R4 ;  /* 0x000000ffff077224 */ /* 0x000fe200078e0a04 */
[----:B------:R-:W-:Y:S01]  /*b060*/  USEL UR15, UR15, URZ, !UP0 ;  /* 0x0000003f0f0f7287 */ /* 0x000fe2000c000000 */
[----:B------:R-:W-:Y:S01]  /*b070*/  IMAD.WIDE R20, R5, 0x2, R20 ;  /* 0x0000000205147825 */ /* 0x000fe200078e0214 */
[----:B------:R-:W-:Y:S01]  /*b080*/  UIMAD UR7, UR16, UR13, UR7 ;  /* 0x0000000d100772a4 */ /* 0x000fe2000f8e0207 */
[----:B------:R-:W-:Y:S02]  /*b090*/  SHF.R.S32.HI R5, RZ, 0x1f, R4 ;  /* 0x0000001fff057819 */ /* 0x000fe40000011404 */
[----:B------:R-:W-:Y:S01]  /*b0a0*/  ULDC.64 UR12, c[0x0][0xb98] ;  /* 0x0002e600000c7ab9 */ /* 0x000fe20000000a00 */
[----:B------:R-:W-:Y:S01]  /*b0b0*/  UIADD3 UR9, UR9, UR7, URZ ;  /* 0x0000000709097290 */ /* 0x000fe2000fffe03f */
[----:B------:R-:W-:Y:S01]  /*b0c0*/  IMAD R7, R68, R7, R9 ;  /* 0x0000000744077224 */ /* 0x000fe200078e0209 */
[----:B------:R-:W-:Y:S01]  /*b0d0*/  UIMAD UR7, UR15, UR12, URZ ;  /* 0x0000000c0f0772a4 */ /* 0x000fe2000f8e023f */
[C---:B------:R-:W-:Y:S01]  /*b0e0*/  IADD3 R13, P2, R20.reuse, 0x1000, RZ ;  /* 0x00001000140d7810 */ /* 0x040fe20007f5e0ff */
[----:B------:R-:W-:Y:S01]  /*b0f0*/  UIMAD.WIDE.U32 UR8, UR61, UR12, UR8 ;  /* 0x0000000c3d0872a5 */ /* 0x000fe2000f8e0008 */
[----:B------:R-:W-:Y:S01]  /*b100*/  IADD3 R33, P3, R20, 0x6000, RZ ;  /* 0x0000600014217810 */ /* 0x000fe20007f7e0ff */
[----:B------:R-:W-:Y:S01]  /*b110*/  UIMAD UR7, UR61, UR13, UR7 ;  /* 0x0000000d3d0772a4 */ /* 0x000fe2000f8e0207 */
[----:B------:R-:W-:-:S02]  /*b120*/  SHF.R.S32.HI R6, RZ, 0x1f, R7 ;  /* 0x0000001fff067819 */ /* 0x000fc40000011407 */
[----:B------:R-:W-:Y:S01]  /*b130*/  LOP3.LUT R12, R13, 0x380, RZ, 0xc0, !PT ;  /* 0x000003800d0c7812 */ /* 0x000fe200078ec0ff */
[----:B------:R-:W-:Y:S01]  /*b140*/  ULDC.64 UR12, c[0x0][0xaa0] ;  /* 0x0002a800000c7ab9 */ /* 0x000fe20000000a00 */
[----:B------:R-:W-:Y:S01]  /*b150*/  IADD3 R4, P0, R4, UR8, RZ ;  /* 0x0000000804047c10 */ /* 0x000fe2000ff1e0ff */
[----:B------:R-:W-:Y:S01]  /*b160*/  IMAD.U32 R8, RZ, RZ, UR7 ;  /* 0x00000007ff087e24 */ /* 0x000fe2000f8e00ff */
[----:B------:R-:W-:Y:S02]  /*b170*/  SHF.R.U64 R12, R12, 0x3, RZ ;  /* 0x000000030c0c7819 */ /* 0x000fe400000012ff */
[----:B------:R-:W-:Y:S02]  /*b180*/  LOP3.LUT R32, R33, 0x380, RZ, 0xc0, !PT ;  /* 0x0000038021207812 */ /* 0x000fe400078ec0ff */
[----:B------:R-:W-:Y:S01]  /*b190*/  IADD3.X R5, R5, UR9, R8, P0, !PT ;  /* 0x0000000905057c10 */ /* 0x000fe200087fe408 */
[----:B------:R-:W-:Y:S01]  /*b1a0*/  ULDC.64 UR8, c[0x0][0xb88] ;  /* 0x0002e20000087ab9 */ /* 0x000fe20000000a00 */
[----:B------:R-:W-:Y:S01]  /*b1b0*/  LOP3.LUT R12, R12, R13, RZ, 0x3c, !PT ;  /* 0x0000000d0c0c7212 */ /* 0x000fe200078e3cff */
[----:B------:R-:W-:Y:S01]  /*b1c0*/  IMAD R6, R6, UR8, RZ ;  /* 0x0000000806067c24 */ /* 0x000fe2000f8e02ff */
[----:B------:R-:W-:Y:S01]  /*b1d0*/  IADD3.X R13, RZ, R21, RZ, P2, !PT ;  /* 0x00000015ff0d7210 */ /* 0x000fe200017fe4ff */
[----:B------:R-:W-:Y:S01]  /*b1e0*/  IMAD.WIDE.U32 R4, R7, UR8, R4 ;  /* 0x0000000807047c25 */ /* 0x000fe2000f8e0004 */
[----:B------:R-:W-:-:S02]  /*b1f0*/  IADD3 R25, P2, R20, 0x7000, RZ ;  /* 0x0000700014197810 */ /* 0x000fc40007f5e0ff */
[----:B------:R-:W-:Y:S01]  /*b200*/  SHF.R.U64 R32, R32, 0x3, RZ ;  /* 0x0000000320207819 */ /* 0x000fe200000012ff */
[----:B---3--:R-:W-:Y:S01]  /*b210*/  IMAD R11, R7, UR9, R6 ;  /* 0x00000009070b7c24 */ /* 0x008fe2000f8e0206 */
[----:B------:R-:W-:Y:S01]  /*b220*/  ULDC.64 UR8, c[0x0][0xb50] ;  /* 0x0002d40000087ab9 */ /* 0x000fe20000000a00 */
[----:B------:R-:W-:Y:S01]  /*b230*/  LOP3.LUT R24, R25, 0x380, RZ, 0xc0, !PT ;  /* 0x0000038019187812 */ /* 0x000fe200078ec0ff */
[----:B------:R-:W-:Y:S01]  /*b240*/  VIADD R6, R26, 0x8 ;  /* 0x000000081a067836 */ /* 0x000fe20000000000 */
[----:B------:R-:W-:Y:S01]  /*b250*/  LOP3.LUT R32, R32, R33, RZ, 0x3c, !PT ;  /* 0x0000002120207212 */ /* 0x000fe200078e3cff */
[----:B------:R-:W-:Y:S01]  /*b260*/  IMAD.IADD R5, R5, 0x1, R11 ;  /* 0x0000000105057824 */ /* 0x000fe200078e020b */
[----:B------:R-:W-:Y:S01]  /*b270*/  LEA R11, P0, R4, UR8, 0x2 ;  /* 0x00000008040b7c11 */ /* 0x000fe2000f8010ff */
[----:B------:R-:W-:Y:S01]  /*b280*/  IMAD.X R33, RZ, RZ, R21, P3 ;  /* 0x000000ffff217224 */ /* 0x000fe200018e0615 */
[----:B------:R-:W-:Y:S02]  /*b290*/  SHF.R.U64 R24, R24, 0x3, RZ ;  /* 0x0000000318187819 */ /* 0x000fe400000012ff */
[----:B------:R-:W-:Y:S01]  /*b2a0*/  LEA.HI.X R14, R4, UR9, R5, 0x2, P0 ;  /* 0x00000009040e7c11 */ /* 0x000fe200080f1405 */
[----:B------:R-:W-:Y:S01]  /*b2b0*/  SHFL.IDX PT, R36, R11, RZ, 0x1c1f ;  /* 0x001c1fff0b247589 */ /* 0x000fe200000e0000 */
[----:B------:R-:W-:-:S02]  /*b2c0*/  IADD3 R45, P0, R20, 0x5000, RZ ;  /* 0x00005000142d7810 */ /* 0x000fc40007f1e0ff */
[----:B------:R-:W-:Y:S01]  /*b2d0*/  IADD3 R10, P3, R20, 0xb000, RZ ;  /* 0x0000b000140a7810 */ /* 0x000fe20007f7e0ff */
[----:B------:R-:W0:Y:S01]  /*b2e0*/  SHFL.IDX PT, R37, R14, RZ, 0x1c1f ;  /* 0x001c1fff0e257589 */ /* 0x000e2200000e0000 */
[----:B------:R-:W-:Y:S02]  /*b2f0*/  LOP3.LUT R44, R45, 0x380, RZ, 0xc0, !PT ;  /* 0x000003802d2c7812 */ /* 0x000fe400078ec0ff */
[----:B------:R-:W-:Y:S01]  /*b300*/  LOP3.LUT R24, R24, R25, RZ, 0x3c, !PT ;  /* 0x0000001918187212 */ /* 0x000fe200078e3cff */
[----:B------:R-:W-:Y:S01]  /*b310*/  IMAD.X R25, RZ, RZ, R21, P2 ;  /* 0x000000ffff197224 */ /* 0x000fe200010e0615 */
[----:B------:R-:W-:Y:S01]  /*b320*/  SHF.R.U64 R44, R44, 0x3, RZ ;  /* 0x000000032c2c7819 */ /* 0x000fe200000012ff */
[----:B------:R-:W-:Y:S01]  /*b330*/  SHFL.IDX PT, R40, R11, 0x1, 0x1c1f ;  /* 0x003c1f000b287f89 */ /* 0x000fe200000e0000 */
[----:B------:R-:W-:Y:S02]  /*b340*/  LOP3.LUT R3, R10, 0x380, RZ, 0xc0, !PT ;  /* 0x000003800a037812 */ /* 0x000fe400078ec0ff */
[----:B------:R-:W-:Y:S01]  /*b350*/  IADD3 R9, P6, R20, 0x2000, RZ ;  /* 0x0000200014097810 */ /* 0x000fe20007fde0ff */
[----:B------:R-:W1:Y:S01]  /*b360*/  SHFL.IDX PT, R41, R14, 0x1, 0x1c1f ;  /* 0x003c1f000e297f89 */ /* 0x000e6200000e0000 */
[----:B------:R-:W-:-:S02]  /*b370*/  LOP3.LUT R44, R44, R45, RZ, 0x3c, !PT ;  /* 0x0000002d2c2c7212 */ /* 0x000fc400078e3cff */
[C---:B------:R-:W-:Y:S02]  /*b380*/  IADD3 R53, P4, R20.reuse, 0x4000, RZ ;  /* 0x0000400014357810 */ /* 0x040fe40007f9e0ff */
[----:B------:R-:W-:Y:S01]  /*b390*/  LOP3.LUT R7, R20, 0x380, RZ, 0xc0, !PT ;  /* 0x0000038014077812 */ /* 0x000fe200078ec0ff */
[----:B------:R-:W-:Y:S01]  /*b3a0*/  UIMAD UR7, UR11, UR12, URZ ;  /* 0x0000000c0b0772a4 */ /* 0x000fe2000f8e023f */
[----:B------:R-:W-:Y:S01]  /*b3b0*/  IADD3.X R45, RZ, R21, RZ, P0, !PT ;  /* 0x00000015ff2d7210 */ /* 0x000fe200007fe4ff */
[----:B------:R-:W-:Y:S01]  /*b3c0*/  UIMAD.WIDE.U32 UR8, UR4, UR12, URZ ;  /* 0x0000000c040872a5 */ /* 0x000fe2000f8e003f */
[----:B------:R-:W-:Y:S01]  /*b3d0*/  LOP3.LUT P0, RZ, R196, 0x3, RZ, 0xc0, !PT ;  /* 0x00000003c4ff7812 */ /* 0x000fe2000780c0ff */
[----:B------:R-:W-:Y:S01]  /*b3e0*/  ULDC.64 UR10, c[0x0][0xae8] ;  /* 0x0002ba00000a7ab9 */ /* 0x000fe20000000a00 */
[----:B------:R-:W-:Y:S01]  /*b3f0*/  SHF.R.U64 R3, R3, 0x3, RZ ;  /* 0x0000000303037819 */ /* 0x000fe200000012ff */
[----:B------:R-:W-:Y:S01]  /*b400*/  IMAD.X R49, RZ, RZ, R21, P3 ;  /* 0x000000ffff317224 */ /* 0x000fe200018e0615 */
[----:B------:R-:W-:-:S02]  /*b410*/  ISETP.GE.OR P2, PT, R26, R43, P0 ;  /* 0x0000002b1a00720c */ /* 0x000fc40000746670 */
[----:B------:R-:W-:Y:S02]  /*b420*/  IADD3 R5, P5, R20, 0x3000, RZ ;  /* 0x0000300014057810 */ /* 0x000fe40007fbe0ff */
[----:B------:R-:W-:Y:S02]  /*b430*/  LOP3.LUT R48, R3, R10, RZ, 0x3c, !PT ;  /* 0x0000000a03307212 */ /* 0x000fe400078e3cff */
[----:B------:R-:W2:Y:S01]  /*b440*/  @P1 LDC R3, c[0x0][0xbec] ;  /* 0x0002fb00ff031b82 */ /* 0x000ea20000000800 */
[----:B------:R-:W-:Y:S02]  /*b450*/  LOP3.LUT R8, R9, 0x380, RZ, 0xc0, !PT ;  /* 0x0000038009087812 */ /* 0x000fe400078ec0ff */
[----:B------:R-:W-:Y:S02]  /*b460*/  LOP3.LUT R4, R5, 0x380, RZ, 0xc0, !PT ;  /* 0x0000038005047812 */ /* 0x000fe400078ec0ff */
[----:B------:R-:W-:Y:S02]  /*b470*/  LOP3.LUT R52, R53, 0x380, RZ, 0xc0, !PT ;  /* 0x0000038035347812 */ /* 0x000fe400078ec0ff */
[----:B0-----:R0:W-:Y:S01]  /*b480*/  @!P2 ST.E desc[UR36][R36.64], R0 ;  /* 0x000000002400a985 */ /* 0x0011e2000c101924 */
[----:B------:R-:W-:-:S02]  /*b490*/  ISETP.GE.OR P0, PT, R6, R43, P0 ;  /* 0x0000002b0600720c */ /* 0x000fc40000706670 */
[----:B------:R-:W-:Y:S02]  /*b4a0*/  SHF.R.U64 R8, R8, 0x3, RZ ;  /* 0x0000000308087819 */ /* 0x000fe400000012ff */
[----:B------:R-:W-:Y:S02]  /*b4b0*/  SHF.R.U64 R4, R4, 0x3, RZ ;  /* 0x0000000304047819 */ /* 0x000fe400000012ff */
[----:B------:R-:W-:Y:S02]  /*b4c0*/  SHF.R.U64 R52, R52, 0x3, RZ ;  /* 0x0000000334347819 */ /* 0x000fe400000012ff */
[----:B------:R-:W-:Y:S02]  /*b4d0*/  SHF.R.U64 R7, R7, 0x3, RZ ;  /* 0x0000000307077819 */ /* 0x000fe400000012ff */
[----:B------:R-:W-:Y:S01]  /*b4e0*/  LOP3.LUT R8, R8, R9, RZ, 0x3c, !PT ;  /* 0x0000000908087212 */ /* 0x000fe200078e3cff */
[----:B0-----:R-:W0:Y:S01]  /*b4f0*/  @P1 LDC R37, c[0x0][0xbf0] ;  /* 0x0002fc00ff251b82 */ /* 0x001e220000000800 */
[----:B------:R-:W-:Y:S01]  /*b500*/  LOP3.LUT R4, R4, R5, RZ, 0x3c, !PT ;  /* 0x0000000504047212 */ /* 0x000fe200078e3cff */
[--C-:B------:R-:W-:Y:S01]  /*b510*/  IMAD.X R9, RZ, RZ, R21.reuse, P6 ;  /* 0x000000ffff097224 */ /* 0x100fe200030e0615 */
[----:B------:R-:W-:Y:S01]  /*b520*/  LOP3.LUT R52, R52, R53, RZ, 0x3c, !PT ;  /* 0x0000003534347212 */ /* 0x000fe200078e3cff */
[--C-:B------:R-:W-:Y:S01]  /*b530*/  IMAD.X R5, RZ, RZ, R21.reuse, P5 ;  /* 0x000000ffff057224 */ /* 0x100fe200028e0615 */
[C---:B------:R-:W-:Y:S01]  /*b540*/  IADD3 R65, P6, R20.reuse, 0x8000, RZ ;  /* 0x0000800014417810 */ /* 0x040fe20007fde0ff */
[----:B------:R-:W-:Y:S01]  /*b550*/  IMAD.X R53, RZ, RZ, R21, P4 ;  /* 0x000000ffff357224 */ /* 0x000fe200020e0615 */
[C---:B------:R-:W-:Y:S01]  /*b560*/  IADD3 R61, P5, R20.reuse, 0x9000, RZ ;  /* 0x00009000143d7810 */ /* 0x040fe20007fbe0ff */
[----:B------:R-:W-:Y:S01]  /*b570*/  UIMAD UR7, UR4, UR13, UR7 ;  /* 0x0000000d040772a4 */ /* 0x000fe2000f8e0207 */
[----:B------:R-:W-:Y:S01]  /*b580*/  IADD3 R57, P4, R20, 0xa000, RZ ;  /* 0x0000a00014397810 */ /* 0x000fe20007f9e0ff */
[----:B------:R-:W-:Y:S01]  /*b590*/  IMAD R0, R23, 0x20, R193 ;  /* 0x0000002017007824 */ /* 0x000fe200078e02c1 */
[----:B------:R-:W-:Y:S01]  /*b5a0*/  LOP3.LUT R20, R7, R20, RZ, 0x3c, !PT ;  /* 0x0000001407147212 */ /* 0x000fe200078e3cff */
[----:B------:R-:W-:Y:S01]  /*b5b0*/  UIADD3 UR9, UR9, UR7, URZ ;  /* 0x0000000709097290 */ /* 0x000fe2000fffe03f */
[----:B------:R-:W-:Y:S01]  /*b5c0*/  LOP3.LUT R64, R65, 0x380, RZ, 0xc0, !PT ;  /* 0x0000038041407812 */ /* 0x000fe200078ec0ff */
[----:B------:R-:W-:Y:S01]  /*b5d0*/  UIMAD UR4, UR14, UR10, URZ ;  /* 0x0000000a0e0472a4 */ /* 0x000fe2000f8e023f */
[----:B------:R-:W-:Y:S01]  /*b5e0*/  LOP3.LUT R60, R61, 0x380, RZ, 0xc0, !PT ;  /* 0x000003803d3c7812 */ /* 0x000fe200078ec0ff */
[----:B-1----:R1:W-:Y:S01]  /*b5f0*/  @!P0 ST.E desc[UR36][R40.64], R2 ;  /* 0x0000000228008985 */ /* 0x0023e2000c101924 */
[----:B------:R-:W-:Y:S01]  /*b600*/  LOP3.LUT R56, R57, 0x380, RZ, 0xc0, !PT ;  /* 0x0000038039387812 */ /* 0x000fe200078ec0ff */
[----:B------:R-:W-:Y:S01]  /*b610*/  UIMAD UR4, UR16, UR11, UR4 ;  /* 0x0000000b100472a4 */ /* 0x000fe2000f8e0204 */
[----:B------:R-:W-:Y:S01]  /*b620*/  SHF.R.U64 R64, R64, 0x3, RZ ;  /* 0x0000000340407819 */ /* 0x000fe200000012ff */
[----:B------:R3:W5:Y:S01]  /*b630*/  LD.E.128 R28, desc[UR36][R20.64] ;  /* 0x00000024141c7980 */ /* 0x000762000c101d00 */
[----:B------:R-:W-:Y:S01]  /*b640*/  UIMAD.WIDE.U32 UR8, UR16, UR10, UR8 ;  /* 0x0000000a100872a5 */ /* 0x000fe2000f8e0008 */
[----:B------:R-:W-:-:S02]  /*b650*/  SHF.R.U64 R60, R60, 0x3, RZ ;  /* 0x000000033c3c7819 */ /* 0x000fc400000012ff */
[----:B------:R-:W-:Y:S01]  /*b660*/  SHF.R.U64 R56, R56, 0x3, RZ ;  /* 0x0000000338387819 */ /* 0x000fe200000012ff */
[----:B------:R-:W-:Y:S01]  /*b670*/  ULDC.64 UR10, c[0x0][0xaf0] ;  /* 0x0002bc00000a7ab9 */ /* 0x000fe20000000a00 */
[----:B------:R-:W-:Y:S01]  /*b680*/  LOP3.LUT R64, R64, R65, RZ, 0x3c, !PT ;  /* 0x0000004140407212 */ /* 0x000fe200078e3cff */
[----:B------:R-:W5:Y:S01]  /*b690*/  LD.E.128 R12, desc[UR36][R12.64] ;  /* 0x000000240c0c7980 */ /* 0x000f62000c101d00 */
[----:B---3--:R-:W-:Y:S01]  /*b6a0*/  VIADD R20, R0, UR41 ;  /* 0x0000002900147c36 */ /* 0x008fe20008000000 */
[----:B------:R-:W-:Y:S01]  /*b6b0*/  UIADD3 UR9, UR9, UR4, URZ ;  /* 0x0000000409097290 */ /* 0x000fe2000fffe03f */
[----:B------:R-:W-:Y:S01]  /*b6c0*/  LOP3.LUT R60, R60, R61, RZ, 0x3c, !PT ;  /* 0x0000003d3c3c7212 */ /* 0x000fe200078e3cff */
[--C-:B------:R-:W-:Y:S01]  /*b6d0*/  IMAD.X R65, RZ, RZ, R21.reuse, P6 ;  /* 0x000000ffff417224 */ /* 0x100fe200030e0615 */
[----:B------:R-:W-:Y:S01]  /*b6e0*/  LOP3.LUT R56, R56, R57, RZ, 0x3c, !PT ;  /* 0x0000003938387212 */ /* 0x000fe200078e3cff */
[----:B--2---:R-:W-:Y:S01]  /*b6f0*/  @P1 IMAD.HI.U32 R0, R20, R3, RZ ;  /* 0x0000000314001227 */ /* 0x004fe200078e00ff */
[----:B------:R-:W-:Y:S01]  /*b700*/  UIMAD UR4, UR15, UR10, URZ ;  /* 0x0000000a0f0472a4 */ /* 0x000fe2000f8e023f */
[----:B------:R-:W-:Y:S01]  /*b710*/  IADD3.X R61, RZ, R21, RZ, P5, !PT ;  /* 0x00000015ff3d7210 */ /* 0x000fe20002ffe4ff */
[----:B------:R-:W5:Y:S01]  /*b720*/  LD.E.128 R8, desc[UR36][R8.64] ;  /* 0x0000002408087980 */ /* 0x000f62000c101d00 */
[----:B------:R-:W-:Y:S01]  /*b730*/  IMAD.X R57, RZ, RZ, R21, P4 ;  /* 0x000000ffff397224 */ /* 0x000fe200020e0615 */
[----:B------:R-:W-:Y:S01]  /*b740*/  MOV R21, R20 ;  /* 0x0000001400157202 */ /* 0x000fe20000000f00 */
[----:B------:R-:W-:Y:S01]  /*b750*/  UIMAD UR4, UR61, UR11, UR4 ;  /* 0x0000000b3d0472a4 */ /* 0x000fe2000f8e0204 */
[----:B0-----:R-:W-:Y:S01]  /*b760*/  @P1 SHF.R.U32.HI R21, RZ, R37, R0 ;  /* 0x00000025ff151219 */ /* 0x001fe20000011600 */
[----:B------:R-:W-:Y:S01]  /*b770*/  UIMAD.WIDE.U32 UR8, UR61, UR10, UR8 ;  /* 0x0000000a3d0872a5 */ /* 0x000fe2000f8e0008 */
[----:B------:R-:W5:Y:S02]  /*b780*/  LD.E.128 R4, desc[UR36][R4.64] ;  /* 0x0000002404047980 */ /* 0x000f64000c101d00 */
[--C-:B------:R-:W-:Y:S01]  /*b790*/  SHF.R.S32.HI R0, RZ, 0x1f, R21.reuse ;  /* 0x0000001fff007819 */ /* 0x100fe20000011415 */
[----:B------:R-:W-:Y:S01]  /*b7a0*/  UIADD3 UR4, UR9, UR4, URZ ;  /* 0x0000000409047290 */ /* 0x000fe2000fffe03f */
[----:B------:R-:W-:Y:S01]  /*b7b0*/  IMAD.MOV R37, RZ, RZ, -R21 ;  /* 0x000000ffff257224 */ /* 0x000fe200078e0a15 */
[----:B------:R-:W-:Y:S01]  /*b7c0*/  ULDC.64 UR10, c[0x0][0xae0] ;  /* 0x0002b800000a7ab9 */ /* 0x000fe20000000a00 */
[----:B------:R-:W-:Y:S01]  /*b7d0*/  IMAD.U32 R3, RZ, RZ, UR9 ;  /* 0x00000009ff037e24 */ /* 0x000fe2000f8e00ff */
[----:B------:R-:W5:Y:S01]  /*b7e0*/  LD.E.128 R52, desc[UR36][R52.64] ;  /* 0x0000002434347980 */ /* 0x000f62000c101d00 */
[----:B------:R-:W-:-:S02]  /*b7f0*/  IMAD R0, R0, UR10, RZ ;  /* 0x0000000a00007c24 */ /* 0x000fc4000f8e02ff */
[----:B------:R-:W-:Y:S01]  /*b800*/  IMAD R37, R68, R37, R20 ;  /* 0x0000002544257224 */ /* 0x000fe200078e0214 */
[----:B------:R-:W5:Y:S01]  /*b810*/  LD.E.128 R44, desc[UR36][R44.64] ;  /* 0x000000242c2c7980 */ /* 0x000f62000c101d00 */
[----:B-1----:R-:W-:Y:S01]  /*b820*/  IMAD.U32 R2, RZ, RZ, UR8 ;  /* 0x00000008ff027e24 */ /* 0x002fe2000f8e00ff */
[----:B------:R-:W-:Y:S01]  /*b830*/  ULDC.64 UR8, c[0x0][0xad8] ;  /* 0x0002b60000087ab9 */ /* 0x000fe20000000a00 */
[----:B------:R-:W-:Y:S01]  /*b840*/  IMAD.U32 R3, RZ, RZ, UR4 ;  /* 0x00000004ff037e24 */ /* 0x000fe2000f8e00ff */
[----:B------:R-:W5:Y:S01]  /*b850*/  LD.E.128 R32, desc[UR36][R32.64] ;  /* 0x0000002420207980 */ /* 0x000f62000c101d00 */
[C---:B------:R-:W-:Y:S01]  /*b860*/  IMAD R41, R21.reuse, UR11, R0 ;  /* 0x0000000b15297c24 */ /* 0x040fe2000f8e0200 */
[----:B------:R-:W-:Y:S02]  /*b870*/  SHF.R.S32.HI R0, RZ, 0x1f, R37 ;  /* 0x0000001fff007819 */ /* 0x000fe40000011425 */
[----:B------:R-:W5:Y:S01]  /*b880*/  LD.E.128 R24, desc[UR36][R24.64] ;  /* 0x0000002418187980 */ /* 0x000f62000c101d00 */
[----:B------:R-:W-:-:S03]  /*b890*/  IMAD.WIDE.U32 R2, R21, UR10, R2 ;  /* 0x0000000a15027c25 */ /* 0x000fc6000f8e0002 */
[----:B------:R-:W5:Y:S04]  /*b8a0*/  LD.E.128 R64, desc[UR36][R64.64] ;  /* 0x0000002440407980 */ /* 0x000f68000c101d00 */
[----:B------:R-:W5:Y:S04]  /*b8b0*/  LD.E.128 R60, desc[UR36][R60.64] ;  /* 0x000000243c3c7980 */ /* 0x000f68000c101d00 */
[----:B------:R-:W5:Y:S04]  /*b8c0*/  LD.E.128 R56, desc[UR36][R56.64] ;  /* 0x0000002438387980 */ /* 0x000f68000c101d00 */
[----:B------:R-:W5:Y:S01]  /*b8d0*/  LD.E.128 R48, desc[UR36][R48.64] ;  /* 0x0000002430307980 */ /* 0x000f62000c101d00 */
[----:B------:R-:W-:Y:S01]  /*b8e0*/  @!PT LDS RZ, [RZ] ;  /* 0x00000000fffff984 */ /* 0x000fe20000000800 */
[----:B------:R-:W-:Y:S01]  /*b8f0*/  @!PT LDS RZ, [RZ] ;  /* 0x00000000fffff984 */ /* 0x000fe20000000800 */
[----:B------:R-:W-:Y:S01]  /*b900*/  @!PT LDS RZ, [RZ] ;  /* 0x00000000fffff984 */ /* 0x000fe20000000800 */
[----:B------:R-:W-:Y:S01]  /*b910*/  @!PT LDS RZ, [RZ] ;  /* 0x00000000fffff984 */ /* 0x000fe20000000800 */
[----:B------:R0:W-:Y:S06]  /*b920*/  MEMBAR.ALL.CTA ;  /* 0x0000000000007992 */ /* 0x0001ec0000008000 */
[----:B0-----:R-:W0:Y:S01]  /*b930*/  FENCE.VIEW.ASYNC.S ;  /* 0x00000000000073c6 */ /* 0x001e220000000000 */
[----:B------:R-:W-:Y:S01]  /*b940*/  IMAD.IADD R3, R3, 0x1, R41 ;  /* 0x0000000103037824 */ /* 0x000fe200078e0229 */
[----:B------:R-:W-:Y:S01]  /*b950*/  IADD3 R68, R193, UR41, RZ ;  /* 0x00000029c1447c10 */ /* 0x000fe2000fffe0ff */
[----:B------:R-:W-:-:S02]  /*b960*/  IMAD R20, R0, UR8, RZ ;  /* 0x0000000800147c24 */ /* 0x000fc4000f8e02ff */
[----:B------:R-:W-:Y:S01]  /*b970*/  IMAD.WIDE.U32 R2, R37, UR8, R2 ;  /* 0x0000000825027c25 */ /* 0x000fe2000f8e0002 */
[----:B------:R-:W-:-:S03]  /*b980*/  ISETP.GE.AND P2, PT, R68, R43, PT ;  /* 0x0000002b4400720c */ /* 0x000fc60003f46270 */
[----:B------:R-:W-:Y:S01]  /*b990*/  IMAD R21, R37, UR9, R20 ;  /* 0x0000000925157c24 */ /* 0x000fe2000f8e0214 */
[----:B------:R-:W-:Y:S01]  /*b9a0*/  ULDC.64 UR8, c[0x0][0xa80] ;  /* 0x0002a00000087ab9 */ /* 0x000fe20000000a00 */
[----:B------:R-:W-:Y:S01]  /*b9b0*/  VIADD R0, R68, 0x20 ;  /* 0x0000002044007836 */ /* 0x000fe20000000000 */
[----:B------:R-:W-:Y:S01]  /*b9c0*/  LEA R38, P3, R2, UR8, 0x1 ;  /* 0x0000000802267c11 */ /* 0x000fe2000f8608ff */
[----:B------:R-:W-:Y:S01]  /*b9d0*/  VIADD R42, R42, 0x30820 ;  /* 0x000308202a2a7836 */ /* 0x000fe20000000000 */
[----:B------:R-:W-:Y:S02]  /*b9e0*/  IADD3 R3, R3, R21, RZ ;  /* 0x0000001503037210 */ /* 0x000fe40007ffe0ff */
[-C--:B------:R-:W-:Y:S01]  /*b9f0*/  ISETP.GE.AND P1, PT, R0, R43.reuse, PT ;  /* 0x0000002b0000720c */ /* 0x080fe20003f26270 */
[----:B------:R-:W-:Y:S01]  /*ba00*/  VIADD R0, R68, 0x40 ;  /* 0x0000004044007836 */ /* 0x000fe20000000000 */
        /* <DEDUP_REMOVED lines=21> */
.L_x_2463:
[----:B------:R-:W-:Y:S05]  /*bb60*/  BSYNC B1 ;  /* 0x0000000000017941 */ /* 0x000fea0003800000 */
.L_x_2462:
        /* <DEDUP_REMOVED lines=17> */
.L_x_2465:
[----:B------:R-:W-:Y:S05]  /*bc80*/  BSYNC B1 ;  /* 0x0000000000017941 */ /* 0x000fea0003800000 */
.L_x_2464:
        /* <DEDUP_REMOVED lines=17> */
.L_x_2467:
[----:B------:R-:W-:Y:S05]  /*bda0*/  BSYNC B1 ;  /* 0x0000000000017941 */ /* 0x000fea0003800000 */
.L_x_2466:
        /* <DEDUP_REMOVED lines=20> */
.L_x_2460:
[----:B------:R-:W-:Y:S01]  /*bef0*/  ULDC.64 UR8, c[0x0][0xc00] ;  /* 0x0003000000087ab9 */ /* 0x000fe20000000a00 */
[----:B------:R-:W-:Y:S01]  /*bf00*/  ULDC UR4, c[0x0][0xa88] ;  /* 0x0002a20000047ab9 */ /* 0x000fe20000000800 */
[----:B------:R-:W-:Y:S01]  /*bf10*/  UISETP.NE.U32.AND UP0, UPT, UR8, URZ, UPT ;  /* 0x0000003f0800728c */ /* 0x000fe2000bf05070 */
[----:B------:R-:W0:Y:S01]  /*bf20*/  LDC R11, c[0x0][0xbe8] ;  /* 0x0002fa00ff0b7b82 */ /* 0x000e220000000800 */
[----:B------:R-:W-:Y:S02]  /*bf30*/  R2UR UR7, R192 ;  /* 0x00000000c00772ca */ /* 0x000fe400000e0000 */
        /* <DEDUP_REMOVED lines=10> */
[----:B------:R-:W-:-:S05]  /*bfe0*/  IMAD.U32 R0, RZ, RZ, UR4 ;  /* 0x00000004ff007e24 */ /* 0x000fca000f8e00ff */
[----:B------:R-:W-:-:S05]  /*bff0*/  PLOP3.LUT P3, PT, PT, PT, UP1, 0x80, 0x0 ;  /* 0x000000000000781c */ /* 0x000fca0003f6f018 */
[----:B------:R-:W-:Y:S02]  /*c000*/  @UP1 ULDC.64 UR8, c[0x0][0xc08] ;  /* 0x0003020000081ab9 */ /* 0x000fe40000000a00 */
[----:B------:R-:W-:-:S06]  /*c010*/  @UP1 UIMAD.WIDE UR8, UR61, 0x4, UR8 ;  /* 0x000000043d0818a5 */ /* 0x000fcc000f8e0208 */
[----:B------:R-:W-:Y:S01]  /*c020*/  MOV R4, UR8 ;  /* 0x0000000800047c02 */ /* 0x000fe20008000f00 */
        /* <DEDUP_REMOVED lines=14> */
.L_x_2469:
[----:B------:R-:W-:Y:S01]  /*c110*/  R2UR UR7, R194 ;  /* 0x00000000c20772ca */ /* 0x000fe200000e0000 */
[----:B------:R-:W-:Y:S01]  /*c120*/  USEL UR61, UR61, URZ, !UP0 ;  /* 0x0000003f3d3d7287 */ /* 0x000fe2000c000000 */
[----:B------:R-:W-:Y:S11]  /*c130*/  BSSY B1, `(.L_x_2470) ;  /* 0x000002d000017945 */ /* 0x000ff60003800000 */
[----:B------:R-:W-:Y:S01]  /*c140*/  USEL UR12, UR7, URZ, !UP0 ;  /* 0x0000003f070c7287 */ /* 0x000fe2000c000000 */
[----:B------:R-:W-:Y:S11]  /*c150*/  @P1 BRA `(.L_x_2471) ;  /* 0x0000000000a81947 */ /* 0x000ff60003800000 */
[----:B------:R-:W0:Y:S01]  /*c160*/  S2R R3, SR_TID.X ;  /* 0x0000000000037919 */ /* 0x000e220000002100 */
[----:B------:R-:W1:Y:S01]  /*c170*/  LDC R7, c[0x0][0xbe8] ;  /* 0x0002fa00ff077b82 */ /* 0x000e620000000800 */
[----:B------:R-:W-:Y:S02]  /*c180*/  IMAD.U32 R4, RZ, RZ, UR41 ;  /* 0x00000029ff047e24 */ /* 0x000fe4000f8e00ff */
[----:B-1---5:R-:W-:-:S03]  /*c190*/  IMAD R2, R0, R7, RZ ;  /* 0x0000000700027224 */ /* 0x022fc600078e02ff */
[----:B0-----:R-:W-:-:S04]  /*c1a0*/  IADD3 R4, R4, -0x80, R3 ;  /* 0xffffff8004047810 */ /* 0x001fc80007ffe003 */
[----:B------:R-:W-:-:S13]  /*c1b0*/  ISETP.GE.AND P1, PT, R4, R2, PT ;  /* 0x000000020400720c */ /* 0x000fda0003f26270 */
[----:B------:R-:W-:Y:S05]  /*c1c0*/  @P1 BRA `(.L_x_2471) ;  /* 0x00000000008c1947 */ /* 0x000fea0003800000 */
[----:B------:R-:W-:Y:S01]  /*c1d0*/  ISETP.NE.AND P1, PT, R7, 0x1, PT ;  /* 0x000000010700780c */ /* 0x000fe20003f25270 */
[----:B------:R-:W-:Y:S01]  /*c1e0*/  ULDC.64 UR14, c[0x0][0xb90] ;  /* 0x0002e400000e7ab9 */ /* 0x000fe20000000a00 */
[----:B------:R-:W-:Y:S01]  /*c1f0*/  R2UR UR13, R192 ;  /* 0x00000000c00d72ca */ /* 0x000fe200000e0000 */
[----:B------:R-:W-:Y:S01]  /*c200*/  UIMAD UR7, UR11, UR14, URZ ;  /* 0x0000000e0b0772a4 */ /* 0x000fe2000f8e023f */
[----:B------:R-:W-:Y:S01]  /*c210*/  IMAD.MOV.U32 R2, RZ, RZ, R4 ;  /* 0x000000ffff027224 */ /* 0x000fe200078e0004 */
[----:B------:R-:W-:Y:S01]  /*c220*/  UMOV UR8, UR4 ;  /* 0x0000000400087c82 */ /* 0x000fe20008000000 */
[----:B------:R-:W-:-:S07]  /*c230*/  UMOV UR9, UR10 ;  /* 0x0000000a00097c82 */ /* 0x000fce0008000000 */
[----:B------:R-:W0:Y:S02]  /*c240*/  @P1 LDC R3, c[0x0][0xbec] ;  /* 0x0002fb00ff031b82 */ /* 0x000e240000000800 */
[----:B------:R-:W-:Y:S02]  /*c250*/  UIMAD.WIDE.U32 UR8, UR13, UR14, UR8 ;  /* 0x0000000e0d0872a5 */ /* 0x000fe4000f8e0008 */
[----:B------:R-:W-:-:S03]  /*c260*/  UIMAD UR7, UR13, UR15, UR7 ;  /* 0x0000000f0d0772a4 */ /* 0x000fc6000f8e0207 */
[----:B------:R-:W-:Y:S01]  /*c270*/  ULDC.64 UR14, c[0x0][0xb98] ;  /* 0x0002e600000e7ab9 */ /* 0x000fe20000000a00 */
[----:B------:R-:W1:Y:S01]  /*c280*/  @P1 LDC R6, c[0x0][0xbf0] ;  /* 0x0002fc00ff061b82 */ /* 0x000e620000000800 */
[----:B------:R-:W-:Y:S02]  /*c290*/  UIADD3 UR9, UR9, UR7, URZ ;  /* 0x0000000709097290 */ /* 0x000fe4000fffe03f */
[----:B------:R-:W-:Y:S02]  /*c2a0*/  UIMAD UR7, UR12, UR14, URZ ;  /* 0x0000000e0c0772a4 */ /* 0x000fe4000f8e023f */
[----:B------:R-:W-:Y:S02]  /*c2b0*/  UIMAD.WIDE.U32 UR8, UR61, UR14, UR8 ;  /* 0x0000000e3d0872a5 */ /* 0x000fe4000f8e0008 */
[----:B------:R-:W-:-:S03]  /*c2c0*/  UIMAD UR7, UR61, UR15, UR7 ;  /* 0x0000000f3d0772a4 */ /* 0x000fc6000f8e0207 */
[----:B------:R-:W-:Y:S01]  /*c2d0*/  ULDC.64 UR14, c[0x0][0xb88] ;  /* 0x0002e200000e7ab9 */ /* 0x000fe20000000a00 */
[----:B0-----:R-:W-:-:S05]  /*c2e0*/  @P1 IMAD.HI.U32 R3, R4, R3, RZ ;  /* 0x0000000304031227 */ /* 0x001fca00078e00ff */
[----:B-1----:R-:W-:Y:S01]  /*c2f0*/  @P1 SHF.R.U32.HI R2, RZ, R6, R3 ;  /* 0x00000006ff021219 */ /* 0x002fe20000011603 */
[----:B------:R-:W-:-:S03]  /*c300*/  IMAD.U32 R6, RZ, RZ, UR7 ;  /* 0x00000007ff067e24 */ /* 0x000fc6000f8e00ff */
[C---:B------:R-:W-:Y:S02]  /*c310*/  IADD3 R5, -R2.reuse, RZ, RZ ;  /* 0x000000ff02057210 */ /* 0x040fe40007ffe1ff */
[----:B------:R-:W-:Y:S02]  /*c320*/  SHF.R.S32.HI R3, RZ, 0x1f, R2 ;  /* 0x0000001fff037819 */ /* 0x000fe40000011402 */
[----:B------:R-:W-:Y:S01]  /*c330*/  IADD3 R2, P1, R2, UR8, RZ ;  /* 0x0000000802027c10 */ /* 0x000fe2000ff3e0ff */
[----:B------:R-:W-:-:S03]  /*c340*/  IMAD R5, R7, R5, R4 ;  /* 0x0000000507057224 */ /* 0x000fc600078e0204 */
[----:B------:R-:W-:Y:S01]  /*c350*/  IADD3.X R3, R3, UR9, R6, P1, !PT ;  /* 0x0000000903037c10 */ /* 0x000fe20008ffe406 */
[----:B------:R-:W-:Y:S01]  /*c360*/  ULDC.64 UR8, c[0x0][0xb50] ;  /* 0x0002d40000087ab9 */ /* 0x000fe20000000a00 */
[----:B------:R-:W-:Y:S01]  /*c370*/  SHF.R.S32.HI R4, RZ, 0x1f, R5 ;  /* 0x0000001fff047819 */ /* 0x000fe20000011405 */
[----:B------:R-:W-:-:S04]  /*c380*/  IMAD.WIDE.U32 R2, R5, UR14, R2 ;  /* 0x0000000e05027c25 */ /* 0x000fc8000f8e0002 */
[----:B------:R-:W-:-:S04]  /*c390*/  IMAD R4, R4, UR14, RZ ;  /* 0x0000000e04047c24 */ /* 0x000fc8000f8e02ff */
[----:B------:R-:W-:Y:S01]  /*c3a0*/  IMAD R7, R5, UR15, R4 ;  /* 0x0000000f05077c24 */ /* 0x000fe2000f8e0204 */
[----:B------:R-:W-:-:S03]  /*c3b0*/  LEA R4, P1, R2, UR8, 0x2 ;  /* 0x0000000802047c11 */ /* 0x000fc6000f8210ff */
[----:B------:R-:W-:-:S05]  /*c3c0*/  IMAD.IADD R3, R3, 0x1, R7 ;  /* 0x0000000103037824 */ /* 0x000fca00078e0207 */
[----:B------:R-:W-:Y:S01]  /*c3d0*/  LEA.HI.X R5, R2, UR9, R3, 0x2, P1 ;  /* 0x0000000902057c11 */ /* 0x000fe200088f1403 */
[----:B------:R-:W-:-:S05]  /*c3e0*/  IMAD.MOV.U32 R3, RZ, RZ, -0x800000 ;  /* 0xff800000ff037424 */ /* 0x000fca00078e00ff */
[----:B------:R0:W-:Y:S02]  /*c3f0*/  STG.E desc[UR36][R4.64], R3 ;  /* 0x0000000304007986 */ /* 0x0001e4000c101924 */
.L_x_2471:
[----:B------:R-:W-:Y:S05]  /*c400*/  BSYNC B1 ;  /* 0x0000000000017941 */ /* 0x000fea0003800000 */
.L_x_2470:
[----:B0-----:R-:W0:Y:S01]  /*c410*/  @P0 LDC R3, c[0x0][0xbf0] ;  /* 0x0002fc00ff030b82 */ /* 0x001e220000000800 */
[----:B------:R-:W-:Y:S01]  /*c420*/  ULDC.64 UR14, c[0x0][0xaa0] ;  /* 0x0002a800000e7ab9 */ /* 0x000fe20000000a00 */
[----:B------:R-:W-:Y:S01]  /*c430*/  R2UR UR13, R192 ;  /* 0x00000000c00d72ca */ /* 0x000fe200000e0000 */
[----:B------:R-:W-:Y:S01]  /*c440*/  UIMAD UR7, UR10, UR14, URZ ;  /* 0x0000000e0a0772a4 */ /* 0x000fe2000f8e023f */
[----:B------:R-:W-:Y:S01]  /*c450*/  IMAD R2, R23, 0x20, R193 ;  /* 0x0000002017027824 */ /* 0x000fe200078e02c1 */
[----:B------:R-:W-:Y:S01]  /*c460*/  UIMAD.WIDE.U32 UR8, UR4, UR14, URZ ;  /* 0x0000000e040872a5 */ /* 0x000fe2000f8e003f */
[----:B------:R-:W-:Y:S01]  /*c470*/  BSSY B1, `(.L_x_2472) ;  /* 0x000003c000017945 */ /* 0x000fe20003800000 */
[----:B------:R-:W-:Y:S02]  /*c480*/  UIMAD UR7, UR4, UR15, UR7 ;  /* 0x0000000f040772a4 */ /* 0x000fe4000f8e0207 */
[----:B------:R-:W-:Y:S01]  /*c490*/  IADD3 R6, R2, UR41, RZ ;  /* 0x0000002902067c10 */ /* 0x000fe2000fffe0ff */
[----:B------:R-:W-:Y:S01]  /*c4a0*/  ULDC.64 UR14, c[0x0][0xae8] ;  /* 0x0002ba00000e7ab9 */ /* 0x000fe20000000a00 */
[----:B------:R-:W-:-:S02]  /*c4b0*/  UIADD3 UR9, UR9, UR7, URZ ;  /* 0x0000000709097290 */ /* 0x000fc4000fffe03f */
[----:B------:R-:W-:Y:S01]  /*c4c0*/  UIMAD UR4, UR11, UR14, URZ ;  /* 0x0000000e0b0472a4 */ /* 0x000fe2000f8e023f */
[----:B------:R-:W-:Y:S01]  /*c4d0*/  @P0 IMAD.HI.U32 R2, R6, R9, RZ ;  /* 0x0000000906020227 */ /* 0x000fe200078e00ff */
[----:B------:R-:W-:Y:S02]  /*c4e0*/  UIMAD.WIDE.U32 UR8, UR13, UR14, UR8 ;  /* 0x0000000e0d0872a5 */ /* 0x000fe4000f8e0008 */
[----:B------:R-:W-:Y:S01]  /*c4f0*/  UIMAD UR4, UR13, UR15, UR4 ;  /* 0x0000000f0d0472a4 */ /* 0x000fe2000f8e0204 */
[----:B------:R-:W-:Y:S01]  /*c500*/  IMAD.MOV.U32 R5, RZ, RZ, R6 ;  /* 0x000000ffff057224 */ /* 0x000fe200078e0006 */
[----:B------:R-:W-:Y:S02]  /*c510*/  ULDC.64 UR10, c[0x0][0xaf0] ;  /* 0x0002bc00000a7ab9 */ /* 0x000fe40000000a00 */
[----:B------:R-:W-:Y:S02]  /*c520*/  UIADD3 UR9, UR9, UR4, URZ ;  /* 0x0000000409097290 */ /* 0x000fe4000fffe03f */
[----:B------:R-:W-:Y:S01]  /*c530*/  UIMAD UR4, UR12, UR10, URZ ;  /* 0x0000000a0c0472a4 */ /* 0x000fe2000f8e023f */
[----:B0-----:R-:W-:Y:S01]  /*c540*/  @P0 SHF.R.U32.HI R5, RZ, R3, R2 ;  /* 0x00000003ff050219 */ /* 0x001fe20000011602 */
[----:B------:R-:W-:-:S02]  /*c550*/  UIMAD.WIDE.U32 UR8, UR61, UR10, UR8 ;  /* 0x0000000a3d0872a5 */ /* 0x000fc4000f8e0008 */
[----:B------:R-:W-:Y:S01]  /*c560*/  UIMAD UR4, UR61, UR11, UR4 ;  /* 0x0000000b3d0472a4 */ /* 0x000fe2000f8e0204 */
[--C-:B------:R-:W-:Y:S01]  /*c570*/  SHF.R.S32.HI R2, RZ, 0x1f, R5.reuse ;  /* 0x0000001fff027819 */ /* 0x100fe20000011405 */
[----:B------:R-:W-:Y:S01]  /*c580*/  IMAD.MOV R7, RZ, RZ, -R5 ;  /* 0x000000ffff077224 */ /* 0x000fe200078e0a05 */
[----:B------:R-:W-:Y:S01]  /*c590*/  ULDC.64 UR10, c[0x0][0xae0] ;  /* 0x0002b800000a7ab9 */ /* 0x000fe20000000a00 */
[----:B------:R-:W-:Y:S02]  /*c5a0*/  UIADD3 UR4, UR9, UR4, URZ ;  /* 0x0000000409047290 */ /* 0x000fe4000fffe03f */
[----:B------:R-:W-:Y:S02]  /*c5b0*/  IMAD.U32 R3, RZ, RZ, UR9 ;  /* 0x00000009ff037e24 */ /* 0x000fe4000f8e00ff */
[----:B------:R-:W-:Y:S02]  /*c5c0*/  IMAD R4, R2, UR10, RZ ;  /* 0x0000000a02047c24 */ /* 0x000fe4000f8e02ff */
[----:B------:R-:W-:Y:S01]  /*c5d0*/  IMAD R7, R11, R7, R6 ;  /* 0x000000070b077224 */ /* 0x000fe200078e0206 */
[----:B------:R-:W-:Y:S01]  /*c5e0*/  MOV R3, UR4 ;  /* 0x0000000400037c02 */ /* 0x000fe20008000f00 */
[----:B------:R-:W-:Y:S01]  /*c5f0*/  IMAD.U32 R2, RZ, RZ, UR8 ;  /* 0x00000008ff027e24 */ /* 0x000fe2000f8e00ff */
[----:B------:R-:W-:Y:S01]  /*c600*/  ULDC.64 UR8, c[0x0][0xad8] ;  /* 0x0002b60000087ab9 */ /* 0x000fe20000000a00 */
[C---:B------:R-:W-:Y:S01]  /*c610*/  IMAD R9, R5.reuse, UR11, R4 ;  /* 0x0000000b05097c24 */ /* 0x040fe2000f8e0204 */
[----:B------:R-:W-:Y:S01]  /*c620*/  SHF.R.S32.HI R4, RZ, 0x1f, R7 ;  /* 0x0000001fff047819 */ /* 0x000fe20000011407 */
[----:B------:R-:W-:-:S04]  /*c630*/  IMAD.WIDE.U32 R2, R5, UR10, R2 ;  /* 0x0000000a05027c25 */ /* 0x000fc8000f8e0002 */
[----:B------:R-:W-:Y:S02]  /*c640*/  IMAD.IADD R3, R3, 0x1, R9 ;  /* 0x0000000103037824 */ /* 0x000fe400078e0209 */
[----:B------:R-:W-:Y:S02]  /*c650*/  IMAD R4, R4, UR8, RZ ;  /* 0x0000000804047c24 */ /* 0x000fe4000f8e02ff */
[----:B------:R-:W-:Y:S02]  /*c660*/  VIADD R6, R193, UR41 ;  /* 0x00000029c1067c36 */ /* 0x000fe40008000000 */
        /* <DEDUP_REMOVED lines=28> */
.L_x_2473:
[----:B------:R-:W-:Y:S05]  /*c830*/  BSYNC B1 ;  /* 0x0000000000017941 */ /* 0x000fea0003800000 */
.L_x_2472:
        /* <DEDUP_REMOVED lines=17> */
.L_x_2475:
[----:B------:R-:W-:Y:S05]  /*c950*/  BSYNC B1 ;  /* 0x0000000000017941 */ /* 0x000fea0003800000 */
.L_x_2474:
        /* <DEDUP_REMOVED lines=17> */
.L_x_2477:
[----:B------:R-:W-:Y:S05]  /*ca70*/  BSYNC B1 ;  /* 0x0000000000017941 */ /* 0x000fea0003800000 */
.L_x_2476:
        /* <DEDUP_REMOVED lines=18> */
.L_x_2468:
[----:B------:R-:W-:Y:S05]  /*cba0*/  BSYNC B0 ;  /* 0x0000000000007941 */ /* 0x000fea0003800000 */
.L_x_2459:
[----:B------:R-:W-:Y:S02]  /*cbb0*/  ULDC UR4, c[0x0][0xc3c] ;  /* 0x00030f0000047ab9 */ /* 0x000fe40000000800 */
[----:B------:R-:W-:-:S13]  /*cbc0*/  ISETP.GE.AND P0, PT, R39, UR4, PT ;  /* 0x0000000427007c0c */ /* 0x000fda000bf06270 */
[----:B------:R-:W-:Y:S05]  /*cbd0*/  @!P0 BRA `(.L_x_2478) ;  /* 0xffffff4000688947 */ /* 0x000fea000383ffff */
[----:B------:R-:W-:Y:S05]  /*cbe0*/  EXIT ;  /* 0x000000000000794d */ /* 0x000fea0003800000 */
.L_x_2417:
        /* <DEDUP_REMOVED lines=16> */
.L_x_2479:
        /* <DEDUP_REMOVED lines=40> */
.L_x_2485:
        /* <DEDUP_REMOVED lines=12> */
.L_x_2484:
[----:B------:R-:W-:Y:S05]  /*d030*/  BSYNC B0 ;  /* 0x0000000000007941 */ /* 0x000fea0003800000 */
.L_x_2483:
        /* <DEDUP_REMOVED lines=20> */
.L_x_2481:
        /* <DEDUP_REMOVED lines=20> */
.L_x_2486:
[----:B-1----:R-:W-:Y:S02]  /*d2c0*/  IMAD.MOV R2, RZ, RZ, -R3 ;  /* 0x000000ffff027224 */ /* 0x002fe400078e0a03 */
[----:B---3--:R-:W-:Y:S02]  /*d2d0*/  IMAD R16, R16, UR5, R11 ;  /* 0x0000000510107c24 */ /* 0x008fe4000f8e020b */
[----:B------:R-:W-:Y:S01]  /*d2e0*/  IMAD.MOV.U32 R11, RZ, RZ, R2 ;  /* 0x000000ffff0b7224 */ /* 0x000fe200078e0002 */
[----:B------:R-:W-:Y:S02]  /*d2f0*/  IABS R2, R4 ;  /* 0x0000000400027213 */ /* 0x000fe40000000000 */
        /* <DEDUP_REMOVED lines=18> */
[----:B------:R-:W-:Y:S01]  /*d420*/  @!P2 IMAD.MOV R2, RZ, RZ, -R2 ;  /* 0x000000ffff02a224 */ /* 0x000fe200078e0a02 */
[----:B------:R-:W-:-:S05]  /*d430*/  @!P1 LOP3.LUT R2, RZ, R4, RZ, 0x33, !PT ;  /* 0x00000004ff029212 */ /* 0x000fca00078e33ff */
[----:B------:R-:W-:Y:S01]  /*d440*/  IMAD R11, R7, R2, RZ ;  /* 0x00000002070b7224 */ /* 0x000fe200078e02ff */
[----:B------:R-:W-:-:S03]  /*d450*/  IADD3 R2, -R2, RZ, RZ ;  /* 0x000000ff02027210 */ /* 0x000fc60007ffe1ff */
[----:B------:R-:W-:Y:S02]  /*d460*/  IMAD.MOV R6, RZ, RZ, -R11 ;  /* 0x000000ffff067224 */ /* 0x000fe400078e0a0b */
[----:B------:R-:W-:Y:S02]  /*d470*/  IMAD R4, R4, R2, R9 ;  /* 0x0000000204047224 */ /* 0x000fe400078e0209 */
[----:B------:R-:W-:Y:S01]  /*d480*/  IMAD.MOV.U32 R2, RZ, RZ, RZ ;  /* 0x000000ffff027224 */ /* 0x000fe200078e00ff */
[----:B------:R-:W-:Y:S02]  /*d490*/  VIADDMNMX R13, R6, UR5, R7, PT ;  /* 0x00000005060d7c46 */ /* 0x000fe4000b800107 */
[----:B------:R-:W-:Y:S02]  /*d4a0*/  IABS R9, R4 ;  /* 0x0000000400097213 */ /* 0x000fe40000000000 */
[-C--:B------:R-:W-:Y:S01]  /*d4b0*/  IABS R8, R13.reuse ;  /* 0x0000000d00087213 */ /* 0x080fe20000000000 */
[----:B------:R-:W-:Y:S01]  /*d4c0*/  IMAD.MOV R18, RZ, RZ, -R13 ;  /* 0x000000ffff127224 */ /* 0x000fe200078e0a0d */
[----:B0-----:R-:W-:-:S02]  /*d4d0*/  IABS R10, R13 ;  /* 0x0000000d000a7213 */ /* 0x001fc40000000000 */
[----:B------:R-:W0:Y:S08]  /*d4e0*/  I2F.RP R6, R8 ;  /* 0x0000000800067306 */ /* 0x000e300000209400 */
[----:B0-----:R-:W0:Y:S02]  /*d4f0*/  MUFU.RCP R6, R6 ;  /* 0x0000000600067308 */ /* 0x001e240000001000 */
[----:B0-----:R-:W-:-:S06]  /*d500*/  VIADD R3, R6, 0xffffffe ;  /* 0x0ffffffe06037836 */ /* 0x001fcc0000000000 */
[----:B------:R-:W0:Y:S02]  /*d510*/  F2I.FTZ.U32.TRUNC.NTZ R3, R3 ;  /* 0x0000000300037305 */ /* 0x000e24000021f000 */
[----:B0-----:R-:W-:-:S04]  /*d520*/  IMAD.MOV R7, RZ, RZ, -R3 ;  /* 0x000000ffff077224 */ /* 0x001fc800078e0a03 */
        /* <DEDUP_REMOVED lines=17> */
[----:B------:R-:W-:-:S03]  /*d640*/  IMAD R18, R2, R18, R3 ;  /* 0x0000001202127224 */ /* 0x000fc600078e0203 */
[----:B------:R-:W-:Y:S01]  /*d650*/  IADD3 R17, R0, R17, RZ ;  /* 0x0000001100117210 */ /* 0x000fe20007ffe0ff */
[----:B------:R-:W-:Y:S06]  /*d660*/  BRA `(.L_x_2487) ;  /* 0x0000000000147947 */ /* 0x000fec0003800000 */
.L_x_2482:
[----:B------:R-:W-:Y:S01]  /*d670*/  ULDC UR4, c[0x0][0xc3c] ;  /* 0x00030f0000047ab9 */ /* 0x000fe20000000800 */
[----:B------:R-:W-:Y:S02]  /*d680*/  IMAD.MOV.U32 R17, RZ, RZ, RZ ;  /* 0x000000ffff117224 */ /* 0x000fe400078e00ff */
[----:B------:R-:W-:Y:S02]  /*d690*/  IMAD.U32 R16, RZ, RZ, UR6 ;  /* 0x00000006ff107e24 */ /* 0x000fe4000f8e00ff */
[----:B------:R-:W-:Y:S02]  /*d6a0*/  IMAD.MOV.U32 R18, RZ, RZ, RZ ;  /* 0x000000ffff127224 */ /* 0x000fe400078e00ff */
[----:B------:R-:W-:-:S07]  /*d6b0*/  IMAD.U32 R19, RZ, RZ, UR4 ;  /* 0x00000004ff137e24 */ /* 0x000fce000f8e00ff */
.L_x_2487:
[----:B------:R-:W-:-:S13]  /*d6c0*/  ISETP.NE.AND P0, PT, R5, RZ, PT ;  /* 0x000000ff0500720c */ /* 0x000fda0003f05270 */
[----:B------:R-:W0:Y:S01]  /*d6d0*/  @!P0 S2R R3, SR_CgaCtaId ;  /* 0x0000000000038919 */ /* 0x000e220000008800 */
[----:B------:R-:W-:-:S04]  /*d6e0*/  @!P0 MOV R0, 0x400 ;  /* 0x0000040000008802 */ /* 0x000fc80000000f00 */
[----:B0-----:R-:W-:-:S05]  /*d6f0*/  @!P0 LEA R0, R3, R0, 0x18 ;  /* 0x0000000003008211 */ /* 0x001fca00078ec0ff */
[----:B------:R1:W-:Y:S01]  /*d700*/  @!P0 STS.128 [R0+0x308d0], R16 ;  /* 0x0308d01000008388 */ /* 0x0003e20000000c00 */
[----:B------:R-:W-:Y:S06]  /*d710*/  BAR.ARV 0x5, 0x180 ;  /* 0x0146000000007b1d */ /* 0x000fec0000002000 */
.L_x_2480:
[----:B------:R2:W-:Y:S01]  /*d720*/  STL [R1+0x20], RZ ;  /* 0x000020ff01007387 */ /* 0x0005e20000100800 */
[----:B------:R-:W-:Y:S01]  /*d730*/  ULDC UR4, c[0x0][0xc3c] ;  /* 0x00030f0000047ab9 */ /* 0x000fe20000000800 */
[----:B------:R-:W-:Y:S01]  /*d740*/  MOV R28, 0x1 ;  /* 0x00000001001c7802 */ /* 0x000fe20000000f00 */
[----:B------:R-:W-:Y:S01]  /*d750*/  IMAD.MOV.U32 R27, RZ, RZ, RZ ;  /* 0x000000ffff1b7224 */ /* 0x000fe200078e00ff */
[----:B0-----:R-:W-:-:S13]  /*d760*/  ISETP.GE.AND P0, PT, R19, UR4, PT ;  /* 0x0000000413007c0c */ /* 0x001fda000bf06270 */
[----:B--2---:R-:W-:Y:S05]  /*d770*/  @P0 BRA `(.L_x_2488) ;  /* 0x0000004800900947 */ /* 0x004fea0003800000 */
[----:B-1----:R-:W2:Y:S01]  /*d780*/  LDL R0, [R1+0x28] ;  /* 0x0000280001007983 */ /* 0x002ea20000100800 */
[----:B------:R-:W0:Y:S01]  /*d790*/  S2UR UR5, SR_CgaCtaId ;  /* 0x00000000000579c3 */ /* 0x000e220000008800 */
[----:B------:R-:W-:Y:S01]  /*d7a0*/  BSSY B8, `(.L_x_2488) ;  /* 0x00004a1000087945 */ /* 0x000fe20003800000 */
[----:B------:R-:W-:Y:S01]  /*d7b0*/  IMAD.MOV.U32 R28, RZ, RZ, 0x1 ;  /* 0x00000001ff1c7424 */ /* 0x000fe200078e00ff */
[----:B------:R-:W1:Y:S01]  /*d7c0*/  S2R R4, SR_TID.X ;  /* 0x0000000000047919 */ /* 0x000e620000002100 */
[----:B------:R-:W-:Y:S01]  /*d7d0*/  MOV R27, RZ ;  /* 0x000000ff001b7202 */ /* 0x000fe20000000f00 */
        /* <DEDUP_REMOVED lines=17> */
[----:B------:R-:W-:-:S04]  /*d8f0*/  IMAD.U32 R22, RZ, RZ, UR4 ;  /* 0x00000004ff167e24 */ /* 0x000fc8000f8e00ff */
[----:B---3--:R-:W-:-:S07]  /*d900*/  IMAD R37, R36, 0x2, R22 ;  /* 0x0000000224257824 */ /* 0x008fce00078e0216 */
.L_x_2551:
[----:B0-----:R-:W0:Y:S02]  /*d910*/  LDC.64 R2, c[0x0][0xc88] ;  /* 0x00032200ff027b82 */ /* 0x001e240000000a00 */
[----:B0-----:R-:W-:-:S05]  /*d920*/  IMAD.WIDE R2, R19, 0x4, R2 ;  /* 0x0000000413027825 */ /* 0x001fca00078e0202 */
[----:B--2---:R-:W2:Y:S01]  /*d930*/  LDG.E R29, desc[UR36][R2.64] ;  /* 0x00000024021d7981 */ /* 0x004ea2000c1e1900 */
[----:B------:R-:W-:Y:S05]  /*d940*/  YIELD ;  /* 0x0000000000007946 */ /* 0x000fea0003800000 */
[----:B------:R-:W-:Y:S01]  /*d950*/  ULDC.64 UR4, c[0x0][0xa28] ;  /* 0x00028a0000047ab9 */ /* 0x000fe20000000a00 */
[----:B------:R-:W-:Y:S01]  /*d960*/  IMAD.MOV.U32 R30, RZ, RZ, RZ ;  /* 0x000000ffff1e7224 */ /* 0x000fe200078e00ff */
[----:B------:R-:W-:Y:S01]  /*d970*/  ISETP.NE.U32.AND P0, PT, RZ, UR4, PT ;  /* 0x00000004ff007c0c */ /* 0x000fe2000bf05070 */
[----:B------:R-:W-:-:S03]  /*d980*/  ULDC.64 UR6, c[0x0][0xa18] ;  /* 0x0002860000067ab9 */ /* 0x000fc60000000a00 */
[----:B------:R-:W-:Y:S02]  /*d990*/  ISETP.NE.AND.EX P0, PT, RZ, UR5, PT, P0 ;  /* 0x00000005ff007c0c */ /* 0x000fe4000bf05300 */
[----:B------:R-:W-:Y:S02]  /*d9a0*/  MOV R35, RZ ;  /* 0x000000ff00237202 */ /* 0x000fe40000000f00 */
[----:B--2---:R-:W-:-:S09]  /*d9b0*/  SHF.R.S32.HI R0, RZ, 0x1f, R29 ;  /* 0x0000001fff007819 */ /* 0x004fd2000001141d */
[C---:B------:R-:W-:Y:S01]  /*d9c0*/  @P0 LEA R2, P1, R29.reuse, UR4, 0x2 ;  /* 0x000000041d020c11 */ /* 0x040fe2000f8210ff */
[C---:B------:R-:W-:Y:S01]  /*d9d0*/  IMAD.SHL.U32 R24, R29.reuse, 0x4, RZ ;  /* 0x000000041d187824 */ /* 0x040fe200078e00ff */
[C-C-:B------:R-:W-:Y:S01]  /*d9e0*/  SHF.L.U64.HI R25, R29.reuse, 0x2, R0.reuse ;  /* 0x000000021d197819 */ /* 0x140fe20000010200 */
[----:B------:R0:W-:Y:S01]  /*d9f0*/  STL [R1+0x18], R0 ;  /* 0x0000180001007387 */ /* 0x0001e20000100800 */
[----:B------:R-:W-:Y:S01]  /*da00*/  @P0 LEA.HI.X R3, R29, UR5, R0, 0x2, P1 ;  /* 0x000000051d030c11 */ /* 0x000fe200088f1400 */
[----:B------:R-:W-:-:S04]  /*da10*/  ULDC.64 UR4, c[0x0][0xa00] ;  /* 0x0002800000047ab9 */ /* 0x000fc80000000a00 */
[----:B------:R1:W2:Y:S01]  /*da20*/  @P0 LDG.E R30, desc[UR36][R2.64] ;  /* 0x00000024021e0981 */ /* 0x0002a2000c1e1900 */
        /* <DEDUP_REMOVED lines=12> */
[----:B------:R-:W3:Y:S01]  /*daf0*/  @P0 LDG.E R4, desc[UR36][R4.64] ;  /* 0x0000002404040981 */ /* 0x000ee2000c1e1900 */
[----:B------:R-:W-:-:S03]  /*db00*/  UISETP.NE.U32.AND UP0, UPT, UR4, URZ, UPT ;  /* 0x0000003f0400728c */ /* 0x000fc6000bf05070 */
[----:B------:R-:W-:Y:S01]  /*db10*/  ULDC UR4, c[0x0][0x424] ;  /* 0x0001090000047ab9 */ /* 0x000fe20000000800 */
[----:B------:R-:W-:-:S03]  /*db20*/  UISETP.NE.AND.EX UP0, UPT, UR5, URZ, UPT, UP0 ;  /* 0x0000003f0500728c */ /* 0x000fc6000bf05300 */
[----:B------:R-:W-:Y:S01]  /*db30*/  ULDC UR5, c[0x0][0x2f0] ;  /* 0x0000bc0000057ab9 */ /* 0x000fe20000000800 */
[----:B------:R-:W-:-:S04]  /*db40*/  USEL UR4, UR4, 0x1, UP0 ;  /* 0x0000000104047887 */ /* 0x000fc80008000000 */
[----:B------:R-:W-:-:S06]  /*db50*/  UIMAD UR4, UR4, UR5, URZ ;  /* 0x00000005040472a4 */ /* 0x000fcc000f8e023f */
[----:B0-----:R-:W-:Y:S01]  /*db60*/  IMAD.U32 R0, RZ, RZ, UR4 ;  /* 0x00000004ff007e24 */ /* 0x001fe2000f8e00ff */
        /* <DEDUP_REMOVED lines=11> */
.L_x_2489:
        /* <DEDUP_REMOVED lines=9> */
.L_x_2490:
        /* <DEDUP_REMOVED lines=8> */
[----:B--2---:R-:W-:-:S07]  /*dd30*/  IADD3 R0, -R0, R5, RZ ;  /* 0x0000000500007210 */ /* 0x004fce0007ffe1ff */
.L_x_2491:
[----:B------:R-:W3:Y:S01]  /*dd40*/  LDL R5, [R1+0xc] ;  /* 0x00000c0001057983 */ /* 0x000ee20000100800 */
[----:B-12---:R-:W1:Y:S01]  /*dd50*/  LDC R2, c[0x0][0x448] ;  /* 0x00011200ff027b82 */ /* 0x006e620000000800 */
[----:B-----5:R-:W-:Y:S01]  /*dd60*/  IMAD.IADD R0, R0, 0x1, -R30 ;  /* 0x0000000100007824 */ /* 0x020fe200078e0a1e */
[----:B------:R-:W-:Y:S01]  /*dd70*/  LOP3.LUT R23, R23, 0xffffff7f, RZ, 0xc0, !PT ;  /* 0xffffff7f17177812 */ /* 0x000fe200078ec0ff */
[----:B------:R-:W-:Y:S03]  /*dd80*/  BSSY B7, `(.L_x_2492) ;  /* 0x0000381000077945 */ /* 0x000fe60003800000 */
[----:B------:R2:W-:Y:S01]  /*dd90*/  STL [R1], R0 ;  /* 0x0000000001007387 */ /* 0x0005e20000100800 */
[----:B-1----:R-:W-:Y:S01]  /*dda0*/  ISETP.NE.AND P0, PT, R2, 0x1, PT ;  /* 0x000000010200780c */ /* 0x002fe20003f05270 */
[----:B------:R-:W-:-:S04]  /*ddb0*/  IMAD.SHL.U32 R2, R17, 0x80, RZ ;  /* 0x0000008011027824 */ /* 0x000fc800078e00ff */
[----:B------:R-:W-:-:S08]  /*ddc0*/  VIADD R2, R2, 0x7f ;  /* 0x0000007f02027836 */ /* 0x000fd00000000000 */
[----:B------:R-:W1:Y:S01]  /*ddd0*/  @P0 LDC R3, c[0x0][0x44c] ;  /* 0x00011300ff030b82 */ /* 0x000e620000000800 */
[----:B------:R-:W-:-:S07]  /*dde0*/  @P0 LOP3.LUT R23, R23, 0x80, RZ, 0xfc, !PT ;  /* 0x0000008017170812 */ /* 0x000fce00078efcff */
[----:B0-----:R-:W0:Y:S01]  /*ddf0*/  @P0 LDC R4, c[0x0][0x450] ;  /* 0x00011400ff040b82 */ /* 0x001e220000000800 */
[----:B-1----:R-:W-:-:S05]  /*de00*/  @P0 IMAD.HI.U32 R3, R2, R3, RZ ;  /* 0x0000000302030227 */ /* 0x002fca00078e00ff */
[----:B0-----:R-:W-:Y:S02]  /*de10*/  @P0 SHF.R.U32.HI R2, RZ, R4, R3 ;  /* 0x00000004ff020219 */ /* 0x001fe40000011603 */
[C---:B---3--:R-:W-:Y:S01]  /*de20*/  IADD3 R3, R0.reuse, 0x60, -R5 ;  /* 0x0000006000037810 */ /* 0x048fe20007ffe805 */
[----:B--2---:R-:W-:-:S03]  /*de30*/  VIADD R0, R0, 0x5f ;  /* 0x0000005f00007836 */ /* 0x004fc60000000000 */
[----:B------:R-:W-:Y:S01]  /*de40*/  IADD3 R2, R3, R2, RZ ;  /* 0x0000000203027210 */ /* 0x000fe20007ffe0ff */
[----:B------:R-:W-:-:S04]  /*de50*/  IMAD.HI R0, R0, 0x2aaaaaab, RZ ;  /* 0x2aaaaaab00007827 */ /* 0x000fc800078e02ff */
[----:B------:R-:W-:Y:S01]  /*de60*/  IMAD.HI R2, R2, 0x2aaaaaab, RZ ;  /* 0x2aaaaaab02027827 */ /* 0x000fe200078e02ff */
[----:B------:R-:W-:-:S04]  /*de70*/  SHF.R.U32.HI R3, RZ, 0x1f, R0 ;  /* 0x0000001fff037819 */ /* 0x000fc80000011600 */
[----:B------:R-:W-:Y:S02]  /*de80*/  SHF.R.U32.HI R5, RZ, 0x1f, R2 ;  /* 0x0000001fff057819 */ /* 0x000fe40000011602 */
[----:B------:R-:W-:Y:S02]  /*de90*/  LEA.HI.SX32 R3, R0, R3, 0x1c ;  /* 0x0000000300037211 */ /* 0x000fe400078fe2ff */
[----:B------:R-:W-:-:S04]  /*dea0*/  LEA.HI.SX32 R2, R2, R5, 0x1c ;  /* 0x0000000502027211 */ /* 0x000fc800078fe2ff */
[----:B------:R-:W-:-:S04]  /*deb0*/  VIMNMX R4, R3, R2, PT ;  /* 0x0000000203047248 */ /* 0x000fc80003fe0100 */
[----:B------:R-:W-:Y:S01]  /*dec0*/  ISETP.GT.AND P0, PT, R4, RZ, PT ;  /* 0x000000ff0400720c */ /* 0x000fe20003f04270 */
[----:B------:R0:W-:-:S12]  /*ded0*/  STL [R1+0x10], R4 ;  /* 0x0000100401007387 */ /* 0x0001d80000100800 */
        /* <DEDUP_REMOVED lines=18> */
.L_x_2493:
        /* <DEDUP_REMOVED lines=8> */
[----:B------:R-:W-:Y:S01]  /*e080*/  IMAD.U32 R4, RZ, RZ, UR6 ;  /* 0x00000006ff047e24 */ /* 0x000fe2000f8e00ff */
[----:B------:R-:W-:Y:S01]  /*e090*/  MOV R7, UR9 ;  /* 0x0000000900077c02 */ /* 0x000fe20008000f00 */
[----:B------:R-:W0:Y:S01]  /*e0a0*/  LDC.64 R2, c[0x4][R2] ;  /* 0x0100000002027b82 */ /* 0x000e220000000a00 */
[----:B------:R-:W-:Y:S01]  /*e0b0*/  IMAD.U32 R5, RZ, RZ, UR7 ;  /* 0x00000007ff057e24 */ /* 0x000fe2000f8e00ff */
[----:B------:R-:W-:Y:S01]  /*e0c0*/  MOV R13, RZ ;  /* 0x000000ff000d7202 */ /* 0x000fe20000000f00 */
[----:B------:R-:W-:Y:S02]  /*e0d0*/  IMAD.U32 R6, RZ, RZ, UR8 ;  /* 0x00000008ff067e24 */ /* 0x000fe4000f8e00ff */
[----:B------:R-:W-:-:S02]  /*e0e0*/  IMAD.U32 R10, RZ, RZ, UR4 ;  /* 0x00000004ff0a7e24 */ /* 0x000fc4000f8e00ff */
[----:B------:R-:W-:Y:S02]  /*e0f0*/  IMAD.U32 R11, RZ, RZ, UR5 ;  /* 0x00000005ff0b7e24 */ /* 0x000fe4000f8e00ff */
[----:B------:R-:W-:Y:S02]  /*e100*/  IMAD.MOV.U32 R8, RZ, RZ, 0x70 ;  /* 0x00000070ff087424 */ /* 0x000fe400078e00ff */
[----:B------:R-:W-:-:S07]  /*e110*/  IMAD.MOV.U32 R12, RZ, RZ, 0x1 ;  /* 0x00000001ff0c7424 */ /* 0x000fce00078e00ff */
[----:B------:R-:W-:-:S07]  /*e120*/  LEPC R20, `(.L_x_2496) ;  /* 0x000000001014794e */ /* 0x000fce0000000000 */
[----:B0-----:R-:W-:Y:S05]  /*e130*/  CALL.ABS.NOINC R2 ;  /* 0x0000000002007343 */ /* 0x001fea0003c00000 */
.L_x_2496:
[----:B------:R-:W-:Y:S05]  /*e140*/  BSYNC B6 ;  /* 0x0000000000067941 */ /* 0x000fea0003800000 */
.L_x_2495:
        /* <DEDUP_REMOVED lines=8> */
[----:B------:R0:W1:Y:S01]  /*e1d0*/  LDC.64 R2, c[0x4][R26] ;  /* 0x010000001a027b82 */ /* 0x0000620000000a00 */
        /* <DEDUP_REMOVED lines=11> */
.L_x_2499:
[----:B------:R0:W1:Y:S01]  /*e290*/  LDC.64 R2, c[0x4][R26] ;  /* 0x010000001a027b82 */ /* 0x0000620000000a00 */
[----:B------:R-:W-:Y:S01]  /*e2a0*/  ULDC.64 UR6, c[0x4][0x88] ;  /* 0x0100220000067ab9 */ /* 0x000fe20000000a00 */
[----:B------:R-:W-:Y:S01]  /*e2b0*/  ULDC.64 UR8, c[0x4][0x90] ;  /* 0x0100240000087ab9 */ /* 0x000fe20000000a00 */
[----:B------:R-:W-:Y:S01]  /*e2c0*/  ULDC.64 UR4, c[0x4][0x18] ;  /* 0x0100060000047ab9 */ /* 0x000fe20000000a00 */
        /* <DEDUP_REMOVED lines=11> */
.L_x_2498:
[----:B------:R-:W-:Y:S05]  /*e380*/  BSYNC B6 ;  /* 0x0000000000067941 */ /* 0x000fea0003800000 */
.L_x_2497:
[----:B------:R-:W2:Y:S01]  /*e390*/  LDL R26, [R1+0x10] ;  /* 0x00001000011a7983 */ /* 0x000ea20000100800 */
[----:B------:R-:W-:Y:S01]  /*e3a0*/  ULDC.64 UR4, c[0x0][0x9f8] ;  /* 0x00027e0000047ab9 */ /* 0x000fe20000000a00 */
[----:B------:R-:W0:Y:S02]  /*e3b0*/  LDC R6, c[0x0][0x430] ;  /* 0x00010c00ff067b82 */ /* 0x000e240000000800 */
[----:B------:R-:W3:Y:S01]  /*e3c0*/  LDL R2, [R1] ;  /* 0x0000000001027983 */ /* 0x000ee20000100800 */
[----:B------:R-:W-:Y:S01]  /*e3d0*/  ISETP.NE.U32.AND P0, PT, RZ, UR4, PT ;  /* 0x00000004ff007c0c */ /* 0x000fe2000bf05070 */
[----:B------:R-:W1:Y:S03]  /*e3e0*/  S2R R20, SR_TID.X ;  /* 0x0000000000147919 */ /* 0x000e660000002100 */
[----:B------:R-:W-:-:S13]  /*e3f0*/  ISETP.NE.AND.EX P0, PT, RZ, UR5, PT, P0 ;  /* 0x00000005ff007c0c */ /* 0x000fda000bf05300 */
[----:B------:R-:W-:Y:S01]  /*e400*/  @P0 IADD3 R24, P1, R24, UR4, RZ ;  /* 0x0000000418180c10 */ /* 0x000fe2000ff3e0ff */
[----:B------:R-:W4:Y:S01]  /*e410*/  S2R R21, SR_TID.X ;  /* 0x0000000000157919 */ /* 0x000f220000002100 */
[----:B------:R-:W-:Y:S01]  /*e420*/  LOP3.LUT R23, R23, 0xffffffdf, RZ, 0xc0, !PT ;  /* 0xffffffdf17177812 */ /* 0x000fe200078ec0ff */
[----:B------:R-:W-:Y:S01]  /*e430*/  ULDC UR4, c[0x0][0x2f4] ;  /* 0x0000bd0000047ab9 */ /* 0x000fe20000000800 */
[----:B------:R-:W-:-:S05]  /*e440*/  @P0 IADD3.X R25, R25, UR5, RZ, P1, !PT ;  /* 0x0000000519190c10 */ /* 0x000fca0008ffe4ff */
[----:B------:R-:W3:Y:S01]  /*e450*/  @P0 LDG.E R31, desc[UR36][R24.64] ;  /* 0x00000024181f0981 */ /* 0x000ee2000c1e1900 */
[----:B0-----:R-:W-:Y:S02]  /*e460*/  ISETP.NE.AND P2, PT, R6, 0x1, PT ;  /* 0x000000010600780c */ /* 0x001fe40003f45270 */
[----:B-1----:R-:W-:-:S04]  /*e470*/  LOP3.LUT R20, R20, 0x7f, RZ, 0xc0, !PT ;  /* 0x0000007f14147812 */ /* 0x002fc800078ec0ff */
[----:B------:R-:W-:-:S07]  /*e480*/  SHF.R.U32.HI R0, RZ, 0x3, R20 ;  /* 0x00000003ff007819 */ /* 0x000fce0000011614 */
[----:B------:R-:W0:Y:S01]  /*e490*/  @P2 LDC R4, c[0x0][0x434] ;  /* 0x00010d00ff042b82 */ /* 0x000e220000000800 */
[----:B----4-:R-:W-:-:S04]  /*e4a0*/  SHF.L.U32 R20, R21, 0x4, RZ ;  /* 0x0000000415147819 */ /* 0x010fc800000006ff */
[----:B------:R-:W-:-:S03]  /*e4b0*/  LOP3.LUT R20, R0, 0x70, R20, 0xf8, !PT ;  /* 0x0000007000147812 */ /* 0x000fc600078ef814 */
[----:B------:R-:W1:Y:S01]  /*e4c0*/  @P2 LDC R0, c[0x0][0x438] ;  /* 0x00010e00ff002b82 */ /* 0x000e620000000800 */
        /* <DEDUP_REMOVED lines=8> */
[----:B0-----:R-:W-:-:S08]  /*e550*/  @P2 IMAD.HI.U32 R7, R5, R4, RZ ;  /* 0x0000000405072227 */ /* 0x001fd000078e00ff */
[----:B------:R-:W0:Y:S01]  /*e560*/  @!P0 LDC.64 R2, c[0x0][0x428] ;  /* 0x00010a00ff028b82 */ /* 0x000e220000000a00 */
[----:B------:R-:W-:Y:S01]  /*e570*/  IMAD.MOV.U32 R4, RZ, RZ, R5 ;  /* 0x000000ffff047224 */ /* 0x000fe200078e0005 */
[----:B-1----:R-:W-:-:S05]  /*e580*/  @P2 SHF.R.U32.HI R4, RZ, R0, R7 ;  /* 0x00000000ff042219 */ /* 0x002fca0000011607 */
[----:B------:R-:W-:-:S04]  /*e590*/  IMAD.MOV R0, RZ, RZ, -R4 ;  /* 0x000000ffff007224 */ /* 0x000fc800078e0a04 */
[----:B------:R-:W-:Y:S01]  /*e5a0*/  IMAD R0, R6, R0, R5 ;  /* 0x0000000006007224 */ /* 0x000fe200078e0205 */
[----:B------:R-:W-:Y:S02]  /*e5b0*/  SHF.R.S32.HI R6, RZ, 0x1f, R31 ;  /* 0x0000001fff067819 */ /* 0x000fe4000001141f */
[----:B------:R-:W-:-:S03]  /*e5c0*/  @!P0 SHF.R.S32.HI R5, RZ, 0x1f, R4 ;  /* 0x0000001fff058819 */ /* 0x000fc60000011404 */
[----:B------:R0:W-:Y:S02]  /*e5d0*/  STL [R1+0x8], R6 ;  /* 0x0000080601007387 */ /* 0x0001e40000100800 */
[-C--:B0-----:R-:W-:Y:S02]  /*e5e0*/  @!P0 IMAD R6, R6, R2.reuse, RZ ;  /* 0x0000000206068224 */ /* 0x081fe400078e02ff */
[----:B------:R-:W-:-:S04]  /*e5f0*/  @!P0 IMAD.WIDE.U32 R4, R31, R2, R4 ;  /* 0x000000021f048225 */ /* 0x000fc800078e0004 */
[----:B------:R-:W-:Y:S02]  /*e600*/  @!P0 IMAD R6, R31, R3, R6 ;  /* 0x000000031f068224 */ /* 0x000fe400078e0206 */
[----:B------:R-:W0:Y:S01]  /*e610*/  @!P0 LDC.64 R2, c[0x0][0x418] ;  /* 0x00010600ff028b82 */ /* 0x000e220000000a00 */
[----:B------:R-:W-:Y:S02]  /*e620*/  ISETP.GE.AND P2, PT, R32, UR4, PT ;  /* 0x0000000420007c0c */ /* 0x000fe4000bf46270 */
[----:B------:R-:W-:-:S11]  /*e630*/  @!P0 IADD3 R6, R5, R6, RZ ;  /* 0x0000000605068210 */ /* 0x000fd60007ffe0ff */
[----:B------:R-:W-:Y:S02]  /*e640*/  @P2 LOP3.LUT R23, R23, 0x4, RZ, 0xfc, !PT ;  /* 0x0000000417172812 */ /* 0x000fe400078efcff */
[----:B0-----:R-:W-:-:S04]  /*e650*/  @!P0 LEA R2, P1, R4, R2, 0x2 ;  /* 0x0000000204028211 */ /* 0x001fc800078210ff */
[----:B------:R-:W-:Y:S01]  /*e660*/  @!P0 LEA.HI.X R3, R4, R3, R6, 0x2, P1 ;  /* 0x0000000304038211 */ /* 0x000fe200008f1406 */
[----:B------:R-:W-:Y:S01]  /*e670*/  IMAD.MOV.U32 R4, RZ, RZ, RZ ;  /* 0x000000ffff047224 */ /* 0x000fe200078e00ff */
[----:B------:R-:W-:Y:S02]  /*e680*/  ISETP.GE.AND P1, PT, R34, UR4, PT ;  /* 0x0000000422007c0c */ /* 0x000fe4000bf26270 */
[----:B------:R-:W-:-:S03]  /*e690*/  LOP3.LUT R23, R23, 0xfffffffd, RZ, 0xc0, !PT ;  /* 0xfffffffd17177812 */ /* 0x000fc600078ec0ff */
[----:B------:R0:W5:Y:S01]  /*e6a0*/  @!P0 LDG.E R4, desc[UR36][R2.64] ;  /* 0x0000002402048981 */ /* 0x000162000c1e1900 */
[----:B------:R-:W-:-:S07]  /*e6b0*/  ISETP.GE.AND P0, PT, R33, UR4, PT ;  /* 0x0000000421007c0c */ /* 0x000fce000bf06270 */
[----:B------:R-:W-:-:S04]  /*e6c0*/  @P1 LOP3.LUT R23, R23, 0x2, RZ, 0xfc, !PT ;  /* 0x0000000217171812 */ /* 0x000fc800078efcff */
[----:B------:R-:W-:Y:S01]  /*e6d0*/  LOP3.LUT R23, R23, 0xfffffffe, RZ, 0xc0, !PT ;  /* 0xfffffffe17177812 */ /* 0x000fe200078ec0ff */
[----:B0-----:R-:W-:-:S03]  /*e6e0*/  IMAD.U32 R2, RZ, RZ, UR38 ;  /* 0x00000026ff027e24 */ /* 0x001fc6000f8e00ff */
[----:B------:R-:W-:Y:S01]  /*e6f0*/  @P0 LOP3.LUT R23, R23, 0x1, RZ, 0xfc, !PT ;  /* 0x0000000117170812 */ /* 0x000fe200078efcff */
[----:B------:R-:W-:Y:S06]  /*e700*/  BRA.DIV UR5, `(.L_x_2500) ;  /* 0x0000004205407947 */ /* 0x000fec000b800000 */
.L_x_2568:
[----:B------:R-:W-:Y:S02]  /*e710*/  ISETP.NE.AND P0, PT, R2, 0x3, PT ;  /* 0x000000030200780c */ /* 0x000fe40003f05270 */
[----:B------:R-:W-:Y:S02]  /*e720*/  ISETP.GT.U32.AND P1, PT, R20, 0x5f, PT ;  /* 0x0000005f1400780c */ /* 0x000fe40003f24070 */
[----:B------:R-:W-:Y:S02]  /*e730*/  LOP3.LUT R23, R23, 0xffffffef, RZ, 0xc0, !PT ;  /* 0xffffffef17177812 */ /* 0x000fe400078ec0ff */
[----:B------:R-:W-:-:S07]  /*e740*/  SHF.R.S32.HI R30, RZ, 0x1f, R18 ;  /* 0x0000001fff1e7819 */ /* 0x000fce0000011412 */
[----:B------:R-:W-:-:S04]  /*e750*/  @P0 LOP3.LUT R23, R23, 0x10, RZ, 0xfc, !PT ;  /* 0x0000001017170812 */ /* 0x000fc800078efcff */
[----:B------:R-:W-:-:S04]  /*e760*/  LOP3.LUT R23, R23, 0xfffffff7, RZ, 0xc0, !PT ;  /* 0xfffffff717177812 */ /* 0x000fc800078ec0ff */
[----:B------:R-:W-:Y:S01]  /*e770*/  @P1 LOP3.LUT R23, R23, 0x8, RZ, 0xfc, !PT ;  /* 0x0000000817171812 */ /* 0x000fe200078efcff */
[----:B------:R-:W-:Y:S06]  /*e780*/  @!P0 BRA `(.L_x_2501) ;  /* 0x0000000000048947 */ /* 0x000fec0003800000 */
[----:B------:R-:W-:Y:S01]  /*e790*/  BPT.TRAP 0x1 ;  /* 0x000000040000795c */ /* 0x000fe20000300000 */
.L_x_2501:
        /* <DEDUP_REMOVED lines=18> */
[----:B------:R-:W-:Y:S02]  /*e8c0*/  LEA R24, P0, R2, UR4, 0x1 ;  /* 0x0000000402187c11 */ /* 0x000fe4000f8008ff */
[----:B------:R-:W-:-:S04]  /*e8d0*/  IADD3 R7, R3, R7, RZ ;  /* 0x0000000703077210 */ /* 0x000fc80007ffe0ff */
[----:B------:R-:W-:Y:S01]  /*e8e0*/  LEA.HI.X R25, R2, UR5, R7, 0x1, P0 ;  /* 0x0000000502197c11 */ /* 0x000fe200080f0c07 */
[----:B------:R-:W-:Y:S01]  /*e8f0*/  IMAD R7, R27, 0x8, R22 ;  /* 0x000000081b077824 */ /* 0x000fe200078e0216 */
[----:B------:R-:W-:-:S04]  /*e900*/  SHF.L.U32 R2, R28, 0x1f, RZ ;  /* 0x0000001f1c027819 */ /* 0x000fc800000006ff */
[----:B------:R-:W0:Y:S02]  /*e910*/  SYNCS.PHASECHK.TRANS64.TRYWAIT P0, [R7+URZ+0x30840], R2 ;  /* 0x03084002070075a7 */ /* 0x000e24000800017f */
[----:B0-----:R-:W-:Y:S05]  /*e920*/  @!P0 BRA `(.L_x_2503) ;  /* 0x0000003c00e88947 */ /* 0x001fea0003800000 */
.L_x_2569:
[----:B------:R-:W-:Y:S05]  /*e930*/  BSYNC B0 ;  /* 0x0000000000007941 */ /* 0x000fea0003800000 */
.L_x_2502:
        /* <DEDUP_REMOVED lines=27> */
[----:B--2---:R-:W-:-:S05]  /*eaf0*/  IMAD R6, R26, -0x60, R9 ;  /* 0xffffffa01a067824 */ /* 0x004fca00078e0209 */
        /* <DEDUP_REMOVED lines=31> */
[----:B0-----:R-:W-:-:S04]  /*ecf0*/  @P1 LEA R3, P0, R32, R3, 0x1 ;  /* 0x0000000320031211 */ /* 0x001fc800078008ff */
[----:B-1----:R-:W-:-:S04]  /*ed00*/  @P1 IADD3.X R2, RZ, R2, RZ, P0, !PT ;  /* 0x00000002ff021210 */ /* 0x002fc800007fe4ff */
        /* <DEDUP_REMOVED lines=32> */
.L_x_2583:
        /* <DEDUP_REMOVED lines=12> */
.L_x_2505:
        /* <DEDUP_REMOVED lines=10> */
.L_x_2506:
        /* <DEDUP_REMOVED lines=15> */
[----:B0-----:R-:W-:Y:S02]  /*f160*/  VIADD R2, R22, 0x12400 ;  /* 0x0001240016027836 */ /* 0x001fe40000000000 */
[----:B------:R-:W-:-:S03]  /*f170*/  IMAD.IADD R35, R5, 0x1, R0 ;  /* 0x0000000105237824 */ /* 0x000fc600078e0200 */
[----:B------:R-:W-:-:S13]  /*f180*/  LOP3.LUT P0, RZ, R2, 0x3ff, RZ, 0xc0, !PT ;  /* 0x000003ff02ff7812 */ /* 0x000fda000780c0ff */
[----:B-1----:R-:W-:Y:S05]  /*f190*/  @!P0 BRA `(.L_x_2508) ;  /* 0x0000000000408947 */ /* 0x002fea0003800000 */
[----:B------:R-:W-:Y:S01]  /*f1a0*/  MOV R2, 0x0 ;  /* 0x0000000000027802 */ /* 0x000fe20000000f00 */
        /* <DEDUP_REMOVED lines=15> */
.L_x_2508:
[----:B------:R-:W-:Y:S05]  /*f2a0*/  BSYNC B6 ;  /* 0x0000000000067941 */ /* 0x000fea0003800000 */
.L_x_2507:
[----:B------:R-:W3:Y:S01]  /*f2b0*/  LDL.LU.64 R2, [R1+0x18] ;  /* 0x0000180001027983 */ /* 0x000ee20000300a00 */
[----:B------:R-:W0:Y:S01]  /*f2c0*/  LDC R21, c[0x0][0x448] ;  /* 0x00011200ff157b82 */ /* 0x000e220000000800 */
[----:B------:R-:W-:Y:S02]  /*f2d0*/  ULDC.64 UR4, c[0x0][0x2d8] ;  /* 0x0000b60000047ab9 */ /* 0x000fe40000000a00 */
[----:B------:R-:W4:Y:S01]  /*f2e0*/  LDL.LU R20, [R1+0x24] ;  /* 0x0000240001147983 */ /* 0x000f220000300800 */
[----:B------:R-:W-:-:S03]  /*f2f0*/  IMAD R0, R30, UR4, RZ ;  /* 0x000000041e007c24 */ /* 0x000fc6000f8e02ff */
[----:B------:R1:W5:Y:S01]  /*f300*/  LDL R9, [R1+0xc] ;  /* 0x00000c0001097983 */ /* 0x0003620000100800 */
[----:B------:R-:W-:Y:S01]  /*f310*/  IMAD R5, R18, UR5, R0 ;  /* 0x0000000512057c24 */ /* 0x000fe2000f8e0200 */
[----:B------:R-:W2:Y:S01]  /*f320*/  S2R R4, SR_TID.X ;  /* 0x0000000000047919 */ /* 0x000ea20000002100 */
[----:B0-----:R-:W-:Y:S02]  /*f330*/  ISETP.NE.AND P6, PT, R21, 0x1, PT ;  /* 0x000000011500780c */ /* 0x001fe40003fc5270 */
[----:B------:R-:W0:Y:S11]  /*f340*/  S2R R21, SR_TID.X ;  /* 0x0000000000157919 */ /* 0x000e360000002100 */
[----:B------:R-:W1:Y:S01]  /*f350*/  @P6 LDC R6, c[0x0][0x44c] ;  /* 0x00011300ff066b82 */ /* 0x000e620000000800 */
[----:B--2---:R-:W-:-:S04]  /*f360*/  LOP3.LUT R4, R4, 0x7f, RZ, 0xc0, !PT ;  /* 0x0000007f04047812 */ /* 0x004fc800078ec0ff */
[----:B------:R-:W-:Y:S01]  /*f370*/  SHF.R.U32.HI R4, RZ, 0x3, R4 ;  /* 0x00000003ff047819 */ /* 0x000fe20000011604 */
[----:B0-----:R-:W-:-:S05]  /*f380*/  IMAD.SHL.U32 R21, R21, 0x10, RZ ;  /* 0x0000001015157824 */ /* 0x001fca00078e00ff */
[----:B------:R-:W-:-:S05]  /*f390*/  LOP3.LUT R21, R4, 0x70, R21, 0xf8, !PT ;  /* 0x0000007004157812 */ /* 0x000fca00078ef815 */
[----:B------:R-:W-:-:S04]  /*f3a0*/  IMAD R0, R17, 0x80, R21 ;  /* 0x0000008011007824 */ /* 0x000fc800078e0215 */
[----:B-1----:R-:W-:-:S04]  /*f3b0*/  @P6 IMAD.HI.U32 R6, R0, R6, RZ ;  /* 0x0000000600066227 */ /* 0x002fc800078e00ff */
[----:B------:R-:W-:Y:S02]  /*f3c0*/  IMAD.MOV.U32 R4, RZ, RZ, R0 ;  /* 0x000000ffff047224 */ /* 0x000fe400078e0000 */
[----:B---3--:R-:W-:Y:S02]  /*f3d0*/  IMAD.MOV.U32 R3, RZ, RZ, R35 ;  /* 0x000000ffff037224 */ /* 0x008fe400078e0023 */
[----:B------:R-:W-:Y:S01]  /*f3e0*/  IMAD.WIDE.U32 R2, R18, UR4, R2 ;  /* 0x0000000412027c25 */ /* 0x000fe2000f8e0002 */
[----:B------:R-:W-:-:S04]  /*f3f0*/  ULDC.64 UR4, c[0x0][0x2e0] ;  /* 0x0000b80000047ab9 */ /* 0x000fc80000000a00 */
[----:B------:R-:W-:Y:S02]  /*f400*/  IADD3 R3, R3, R5, RZ ;  /* 0x0000000503037210 */ /* 0x000fe40007ffe0ff */
[----:B------:R-:W0:Y:S01]  /*f410*/  @P6 LDC R5, c[0x0][0x450] ;  /* 0x00011400ff056b82 */ /* 0x000e220000000800 */
[----:B------:R-:W-:Y:S01]  /*f420*/  IMAD.WIDE.U32 R2, R29, UR4, R2 ;  /* 0x000000041d027c25 */ /* 0x000fe2000f8e0002 */
[----:B0-----:R-:W-:-:S03]  /*f430*/  @P6 SHF.R.U32.HI R4, RZ, R5, R6 ;  /* 0x00000005ff046219 */ /* 0x001fc60000011606 */
[----:B----4-:R-:W-:-:S04]  /*f440*/  IMAD R5, R20, UR4, RZ ;  /* 0x0000000414057c24 */ /* 0x010fc8000f8e02ff */
[----:B------:R-:W-:Y:S01]  /*f450*/  IMAD R5, R29, UR5, R5 ;  /* 0x000000051d057c24 */ /* 0x000fe2000f8e0205 */
[C---:B------:R-:W-:Y:S01]  /*f460*/  IADD3 R6, -R4.reuse, RZ, RZ ;  /* 0x000000ff04067210 */ /* 0x040fe20007ffe1ff */
[----:B------:R-:W0:Y:S01]  /*f470*/  S2R R20, SR_TID.X ;  /* 0x0000000000147919 */ /* 0x000e220000002100 */
[----:B------:R-:W-:Y:S01]  /*f480*/  ULDC.64 UR4, c[0x0][0x2d0] ;  /* 0x0000b40000047ab9 */ /* 0x000fe20000000a00 */
[----:B------:R-:W-:Y:S02]  /*f490*/  IMAD.IADD R3, R3, 0x1, R5 ;  /* 0x0000000103037824 */ /* 0x000fe400078e0205 */
[----:B------:R-:W1:Y:S01]  /*f4a0*/  LDC R5, c[0x0][0x448] ;  /* 0x00011200ff057b82 */ /* 0x000e620000000800 */
[----:B------:R-:W-:-:S04]  /*f4b0*/  IMAD.WIDE.U32 R2, R4, UR4, R2 ;  /* 0x0000000404027c25 */ /* 0x000fc8000f8e0002 */
[----:B-1----:R-:W-:Y:S01]  /*f4c0*/  IMAD R0, R5, R6, R0 ;  /* 0x0000000605007224 */ /* 0x002fe200078e0200 */
[----:B------:R-:W-:-:S05]  /*f4d0*/  SHF.R.S32.HI R6, RZ, 0x1f, R4 ;  /* 0x0000001fff067819 */ /* 0x000fca0000011404 */
        /* <DEDUP_REMOVED lines=19> */
[----:B------:R-:W-:Y:S10]  /*f610*/  BRA.DIV UR5, `(.L_x_2509) ;  /* 0x0000003a05f47947 */ /* 0x000ff4000b800000 */
[----:B------:R-:W0:Y:S01]  /*f620*/  SHFL.IDX PT, R14, R0, RZ, 0x181f ;  /* 0x00181fff000e7589 */ /* 0x000e2200000e0000 */
[----:B-----5:R-:W-:Y:S02]  /*f630*/  IMAD R5, R9, R5, RZ ;  /* 0x0000000509057224 */ /* 0x020fe400078e02ff */
[----:B------:R-:W-:Y:S01]  /*f640*/  IMAD R17, R17, 0x80, R8 ;  /* 0x0000008011117824 */ /* 0x000fe200078e0208 */
[----:B------:R-:W1:Y:S03]  /*f650*/  SHFL.IDX PT, R2, R4, RZ, 0x181f ;  /* 0x00181fff04027589 */ /* 0x000e6600000e0000 */
[C---:B------:R-:W-:Y:S01]  /*f660*/  VIADD R6, R17.reuse, 0x10 ;  /* 0x0000001011067836 */ /* 0x040fe20000000000 */
[----:B------:R-:W-:-:S13]  /*f670*/  ISETP.GE.AND P1, PT, R17, R5, PT ;  /* 0x000000051100720c */ /* 0x000fda0003f26270 */
[----:B0-----:R-:W-:-:S05]  /*f680*/  @!P1 LEA R14, P4, R32, R14, 0x1 ;  /* 0x0000000e200e9211 */ /* 0x001fca00078808ff */
[----:B-1----:R-:W-:Y:S01]  /*f690*/  @!P1 IMAD.X R3, RZ, RZ, R2, P4 ;  /* 0x000000ffff039224 */ /* 0x002fe200020e0602 */
[----:B------:R-:W-:Y:S02]  /*f6a0*/  @!P1 MOV R2, R14 ;  /* 0x0000000e00029202 */ /* 0x000fe40000000f00 */
[----:B------:R-:W0:Y:S04]  /*f6b0*/  SHFL.IDX PT, R14, R0, 0x1, 0x181f ;  /* 0x00381f00000e7f89 */ /* 0x000e2800000e0000 */
[----:B------:R-:W-:Y:S04]  /*f6c0*/  @!P1 LDGSTS.E.BYPASS.LTC128B.128 [R37+0x12400], desc[UR36][R2.64], !P3 ;  /* 0x1240000002259fae */ /* 0x000fe8000d901d64 */
[----:B------:R-:W-:Y:S04]  /*f6d0*/  @!P1 LDGSTS.E.BYPASS.LTC128B.128 [R37+0x16400], desc[UR36][R2.64+0x80], !P2 ;  /* 0x1640008002259fae */ /* 0x000fe8000d101d64 */
[----:B------:R1:W-:Y:S01]  /*f6e0*/  @!P1 LDGSTS.E.BYPASS.LTC128B.128 [R37+0x1a400], desc[UR36][R2.64+0x100], !P0 ;  /* 0x1a40010002259fae */ /* 0x0003e2000c101d64 */
[----:B------:R-:W-:-:S02]  /*f6f0*/  ISETP.GE.AND P1, PT, R6, R5, PT ;  /* 0x000000050600720c */ /* 0x000fc40003f26270 */
[----:B------:R-:W-:Y:S01]  /*f700*/  IADD3 R6, R17, 0x20, RZ ;  /* 0x0000002011067810 */ /* 0x000fe20007ffe0ff */
[----:B-1----:R-:W1:Y:S10]  /*f710*/  SHFL.IDX PT, R2, R4, 0x1, 0x181f ;  /* 0x00381f0004027f89 */ /* 0x002e7400000e0000 */
[----:B0-----:R-:W-:-:S05]  /*f720*/  @!P1 LEA R14, P4, R32, R14, 0x1 ;  /* 0x0000000e200e9211 */ /* 0x001fca00078808ff */
[----:B-1----:R-:W-:Y:S02]  /*f730*/  @!P1 IMAD.X R7, RZ, RZ, R2, P4 ;  /* 0x000000ffff079224 */ /* 0x002fe400020e0602 */
[----:B------:R-:W-:Y:S02]  /*f740*/  @!P1 IMAD.MOV.U32 R2, RZ, RZ, R14 ;  /* 0x000000ffff029224 */ /* 0x000fe400078e000e */
[----:B------:R-:W-:Y:S01]  /*f750*/  @!P1 IMAD.MOV.U32 R3, RZ, RZ, R7 ;  /* 0x000000ffff039224 */ /* 0x000fe200078e0007 */
[----:B------:R-:W0:Y:S04]  /*f760*/  SHFL.IDX PT, R14, R0, 0x2, 0x181f ;  /* 0x00581f00000e7f89 */ /* 0x000e2800000e0000 */
[----:B------:R-:W-:Y:S04]  /*f770*/  @!P1 LDGSTS.E.BYPASS.LTC128B.128 [R37+0x12c00], desc[UR36][R2.64], !P3 ;  /* 0x12c0000002259fae */ /* 0x000fe8000d901d64 */
[----:B------:R-:W-:Y:S04]  /*f780*/  @!P1 LDGSTS.E.BYPASS.LTC128B.128 [R37+0x16c00], desc[UR36][R2.64+0x80], !P2 ;  /* 0x16c0008002259fae */ /* 0x000fe8000d101d64 */
[----:B------:R1:W-:Y:S01]  /*f790*/  @!P1 LDGSTS.E.BYPASS.LTC128B.128 [R37+0x1ac00], desc[UR36][R2.64+0x100], !P0 ;  /* 0x1ac0010002259fae */ /* 0x0003e2000c101d64 */
[----:B------:R-:W-:Y:S01]  /*f7a0*/  ISETP.GE.AND P1, PT, R6, R5, PT ;  /* 0x000000050600720c */ /* 0x000fe20003f26270 */
[----:B------:R-:W-:-:S02]  /*f7b0*/  VIADD R6, R17, 0x30 ;  /* 0x0000003011067836 */ /* 0x000fc40000000000 */
        /* <DEDUP_REMOVED lines=12> */
[----:B0-----:R-:W-:-:S04]  /*f880*/  @!P1 LEA R14, P4, R32, R14, 0x1 ;  /* 0x0000000e200e9211 */ /* 0x001fc800078808ff */
[----:B-1----:R-:W-:Y:S01]  /*f890*/  @!P1 IADD3.X R7, RZ, R2, RZ, P4, !PT ;  /* 0x00000002ff079210 */ /* 0x002fe200027fe4ff */
[----:B------:R-:W-:Y:S02]  /*f8a0*/  @!P1 IMAD.MOV.U32 R2, RZ, RZ, R14 ;  /* 0x000000ffff029224 */ /* 0x000fe400078e000e */
[----:B------:R-:W0:Y:S02]  /*f8b0*/  SHFL.IDX PT, R14, R0, 0x4, 0x181f ;  /* 0x00981f00000e7f89 */ /* 0x000e2400000e0000 */
[----:B------:R-:W-:-:S05]  /*f8c0*/  @!P1 IMAD.MOV.U32 R3, RZ, RZ, R7 ;  /* 0x000000ffff039224 */ /* 0x000fca00078e0007 */
[----:B------:R-:W-:Y:S04]  /*f8d0*/  @!P1 LDGSTS.E.BYPASS.LTC128B.128 [R37+0x13c00], desc[UR36][R2.64], !P3 ;  /* 0x13c0000002259fae */ /* 0x000fe8000d901d64 */
[----:B------:R-:W-:Y:S04]  /*f8e0*/  @!P1 LDGSTS.E.BYPASS.LTC128B.128 [R37+0x17c00], desc[UR36][R2.64+0x80], !P2 ;  /* 0x17c0008002259fae */ /* 0x000fe8000d101d64 */
[----:B------:R1:W-:Y:S01]  /*f8f0*/  @!P1 LDGSTS.E.BYPASS.LTC128B.128 [R37+0x1bc00], desc[UR36][R2.64+0x100], !P0 ;  /* 0x1bc0010002259fae */ /* 0x0003e2000c101d64 */
[----:B------:R-:W-:Y:S01]  /*f900*/  ISETP.GE.AND P1, PT, R6, R5, PT ;  /* 0x000000050600720c */ /* 0x000fe20003f26270 */
[----:B------:R-:W-:-:S02]  /*f910*/  VIADD R6, R17, 0x50 ;  /* 0x0000005011067836 */ /* 0x000fc40000000000 */
[----:B-1----:R-:W1:Y:S10]  /*f920*/  SHFL.IDX PT, R2, R4, 0x4, 0x181f ;  /* 0x00981f0004027f89 */ /* 0x002e7400000e0000 */
[----:B0-----:R-:W-:-:S05]  /*f930*/  @!P1 LEA R14, P4, R32, R14, 0x1 ;  /* 0x0000000e200e9211 */ /* 0x001fca00078808ff */
[----:B-1----:R-:W-:Y:S01]  /*f940*/  @!P1 IMAD.X R7, RZ, RZ, R2, P4 ;  /* 0x000000ffff079224 */ /* 0x002fe200020e0602 */
[----:B------:R-:W-:Y:S02]  /*f950*/  @!P1 MOV R2, R14 ;  /* 0x0000000e00029202 */ /* 0x000fe40000000f00 */
[----:B------:R-:W0:Y:S01]  /*f960*/  SHFL.IDX PT, R14, R0, 0x5, 0x181f ;  /* 0x00b81f00000e7f89 */ /* 0x000e2200000e0000 */
        /* <DEDUP_REMOVED lines=10> */
[----:B------:R-:W0:Y:S01]  /*fa10*/  SHFL.IDX PT, R14, R0, 0x6, 0x181f ;  /* 0x00d81f00000e7f89 */ /* 0x000e2200000e0000 */
[----:B------:R-:W-:-:S05]  /*fa20*/  @!P1 MOV R3, R7 ;  /* 0x0000000700039202 */ /* 0x000fca0000000f00 */
[----:B------:R-:W-:Y:S04]  /*fa30*/  @!P1 LDGSTS.E.BYPASS.LTC128B.128 [R37+0x14c00], desc[UR36][R2.64], !P3 ;  /* 0x14c0000002259fae */ /* 0x000fe8000d901d64 */
[----:B------:R-:W-:Y:S04]  /*fa40*/  @!P1 LDGSTS.E.BYPASS.LTC128B.128 [R37+0x18c00], desc[UR36][R2.64+0x80], !P2 ;  /* 0x18c0008002259fae */ /* 0x000fe8000d101d64 */
[----:B------:R1:W-:Y:S01]  /*fa50*/  @!P1 LDGSTS.E.BYPASS.LTC128B.128 [R37+0x1cc00], desc[UR36][R2.64+0x100], !P0 ;  /* 0x1cc0010002259fae */ /* 0x0003e2000c101d64 */
[----:B------:R-:W-:-:S03]  /*fa60*/  ISETP.GE.AND P1, PT, R6, R5, PT ;  /* 0x000000050600720c */ /* 0x000fc60003f26270 */
[----:B-1----:R-:W1:Y:S10]  /*fa70*/  SHFL.IDX PT, R2, R4, 0x6, 0x181f ;  /* 0x00d81f0004027f89 */ /* 0x002e7400000e0000 */
[----:B0-----:R-:W-:Y:S01]  /*fa80*/  @!P1 LEA R14, P4, R32, R14, 0x1 ;  /* 0x0000000e200e9211 */ /* 0x001fe200078808ff */
[----:B------:R-:W0:Y:S04]  /*fa90*/  SHFL.IDX PT, R4, R4, 0x7, 0x181f ;  /* 0x00f81f0004047f89 */ /* 0x000e2800000e0000 */
[----:B-1----:R-:W-:-:S02]  /*faa0*/  @!P1 IMAD.X R7, RZ, RZ, R2, P4 ;  /* 0x000000ffff079224 */ /* 0x002fc400020e0602 */
[----:B------:R-:W-:Y:S02]  /*fab0*/  @!P1 IMAD.MOV.U32 R2, RZ, RZ, R14 ;  /* 0x000000ffff029224 */ /* 0x000fe400078e000e */
[----:B------:R-:W-:Y:S01]  /*fac0*/  @!P1 IMAD.MOV.U32 R3, RZ, RZ, R7 ;  /* 0x000000ffff039224 */ /* 0x000fe200078e0007 */
[----:B------:R1:W2:Y:S04]  /*fad0*/  SHFL.IDX PT, R14, R0, 0x7, 0x181f ;  /* 0x00f81f00000e7f89 */ /* 0x0002a800000e0000 */
[----:B------:R1:W-:Y:S04]  /*fae0*/  @!P1 LDGSTS.E.BYPASS.LTC128B.128 [R37+0x15400], desc[UR36][R2.64], !P3 ;  /* 0x1540000002259fae */ /* 0x0003e8000d901d64 */
[----:B------:R1:W-:Y:S04]  /*faf0*/  @!P1 LDGSTS.E.BYPASS.LTC128B.128 [R37+0x19400], desc[UR36][R2.64+0x80], !P2 ;  /* 0x1940008002259fae */ /* 0x0003e8000d101d64 */
[----:B0-----:R1:W-:Y:S02]  /*fb00*/  @!P1 LDGSTS.E.BYPASS.LTC128B.128 [R37+0x1d400], desc[UR36][R2.64+0x100], !P0 ;  /* 0x1d40010002259fae */ /* 0x0013e4000c101d64 */
.L_x_2600:
        /* <DEDUP_REMOVED lines=12> */
.L_x_2511:
[----:B------:R-:W-:Y:S05]  /*fbd0*/  BSYNC B0 ;  /* 0x0000000000007941 */ /* 0x000fea0003800000 */
.L_x_2510:
[----:B------:R-:W-:Y:S01]  /*fbe0*/  NOP ;  /* 0x0000000000007918 */ /* 0x000fe20000000000 */
[----:B------:R-:W-:-:S13]  /*fbf0*/  PLOP3.LUT P0, PT, PT, PT, PT, 0x80, 0x0 ;  /* 0x000000000000781c */ /* 0x000fda0003f0f070 */
.L_x_2512:
        /* <DEDUP_REMOVED lines=18> */
.L_x_2601:
[----:B------:R-:W-:Y:S05]  /*fd20*/  BSYNC B0 ;  /* 0x0000000000007941 */ /* 0x000fea0003800000 */
.L_x_2513:
[----:B------:R-:W3:Y:S01]  /*fd30*/  LDL R0, [R1+0x10] ;  /* 0x0000100001007983 */ /* 0x000ee20000100800 */
[----:B------:R-:W-:Y:S01]  /*fd40*/  BSSY B0, `(.L_x_2515) ;  /* 0x0000109000007945 */ /* 0x000fe20003800000 */
[----:B---3--:R-:W-:-:S13]  /*fd50*/  ISETP.GE.AND P0, PT, R0, 0x2, PT ;  /* 0x000000020000780c */ /* 0x008fda0003f06270 */
[----:B------:R-:W-:Y:S05]  /*fd60*/  @!P0 BRA `(.L_x_2516) ;  /* 0x0000001000188947 */ /* 0x000fea0003800000 */
[----:B------:R-:W-:Y:S01]  /*fd70*/  ULDC UR4, c[0x0][0x2f4] ;  /* 0x0000bd0000047ab9 */ /* 0x000fe20000000800 */
[----:B------:R-:W-:Y:S01]  /*fd80*/  VIADD R8, R0, 0xfffffffe ;  /* 0xfffffffe00087836 */ /* 0x000fe20000000000 */
[----:B------:R-:W-:Y:S01]  /*fd90*/  MOV R17, R28 ;  /* 0x0000001c00117202 */ /* 0x000fe20000000f00 */
[----:B------:R-:W-:Y:S01]  /*fda0*/  IMAD.MOV.U32 R10, RZ, RZ, R27 ;  /* 0x000000ffff0a7224 */ /* 0x000fe200078e001b */
[----:B------:R-:W-:Y:S01]  /*fdb0*/  ISETP.GE.AND P3, PT, R32, UR4, PT ;  /* 0x0000000420007c0c */ /* 0x000fe2000bf66270 */
[----:B------:R-:W-:Y:S01]  /*fdc0*/  IMAD.MOV.U32 R29, RZ, RZ, R26 ;  /* 0x000000ffff1d7224 */ /* 0x000fe200078e001a */
[----:B------:R-:W-:Y:S02]  /*fdd0*/  ISETP.GE.AND P2, PT, R34, UR4, PT ;  /* 0x0000000422007c0c */ /* 0x000fe4000bf46270 */
[----:B------:R-:W-:-:S13]  /*fde0*/  ISETP.GE.AND P1, PT, R33, UR4, PT ;  /* 0x0000000421007c0c */ /* 0x000fda000bf26270 */
.L_x_2529:
[----:B------:R-:W3:Y:S04]  /*fdf0*/  LDL R5, [R1+0x4] ;  /* 0x0000040001057983 */ /* 0x000ee80000100800 */
[----:B------:R-:W4:Y:S01]  /*fe00*/  LDL R12, [R1+0x8] ;  /* 0x00000800010c7983 */ /* 0x000f220000100800 */
[----:B------:R-:W1:Y:S01]  /*fe10*/  S2R R0, SR_TID.X ;  /* 0x0000000000007919 */ /* 0x000e620000002100 */
[----:B------:R-:W2:Y:S01]  /*fe20*/  S2R R4, SR_TID.X ;  /* 0x0000000000047919 */ /* 0x000ea20000002100 */
[----:B-1----:R-:W-:-:S04]  /*fe30*/  LOP3.LUT R0, R0, 0x7f, RZ, 0xc0, !PT ;  /* 0x0000007f00007812 */ /* 0x002fc800078ec0ff */
[----:B0-----:R-:W-:Y:S02]  /*fe40*/  SHF.R.U32.HI R3, RZ, 0x3, R0 ;  /* 0x00000003ff037819 */ /* 0x001fe40000011600 */
[----:B------:R-:W0:Y:S01]  /*fe50*/  LDC R0, c[0x0][0x430] ;  /* 0x00010c00ff007b82 */ /* 0x000e220000000800 */
[----:B--2---:R-:W-:-:S05]  /*fe60*/  IMAD.SHL.U32 R4, R4, 0x10, RZ ;  /* 0x0000001004047824 */ /* 0x004fca00078e00ff */
        /* <DEDUP_REMOVED lines=9> */
[----:B0-----:R-:W-:Y:S01]  /*ff00*/  @P0 IMAD.HI.U32 R0, R9, R0, RZ ;  /* 0x0000000009000227 */ /* 0x001fe200078e00ff */
[----:B------:R-:W-:-:S04]  /*ff10*/  MOV R11, R9 ;  /* 0x00000009000b7202 */ /* 0x000fc80000000f00 */
        /* <DEDUP_REMOVED lines=11> */
[----:B------:R-:W-:Y:S01]  /*ffd0*/  LOP3.LUT P4, RZ, R23, 0x10, RZ, 0xc0, !PT ;  /* 0x0000001017ff7812 */ /* 0x000fe2000788c0ff */
[----:B------:R-:W-:Y:S01]  /*ffe0*/  VIADD R27, R10, 0x1 ;  /* 0x000000010a1b7836 */ /* 0x000fe20000000000 */
[----:B------:R-:W-:Y:S01]  /*fff0*/  IADD3 R2, -R11, RZ, RZ ;  /* 0x000000ff0b027210 */ /* 0x000fe20007ffe1ff */
        /* <DEDUP_REMOVED lines=10> */
.L_x_2517:
[----:B------:R-:W-:Y:S01]  /*100a0*/  IMAD R7, R27, 0x8, R22 ;  /* 0x000000081b077824 */ /* 0x000fe200078e0216 */
[----:B------:R-:W-:Y:S01]  /*100b0*/  SHF.L.U32 R2, R28, 0x1f, RZ ;  /* 0x0000001f1c027819 */ /* 0x000fe200000006ff */
[----:B------:R-:W-:Y:S03]  /*100c0*/  BSSY B1, `(.L_x_2518) ;  /* 0x0000003000017945 */ /* 0x000fe60003800000 */
[----:B------:R-:W0:Y:S02]  /*100d0*/  SYNCS.PHASECHK.TRANS64.TRYWAIT P0, [R7+URZ+0x30840], R2 ;  /* 0x03084002070075a7 */ /* 0x000e24000800017f */
[----:B0-----:R-:W-:Y:S05]  /*100e0*/  @!P0 BRA `(.L_x_2519) ;  /* 0x0000003800f08947 */ /* 0x001fea0003800000 */
.L_x_2602:
[----:B------:R-:W-:Y:S05]  /*100f0*/  BSYNC B1 ;  /* 0x0000000000017941 */ /* 0x000fea0003800000 */
.L_x_2518:
        /* <DEDUP_REMOVED lines=65> */
.L_x_2616:
        /* <DEDUP_REMOVED lines=11> */
.L_x_2521:
        /* <DEDUP_REMOVED lines=10> */
.L_x_2522:
[----:B------:R2:W-:Y:S01]  /*10660*/  SYNCS.ARRIVE.TRANS64.A1T0 RZ, [R7+URZ+0x30830], RZ ;  /* 0x030830ff07ff79a7 */ /* 0x0005e2000810003f */
[----:B------:R-:W-:Y:S05]  /*10670*/  @!P5 BRA `(.L_x_2523) ;  /* 0x000000000004d947 */ /* 0x000fea0003800000 */
[----:B------:R-:W-:Y:S01]  /*10680*/  BPT.TRAP 0x1 ;  /* 0x000000040000795c */ /* 0x000fe20000300000 */
.L_x_2523:
[----:B-1----:R-:W2:Y:S01]  /*10690*/  LDL R3, [R1] ;  /* 0x0000000001037983 */ /* 0x002ea20000100800 */
[----:B------:R-:W-:Y:S01]  /*106a0*/  SHF.L.U32 R2, R17, 0x1f, RZ ;  /* 0x0000001f11027819 */ /* 0x000fe200000006ff */
[----:B0-----:R-:W-:Y:S01]  /*106b0*/  IMAD R6, R10, 0x8, R22 ;  /* 0x000000080a067824 */ /* 0x001fe200078e0216 */
[----:B------:R-:W-:Y:S03]  /*106c0*/  BSSY B1, `(.L_x_2524) ;  /* 0x0000004000017945 */ /* 0x000fe60003800000 */
[----:B------:R-:W0:Y:S01]  /*106d0*/  SYNCS.PHASECHK.TRANS64.TRYWAIT P0, [R6+URZ+0x30860], R2 ;  /* 0x03086002060075a7 */ /* 0x000e22000800017f */
[----:B--2---:R-:W-:Y:S01]  /*106e0*/  IMAD R7, R29, -0x60, R3 ;  /* 0xffffffa01d077824 */ /* 0x004fe200078e0203 */
[----:B0-----:R-:W-:Y:S06]  /*106f0*/  @!P0 BRA `(.L_x_2525) ;  /* 0x0000003c00608947 */ /* 0x001fec0003800000 */
.L_x_2617:
[----:B------:R-:W-:Y:S05]  /*10700*/  BSYNC B1 ;  /* 0x0000000000017941 */ /* 0x000fea0003800000 */
.L_x_2524:
[----:B------:R-:W1:Y:S01]  /*10710*/  S2R R3, SR_TID.X ;  /* 0x0000000000037919 */ /* 0x000e620000002100 */
[----:B------:R-:W-:Y:S01]  /*10720*/  UMOV UR4, 0xffffffff ;  /* 0xffffffff00047882 */ /* 0x000fe20000000000 */
[----:B------:R-:W-:Y:S01]  /*10730*/  IMAD R5, R10, 0x4800, R36 ;  /* 0x000048000a057824 */ /* 0x000fe200078e0224 */
[----:B-1----:R-:W-:-:S04]  /*10740*/  LOP3.LUT R3, R3, 0x7f, RZ, 0xc0, !PT ;  /* 0x0000007f03037812 */ /* 0x002fc800078ec0ff */
[----:B------:R-:W-:-:S04]  /*10750*/  SHF.R.U32.HI R3, RZ, 0x3, R3 ;  /* 0x00000003ff037819 */ /* 0x000fc80000011603 */
[----:B------:R-:W-:Y:S01]  /*10760*/  IADD3 R7, -R3, R7, RZ ;  /* 0x0000000703077210 */ /* 0x000fe20007ffe1ff */
        /* <DEDUP_REMOVED lines=54> */
.L_x_2631:
        /* <DEDUP_REMOVED lines=28> */
[----:B------:R-:W-:-:S04]  /*10c90*/  LEA R24, P0, R2, UR4, 0x1 ;  /* 0x0000000402187c11 */ /* 0x000fc8000f8008ff */
[----:B------:R-:W-:Y:S02]  /*10ca0*/  LEA.HI.X R25, R2, UR5, R3, 0x1, P0 ;  /* 0x0000000502197c11 */ /* 0x000fe400080f0c03 */
[----:B------:R-:W-:-:S13]  /*10cb0*/  PLOP3.LUT P0, PT, PT, PT, PT, 0x80, 0x0 ;  /* 0x000000000000781c */ /* 0x000fda0003f0f070 */
.L_x_2527:
        /* <DEDUP_REMOVED lines=10> */
.L_x_2528:
[C---:B------:R-:W-:Y:S01]  /*10d60*/  ISETP.GT.AND P0, PT, R26.reuse, RZ, PT ;  /* 0x000000ff1a00720c */ /* 0x040fe20003f04270 */
[----:B------:R1:W-:Y:S01]  /*10d70*/  SYNCS.ARRIVE.TRANS64.A1T0 RZ, [R6+URZ+0x30850], RZ ;  /* 0x030850ff06ff79a7 */ /* 0x0003e2000810003f */
[----:B------:R-:W-:Y:S02]  /*10d80*/  VIADD R8, R26, 0xffffffff ;  /* 0xffffffff1a087836 */ /* 0x000fe40000000000 */
[----:B------:R-:W-:Y:S02]  /*10d90*/  IMAD.MOV.U32 R17, RZ, RZ, R28 ;  /* 0x000000ffff117224 */ /* 0x000fe400078e001c */
[----:B------:R-:W-:Y:S02]  /*10da0*/  IMAD.MOV.U32 R10, RZ, RZ, R27 ;  /* 0x000000ffff0a7224 */ /* 0x000fe400078e001b */
[----:B------:R-:W-:-:S05]  /*10db0*/  IMAD.MOV.U32 R29, RZ, RZ, R26 ;  /* 0x000000ffff1d7224 */ /* 0x000fca00078e001a */
[----:B-1----:R-:W-:Y:S05]  /*10dc0*/  @P0 BRA `(.L_x_2529) ;  /* 0xfffffff000080947 */ /* 0x002fea000383ffff */
.L_x_2516:
[----:B------:R-:W-:Y:S05]  /*10dd0*/  BSYNC B0 ;  /* 0x0000000000007941 */ /* 0x000fea0003800000 */
.L_x_2515:
        /* <DEDUP_REMOVED lines=17> */
.L_x_2531:
[----:B------:R-:W-:Y:S05]  /*10ef0*/  BSYNC B0 ;  /* 0x0000000000007941 */ /* 0x000fea0003800000 */
.L_x_2530:
[----:B------:R-:W-:-:S13]  /*10f00*/  LOP3.LUT P0, RZ, R23, 0x10, RZ, 0xc0, !PT ;  /* 0x0000001017ff7812 */ /* 0x000fda000780c0ff */
[----:B------:R-:W-:Y:S05]  /*10f10*/  @!P0 BRA `(.L_x_2532) ;  /* 0x0000000000048947 */ /* 0x000fea0003800000 */
[----:B------:R-:W-:Y:S01]  /*10f20*/  BPT.TRAP 0x1 ;  /* 0x000000040000795c */ /* 0x000fe20000300000 */
.L_x_2532:
[----:B------:R-:W3:Y:S01]  /*10f30*/  LDL.LU R2, [R1] ;  /* 0x0000000001027983 */ /* 0x000ee20000300800 */
[----:B------:R-:W-:Y:S01]  /*10f40*/  LEA R0, R27, R22, 0x3 ;  /* 0x000000161b007211 */ /* 0x000fe200078e18ff */
[----:B------:R-:W-:Y:S01]  /*10f50*/  BSSY B0, `(.L_x_2533) ;  /* 0x0000005000007945 */ /* 0x000fe20003800000 */
[----:B0-----:R-:W-:-:S04]  /*10f60*/  SHF.L.U32 R3, R28, 0x1f, RZ ;  /* 0x0000001f1c037819 */ /* 0x001fc800000006ff */
[----:B------:R-:W0:Y:S01]  /*10f70*/  SYNCS.PHASECHK.TRANS64.TRYWAIT P0, [R0+URZ+0x30860], R3 ;  /* 0x03086003000075a7 */ /* 0x000e22000800017f */
[----:B---3--:R-:W-:Y:S01]  /*10f80*/  IMAD R6, R26, -0x60, R2 ;  /* 0xffffffa01a067824 */ /* 0x008fe200078e0202 */
[----:B0-----:R-:W-:Y:S06]  /*10f90*/  @!P0 BRA `(.L_x_2534) ;  /* 0x0000003c005c8947 */ /* 0x001fec0003800000 */
.L_x_2632:
[----:B------:R-:W-:Y:S05]  /*10fa0*/  BSYNC B0 ;  /* 0x0000000000007941 */ /* 0x000fea0003800000 */
.L_x_2533:
[----:B------:R-:W1:Y:S01]  /*10fb0*/  S2R R2, SR_TID.X ;  /* 0x0000000000027919 */ /* 0x000e620000002100 */
[----:B------:R-:W-:Y:S01]  /*10fc0*/  UMOV UR4, 0xffffffff ;  /* 0xffffffff00047882 */ /* 0x000fe20000000000 */
[----:B------:R-:W-:Y:S01]  /*10fd0*/  IMAD R7, R27, 0x4800, R36 ;  /* 0x000048001b077824 */ /* 0x000fe200078e0224 */
[----:B-1----:R-:W-:-:S04]  /*10fe0*/  LOP3.LUT R2, R2, 0x7f, RZ, 0xc0, !PT ;  /* 0x0000007f02027812 */ /* 0x002fc800078ec0ff */
[----:B------:R-:W-:-:S05]  /*10ff0*/  SHF.R.U32.HI R2, RZ, 0x3, R2 ;  /* 0x00000003ff027819 */ /* 0x000fca0000011602 */
[----:B------:R-:W-:Y:S01]  /*11000*/  IMAD.IADD R6, R6, 0x1, -R2 ;  /* 0x0000000106067824 */ /* 0x000fe200078e0a02 */
        /* <DEDUP_REMOVED lines=59> */
.L_x_2646:
        /* <DEDUP_REMOVED lines=13> */
.L_x_2536:
        /* <DEDUP_REMOVED lines=10> */
.L_x_2537:
[----:B------:R1:W-:Y:S01]  /*11530*/  SYNCS.ARRIVE.TRANS64.A1T0 RZ, [R0+URZ+0x30850], RZ ;  /* 0x030850ff00ff79a7 */ /* 0x0003e2000810003f */
[----:B------:R-:W-:-:S04]  /*11540*/  IADD3 R27, R27, 0x1, RZ ;  /* 0x000000011b1b7810 */ /* 0x000fc80007ffe0ff */
[----:B------:R-:W-:-:S04]  /*11550*/  ISETP.NE.AND P0, PT, R27, 0x2, PT ;  /* 0x000000021b00780c */ /* 0x000fc80003f05270 */
[----:B0-----:R-:W-:Y:S02]  /*11560*/  SEL R3, RZ, 0x1, P0 ;  /* 0x00000001ff037807 */ /* 0x001fe40000000000 */
[----:B------:R-:W-:Y:S02]  /*11570*/  SEL R27, R27, RZ, P0 ;  /* 0x000000ff1b1b7207 */ /* 0x000fe40000000000 */
[----:B-1----:R-:W-:-:S07]  /*11580*/  LOP3.LUT R28, R28, R3, RZ, 0x3c, !PT ;  /* 0x000000031c1c7212 */ /* 0x002fce00078e3cff */
.L_x_2494:
[----:B------:R-:W-:Y:S05]  /*11590*/  BSYNC B7 ;  /* 0x0000000000077941 */ /* 0x000fea0003800000 */
.L_x_2492:
        /* <DEDUP_REMOVED lines=8> */
[----:B------:R0:W1:Y:S01]  /*11620*/  LDS.128 R16, [R22+0x308d0] ;  /* 0x0308d00016107984 */ /* 0x0000620000000c00 */
[----:B------:R-:W-:Y:S06]  /*11630*/  BAR.ARV 0x4, 0x180 ;  /* 0x0106000000007b1d */ /* 0x000fec0000002000 */
[----:B------:R-:W-:Y:S05]  /*11640*/  BRA `(.L_x_2539) ;  /* 0x0000000800cc7947 */ /* 0x000fea0003800000 */
.L_x_2538:
[----:B------:R-:W0:Y:S01]  /*11650*/  S2R R0, SR_TID.X ;  /* 0x0000000000007919 */ /* 0x000e220000002100 */
[----:B------:R-:W-:Y:S01]  /*11660*/  UMOV UR4, 0xffffffff ;  /* 0xffffffff00047882 */ /* 0x000fe20000000000 */
[----:B0-----:R-:W-:-:S04]  /*11670*/  LOP3.LUT R8, R0, 0x1f, RZ, 0xc0, !PT ;  /* 0x0000001f00087812 */ /* 0x001fc800078ec0ff */
[----:B------:R-:W-:Y:S01]  /*11680*/  ISETP.NE.AND P0, PT, R8, 0x1f, PT ;  /* 0x0000001f0800780c */ /* 0x000fe20003f05270 */
[----:B------:R-:W-:-:S12]  /*11690*/  BRA.DIV UR4, `(.L_x_2540) ;  /* 0x0000003e04b47947 */ /* 0x000fd8000b800000 */
[----:B------:R-:W-:Y:S01]  /*116a0*/  IMAD.IADD R5, R19, 0x1, R8 ;  /* 0x0000000113057824 */ /* 0x000fe200078e0208 */
[----:B------:R-:W-:-:S04]  /*116b0*/  ULDC UR4, c[0x0][0xc3c] ;  /* 0x00030f0000047ab9 */ /* 0x000fc80000000800 */
[----:B------:R-:W-:-:S13]  /*116c0*/  ISETP.GE.OR P1, PT, R5, UR4, !P0 ;  /* 0x0000000405007c0c */ /* 0x000fda000c726670 */
[----:B------:R-:W0:Y:S02]  /*116d0*/  @!P1 LDC.64 R2, c[0x0][0xc80] ;  /* 0x00032000ff029b82 */ /* 0x000e240000000a00 */
        /* <DEDUP_REMOVED lines=26> */
[----:B------:R0:W1:Y:S02]  /*11880*/  SHFL.IDX PT, R14, R6, 0x1f, 0x1f ;  /* 0x03e01f00060e7f89 */ /* 0x00006400000e0000 */
.L_x_2656:
[----:B------:R-:W-:Y:S02]  /*11890*/  ULDC UR4, c[0x0][0xc38] ;  /* 0x00030e0000047ab9 */ /* 0x000fe40000000800 */
[----:B------:R-:W-:-:S05]  /*118a0*/  MOV R7, UR4 ;  /* 0x0000000400077c02 */ /* 0x000fca0008000f00 */
[----:B-1----:R-:W-:-:S04]  /*118b0*/  IMAD R14, R14, R7, RZ ;  /* 0x000000070e0e7224 */ /* 0x002fc800078e02ff */
[----:B------:R-:W-:-:S05]  /*118c0*/  IMAD.IADD R9, R4, 0x1, R14 ;  /* 0x0000000104097824 */ /* 0x000fca00078e020e */
[----:B------:R-:W-:-:S13]  /*118d0*/  ISETP.GT.AND P6, PT, R9, R0, PT ;  /* 0x000000000900720c */ /* 0x000fda0003fc4270 */
[----:B------:R-:W-:Y:S05]  /*118e0*/  @P6 BRA `(.L_x_2541) ;  /* 0x00000000009c6947 */ /* 0x000fea0003800000 */
.L_x_2546:
        /* <DEDUP_REMOVED lines=14> */
.L_x_2544:
[----:B------:R-:W-:Y:S05]  /*119d0*/  BSYNC B0 ;  /* 0x0000000000007941 */ /* 0x000fea0003800000 */
.L_x_2543:
[----:B------:R-:W-:-:S03]  /*119e0*/  UMOV UR4, 0xffffffff ;  /* 0xffffffff00047882 */ /* 0x000fc60000000000 */
[----:B------:R-:W-:Y:S05]  /*119f0*/  BRA.DIV UR4, `(.L_x_2545) ;  /* 0x0000004204007947 */ /* 0x000fea000b800000 */
[----:B-----5:R-:W2:Y:S02]  /*11a00*/  SHFL.UP PT, R14, R5, 0x1, RZ ;  /* 0x04200000050e7989 */ /* 0x020ea400000e00ff */
[----:B--2---:R-:W-:-:S04]  /*11a10*/  SEL R14, R14, RZ, P1 ;  /* 0x000000ff0e0e7207 */ /* 0x004fc80000800000 */
[----:B------:R-:W-:-:S05]  /*11a20*/  IADD3 R13, R5, R14, RZ ;  /* 0x0000000e050d7210 */ /* 0x000fca0007ffe0ff */
        /* <DEDUP_REMOVED lines=11> */
[----:B0-----:R-:W-:-:S05]  /*11ae0*/  IMAD.IADD R6, R4, 0x1, R7 ;  /* 0x0000000104067824 */ /* 0x001fca00078e0207 */
[----:B------:R0:W1:Y:S02]  /*11af0*/  SHFL.IDX PT, R14, R6, 0x1f, 0x1f ;  /* 0x03e01f00060e7f89 */ /* 0x00006400000e0000 */
.L_x_2664:
[----:B------:R-:W-:Y:S02]  /*11b00*/  ULDC UR4, c[0x0][0xc38] ;  /* 0x00030e0000047ab9 */ /* 0x000fe40000000800 */
[----:B------:R-:W-:-:S05]  /*11b10*/  MOV R7, UR4 ;  /* 0x0000000400077c02 */ /* 0x000fca0008000f00 */
[----:B-1----:R-:W-:-:S04]  /*11b20*/  IMAD R14, R14, R7, RZ ;  /* 0x000000070e0e7224 */ /* 0x002fc800078e02ff */
[----:B------:R-:W-:-:S05]  /*11b30*/  IMAD.IADD R9, R14, 0x1, R9 ;  /* 0x000000010e097824 */ /* 0x000fca00078e0209 */
[----:B------:R-:W-:-:S13]  /*11b40*/  ISETP.GT.AND P6, PT, R9, R0, PT ;  /* 0x000000000900720c */ /* 0x000fda0003fc4270 */
[----:B------:R-:W-:Y:S05]  /*11b50*/  @!P6 BRA `(.L_x_2546) ;  /* 0xfffffffc0064e947 */ /* 0x000fea000383ffff */
.L_x_2541:
        /* <DEDUP_REMOVED lines=8> */
.L_x_2668:
[----:B------:R-:W-:Y:S01]  /*11be0*/  ISETP.NE.AND P0, PT, R2, RZ, PT ;  /* 0x000000ff0200720c */ /* 0x000fe20003f05270 */
[----:B------:R-:W-:-:S12]  /*11bf0*/  IMAD.MOV.U32 R14, RZ, RZ, RZ ;  /* 0x000000ffff0e7224 */ /* 0x000fd800078e00ff */
[----:B------:R-:W-:Y:S05]  /*11c00*/  @!P0 BRA `(.L_x_2548) ;  /* 0x0000000000108947 */ /* 0x000fea0003800000 */
[----:B------:R-:W-:Y:S01]  /*11c10*/  UMOV UR4, 0xffffffff ;  /* 0xffffffff00047882 */ /* 0x000fe20000000000 */
[----:B------:R-:W-:Y:S02]  /*11c20*/  VIADD R12, R4, 0xffffffff ;  /* 0xffffffff040c7836 */ /* 0x000fe40000000000 */
[----:B------:R-:W-:Y:S05]  /*11c30*/  BRA.DIV UR4, `(.L_x_2549) ;  /* 0x0000004204747947 */ /* 0x000fea000b800000 */
[----:B------:R3:W4:Y:S02]  /*11c40*/  SHFL.IDX PT, R14, R6, R12, 0x1f ;  /* 0x00001f0c060e7589 */ /* 0x00072400000e0000 */
.L_x_2548:
[----:B------:R-:W5:Y:S01]  /*11c50*/  LDC.64 R2, c[0x0][0xc90] ;  /* 0x00032400ff027b82 */ /* 0x000f620000000a00 */
[----:B------:R-:W-:-:S05]  /*11c60*/  IADD3 R19, R4, R19, RZ ;  /* 0x0000001304137210 */ /* 0x000fca0007ffe0ff */
[----:B-----5:R-:W-:-:S05]  /*11c70*/  IMAD.WIDE R2, R19, 0x4, R2 ;  /* 0x0000000413027825 */ /* 0x020fca00078e0202 */
[----:B0--3--:R0:W1:Y:S01]  /*11c80*/  LDG.E R6, desc[UR36][R2.64] ;  /* 0x0000002402067981 */ /* 0x009062000c1e1900 */
[----:B----4-:R-:W-:Y:S02]  /*11c90*/  IMAD R16, R14, R7, R16 ;  /* 0x000000070e107224 */ /* 0x010fe400078e0210 */
[----:B0-----:R-:W-:Y:S02]  /*11ca0*/  IMAD.MOV.U32 R2, RZ, RZ, RZ ;  /* 0x000000ffff027224 */ /* 0x001fe400078e00ff */
[----:B-12---:R-:W-:-:S05]  /*11cb0*/  IMAD R4, R5, R6, RZ ;  /* 0x0000000605047224 */ /* 0x006fca00078e02ff */
        /* <DEDUP_REMOVED lines=25> */
[----:B------:R-:W-:-:S03]  /*11e50*/  IMAD.MOV R2, RZ, RZ, -R2 ;  /* 0x000000ffff027224 */ /* 0x000fc600078e0a02 */
[----:B------:R-:W-:Y:S01]  /*11e60*/  IADD3 R3, -R0, RZ, RZ ;  /* 0x000000ff00037210 */ /* 0x000fe20007ffe1ff */
[----:B------:R-:W-:-:S03]  /*11e70*/  IMAD R9, R4, R2, R9 ;  /* 0x0000000204097224 */ /* 0x000fc600078e0209 */
[----:B------:R-:W-:-:S04]  /*11e80*/  VIADDMNMX R6, R3, R7, R6, PT ;  /* 0x0000000703067246 */ /* 0x000fc80003800106 */
[-C--:B------:R-:W-:Y:S02]  /*11e90*/  IABS R7, R6.reuse ;  /* 0x0000000600077213 */ /* 0x080fe40000000000 */
[----:B------:R-:W-:Y:S02]  /*11ea0*/  IABS R4, R6 ;  /* 0x0000000600047213 */ /* 0x000fe40000000000 */
[----:B------:R-:W0:Y:S02]  /*11eb0*/  I2F.RP R8, R7 ;  /* 0x0000000700087306 */ /* 0x000e240000209400 */
[----:B------:R-:W-:-:S06]  /*11ec0*/  IADD3 R4, RZ, -R4, RZ ;  /* 0x80000004ff047210 */ /* 0x000fcc0007ffe0ff */
        /* <DEDUP_REMOVED lines=26> */
.L_x_2542:
[----:B------:R-:W-:Y:S01]  /*12070*/  UMOV UR4, URZ ;  /* 0x0000003f00047c82 */ /* 0x000fe20008000000 */
[----:B------:R-:W-:Y:S01]  /*12080*/  UMOV UR5, URZ ;  /* 0x0000003f00057c82 */ /* 0x000fe20008000000 */
[----:B------:R-:W-:Y:S01]  /*12090*/  ULDC UR6, c[0x0][0xc3c] ;  /* 0x00030f0000067ab9 */ /* 0x000fe20000000800 */
[----:B------:R-:W-:Y:S01]  /*120a0*/  IMAD.MOV.U32 R16, RZ, RZ, R0 ;  /* 0x000000ffff107224 */ /* 0x000fe200078e0000 */
[----:B------:R-:W-:Y:S01]  /*120b0*/  MOV R18, UR5 ;  /* 0x0000000500127c02 */ /* 0x000fe20008000f00 */
[----:B------:R-:W-:Y:S02]  /*120c0*/  IMAD.U32 R17, RZ, RZ, UR4 ;  /* 0x00000004ff117e24 */ /* 0x000fe4000f8e00ff */
[----:B------:R-:W-:-:S07]  /*120d0*/  IMAD.U32 R19, RZ, RZ, UR6 ;  /* 0x00000006ff137e24 */ /* 0x000fce000f8e00ff */
.L_x_2550:
[----:B------:R-:W1:Y:S01]  /*120e0*/  S2R R0, SR_TID.X ;  /* 0x0000000000007919 */ /* 0x000e620000002100 */
        /* <DEDUP_REMOVED lines=9> */
.L_x_2539:
[----:B------:R-:W-:Y:S02]  /*12180*/  ULDC UR4, c[0x0][0xc3c] ;  /* 0x00030f0000047ab9 */ /* 0x000fe40000000800 */
[----:B-1----:R-:W-:-:S13]  /*12190*/  ISETP.GE.AND P0, PT, R19, UR4, PT ;  /* 0x0000000413007c0c */ /* 0x002fda000bf06270 */
[----:B------:R-:W-:Y:S05]  /*121a0*/  @!P0 BRA `(.L_x_2551) ;  /* 0xffffffb400d88947 */ /* 0x000fea000383ffff */
[----:B------:R-:W-:Y:S05]  /*121b0*/  BSYNC B8 ;  /* 0x0000000000087941 */ /* 0x000fea0003800000 */
.L_x_2488:
[----:B-1----:R-:W3:Y:S01]  /*121c0*/  LDL.LU R0, [R1+0x20] ;  /* 0x0000200001007983 */ /* 0x002ee20000300800 */
[----:B------:R-:W-:Y:S01]  /*121d0*/  BSSY B0, `(.L_x_2552) ;  /* 0x000000b000007945 */ /* 0x000fe20003800000 */
[----:B------:R-:W1:Y:S01]  /*121e0*/  S2R R5, SR_CgaCtaId ;  /* 0x0000000000057919 */ /* 0x000e620000008800 */
[----:B---3--:R-:W-:-:S05]  /*121f0*/  VIADD R0, R0, 0x1 ;  /* 0x0000000100007836 */ /* 0x008fca0000000000 */
        /* <DEDUP_REMOVED lines=8> */
.L_x_2671:
[----:B------:R-:W-:Y:S05]  /*12280*/  BSYNC B0 ;  /* 0x0000000000007941 */ /* 0x000fea0003800000 */
.L_x_2552:
[----:B------:R-:W-:-:S03]  /*12290*/  UMOV UR4, 0xffffffff ;  /* 0xffffffff00047882 */ /* 0x000fc60000000000 */
[----:B------:R-:W-:Y:S05]  /*122a0*/  BRA.DIV UR4, `(.L_x_2554) ;  /* 0x0000003e04107947 */ /* 0x000fea000b800000 */
[----:B-1----:R-:W1:Y:S02]  /*122b0*/  S2R R0, SR_TID.X ;  /* 0x0000000000007919 */ /* 0x002e640000002100 */
[----:B-1----:R-:W-:-:S04]  /*122c0*/  SHF.R.U32.HI R0, RZ, 0x5, R0 ;  /* 0x00000005ff007819 */ /* 0x002fc80000011600 */
[----:B------:R-:W-:-:S05]  /*122d0*/  LOP3.LUT R0, R0, 0x3, RZ, 0xc0, !PT ;  /* 0x0000000300007812 */ /* 0x000fca00078ec0ff */
[----:B------:R1:W3:Y:S02]  /*122e0*/  SHFL.IDX PT, R14, R0, RZ, 0x1f ;  /* 0x00001fff000e7589 */ /* 0x0002e400000e0000 */
.L_x_2674:
[----:B---3--:R-:W-:Y:S01]  /*122f0*/  ISETP.NE.AND P0, PT, R14, RZ, PT ;  /* 0x000000ff0e00720c */ /* 0x008fe20003f05270 */
[----:B------:R-:W-:-:S12]  /*12300*/  BSSY B0, `(.L_x_2555) ;  /* 0x0000026000007945 */ /* 0x000fd80003800000 */
[----:B------:R-:W-:Y:S05]  /*12310*/  @P0 BRA `(.L_x_2556) ;  /* 0x0000000000900947 */ /* 0x000fea0003800000 */
[----:B------:R-:W-:-:S03]  /*12320*/  UMOV UR4, 0xffffffff ;  /* 0xffffffff00047882 */ /* 0x000fc60000000000 */
[----:B------:R-:W-:Y:S05]  /*12330*/  BRA.DIV UR4, `(.L_x_2557) ;  /* 0x0000003e04207947 */ /* 0x000fea000b800000 */
[----:B------:R-:W-:-:S13]  /*12340*/  ELECT P6, URZ, PT ;  /* 0x00000000003f782f */ /* 0x000fda00038c0000 */
.L_x_2677:
        /* <DEDUP_REMOVED lines=8> */
.L_x_2558:
[C---:B------:R-:W-:Y:S01]  /*123d0*/  LEA R5, R27.reuse, R4, 0x3 ;  /* 0x000000041b057211 */ /* 0x040fe200078e18ff */
[----:B------:R-:W-:Y:S01]  /*123e0*/  VIADD R27, R27, 0x1 ;  /* 0x000000011b1b7836 */ /* 0x000fe20000000000 */
[----:B------:R-:W-:-:S04]  /*123f0*/  SHF.L.U32 R0, R28, 0x1f, RZ ;  /* 0x0000001f1c007819 */ /* 0x000fc800000006ff */
[----:B------:R-:W1:Y:S01]  /*12400*/  SYNCS.PHASECHK.TRANS64.TRYWAIT P1, [R5+URZ+0x30840], R0 ;  /* 0x03084000050075a7 */ /* 0x000e62000802017f */
[----:B------:R-:W-:-:S04]  /*12410*/  ISETP.NE.AND P2, PT, R27, 0x2, PT ;  /* 0x000000021b00780c */ /* 0x000fc80003f45270 */
[----:B------:R-:W-:Y:S01]  /*12420*/  SEL R3, RZ, 0x1, P2 ;  /* 0x00000001ff037807 */ /* 0x000fe20001000000 */
[----:B-1----:R-:W-:Y:S08]  /*12430*/  @!P1 BRA `(.L_x_2559) ;  /* 0x0000003c00009947 */ /* 0x002ff00003800000 */
.L_x_2678:
[----:B------:R-:W-:Y:S02]  /*12440*/  SEL R27, R27, RZ, P2 ;  /* 0x000000ff1b1b7207 */ /* 0x000fe40001000000 */
[----:B------:R-:W-:Y:S01]  /*12450*/  LOP3.LUT R2, R28, R3, RZ, 0x3c, !PT ;  /* 0x000000031c027212 */ /* 0x000fe200078e3cff */
[----:B------:R-:W-:Y:S06]  /*12460*/  @!P0 BRA `(.L_x_2560) ;  /* 0x0000000000048947 */ /* 0x000fec0003800000 */
[----:B------:R-:W-:Y:S01]  /*12470*/  BPT.TRAP 0x1 ;  /* 0x000000040000795c */ /* 0x000fe20000300000 */
.L_x_2560:
[----:B------:R-:W-:Y:S01]  /*12480*/  IMAD R27, R27, 0x8, R4 ;  /* 0x000000081b1b7824 */ /* 0x000fe200078e0204 */
[----:B------:R-:W-:-:S04]  /*12490*/  SHF.L.U32 R2, R2, 0x1f, RZ ;  /* 0x0000001f02027819 */ /* 0x000fc800000006ff */
[----:B------:R-:W3:Y:S02]  /*124a0*/  SYNCS.PHASECHK.TRANS64.TRYWAIT P1, [R27+URZ+0x30840], R2 ;  /* 0x030840021b0075a7 */ /* 0x000ee4000802017f */
[----:B---3--:R-:W-:Y:S05]  /*124b0*/  @!P1 BRA `(.L_x_2561) ;  /* 0x0000003800f49947 */ /* 0x008fea0003800000 */
.L_x_2679:
[----:B------:R-:W-:Y:S05]  /*124c0*/  @!P0 BRA `(.L_x_2562) ;  /* 0x0000000000048947 */ /* 0x000fea0003800000 */
[----:B------:R-:W-:Y:S01]  /*124d0*/  BPT.TRAP 0x1 ;  /* 0x000000040000795c */ /* 0x000fe20000300000 */
.L_x_2562:
[----:B------:R-:W4:Y:S02]  /*124e0*/  SYNCS.PHASECHK.TRANS64.TRYWAIT P1, [R5+URZ+0x30860], R0 ;  /* 0x03086000050075a7 */ /* 0x000f24000802017f */
[----:B----4-:R-:W-:Y:S05]  /*124f0*/  @!P1 BRA `(.L_x_2563) ;  /* 0x0000003800f89947 */ /* 0x010fea0003800000 */
.L_x_2680:
[----:B------:R-:W-:Y:S05]  /*12500*/  @!P0 BRA `(.L_x_2564) ;  /* 0x0000000000048947 */ /* 0x000fea0003800000 */
[----:B------:R-:W-:Y:S01]  /*12510*/  BPT.TRAP 0x1 ;  /* 0x000000040000795c */ /* 0x000fe20000300000 */
.L_x_2564:
[----:B------:R0:W0:Y:S02]  /*12520*/  SYNCS.PHASECHK.TRANS64.TRYWAIT P0, [R27+URZ+0x30860], R2 ;  /* 0x030860021b0075a7 */ /* 0x000024000800017f */
[----:B0-----:R-:W-:Y:S05]  /*12530*/  @!P0 NANOSLEEP.SYNCS 0x989680 ;  /* 0x009896800000895d */ /* 0x001fea0003900000 */
[----:B------:R-:W0:Y:S02]  /*12540*/  @!P0 SYNCS.PHASECHK.TRANS64 P0, [R27+URZ+0x30860], R2 ;  /* 0x030860021b0085a7 */ /* 0x000e24000800007f */
[----:B0-----:R-:W-:Y:S05]  /*12550*/  @!P0 BRA `(.L_x_2564) ;  /* 0xfffffffc00f08947 */ /* 0x001fea000383ffff */
.L_x_2556:
[----:B------:R-:W-:Y:S05]  /*12560*/  BSYNC B0 ;  /* 0x0000000000007941 */ /* 0x000fea0003800000 */
.L_x_2555:
[----:B------:R-:W-:Y:S05]  /*12570*/  EXIT ;  /* 0x000000000000794d */ /* 0x000fea0003800000 */
.L_x_2424:
[----:B0-----:R-:W-:-:S04]  /*12580*/  IMAD.U32 R3, RZ, RZ, UR40 ;  /* 0x00000028ff037e24 */ /* 0x001fc8000f8e00ff */
[----:B------:R0:W1:Y:S03]  /*12590*/  SYNCS.PHASECHK.TRANS64.TRYWAIT P1, [R3+URZ+0x30800], R0 ;  /* 0x03080000030075a7 */ /* 0x000066000802017f */
[----:B-1----:R-:W-:Y:S05]  /*125a0*/  @!P1 NANOSLEEP.SYNCS 0x989680 ;  /* 0x009896800000995d */ /* 0x002fea0003900000 */
[----:B------:R-:W1:Y:S02]  /*125b0*/  @!P1 SYNCS.PHASECHK.TRANS64 P1, [R3+URZ+0x30800], R0 ;  /* 0x03080000030095a7 */ /* 0x000e64000802007f */
[----:B-1----:R-:W-:Y:S05]  /*125c0*/  @!P1 BRA `(.L_x_2424) ;  /* 0xfffffffc00ec9947 */ /* 0x002fea000383ffff */
[----:B------:R-:W-:Y:S05]  /*125d0*/  BRA `(.L_x_2565) ;  /* 0xfffffef000f07947 */ /* 0x000fea000383ffff */
.L_x_2428:
[----:B-1----:R1:W2:Y:S02]  /*125e0*/  SYNCS.PHASECHK.TRANS64.TRYWAIT P1, [R0+URZ+0x30830], R3 ;  /* 0x03083003000075a7 */ /* 0x0022a4000802017f */
[----:B--2---:R-:W-:Y:S05]  /*125f0*/  @!P1 NANOSLEEP.SYNCS 0x989680 ;  /* 0x009896800000995d */ /* 0x004fea0003900000 */
[----:B------:R-:W2:Y:S02]  /*12600*/  @!P1 SYNCS.PHASECHK.TRANS64 P1, [R0+URZ+0x30830], R3 ;  /* 0x03083003000095a7 */ /* 0x000ea4000802007f */
[----:B--2---:R-:W-:Y:S05]  /*12610*/  @!P1 BRA `(.L_x_2428) ;  /* 0xfffffffc00f09947 */ /* 0x004fea000383ffff */
[----:B------:R-:W-:Y:S05]  /*12620*/  BRA `(.L_x_2427) ;  /* 0xfffffef4000c7947 */ /* 0x000fea000383ffff */
.L_x_2434:
[----:B-1----:R-:W-:-:S04]  /*12630*/  IMAD.U32 R12, RZ, RZ, UR8 ;  /* 0x00000008ff0c7e24 */ /* 0x002fc8000f8e00ff */
[----:B------:R1:W2:Y:S03]  /*12640*/  SYNCS.PHASECHK.TRANS64.TRYWAIT P1, [R12+URZ+0x30830], R11 ;  /* 0x0308300b0c0075a7 */ /* 0x0002a6000802017f */
[----:B--2---:R-:W-:Y:S05]  /*12650*/  @!P1 NANOSLEEP.SYNCS 0x989680 ;  /* 0x009896800000995d */ /* 0x004fea0003900000 */
[----:B------:R-:W2:Y:S02]  /*12660*/  @!P1 SYNCS.PHASECHK.TRANS64 P1, [R12+URZ+0x30830], R11 ;  /* 0x0308300b0c0095a7 */ /* 0x000ea4000802007f */
[----:B--2---:R-:W-:Y:S05]  /*12670*/  @!P1 BRA `(.L_x_2434) ;  /* 0xfffffffc00ec9947 */ /* 0x004fea000383ffff */
[----:B------:R-:W-:Y:S05]  /*12680*/  BRA `(.L_x_2433) ;  /* 0xffffff1800f87947 */ /* 0x000fea000383ffff */
.L_x_2438:
[----:B01----:R-:W-:-:S04]  /*12690*/  MOV R11, UR9 ;  /* 0x00000009000b7c02 */ /* 0x003fc80008000f00 */
[----:B------:R0:W1:Y:S03]  /*126a0*/  SYNCS.PHASECHK.TRANS64.TRYWAIT P1, [R11+URZ+0x30850], R0 ;  /* 0x030850000b0075a7 */ /* 0x000066000802017f */
[----:B-1----:R-:W-:Y:S05]  /*126b0*/  @!P1 NANOSLEEP.SYNCS 0x989680 ;  /* 0x009896800000995d */ /* 0x002fea0003900000 */
[----:B------:R-:W1:Y:S02]  /*126c0*/  @!P1 SYNCS.PHASECHK.TRANS64 P1, [R11+URZ+0x30850], R0 ;  /* 0x030850000b0095a7 */ /* 0x000e64000802007f */
[----:B-1----:R-:W-:Y:S05]  /*126d0*/  @!P1 BRA `(.L_x_2438) ;  /* 0xfffffffc00ec9947 */ /* 0x002fea000383ffff */
[----:B------:R-:W-:Y:S05]  /*126e0*/  BRA `(.L_x_2437) ;  /* 0xffffff2400c07947 */ /* 0x000fea000383ffff */
.L_x_2446:
[----:B-1----:R-:W-:-:S04]  /*126f0*/  IMAD.U32 R12, RZ, RZ, UR8 ;  /* 0x00000008ff0c7e24 */ /* 0x002fc8000f8e00ff */
[----:B------:R1:W2:Y:S03]  /*12700*/  SYNCS.PHASECHK.TRANS64.TRYWAIT P1, [R12+URZ+0x30830], R11 ;  /* 0x0308300b0c0075a7 */ /* 0x0002a6000802017f */
[----:B--2---:R-:W-:Y:S05]  /*12710*/  @!P1 NANOSLEEP.SYNCS 0x989680 ;  /* 0x009896800000995d */ /* 0x004fea0003900000 */
[----:B------:R-:W2:Y:S02]  /*12720*/  @!P1 SYNCS.PHASECHK.TRANS64 P1, [R12+URZ+0x30830], R11 ;  /* 0x0308300b0c0095a7 */ /* 0x000ea4000802007f */
[----:B--2---:R-:W-:Y:S05]  /*12730*/  @!P1 BRA `(.L_x_2446) ;  /* 0xfffffffc00ec9947 */ /* 0x004fea000383ffff */
[----:B------:R-:W-:Y:S05]  /*12740*/  BRA `(.L_x_2445) ;  /* 0xffffff4400ec7947 */ /* 0x000fea000383ffff */
.L_x_2450:
[----:B01----:R-:W-:-:S04]  /*12750*/  IMAD.U32 R11, RZ, RZ, UR8 ;  /* 0x00000008ff0b7e24 */ /* 0x003fc8000f8e00ff */
[----:B------:R0:W1:Y:S03]  /*12760*/  SYNCS.PHASECHK.TRANS64.TRYWAIT P1, [R11+URZ+0x30850], R0 ;  /* 0x030850000b0075a7 */ /* 0x000066000802017f */
[----:B-1----:R-:W-:Y:S05]  /*12770*/  @!P1 NANOSLEEP.SYNCS 0x989680 ;  /* 0x009896800000995d */ /* 0x002fea0003900000 */
[----:B------:R-:W1:Y:S02]  /*12780*/  @!P1 SYNCS.PHASECHK.TRANS64 P1, [R11+URZ+0x30850], R0 ;  /* 0x030850000b0095a7 */ /* 0x000e64000802007f */
[----:B-1----:R-:W-:Y:S05]  /*12790*/  @!P1 BRA `(.L_x_2450) ;  /* 0xfffffffc00ec9947 */ /* 0x002fea000383ffff */
[----:B------:R-:W-:Y:S05]  /*127a0*/  BRA `(.L_x_2449) ;  /* 0xffffff5000b47947 */ /* 0x000fea000383ffff */
.L_x_2457:
[----:B-1----:R-:W-:-:S04]  /*127b0*/  IMAD.U32 R5, RZ, RZ, UR5 ;  /* 0x00000005ff057e24 */ /* 0x002fc8000f8e00ff */
[----:B------:R1:W2:Y:S03]  /*127c0*/  SYNCS.PHASECHK.TRANS64.TRYWAIT P1, [R5+URZ+0x30850], R0 ;  /* 0x03085000050075a7 */ /* 0x0002a6000802017f */
[----:B--2---:R-:W-:Y:S05]  /*127d0*/  @!P1 NANOSLEEP.SYNCS 0x989680 ;  /* 0x009896800000995d */ /* 0x004fea0003900000 */
[----:B------:R-:W2:Y:S02]  /*127e0*/  @!P1 SYNCS.PHASECHK.TRANS64 P1, [R5+URZ+0x30850], R0 ;  /* 0x03085000050095a7 */ /* 0x000ea4000802007f */
[----:B--2---:R-:W-:Y:S05]  /*127f0*/  @!P1 BRA `(.L_x_2457) ;  /* 0xfffffffc00ec9947 */ /* 0x004fea000383ffff */
[----:B------:R-:W-:Y:S05]  /*12800*/  BRA `(.L_x_2456) ;  /* 0xffffff70004c7947 */ /* 0x000fea000383ffff */
.L_x_2500:
[----:B------:R-:W-:Y:S01]  /*12810*/  SHF.R.U32.HI R8, RZ, 0x5, R21 ;  /* 0x00000005ff087819 */ /* 0x000fe20000011615 */
[----:B------:R-:W-:Y:S01]  /*12820*/  BSSY B0, `(.L_x_2566) ;  /* 0x0000009000007945 */ /* 0x000fe20003800000 */
[----:B------:R-:W-:Y:S01]  /*12830*/  MOV R12, RZ ;  /* 0x000000ff000c7202 */ /* 0x000fe20000000f00 */
[----:B------:R-:W-:Y:S01]  /*12840*/  IMAD.MOV.U32 R11, RZ, RZ, 0x1f ;  /* 0x0000001fff0b7424 */ /* 0x000fe200078e00ff */
[----:B------:R-:W-:Y:S01]  /*12850*/  LOP3.LUT R8, R8, 0x3, RZ, 0xc0, !PT ;  /* 0x0000000308087812 */ /* 0x000fe200078ec0ff */
[----:B------:R-:W-:-:S04]  /*12860*/  IMAD.MOV.U32 R15, RZ, RZ, -0x1 ;  /* 0xffffffffff0f7424 */ /* 0x000fc800078e00ff */
[----:B------:R-:W-:-:S07]  /*12870*/  IMAD.MOV.U32 R13, RZ, RZ, R8 ;  /* 0x000000ffff0d7224 */ /* 0x000fce00078e0008 */
[----:B-----5:R-:W-:Y:S05]  /*12880*/  WARPSYNC.COLLECTIVE R15, `(.L_x_2567) ;  /* 0x000000000f087348 */ /* 0x020fea0003c00000 */
[----:B------:R0:W1:Y:S02]  /*12890*/  SHFL.IDX P6, R14, R13, R12, R11 ;  /* 0x0000000c0d0e7389 */ /* 0x00006400000c000b */
[----:B01---5:R-:W-:Y:S01]  /*128a0*/  ENDCOLLECTIVE ;  /* 0x000000000000791b */ /* 0x023fe20003800000 */
.L_x_2567:
[----:B------:R-:W-:Y:S05]  /*128b0*/  BSYNC B0 ;  /* 0x0000000000007941 */ /* 0x000fea0003800000 */
.L_x_2566:
[----:B------:R-:W-:Y:S05]  /*128c0*/  BRA `(.L_x_2568) ;  /* 0xffffffbc00907947 */ /* 0x000fea000383ffff */
.L_x_2503:
[----:B0-----:R0:W1:Y:S02]  /*128d0*/  SYNCS.PHASECHK.TRANS64.TRYWAIT P0, [R7+URZ+0x30840], R2 ;  /* 0x03084002070075a7 */ /* 0x001064000800017f */
[----:B-1----:R-:W-:Y:S05]  /*128e0*/  @!P0 NANOSLEEP.SYNCS 0x989680 ;  /* 0x009896800000895d */ /* 0x002fea0003900000 */
[----:B------:R-:W1:Y:S02]  /*128f0*/  @!P0 SYNCS.PHASECHK.TRANS64 P0, [R7+URZ+0x30840], R2 ;  /* 0x03084002070085a7 */ /* 0x000e64000800007f */
[----:B-1----:R-:W-:Y:S05]  /*12900*/  @!P0 BRA `(.L_x_2503) ;  /* 0xfffffffc00f08947 */ /* 0x002fea000383ffff */
[----:B------:R-:W-:Y:S05]  /*12910*/  BRA `(.L_x_2569) ;  /* 0xffffffc000047947 */ /* 0x000fea000383ffff */
.L_x_2504:
        /* <DEDUP_REMOVED lines=8> */
.L_x_2571:
[----:B------:R-:W-:Y:S05]  /*129a0*/  BSYNC B0 ;  /* 0x0000000000007941 */ /* 0x000fea0003800000 */
.L_x_2570:
        /* <DEDUP_REMOVED lines=9> */
.L_x_2572:
[----:B------:R-:W-:Y:S01]  /*12a40*/  MOV R13, R0 ;  /* 0x00000000000d7202 */ /* 0x000fe20000000f00 */
[----:B------:R-:W-:Y:S02]  /*12a50*/  IMAD.MOV.U32 R12, RZ, RZ, 0x1 ;  /* 0x00000001ff0c7424 */ /* 0x000fe400078e00ff */
[----:B------:R-:W-:-:S07]  /*12a60*/  IMAD.MOV.U32 R3, RZ, RZ, R14 ;  /* 0x000000ffff037224 */ /* 0x000fce00078e000e */
[----:B------:R-:W-:Y:S05]  /*12a70*/  WARPSYNC.COLLECTIVE R15, `(.L_x_2573) ;  /* 0x000000000f087348 */ /* 0x000fea0003c00000 */
[----:B------:R0:W1:Y:S02]  /*12a80*/  SHFL.IDX P6, R14, R13, R12, R11 ;  /* 0x0000000c0d0e7389 */ /* 0x00006400000c000b */
[----:B01----:R-:W-:Y:S01]  /*12a90*/  ENDCOLLECTIVE ;  /* 0x000000000000791b */ /* 0x003fe20003800000 */
.L_x_2573:
        /* <DEDUP_REMOVED lines=17> */
.L_x_2574:
[----:B------:R-:W-:Y:S02]  /*12bb0*/  @P1 IMAD R8, R5, 0x2, R22 ;  /* 0x0000000205081824 */ /* 0x000fe400078e0216 */
[----:B------:R-:W-:Y:S02]  /*12bc0*/  IMAD.MOV.U32 R13, RZ, RZ, R0 ;  /* 0x000000ffff0d7224 */ /* 0x000fe400078e0000 */
[----:B------:R-:W-:Y:S02]  /*12bd0*/  IMAD.MOV.U32 R12, RZ, RZ, 0x2 ;  /* 0x00000002ff0c7424 */ /* 0x000fe400078e00ff */
[----:B------:R-:W-:-:S07]  /*12be0*/  IMAD.MOV.U32 R3, RZ, RZ, R14 ;  /* 0x000000ffff037224 */ /* 0x000fce00078e000e */
[----:B------:R-:W-:Y:S05]  /*12bf0*/  WARPSYNC.COLLECTIVE R15, `(.L_x_2575) ;  /* 0x000000000f087348 */ /* 0x000fea0003c00000 */
[----:B------:R0:W1:Y:S02]  /*12c00*/  SHFL.IDX P6, R14, R13, R12, R11 ;  /* 0x0000000c0d0e7389 */ /* 0x00006400000c000b */
[----:B01----:R-:W-:Y:S01]  /*12c10*/  ENDCOLLECTIVE ;  /* 0x000000000000791b */ /* 0x003fe20003800000 */
.L_x_2575:
[----:B------:R-:W-:-:S04]  /*12c20*/  @P1 LEA R3, P0, R32, R3, 0x1 ;  /* 0x0000000320031211 */ /* 0x000fc800078008ff */
[----:B------:R-:W-:-:S04]  /*12c30*/  @P1 IADD3.X R2, RZ, R2, RZ, P0, !PT ;  /* 0x00000002ff021210 */ /* 0x000fc800007fe4ff */
        /* <DEDUP_REMOVED lines=15> */
.L_x_2576:
[----:B------:R-:W-:Y:S02]  /*12d30*/  @P1 IMAD R8, R5, 0x2, R22 ;  /* 0x0000000205081824 */ /* 0x000fe400078e0216 */
[----:B------:R-:W-:Y:S01]  /*12d40*/  IMAD.MOV.U32 R13, RZ, RZ, R0 ;  /* 0x000000ffff0d7224 */ /* 0x000fe200078e0000 */
[----:B------:R-:W-:Y:S01]  /*12d50*/  MOV R12, 0x3 ;  /* 0x00000003000c7802 */ /* 0x000fe20000000f00 */
[----:B------:R-:W-:-:S07]  /*12d60*/  IMAD.MOV.U32 R3, RZ, RZ, R14 ;  /* 0x000000ffff037224 */ /* 0x000fce00078e000e */
[----:B------:R-:W-:Y:S05]  /*12d70*/  WARPSYNC.COLLECTIVE R15, `(.L_x_2577) ;  /* 0x000000000f087348 */ /* 0x000fea0003c00000 */
[----:B------:R0:W1:Y:S02]  /*12d80*/  SHFL.IDX P6, R14, R13, R12, R11 ;  /* 0x0000000c0d0e7389 */ /* 0x00006400000c000b */
[----:B01----:R-:W-:Y:S01]  /*12d90*/  ENDCOLLECTIVE ;  /* 0x000000000000791b */ /* 0x003fe20003800000 */
.L_x_2577:
        /* <DEDUP_REMOVED lines=17> */
.L_x_2578:
[----:B------:R-:W-:Y:S01]  /*12eb0*/  @P1 LEA R8, R5, R22, 0x1 ;  /* 0x0000001605081211 */ /* 0x000fe200078e08ff */
[----:B------:R-:W-:Y:S02]  /*12ec0*/  IMAD.MOV.U32 R13, RZ, RZ, R0 ;  /* 0x000000ffff0d7224 */ /* 0x000fe400078e0000 */
[----:B------:R-:W-:Y:S02]  /*12ed0*/  IMAD.MOV.U32 R12, RZ, RZ, 0x4 ;  /* 0x00000004ff0c7424 */ /* 0x000fe400078e00ff */
[----:B------:R-:W-:-:S07]  /*12ee0*/  IMAD.MOV.U32 R3, RZ, RZ, R14 ;  /* 0x000000ffff037224 */ /* 0x000fce00078e000e */
[----:B------:R-:W-:Y:S05]  /*12ef0*/  WARPSYNC.COLLECTIVE R15, `(.L_x_2579) ;  /* 0x000000000f087348 */ /* 0x000fea0003c00000 */
[----:B------:R0:W1:Y:S02]  /*12f00*/  SHFL.IDX P6, R14, R13, R12, R11 ;  /* 0x0000000c0d0e7389 */ /* 0x00006400000c000b */
[----:B01----:R-:W-:Y:S01]  /*12f10*/  ENDCOLLECTIVE ;  /* 0x000000000000791b */ /* 0x003fe20003800000 */
.L_x_2579:
        /* <DEDUP_REMOVED lines=17> */
.L_x_2580:
[----:B------:R-:W-:Y:S02]  /*13030*/  @P1 IMAD R8, R5, 0x2, R22 ;  /* 0x0000000205081824 */ /* 0x000fe400078e0216 */
[----:B------:R-:W-:Y:S02]  /*13040*/  IMAD.MOV.U32 R13, RZ, RZ, R0 ;  /* 0x000000ffff0d7224 */ /* 0x000fe400078e0000 */
[----:B------:R-:W-:Y:S01]  /*13050*/  IMAD.MOV.U32 R12, RZ, RZ, 0x5 ;  /* 0x00000005ff0c7424 */ /* 0x000fe200078e00ff */
[----:B------:R-:W-:-:S07]  /*13060*/  MOV R3, R14 ;  /* 0x0000000e00037202 */ /* 0x000fce0000000f00 */
[----:B------:R-:W-:Y:S05]  /*13070*/  WARPSYNC.COLLECTIVE R15, `(.L_x_2581) ;  /* 0x000000000f087348 */ /* 0x000fea0003c00000 */
[----:B------:R0:W1:Y:S02]  /*13080*/  SHFL.IDX P6, R14, R13, R12, R11 ;  /* 0x0000000c0d0e7389 */ /* 0x00006400000c000b */
[----:B01----:R-:W-:Y:S01]  /*13090*/  ENDCOLLECTIVE ;  /* 0x000000000000791b */ /* 0x003fe20003800000 */
.L_x_2581:
[----:B------:R-:W-:-:S05]  /*130a0*/  @P1 LEA R3, P0, R32, R3, 0x1 ;  /* 0x0000000320031211 */ /* 0x000fca00078008ff */
[----:B------:R-:W-:-:S05]  /*130b0*/  @P1 IMAD.X R2, RZ, RZ, R2, P0 ;  /* 0x000000ffff021224 */ /* 0x000fca00000e0602 */
        /* <DEDUP_REMOVED lines=12> */
.L_x_2582:
[----:B------:R-:W-:Y:S01]  /*13180*/  @!PT LDS RZ, [RZ] ;  /* 0x00000000fffff984 */ /* 0x000fe20000000800 */
[----:B------:R-:W-:Y:S01]  /*13190*/  @!PT LDS RZ, [RZ] ;  /* 0x00000000fffff984 */ /* 0x000fe20000000800 */
[----:B------:R-:W-:Y:S01]  /*131a0*/  @!PT LDS RZ, [RZ] ;  /* 0x00000000fffff984 */ /* 0x000fe20000000800 */
[----:B------:R-:W-:Y:S04]  /*131b0*/  @P1 LDGSTS.E.BYPASS.LTC128B.128 [R8+0x23400], desc[UR36][R2.64+0x80], !P3 ;  /* 0x2340008002081fae */ /* 0x000fe8000d901d64 */
[----:B------:R0:W-:Y:S02]  /*131c0*/  @P1 LDGSTS.E.BYPASS.LTC128B.128 [R8+0x26400], desc[UR36][R2.64+0x100], !P2 ;  /* 0x2640010002081fae */ /* 0x0001e4000d101d64 */
[----:B0-----:R-:W-:Y:S01]  /*131d0*/  IMAD.MOV.U32 R2, RZ, RZ, R14 ;  /* 0x000000ffff027224 */ /* 0x001fe200078e000e */
[----:B------:R-:W-:Y:S06]  /*131e0*/  BRA `(.L_x_2583) ;  /* 0xffffffbc00487947 */ /* 0x000fec000383ffff */
.L_x_2509:
[----:B------:R-:W-:Y:S01]  /*131f0*/  IMAD.MOV.U32 R13, RZ, RZ, R4 ;  /* 0x000000ffff0d7224 */ /* 0x000fe200078e0004 */
[----:B------:R-:W-:Y:S01]  /*13200*/  MOV R11, 0x181f ;  /* 0x0000181f000b7802 */ /* 0x000fe20000000f00 */
[----:B------:R-:W-:Y:S02]  /*13210*/  IMAD.MOV.U32 R12, RZ, RZ, RZ ;  /* 0x000000ffff0c7224 */ /* 0x000fe400078e00ff */
[----:B------:R-:W-:Y:S02]  /*13220*/  IMAD.MOV.U32 R15, RZ, RZ, -0x1 ;  /* 0xffffffffff0f7424 */ /* 0x000fe400078e00ff */
[----:B-----5:R-:W-:Y:S02]  /*13230*/  IMAD R5, R9, R5, RZ ;  /* 0x0000000509057224 */ /* 0x020fe400078e02ff */
[----:B------:R-:W-:-:S07]  /*13240*/  IMAD R17, R17, 0x80, R8 ;  /* 0x0000008011117824 */ /* 0x000fce00078e0208 */
[----:B------:R-:W-:Y:S05]  /*13250*/  WARPSYNC.COLLECTIVE R15, `(.L_x_2584) ;  /* 0x000000000f087348 */ /* 0x000fea0003c00000 */
[----:B------:R0:W1:Y:S02]  /*13260*/  SHFL.IDX P6, R14, R13, R12, R11 ;  /* 0x0000000c0d0e7389 */ /* 0x00006400000c000b */
[----:B01----:R-:W-:Y:S01]  /*13270*/  ENDCOLLECTIVE ;  /* 0x000000000000791b */ /* 0x003fe20003800000 */
.L_x_2584:
[C---:B------:R-:W-:Y:S01]  /*13280*/  VIADD R6, R17.reuse, 0x10 ;  /* 0x0000001011067836 */ /* 0x040fe20000000000 */
[----:B------:R-:W-:Y:S01]  /*13290*/  ISETP.GE.AND P1, PT, R17, R5, PT ;  /* 0x000000051100720c */ /* 0x000fe20003f26270 */
[----:B------:R-:W-:Y:S02]  /*132a0*/  IMAD.MOV.U32 R13, RZ, RZ, R0 ;  /* 0x000000ffff0d7224 */ /* 0x000fe400078e0000 */
[----:B------:R-:W-:-:S10]  /*132b0*/  IMAD.MOV.U32 R2, RZ, RZ, R14 ;  /* 0x000000ffff027224 */ /* 0x000fd400078e000e */
[----:B------:R-:W-:Y:S05]  /*132c0*/  WARPSYNC.COLLECTIVE R15, `(.L_x_2585) ;  /* 0x000000000f087348 */ /* 0x000fea0003c00000 */
[----:B------:R0:W1:Y:S02]  /*132d0*/  SHFL.IDX P6, R14, R13, R12, R11 ;  /* 0x0000000c0d0e7389 */ /* 0x00006400000c000b */
[----:B01----:R-:W-:Y:S01]  /*132e0*/  ENDCOLLECTIVE ;  /* 0x000000000000791b */ /* 0x003fe20003800000 */
.L_x_2585:
[----:B------:R-:W-:Y:S02]  /*132f0*/  IMAD.MOV.U32 R13, RZ, RZ, R4 ;  /* 0x000000ffff0d7224 */ /* 0x000fe400078e0004 */
[----:B------:R-:W-:Y:S01]  /*13300*/  IMAD.MOV.U32 R12, RZ, RZ, 0x1 ;  /* 0x00000001ff0c7424 */ /* 0x000fe200078e00ff */
[----:B------:R-:W-:-:S04]  /*13310*/  @!P1 LEA R14, P4, R32, R14, 0x1 ;  /* 0x0000000e200e9211 */ /* 0x000fc800078808ff */
[----:B------:R-:W-:Y:S01]  /*13320*/  @!P1 IADD3.X R3, RZ, R2, RZ, P4, !PT ;  /* 0x00000002ff039210 */ /* 0x000fe200027fe4ff */
[----:B------:R-:W-:-:S08]  /*13330*/  @!P1 IMAD.MOV.U32 R2, RZ, RZ, R14 ;  /* 0x000000ffff029224 */ /* 0x000fd000078e000e */
[----:B------:R-:W-:Y:S05]  /*13340*/  WARPSYNC.COLLECTIVE R15, `(.L_x_2586) ;  /* 0x000000000f087348 */ /* 0x000fea0003c00000 */
[----:B------:R0:W1:Y:S02]  /*13350*/  SHFL.IDX P6, R14, R13, R12, R11 ;  /* 0x0000000c0d0e7389 */ /* 0x00006400000c000b */
[----:B01----:R-:W-:Y:S01]  /*13360*/  ENDCOLLECTIVE ;  /* 0x000000000000791b */ /* 0x003fe20003800000 */
.L_x_2586:
[----:B------:R-:W-:Y:S01]  /*13370*/  @!PT LDS RZ, [RZ] ;  /* 0x00000000fffff984 */ /* 0x000fe20000000800 */
[----:B------:R-:W-:Y:S01]  /*13380*/  @!PT LDS RZ, [RZ] ;  /* 0x00000000fffff984 */ /* 0x000fe20000000800 */
[----:B------:R-:W-:Y:S01]  /*13390*/  @!PT LDS RZ, [RZ] ;  /* 0x00000000fffff984 */ /* 0x000fe20000000800 */
[----:B------:R-:W-:Y:S04]  /*133a0*/  @!P1 LDGSTS.E.BYPASS.LTC128B.128 [R37+0x12400], desc[UR36][R2.64], !P3 ;  /* 0x1240000002259fae */ /* 0x000fe8000d901d64 */
[----:B------:R-:W-:Y:S04]  /*133b0*/  @!P1 LDGSTS.E.BYPASS.LTC128B.128 [R37+0x16400], desc[UR36][R2.64+0x80], !P2 ;  /* 0x1640008002259fae */ /* 0x000fe8000d101d64 */
[----:B------:R0:W-:Y:S01]  /*133c0*/  @!P1 LDGSTS.E.BYPASS.LTC128B.128 [R37+0x1a400], desc[UR36][R2.64+0x100], !P0 ;  /* 0x1a40010002259fae */ /* 0x0001e2000c101d64 */
[----:B------:R-:W-:Y:S01]  /*133d0*/  ISETP.GE.AND P1, PT, R6, R5, PT ;  /* 0x000000050600720c */ /* 0x000fe20003f26270 */
[----:B------:R-:W-:Y:S01]  /*133e0*/  IMAD.MOV.U32 R13, RZ, RZ, R0 ;  /* 0x000000ffff0d7224 */ /* 0x000fe200078e0000 */
[----:B------:R-:W-:-:S02]  /*133f0*/  IADD3 R6, R17, 0x20, RZ ;  /* 0x0000002011067810 */ /* 0x000fc40007ffe0ff */
[----:B0-----:R-:W-:-:S09]  /*13400*/  MOV R2, R14 ;  /* 0x0000000e00027202 */ /* 0x001fd20000000f00 */
[----:B------:R-:W-:Y:S05]  /*13410*/  WARPSYNC.COLLECTIVE R15, `(.L_x_2587) ;  /* 0x000000000f087348 */ /* 0x000fea0003c00000 */
[----:B------:R0:W1:Y:S02]  /*13420*/  SHFL.IDX P6, R14, R13, R12, R11 ;  /* 0x0000000c0d0e7389 */ /* 0x00006400000c000b */
[----:B01----:R-:W-:Y:S01]  /*13430*/  ENDCOLLECTIVE ;  /* 0x000000000000791b */ /* 0x003fe20003800000 */
.L_x_2587:
        /* <DEDUP_REMOVED lines=8> */
.L_x_2588:
[----:B------:R-:W-:-:S05]  /*134c0*/  @!P1 IMAD.MOV.U32 R3, RZ, RZ, R7 ;  /* 0x000000ffff039224 */ /* 0x000fca00078e0007 */
        /* <DEDUP_REMOVED lines=8> */
[----:B------:R-:W-:Y:S02]  /*13550*/  VIADD R6, R17, 0x30 ;  /* 0x0000003011067836 */ /* 0x000fe40000000000 */
[----:B0-----:R-:W-:-:S10]  /*13560*/  IMAD.MOV.U32 R2, RZ, RZ, R14 ;  /* 0x000000ffff027224 */ /* 0x001fd400078e000e */
[----:B------:R-:W-:Y:S05]  /*13570*/  WARPSYNC.COLLECTIVE R15, `(.L_x_2589) ;  /* 0x000000000f087348 */ /* 0x000fea0003c00000 */
[----:B------:R0:W1:Y:S02]  /*13580*/  SHFL.IDX P6, R14, R13, R12, R11 ;  /* 0x0000000c0d0e7389 */ /* 0x00006400000c000b */
[----:B01----:R-:W-:Y:S01]  /*13590*/  ENDCOLLECTIVE ;  /* 0x000000000000791b */ /* 0x003fe20003800000 */
.L_x_2589:
        /* <DEDUP_REMOVED lines=8> */
.L_x_2590:
        /* <DEDUP_REMOVED lines=14> */
.L_x_2591:
        /* <DEDUP_REMOVED lines=8> */
.L_x_2592:
[----:B------:R-:W-:-:S05]  /*13780*/  @!P1 MOV R3, R7 ;  /* 0x0000000700039202 */ /* 0x000fca0000000f00 */
        /* <DEDUP_REMOVED lines=8> */
[----:B------:R-:W-:Y:S02]  /*13810*/  VIADD R6, R17, 0x50 ;  /* 0x0000005011067836 */ /* 0x000fe40000000000 */
[----:B0-----:R-:W-:-:S10]  /*13820*/  IMAD.MOV.U32 R2, RZ, RZ, R14 ;  /* 0x000000ffff027224 */ /* 0x001fd400078e000e */
[----:B------:R-:W-:Y:S05]  /*13830*/  WARPSYNC.COLLECTIVE R15, `(.L_x_2593) ;  /* 0x000000000f087348 */ /* 0x000fea0003c00000 */
[----:B------:R0:W1:Y:S02]  /*13840*/  SHFL.IDX P6, R14, R13, R12, R11 ;  /* 0x0000000c0d0e7389 */ /* 0x00006400000c000b */
[----:B01----:R-:W-:Y:S01]  /*13850*/  ENDCOLLECTIVE ;  /* 0x000000000000791b */ /* 0x003fe20003800000 */
.L_x_2593:
        /* <DEDUP_REMOVED lines=8> */
.L_x_2594:
        /* <DEDUP_REMOVED lines=14> */
.L_x_2595:
        /* <DEDUP_REMOVED lines=8> */
.L_x_2596:
        /* <DEDUP_REMOVED lines=8> */
[----:B------:R-:W-:Y:S02]  /*13ac0*/  ISETP.GE.AND P1, PT, R6, R5, PT ;  /* 0x000000050600720c */ /* 0x000fe40003f26270 */
[----:B0-----:R-:W-:-:S11]  /*13ad0*/  MOV R2, R14 ;  /* 0x0000000e00027202 */ /* 0x001fd60000000f00 */
[----:B------:R-:W-:Y:S05]  /*13ae0*/  WARPSYNC.COLLECTIVE R15, `(.L_x_2597) ;  /* 0x000000000f087348 */ /* 0x000fea0003c00000 */
[----:B------:R0:W1:Y:S02]  /*13af0*/  SHFL.IDX P6, R14, R13, R12, R11 ;  /* 0x0000000c0d0e7389 */ /* 0x00006400000c000b */
[----:B01----:R-:W-:Y:S01]  /*13b00*/  ENDCOLLECTIVE ;  /* 0x000000000000791b */ /* 0x003fe20003800000 */
.L_x_2597:
        /* <DEDUP_REMOVED lines=8> */
.L_x_2598:
        /* <DEDUP_REMOVED lines=12> */
.L_x_2599:
[----:B------:R-:W-:Y:S05]  /*13c50*/  BRA `(.L_x_2600) ;  /* 0xffffffbc00ac7947 */ /* 0x000fea000383ffff */
.L_x_2514:
[----:B0-----:R0:W1:Y:S02]  /*13c60*/  SYNCS.PHASECHK.TRANS64.TRYWAIT P0, [R22+URZ+0x30820], R3 ;  /* 0x03082003160075a7 */ /* 0x001064000800017f */
[----:B-1----:R-:W-:Y:S05]  /*13c70*/  @!P0 NANOSLEEP.SYNCS 0x989680 ;  /* 0x009896800000895d */ /* 0x002fea0003900000 */
[----:B------:R-:W1:Y:S02]  /*13c80*/  @!P0 SYNCS.PHASECHK.TRANS64 P0, [R22+URZ+0x30820], R3 ;  /* 0x03082003160085a7 */ /* 0x000e64000800007f */
[----:B-1----:R-:W-:Y:S05]  /*13c90*/  @!P0 BRA `(.L_x_2514) ;  /* 0xfffffffc00f08947 */ /* 0x002fea000383ffff */
[----:B------:R-:W-:Y:S05]  /*13ca0*/  BRA `(.L_x_2601) ;  /* 0xffffffc0001c7947 */ /* 0x000fea000383ffff */
.L_x_2519:
[----:B0-----:R0:W1:Y:S02]  /*13cb0*/  SYNCS.PHASECHK.TRANS64.TRYWAIT P0, [R7+URZ+0x30840], R2 ;  /* 0x03084002070075a7 */ /* 0x001064000800017f */
[----:B-1----:R-:W-:Y:S05]  /*13cc0*/  @!P0 NANOSLEEP.SYNCS 0x989680 ;  /* 0x009896800000895d */ /* 0x002fea0003900000 */
[----:B------:R-:W1:Y:S02]  /*13cd0*/  @!P0 SYNCS.PHASECHK.TRANS64 P0, [R7+URZ+0x30840], R2 ;  /* 0x03084002070085a7 */ /* 0x000e64000800007f */
[----:B-1----:R-:W-:Y:S05]  /*13ce0*/  @!P0 BRA `(.L_x_2519) ;  /* 0xfffffffc00f08947 */ /* 0x002fea000383ffff */
[----:B------:R-:W-:Y:S05]  /*13cf0*/  BRA `(.L_x_2602) ;  /* 0xffffffc000fc7947 */ /* 0x000fea000383ffff */
.L_x_2520:
        /* <DEDUP_REMOVED lines=8> */
.L_x_2604:
[----:B------:R-:W-:Y:S05]  /*13d80*/  BSYNC B1 ;  /* 0x0000000000017941 */ /* 0x000fea0003800000 */
.L_x_2603:
[----:B------:R-:W-:Y:S01]  /*13d90*/  IMAD.MOV.U32 R13, RZ, RZ, R8 ;  /* 0x000000ffff0d7224 */ /* 0x000fe200078e0008 */
[----:B------:R-:W-:Y:S01]  /*13da0*/  MOV R12, RZ ;  /* 0x000000ff000c7202 */ /* 0x000fe20000000f00 */
[----:B------:R-:W-:Y:S01]  /*13db0*/  IMAD.MOV.U32 R11, RZ, RZ, 0x181f ;  /* 0x0000181fff0b7424 */ /* 0x000fe200078e00ff */
        /* <DEDUP_REMOVED lines=8> */
.L_x_2605:
        /* <DEDUP_REMOVED lines=8> */
.L_x_2606:
[----:B------:R-:W-:-:S04]  /*13ec0*/  IADD3 R2, P0, R2, R4, RZ ;  /* 0x0000000402027210 */ /* 0x000fc80007f1e0ff */
[----:B------:R-:W-:-:S05]  /*13ed0*/  IADD3.X R3, RZ, R3, RZ, P0, !PT ;  /* 0x00000003ff037210 */ /* 0x000fca00007fe4ff */
[----:B------:R-:W-:Y:S01]  /*13ee0*/  @!PT LDS RZ, [RZ] ;  /* 0x00000000fffff984 */ /* 0x000fe20000000800 */
[----:B------:R-:W-:Y:S01]  /*13ef0*/  @!PT LDS RZ, [RZ] ;  /* 0x00000000fffff984 */ /* 0x000fe20000000800 */
[----:B------:R-:W-:Y:S01]  /*13f00*/  @!PT LDS RZ, [RZ] ;  /* 0x00000000fffff984 */ /* 0x000fe20000000800 */
[----:B------:R-:W-:Y:S01]  /*13f10*/  LDGSTS.E.BYPASS.LTC128B.128 [R5+0x1e400], desc[UR36][R2.64], !P1 ;  /* 0x1e40000002057fae */ /* 0x000fe2000c901d64 */
[----:B------:R-:W-:-:S03]  /*13f20*/  MOV R13, R8 ;  /* 0x00000008000d7202 */ /* 0x000fc60000000f00 */
[----:B------:R-:W-:Y:S04]  /*13f30*/  LDGSTS.E.BYPASS.LTC128B.128 [R5+0x21400], desc[UR36][R2.64+0x80], !P5 ;  /* 0x2140008002057fae */ /* 0x000fe8000e901d64 */
[----:B------:R0:W-:Y:S02]  /*13f40*/  LDGSTS.E.BYPASS.LTC128B.128 [R5+0x24400], desc[UR36][R2.64+0x100], !P4 ;  /* 0x2440010002057fae */ /* 0x0001e4000e101d64 */
[----:B0-----:R-:W-:-:S07]  /*13f50*/  IMAD.MOV.U32 R3, RZ, RZ, R14 ;  /* 0x000000ffff037224 */ /* 0x001fce00078e000e */
[----:B------:R-:W-:Y:S05]  /*13f60*/  WARPSYNC.COLLECTIVE R15, `(.L_x_2607) ;  /* 0x000000000f087348 */ /* 0x000fea0003c00000 */
[----:B------:R0:W1:Y:S02]  /*13f70*/  SHFL.IDX P6, R14, R13, R12, R11 ;  /* 0x0000000c0d0e7389 */ /* 0x00006400000c000b */
[----:B01----:R-:W-:Y:S01]  /*13f80*/  ENDCOLLECTIVE ;  /* 0x000000000000791b */ /* 0x003fe20003800000 */
.L_x_2607:
[----:B------:R-:W-:Y:S02]  /*13f90*/  IMAD.MOV.U32 R13, RZ, RZ, R6 ;  /* 0x000000ffff0d7224 */ /* 0x000fe400078e0006 */
[----:B------:R-:W-:Y:S02]  /*13fa0*/  IMAD.MOV.U32 R12, RZ, RZ, 0x2 ;  /* 0x00000002ff0c7424 */ /* 0x000fe400078e00ff */
[----:B------:R-:W-:-:S07]  /*13fb0*/  IMAD.MOV.U32 R2, RZ, RZ, R14 ;  /* 0x000000ffff027224 */ /* 0x000fce00078e000e */
[----:B------:R-:W-:Y:S05]  /*13fc0*/  WARPSYNC.COLLECTIVE R15, `(.L_x_2608) ;  /* 0x000000000f087348 */ /* 0x000fea0003c00000 */
[----:B------:R0:W1:Y:S02]  /*13fd0*/  SHFL.IDX P6, R14, R13, R12, R11 ;  /* 0x0000000c0d0e7389 */ /* 0x00006400000c000b */
[----:B01----:R-:W-:Y:S01]  /*13fe0*/  ENDCOLLECTIVE ;  /* 0x000000000000791b */ /* 0x003fe20003800000 */
.L_x_2608:
        /* <DEDUP_REMOVED lines=13> */
.L_x_2609:
[----:B------:R-:W-:Y:S01]  /*140c0*/  IMAD.MOV.U32 R13, RZ, RZ, R6 ;  /* 0x000000ffff0d7224 */ /* 0x000fe200078e0006 */
[----:B------:R-:W-:Y:S01]  /*140d0*/  MOV R12, 0x3 ;  /* 0x00000003000c7802 */ /* 0x000fe20000000f00 */
[----:B------:R-:W-:-:S07]  /*140e0*/  IMAD.MOV.U32 R2, RZ, RZ, R14 ;  /* 0x000000ffff027224 */ /* 0x000fce00078e000e */
[----:B------:R-:W-:Y:S05]  /*140f0*/  WARPSYNC.COLLECTIVE R15, `(.L_x_2610) ;  /* 0x000000000f087348 */ /* 0x000fea0003c00000 */
[----:B------:R0:W1:Y:S02]  /*14100*/  SHFL.IDX P6, R14, R13, R12, R11 ;  /* 0x0000000c0d0e7389 */ /* 0x00006400000c000b */
[----:B01----:R-:W-:Y:S01]  /*14110*/  ENDCOLLECTIVE ;  /* 0x000000000000791b */ /* 0x003fe20003800000 */
.L_x_2610:
        /* <DEDUP_REMOVED lines=13> */
.L_x_2611:
[----:B------:R-:W-:Y:S01]  /*141f0*/  MOV R13, R6 ;  /* 0x00000006000d7202 */ /* 0x000fe20000000f00 */
[----:B------:R-:W-:Y:S02]  /*14200*/  IMAD.MOV.U32 R12, RZ, RZ, 0x4 ;  /* 0x00000004ff0c7424 */ /* 0x000fe400078e00ff */
[----:B------:R-:W-:-:S07]  /*14210*/  IMAD.MOV.U32 R2, RZ, RZ, R14 ;  /* 0x000000ffff027224 */ /* 0x000fce00078e000e */
[----:B------:R-:W-:Y:S05]  /*14220*/  WARPSYNC.COLLECTIVE R15, `(.L_x_2612) ;  /* 0x000000000f087348 */ /* 0x000fea0003c00000 */
[----:B------:R0:W1:Y:S02]  /*14230*/  SHFL.IDX P6, R14, R13, R12, R11 ;  /* 0x0000000c0d0e7389 */ /* 0x00006400000c000b */
[----:B01----:R-:W-:Y:S01]  /*14240*/  ENDCOLLECTIVE ;  /* 0x000000000000791b */ /* 0x003fe20003800000 */
.L_x_2612:
        /* <DEDUP_REMOVED lines=13> */
.L_x_2613:
[----:B------:R-:W-:Y:S02]  /*14320*/  IMAD.MOV.U32 R13, RZ, RZ, R6 ;  /* 0x000000ffff0d7224 */ /* 0x000fe400078e0006 */
[----:B------:R-:W-:Y:S02]  /*14330*/  IMAD.MOV.U32 R12, RZ, RZ, 0x5 ;  /* 0x00000005ff0c7424 */ /* 0x000fe400078e00ff */
[----:B------:R-:W-:-:S07]  /*14340*/  IMAD.MOV.U32 R2, RZ, RZ, R14 ;  /* 0x000000ffff027224 */ /* 0x000fce00078e000e */
[----:B------:R-:W-:Y:S05]  /*14350*/  WARPSYNC.COLLECTIVE R15, `(.L_x_2614) ;  /* 0x000000000f087348 */ /* 0x000fea0003c00000 */
[----:B------:R0:W1:Y:S02]  /*14360*/  SHFL.IDX P6, R14, R13, R12, R11 ;  /* 0x0000000c0d0e7389 */ /* 0x00006400000c000b */
[----:B01----:R-:W-:Y:S01]  /*14370*/  ENDCOLLECTIVE ;  /* 0x000000000000791b */ /* 0x003fe20003800000 */
.L_x_2614:
[----:B------:R-:W-:-:S04]  /*14380*/  IADD3 R2, P0, R2, R4, RZ ;  /* 0x0000000402027210 */ /* 0x000fc80007f1e0ff */
[----:B------:R-:W-:-:S05]  /*14390*/  IADD3.X R3, RZ, R35, RZ, P0, !PT ;  /* 0x00000023ff037210 */ /* 0x000fca00007fe4ff */
        /* <DEDUP_REMOVED lines=8> */
[----:B------:R-:W-:-:S07]  /*14420*/  IMAD.MOV.U32 R35, RZ, RZ, R14 ;  /* 0x000000ffff237224 */ /* 0x000fce00078e000e */
[----:B0-----:R-:W-:Y:S05]  /*14430*/  WARPSYNC.COLLECTIVE R15, `(.L_x_2615) ;  /* 0x000000000f087348 */ /* 0x001fea0003c00000 */
[----:B------:R1:W2:Y:S02]  /*14440*/  SHFL.IDX P6, R14, R13, R12, R11 ;  /* 0x0000000c0d0e7389 */ /* 0x0002a400000c000b */
[----:B012---:R-:W-:Y:S01]  /*14450*/  ENDCOLLECTIVE ;  /* 0x000000000000791b */ /* 0x007fe20003800000 */
.L_x_2615:
[----:B------:R-:W-:Y:S01]  /*14460*/  MOV R2, R14 ;  /* 0x0000000e00027202 */ /* 0x000fe20000000f00 */
[----:B------:R-:W-:Y:S06]  /*14470*/  BRA `(.L_x_2616) ;  /* 0xffffffc000247947 */ /* 0x000fec000383ffff */
.L_x_2525:
[----:B0-----:R0:W1:Y:S02]  /*14480*/  SYNCS.PHASECHK.TRANS64.TRYWAIT P0, [R6+URZ+0x30860], R2 ;  /* 0x03086002060075a7 */ /* 0x001064000800017f */
[----:B-1----:R-:W-:Y:S05]  /*14490*/  @!P0 NANOSLEEP.SYNCS 0x989680 ;  /* 0x009896800000895d */ /* 0x002fea0003900000 */
[----:B------:R-:W1:Y:S02]  /*144a0*/  @!P0 SYNCS.PHASECHK.TRANS64 P0, [R6+URZ+0x30860], R2 ;  /* 0x03086002060085a7 */ /* 0x000e64000800007f */
[----:B-1----:R-:W-:Y:S05]  /*144b0*/  @!P0 BRA `(.L_x_2525) ;  /* 0xfffffffc00f08947 */ /* 0x002fea000383ffff */
[----:B------:R-:W-:Y:S05]  /*144c0*/  BRA `(.L_x_2617) ;  /* 0xffffffc0008c7947 */ /* 0x000fea000383ffff */
.L_x_2526:
        /* <DEDUP_REMOVED lines=8> */
.L_x_2619:
[----:B------:R-:W-:Y:S05]  /*14550*/  BSYNC B1 ;  /* 0x0000000000017941 */ /* 0x000fea0003800000 */
.L_x_2618:
[----:B------:R-:W-:Y:S01]  /*14560*/  IMAD.MOV.U32 R13, RZ, RZ, R24 ;  /* 0x000000ffff0d7224 */ /* 0x000fe200078e0018 */
[----:B------:R-:W-:Y:S01]  /*14570*/  MOV R3, R14 ;  /* 0x0000000e00037202 */ /* 0x000fe20000000f00 */
[----:B------:R-:W-:Y:S02]  /*14580*/  IMAD.MOV.U32 R12, RZ, RZ, RZ ;  /* 0x000000ffff0c7224 */ /* 0x000fe400078e00ff */
[----:B------:R-:W-:Y:S02]  /*14590*/  IMAD.MOV.U32 R11, RZ, RZ, 0x181f ;  /* 0x0000181fff0b7424 */ /* 0x000fe400078e00ff */
[----:B------:R-:W-:Y:S02]  /*145a0*/  IMAD.MOV.U32 R15, RZ, RZ, -0x1 ;  /* 0xffffffffff0f7424 */ /* 0x000fe400078e00ff */
[----:B------:R-:W-:-:S07]  /*145b0*/  IMAD R5, R5, 0x2, R22 ;  /* 0x0000000205057824 */ /* 0x000fce00078e0216 */
[----:B------:R-:W-:Y:S05]  /*145c0*/  WARPSYNC.COLLECTIVE R15, `(.L_x_2620) ;  /* 0x000000000f087348 */ /* 0x000fea0003c00000 */
[----:B------:R0:W1:Y:S02]  /*145d0*/  SHFL.IDX P6, R14, R13, R12, R11 ;  /* 0x0000000c0d0e7389 */ /* 0x00006400000c000b */
[----:B01----:R-:W-:Y:S01]  /*145e0*/  ENDCOLLECTIVE ;  /* 0x000000000000791b */ /* 0x003fe20003800000 */
.L_x_2620:
[----:B------:R-:W-:Y:S02]  /*145f0*/  IMAD.MOV.U32 R13, RZ, RZ, R25 ;  /* 0x000000ffff0d7224 */ /* 0x000fe400078e0019 */
[----:B------:R-:W-:Y:S01]  /*14600*/  IMAD.MOV.U32 R12, RZ, RZ, 0x1 ;  /* 0x00000001ff0c7424 */ /* 0x000fe200078e00ff */
[----:B------:R-:W-:-:S07]  /*14610*/  MOV R2, R14 ;  /* 0x0000000e00027202 */ /* 0x000fce0000000f00 */
[----:B------:R-:W-:Y:S05]  /*14620*/  WARPSYNC.COLLECTIVE R15, `(.L_x_2621) ;  /* 0x000000000f087348 */ /* 0x000fea0003c00000 */
[----:B------:R0:W1:Y:S02]  /*14630*/  SHFL.IDX P6, R14, R13, R12, R11 ;  /* 0x0000000c0d0e7389 */ /* 0x00006400000c000b */
[----:B01----:R-:W-:Y:S01]  /*14640*/  ENDCOLLECTIVE ;  /* 0x000000000000791b */ /* 0x003fe20003800000 */
.L_x_2621:
        /* <DEDUP_REMOVED lines=16> */
.L_x_2622:
[----:B------:R-:W-:Y:S01]  /*14750*/  IMAD.MOV.U32 R13, RZ, RZ, R25 ;  /* 0x000000ffff0d7224 */ /* 0x000fe200078e0019 */
[----:B------:R-:W-:Y:S01]  /*14760*/  MOV R12, 0x2 ;  /* 0x00000002000c7802 */ /* 0x000fe20000000f00 */
[----:B------:R-:W-:-:S07]  /*14770*/  IMAD.MOV.U32 R2, RZ, RZ, R14 ;  /* 0x000000ffff027224 */ /* 0x000fce00078e000e */
[----:B------:R-:W-:Y:S05]  /*14780*/  WARPSYNC.COLLECTIVE R15, `(.L_x_2623) ;  /* 0x000000000f087348 */ /* 0x000fea0003c00000 */
[----:B------:R0:W1:Y:S02]  /*14790*/  SHFL.IDX P6, R14, R13, R12, R11 ;  /* 0x0000000c0d0e7389 */ /* 0x00006400000c000b */
[----:B01----:R-:W-:Y:S01]  /*147a0*/  ENDCOLLECTIVE ;  /* 0x000000000000791b */ /* 0x003fe20003800000 */
.L_x_2623:
        /* <DEDUP_REMOVED lines=16> */
.L_x_2624:
[----:B------:R-:W-:Y:S01]  /*148b0*/  MOV R13, R25 ;  /* 0x00000019000d7202 */ /* 0x000fe20000000f00 */
[----:B------:R-:W-:Y:S02]  /*148c0*/  IMAD.MOV.U32 R12, RZ, RZ, 0x3 ;  /* 0x00000003ff0c7424 */ /* 0x000fe400078e00ff */
[----:B------:R-:W-:-:S07]  /*148d0*/  IMAD.MOV.U32 R2, RZ, RZ, R14 ;  /* 0x000000ffff027224 */ /* 0x000fce00078e000e */
[----:B------:R-:W-:Y:S05]  /*148e0*/  WARPSYNC.COLLECTIVE R15, `(.L_x_2625) ;  /* 0x000000000f087348 */ /* 0x000fea0003c00000 */
[----:B------:R0:W1:Y:S02]  /*148f0*/  SHFL.IDX P6, R14, R13, R12, R11 ;  /* 0x0000000c0d0e7389 */ /* 0x00006400000c000b */
[----:B01----:R-:W-:Y:S01]  /*14900*/  ENDCOLLECTIVE ;  /* 0x000000000000791b */ /* 0x003fe20003800000 */
.L_x_2625:
        /* <DEDUP_REMOVED lines=16> */
.L_x_2626:
[----:B------:R-:W-:Y:S02]  /*14a10*/  IMAD.MOV.U32 R13, RZ, RZ, R25 ;  /* 0x000000ffff0d7224 */ /* 0x000fe400078e0019 */
[----:B------:R-:W-:Y:S02]  /*14a20*/  IMAD.MOV.U32 R12, RZ, RZ, 0x4 ;  /* 0x00000004ff0c7424 */ /* 0x000fe400078e00ff */
[----:B------:R-:W-:-:S07]  /*14a30*/  IMAD.MOV.U32 R2, RZ, RZ, R14 ;  /* 0x000000ffff027224 */ /* 0x000fce00078e000e */
[----:B------:R-:W-:Y:S05]  /*14a40*/  WARPSYNC.COLLECTIVE R15, `(.L_x_2627) ;  /* 0x000000000f087348 */ /* 0x000fea0003c00000 */
[----:B------:R0:W1:Y:S02]  /*14a50*/  SHFL.IDX P6, R14, R13, R12, R11 ;  /* 0x0000000c0d0e7389 */ /* 0x00006400000c000b */
[----:B01----:R-:W-:Y:S01]  /*14a60*/  ENDCOLLECTIVE ;  /* 0x000000000000791b */ /* 0x003fe20003800000 */
.L_x_2627:
        /* <DEDUP_REMOVED lines=16> */
.L_x_2628:
[----:B------:R-:W-:Y:S02]  /*14b70*/  IMAD.MOV.U32 R13, RZ, RZ, R25 ;  /* 0x000000ffff0d7224 */ /* 0x000fe400078e0019 */
[----:B------:R-:W-:Y:S01]  /*14b80*/  IMAD.MOV.U32 R12, RZ, RZ, 0x5 ;  /* 0x00000005ff0c7424 */ /* 0x000fe200078e00ff */
[----:B------:R-:W-:-:S07]  /*14b90*/  MOV R2, R14 ;  /* 0x0000000e00027202 */ /* 0x000fce0000000f00 */
[----:B------:R-:W-:Y:S05]  /*14ba0*/  WARPSYNC.COLLECTIVE R15, `(.L_x_2629) ;  /* 0x000000000f087348 */ /* 0x000fea0003c00000 */
[----:B------:R0:W1:Y:S02]  /*14bb0*/  SHFL.IDX P6, R14, R13, R12, R11 ;  /* 0x0000000c0d0e7389 */ /* 0x00006400000c000b */
[----:B01----:R-:W-:Y:S01]  /*14bc0*/  ENDCOLLECTIVE ;  /* 0x000000000000791b */ /* 0x003fe20003800000 */
.L_x_2629:
[----:B------:R-:W-:-:S05]  /*14bd0*/  IADD3 R2, P0, R2, R4, RZ ;  /* 0x0000000402027210 */ /* 0x000fca0007f1e0ff */
        /* <DEDUP_REMOVED lines=12> */
.L_x_2630:
[----:B------:R-:W-:Y:S01]  /*14ca0*/  @!PT LDS RZ, [RZ] ;  /* 0x00000000fffff984 */ /* 0x000fe20000000800 */
[----:B------:R-:W-:Y:S01]  /*14cb0*/  @!PT LDS RZ, [RZ] ;  /* 0x00000000fffff984 */ /* 0x000fe20000000800 */
[----:B------:R-:W-:Y:S01]  /*14cc0*/  @!PT LDS RZ, [RZ] ;  /* 0x00000000fffff984 */ /* 0x000fe20000000800 */
[----:B------:R1:W-:Y:S01]  /*14cd0*/  LDGSTS.E.BYPASS.LTC128B.128 [R5+0x5400], desc[UR36][R2.64+0x80], !P0 ;  /* 0x0540008002057fae */ /* 0x0003e2000c101d64 */
[----:B------:R-:W-:-:S13]  /*14ce0*/  ISETP.LT.OR P0, PT, R7, 0x41, P1 ;  /* 0x000000410700780c */ /* 0x000fda0000f01670 */
[----:B------:R1:W-:Y:S01]  /*14cf0*/  LDGSTS.E.BYPASS.LTC128B.128 [R5+0x8400], desc[UR36][R2.64+0x100], !P0 ;  /* 0x0840010002057fae */ /* 0x0003e2000c101d64 */
[----:B------:R-:W-:Y:S05]  /*14d00*/  BRA `(.L_x_2631) ;  /* 0xffffffbc00707947 */ /* 0x000fea000383ffff */
.L_x_2534:
[----:B0-----:R0:W1:Y:S02]  /*14d10*/  SYNCS.PHASECHK.TRANS64.TRYWAIT P0, [R0+URZ+0x30860], R3 ;  /* 0x03086003000075a7 */ /* 0x001064000800017f */
[----:B-1----:R-:W-:Y:S05]  /*14d20*/  @!P0 NANOSLEEP.SYNCS 0x989680 ;  /* 0x009896800000895d */ /* 0x002fea0003900000 */
[----:B------:R-:W1:Y:S02]  /*14d30*/  @!P0 SYNCS.PHASECHK.TRANS64 P0, [R0+URZ+0x30860], R3 ;  /* 0x03086003000085a7 */ /* 0x000e64000800007f */
[----:B-1----:R-:W-:Y:S05]  /*14d40*/  @!P0 BRA `(.L_x_2534) ;  /* 0xfffffffc00f08947 */ /* 0x002fea000383ffff */
[----:B------:R-:W-:Y:S05]  /*14d50*/  BRA `(.L_x_2632) ;  /* 0xffffffc000907947 */ /* 0x000fea000383ffff */
.L_x_2535:
[----:B------:R-:W-:Y:S01]  /*14d60*/  BSSY B0, `(.L_x_2633) ;  /* 0x0000008000007945 */ /* 0x000fe20003800000 */
[----:B------:R-:W-:Y:S02]  /*14d70*/  IMAD.MOV.U32 R13, RZ, RZ, R25 ;  /* 0x000000ffff0d7224 */ /* 0x000fe400078e0019 */
[----:B------:R-:W-:Y:S02]  /*14d80*/  IMAD.MOV.U32 R12, RZ, RZ, RZ ;  /* 0x000000ffff0c7224 */ /* 0x000fe400078e00ff */
[----:B------:R-:W-:Y:S02]  /*14d90*/  IMAD.MOV.U32 R11, RZ, RZ, 0x181f ;  /* 0x0000181fff0b7424 */ /* 0x000fe400078e00ff */
[----:B------:R-:W-:-:S07]  /*14da0*/  IMAD.MOV.U32 R15, RZ, RZ, -0x1 ;  /* 0xffffffffff0f7424 */ /* 0x000fce00078e00ff */
[----:B0-2---:R-:W-:Y:S05]  /*14db0*/  WARPSYNC.COLLECTIVE R15, `(.L_x_2634) ;  /* 0x000000000f087348 */ /* 0x005fea0003c00000 */
[----:B--2---:R1:W2:Y:S02]  /*14dc0*/  SHFL.IDX P6, R14, R13, R12, R11 ;  /* 0x0000000c0d0e7389 */ /* 0x0042a400000c000b */
[----:B012---:R-:W-:Y:S01]  /*14dd0*/  ENDCOLLECTIVE ;  /* 0x000000000000791b */ /* 0x007fe20003800000 */
.L_x_2634:
[----:B------:R-:W-:Y:S05]  /*14de0*/  BSYNC B0 ;  /* 0x0000000000007941 */ /* 0x000fea0003800000 */
.L_x_2633:
[----:B------:R-:W-:Y:S01]  /*14df0*/  IMAD.MOV.U32 R13, RZ, RZ, R24 ;  /* 0x000000ffff0d7224 */ /* 0x000fe200078e0018 */
[----:B------:R-:W-:Y:S01]  /*14e00*/  MOV R3, R14 ;  /* 0x0000000e00037202 */ /* 0x000fe20000000f00 */
[----:B------:R-:W-:Y:S01]  /*14e10*/  IMAD.MOV.U32 R12, RZ, RZ, RZ ;  /* 0x000000ffff0c7224 */ /* 0x000fe200078e00ff */
[----:B------:R-:W-:Y:S01]  /*14e20*/  SHF.L.U32 R5, R32, 0x1, RZ ;  /* 0x0000000120057819 */ /* 0x000fe200000006ff */
[----:B------:R-:W-:Y:S02]  /*14e30*/  IMAD.MOV.U32 R11, RZ, RZ, 0x181f ;  /* 0x0000181fff0b7424 */ /* 0x000fe400078e00ff */
[----:B------:R-:W-:Y:S02]  /*14e40*/  IMAD.MOV.U32 R15, RZ, RZ, -0x1 ;  /* 0xffffffffff0f7424 */ /* 0x000fe400078e00ff */
[----:B------:R-:W-:-:S07]  /*14e50*/  IMAD R4, R7, 0x2, R22 ;  /* 0x0000000207047824 */ /* 0x000fce00078e0216 */
[----:B------:R-:W-:Y:S05]  /*14e60*/  WARPSYNC.COLLECTIVE R15, `(.L_x_2635) ;  /* 0x000000000f087348 */ /* 0x000fea0003c00000 */
[----:B------:R0:W1:Y:S02]  /*14e70*/  SHFL.IDX P6, R14, R13, R12, R11 ;  /* 0x0000000c0d0e7389 */ /* 0x00006400000c000b */
[----:B01----:R-:W-:Y:S01]  /*14e80*/  ENDCOLLECTIVE ;  /* 0x000000000000791b */ /* 0x003fe20003800000 */
.L_x_2635:
[----:B------:R-:W-:Y:S02]  /*14e90*/  ULDC UR4, c[0x0][0x2f4] ;  /* 0x0000bd0000047ab9 */ /* 0x000fe40000000800 */
        /* <DEDUP_REMOVED lines=12> */
.L_x_2636:
        /* <DEDUP_REMOVED lines=13> */
.L_x_2637:
[----:B------:R-:W-:Y:S02]  /*15030*/  IMAD.MOV.U32 R13, RZ, RZ, R25 ;  /* 0x000000ffff0d7224 */ /* 0x000fe400078e0019 */
[----:B------:R-:W-:Y:S01]  /*15040*/  IMAD.MOV.U32 R12, RZ, RZ, 0x2 ;  /* 0x00000002ff0c7424 */ /* 0x000fe200078e00ff */
[----:B------:R-:W-:-:S13]  /*15050*/  IADD3 R2, P4, R14, R5, RZ ;  /* 0x000000050e027210 */ /* 0x000fda0007f9e0ff */
[----:B------:R-:W-:Y:S05]  /*15060*/  WARPSYNC.COLLECTIVE R15, `(.L_x_2638) ;  /* 0x000000000f087348 */ /* 0x000fea0003c00000 */
[----:B------:R0:W1:Y:S02]  /*15070*/  SHFL.IDX P6, R14, R13, R12, R11 ;  /* 0x0000000c0d0e7389 */ /* 0x00006400000c000b */
[----:B01----:R-:W-:Y:S01]  /*15080*/  ENDCOLLECTIVE ;  /* 0x000000000000791b */ /* 0x003fe20003800000 */
.L_x_2638:
        /* <DEDUP_REMOVED lines=15> */
.L_x_2639:
[----:B------:R-:W-:Y:S02]  /*15180*/  IMAD.MOV.U32 R13, RZ, RZ, R25 ;  /* 0x000000ffff0d7224 */ /* 0x000fe400078e0019 */
[----:B------:R-:W-:Y:S01]  /*15190*/  IMAD.MOV.U32 R12, RZ, RZ, 0x3 ;  /* 0x00000003ff0c7424 */ /* 0x000fe200078e00ff */
[----:B------:R-:W-:-:S13]  /*151a0*/  IADD3 R2, P4, R14, R5, RZ ;  /* 0x000000050e027210 */ /* 0x000fda0007f9e0ff */
[----:B------:R-:W-:Y:S05]  /*151b0*/  WARPSYNC.COLLECTIVE R15, `(.L_x_2640) ;  /* 0x000000000f087348 */ /* 0x000fea0003c00000 */
[----:B------:R0:W1:Y:S02]  /*151c0*/  SHFL.IDX P6, R14, R13, R12, R11 ;  /* 0x0000000c0d0e7389 */ /* 0x00006400000c000b */
[----:B01----:R-:W-:Y:S01]  /*151d0*/  ENDCOLLECTIVE ;  /* 0x000000000000791b */ /* 0x003fe20003800000 */
.L_x_2640:
        /* <DEDUP_REMOVED lines=15> */
.L_x_2641:
[----:B------:R-:W-:Y:S02]  /*152d0*/  IMAD.MOV.U32 R13, RZ, RZ, R25 ;  /* 0x000000ffff0d7224 */ /* 0x000fe400078e0019 */
[----:B------:R-:W-:Y:S01]  /*152e0*/  IMAD.MOV.U32 R12, RZ, RZ, 0x4 ;  /* 0x00000004ff0c7424 */ /* 0x000fe200078e00ff */
[----:B------:R-:W-:-:S13]  /*152f0*/  IADD3 R2, P4, R14, R5, RZ ;  /* 0x000000050e027210 */ /* 0x000fda0007f9e0ff */
[----:B------:R-:W-:Y:S05]  /*15300*/  WARPSYNC.COLLECTIVE R15, `(.L_x_2642) ;  /* 0x000000000f087348 */ /* 0x000fea0003c00000 */
[----:B------:R0:W1:Y:S02]  /*15310*/  SHFL.IDX P6, R14, R13, R12, R11 ;  /* 0x0000000c0d0e7389 */ /* 0x00006400000c000b */
[----:B01----:R-:W-:Y:S01]  /*15320*/  ENDCOLLECTIVE ;  /* 0x000000000000791b */ /* 0x003fe20003800000 */
.L_x_2642:
        /* <DEDUP_REMOVED lines=15> */
.L_x_2643:
[----:B------:R-:W-:Y:S02]  /*15420*/  IMAD.MOV.U32 R13, RZ, RZ, R25 ;  /* 0x000000ffff0d7224 */ /* 0x000fe400078e0019 */
[----:B------:R-:W-:Y:S01]  /*15430*/  IMAD.MOV.U32 R12, RZ, RZ, 0x5 ;  /* 0x00000005ff0c7424 */ /* 0x000fe200078e00ff */
[----:B------:R-:W-:-:S13]  /*15440*/  IADD3 R2, P4, R14, R5, RZ ;  /* 0x000000050e027210 */ /* 0x000fda0007f9e0ff */
[----:B------:R-:W-:Y:S05]  /*15450*/  WARPSYNC.COLLECTIVE R15, `(.L_x_2644) ;  /* 0x000000000f087348 */ /* 0x000fea0003c00000 */
[----:B------:R0:W1:Y:S02]  /*15460*/  SHFL.IDX P6, R14, R13, R12, R11 ;  /* 0x0000000c0d0e7389 */ /* 0x00006400000c000b */
[----:B01----:R-:W-:Y:S01]  /*15470*/  ENDCOLLECTIVE ;  /* 0x000000000000791b */ /* 0x003fe20003800000 */
.L_x_2644:
        /* <DEDUP_REMOVED lines=14> */
.L_x_2645:
[----:B------:R-:W-:Y:S05]  /*15560*/  BRA `(.L_x_2646) ;  /* 0xffffffbc00947947 */ /* 0x000fea000383ffff */
.L_x_2540:
        /* <DEDUP_REMOVED lines=8> */
.L_x_2648:
[----:B------:R-:W-:Y:S05]  /*155f0*/  BSYNC B0 ;  /* 0x0000000000007941 */ /* 0x000fea0003800000 */
.L_x_2647:
[----:B------:R-:W-:Y:S01]  /*15600*/  IMAD.MOV.U32 R13, RZ, RZ, R16 ;  /* 0x000000ffff0d7224 */ /* 0x000fe200078e0010 */
[----:B------:R-:W-:Y:S01]  /*15610*/  MOV R15, 0xffffffff ;  /* 0xffffffff000f7802 */ /* 0x000fe20000000f00 */
[----:B------:R-:W-:Y:S02]  /*15620*/  IMAD.MOV.U32 R12, RZ, RZ, 0x1 ;  /* 0x00000001ff0c7424 */ /* 0x000fe400078e00ff */
[----:B------:R-:W-:Y:S02]  /*15630*/  IMAD.MOV.U32 R11, RZ, RZ, 0x1f ;  /* 0x0000001fff0b7424 */ /* 0x000fe400078e00ff */
[----:B------:R-:W-:Y:S02]  /*15640*/  IMAD.IADD R5, R19, 0x1, R8 ;  /* 0x0000000113057824 */ /* 0x000fe400078e0208 */
[----:B------:R-:W-:-:S07]  /*15650*/  IMAD.MOV.U32 R0, RZ, RZ, R14 ;  /* 0x000000ffff007224 */ /* 0x000fce00078e000e */
[----:B------:R-:W-:Y:S05]  /*15660*/  WARPSYNC.COLLECTIVE R15, `(.L_x_2649) ;  /* 0x000000000f087348 */ /* 0x000fea0003c00000 */
[----:B------:R0:W1:Y:S02]  /*15670*/  SHFL.IDX P6, R14, R13, R12, R11 ;  /* 0x0000000c0d0e7389 */ /* 0x00006400000c000b */
[----:B01----:R-:W-:Y:S01]  /*15680*/  ENDCOLLECTIVE ;  /* 0x000000000000791b */ /* 0x003fe20003800000 */
.L_x_2649:
        /* <DEDUP_REMOVED lines=13> */
[----:B------:R-:W-:-:S04]  /*15760*/  ISETP.NE.AND P1, PT, R8, RZ, PT ;  /* 0x000000ff0800720c */ /* 0x000fc80003f25270 */
[----:B------:R-:W-:-:S09]  /*15770*/  MOV R13, R5 ;  /* 0x00000005000d7202 */ /* 0x000fd20000000f00 */
[----:B------:R-:W-:Y:S05]  /*15780*/  WARPSYNC.COLLECTIVE R15, `(.L_x_2650) ;  /* 0x000000000f087348 */ /* 0x000fea0003c00000 */
[----:B------:R0:W1:Y:S02]  /*15790*/  SHFL.UP P6, R14, R13, R12, R11 ;  /* 0x0400000c0d0e7389 */ /* 0x00006400000c000b */
[----:B01----:R-:W-:Y:S01]  /*157a0*/  ENDCOLLECTIVE ;  /* 0x000000000000791b */ /* 0x003fe20003800000 */
.L_x_2650:
[----:B------:R-:W-:Y:S01]  /*157b0*/  IMAD.MOV.U32 R12, RZ, RZ, 0x2 ;  /* 0x00000002ff0c7424 */ /* 0x000fe200078e00ff */
[----:B------:R-:W-:-:S05]  /*157c0*/  SEL R6, R14, RZ, P1 ;  /* 0x000000ff0e067207 */ /* 0x000fca0000800000 */
[----:B------:R-:W-:-:S04]  /*157d0*/  IMAD.IADD R6, R5, 0x1, R6 ;  /* 0x0000000105067824 */ /* 0x000fc800078e0206 */
[----:B------:R-:W-:-:S07]  /*157e0*/  IMAD.MOV.U32 R13, RZ, RZ, R6 ;  /* 0x000000ffff0d7224 */ /* 0x000fce00078e0006 */
[----:B------:R-:W-:Y:S05]  /*157f0*/  WARPSYNC.COLLECTIVE R15, `(.L_x_2651) ;  /* 0x000000000f087348 */ /* 0x000fea0003c00000 */
[----:B------:R0:W1:Y:S02]  /*15800*/  SHFL.UP P6, R14, R13, R12, R11 ;  /* 0x0400000c0d0e7389 */ /* 0x00006400000c000b */
[----:B01----:R-:W-:Y:S01]  /*15810*/  ENDCOLLECTIVE ;  /* 0x000000000000791b */ /* 0x003fe20003800000 */
.L_x_2651:
[----:B------:R-:W-:Y:S01]  /*15820*/  IMAD.MOV.U32 R12, RZ, RZ, 0x4 ;  /* 0x00000004ff0c7424 */ /* 0x000fe200078e00ff */
[----:B------:R-:W-:-:S04]  /*15830*/  SEL R7, R14, RZ, P2 ;  /* 0x000000ff0e077207 */ /* 0x000fc80001000000 */
[----:B------:R-:W-:-:S05]  /*15840*/  IADD3 R7, R6, R7, RZ ;  /* 0x0000000706077210 */ /* 0x000fca0007ffe0ff */
[----:B------:R-:W-:-:S07]  /*15850*/  IMAD.MOV.U32 R13, RZ, RZ, R7 ;  /* 0x000000ffff0d7224 */ /* 0x000fce00078e0007 */
[----:B------:R-:W-:Y:S05]  /*15860*/  WARPSYNC.COLLECTIVE R15, `(.L_x_2652) ;  /* 0x000000000f087348 */ /* 0x000fea0003c00000 */
[----:B------:R0:W1:Y:S02]  /*15870*/  SHFL.UP P6, R14, R13, R12, R11 ;  /* 0x0400000c0d0e7389 */ /* 0x00006400000c000b */
[----:B01----:R-:W-:Y:S01]  /*15880*/  ENDCOLLECTIVE ;  /* 0x000000000000791b */ /* 0x003fe20003800000 */
.L_x_2652:
[----:B------:R-:W-:Y:S02]  /*15890*/  MOV R12, 0x8 ;  /* 0x00000008000c7802 */ /* 0x000fe40000000f00 */
[----:B------:R-:W-:-:S05]  /*158a0*/  SEL R2, R14, RZ, P3 ;  /* 0x000000ff0e027207 */ /* 0x000fca0001800000 */
[----:B------:R-:W-:-:S04]  /*158b0*/  IMAD.IADD R2, R7, 0x1, R2 ;  /* 0x0000000107027824 */ /* 0x000fc800078e0202 */
[----:B------:R-:W-:-:S07]  /*158c0*/  IMAD.MOV.U32 R13, RZ, RZ, R2 ;  /* 0x000000ffff0d7224 */ /* 0x000fce00078e0002 */
[----:B------:R-:W-:Y:S05]  /*158d0*/  WARPSYNC.COLLECTIVE R15, `(.L_x_2653) ;  /* 0x000000000f087348 */ /* 0x000fea0003c00000 */
[----:B------:R0:W1:Y:S02]  /*158e0*/  SHFL.UP P6, R14, R13, R12, R11 ;  /* 0x0400000c0d0e7389 */ /* 0x00006400000c000b */
[----:B01----:R-:W-:Y:S01]  /*158f0*/  ENDCOLLECTIVE ;  /* 0x000000000000791b */ /* 0x003fe20003800000 */
.L_x_2653:
[----:B------:R-:W-:Y:S01]  /*15900*/  IMAD.MOV.U32 R12, RZ, RZ, 0x10 ;  /* 0x00000010ff0c7424 */ /* 0x000fe200078e00ff */
[----:B------:R-:W-:-:S05]  /*15910*/  SEL R3, R14, RZ, P4 ;  /* 0x000000ff0e037207 */ /* 0x000fca0002000000 */
[----:B------:R-:W-:-:S04]  /*15920*/  IMAD.IADD R3, R2, 0x1, R3 ;  /* 0x0000000102037824 */ /* 0x000fc800078e0203 */
[----:B------:R-:W-:-:S07]  /*15930*/  IMAD.MOV.U32 R13, RZ, RZ, R3 ;  /* 0x000000ffff0d7224 */ /* 0x000fce00078e0003 */
[----:B------:R-:W-:Y:S05]  /*15940*/  WARPSYNC.COLLECTIVE R15, `(.L_x_2654) ;  /* 0x000000000f087348 */ /* 0x000fea0003c00000 */
[----:B------:R0:W1:Y:S02]  /*15950*/  SHFL.UP P6, R14, R13, R12, R11 ;  /* 0x0400000c0d0e7389 */ /* 0x00006400000c000b */
[----:B01----:R-:W-:Y:S01]  /*15960*/  ENDCOLLECTIVE ;  /* 0x000000000000791b */ /* 0x003fe20003800000 */
.L_x_2654:
        /* <DEDUP_REMOVED lines=8> */
.L_x_2655:
[----:B------:R-:W-:Y:S05]  /*159f0*/  BRA `(.L_x_2656) ;  /* 0xffffffbc00a47947 */ /* 0x000fea000383ffff */
.L_x_2545:
[----:B------:R-:W-:Y:S01]  /*15a00*/  BSSY B0, `(.L_x_2657) ;  /* 0x0000008000007945 */ /* 0x000fe20003800000 */
[----:B-----5:R-:W-:Y:S01]  /*15a10*/  IMAD.MOV.U32 R13, RZ, RZ, R5 ;  /* 0x000000ffff0d7224 */ /* 0x020fe200078e0005 */
[----:B------:R-:W-:Y:S01]  /*15a20*/  MOV R11, RZ ;  /* 0x000000ff000b7202 */ /* 0x000fe20000000f00 */
[----:B------:R-:W-:Y:S02]  /*15a30*/  IMAD.MOV.U32 R12, RZ, RZ, 0x1 ;  /* 0x00000001ff0c7424 */ /* 0x000fe400078e00ff */
[----:B------:R-:W-:-:S07]  /*15a40*/  IMAD.MOV.U32 R15, RZ, RZ, -0x1 ;  /* 0xffffffffff0f7424 */ /* 0x000fce00078e00ff */
[----:B01----:R-:W-:Y:S05]  /*15a50*/  WARPSYNC.COLLECTIVE R15, `(.L_x_2658) ;  /* 0x000000000f087348 */ /* 0x003fea0003c00000 */
[----:B------:R2:W3:Y:S02]  /*15a60*/  SHFL.UP P6, R14, R13, R12, R11 ;  /* 0x0400000c0d0e7389 */ /* 0x0004e400000c000b */
[----:B0123--:R-:W-:Y:S01]  /*15a70*/  ENDCOLLECTIVE ;  /* 0x000000000000791b */ /* 0x00ffe20003800000 */
.L_x_2658:
[----:B------:R-:W-:Y:S05]  /*15a80*/  BSYNC B0 ;  /* 0x0000000000007941 */ /* 0x000fea0003800000 */
.L_x_2657:
[----:B------:R-:W-:Y:S01]  /*15a90*/  SEL R14, R14, RZ, P1 ;  /* 0x000000ff0e0e7207 */ /* 0x000fe20000800000 */
[----:B------:R-:W-:Y:S01]  /*15aa0*/  IMAD.MOV.U32 R12, RZ, RZ, 0x2 ;  /* 0x00000002ff0c7424 */ /* 0x000fe200078e00ff */
[----:B------:R-:W-:Y:S01]  /*15ab0*/  MOV R15, 0xffffffff ;  /* 0xffffffff000f7802 */ /* 0x000fe20000000f00 */
[----:B------:R-:W-:Y:S02]  /*15ac0*/  IMAD.MOV.U32 R11, RZ, RZ, RZ ;  /* 0x000000ffff0b7224 */ /* 0x000fe400078e00ff */
[----:B------:R-:W-:-:S07]  /*15ad0*/  IMAD.IADD R13, R5, 0x1, R14 ;  /* 0x00000001050d7824 */ /* 0x000fce00078e020e */
[----:B------:R-:W-:Y:S05]  /*15ae0*/  WARPSYNC.COLLECTIVE R15, `(.L_x_2659) ;  /* 0x000000000f087348 */ /* 0x000fea0003c00000 */
[----:B------:R0:W1:Y:S02]  /*15af0*/  SHFL.UP P6, R14, R13, R12, R11 ;  /* 0x0400000c0d0e7389 */ /* 0x00006400000c000b */
[----:B01----:R-:W-:Y:S01]  /*15b00*/  ENDCOLLECTIVE ;  /* 0x000000000000791b */ /* 0x003fe20003800000 */
.L_x_2659:
[----:B------:R-:W-:Y:S01]  /*15b10*/  IMAD.MOV.U32 R12, RZ, RZ, 0x4 ;  /* 0x00000004ff0c7424 */ /* 0x000fe200078e00ff */
[----:B------:R-:W-:-:S05]  /*15b20*/  SEL R2, R14, RZ, P2 ;  /* 0x000000ff0e027207 */ /* 0x000fca0001000000 */
[----:B------:R-:W-:-:S04]  /*15b30*/  IMAD.IADD R2, R13, 0x1, R2 ;  /* 0x000000010d027824 */ /* 0x000fc800078e0202 */
[----:B------:R-:W-:-:S07]  /*15b40*/  IMAD.MOV.U32 R13, RZ, RZ, R2 ;  /* 0x000000ffff0d7224 */ /* 0x000fce00078e0002 */
[----:B------:R-:W-:Y:S05]  /*15b50*/  WARPSYNC.COLLECTIVE R15, `(.L_x_2660) ;  /* 0x000000000f087348 */ /* 0x000fea0003c00000 */
[----:B------:R0:W1:Y:S02]  /*15b60*/  SHFL.UP P6, R14, R13, R12, R11 ;  /* 0x0400000c0d0e7389 */ /* 0x00006400000c000b */
[----:B01----:R-:W-:Y:S01]  /*15b70*/  ENDCOLLECTIVE ;  /* 0x000000000000791b */ /* 0x003fe20003800000 */
.L_x_2660:
[----:B------:R-:W-:Y:S01]  /*15b80*/  IMAD.MOV.U32 R12, RZ, RZ, 0x8 ;  /* 0x00000008ff0c7424 */ /* 0x000fe200078e00ff */
[----:B------:R-:W-:-:S05]  /*15b90*/  SEL R3, R14, RZ, P3 ;  /* 0x000000ff0e037207 */ /* 0x000fca0001800000 */
[----:B------:R-:W-:-:S05]  /*15ba0*/  IMAD.IADD R3, R2, 0x1, R3 ;  /* 0x0000000102037824 */ /* 0x000fca00078e0203 */
[----:B------:R-:W-:-:S07]  /*15bb0*/  MOV R13, R3 ;  /* 0x00000003000d7202 */ /* 0x000fce0000000f00 */
[----:B------:R-:W-:Y:S05]  /*15bc0*/  WARPSYNC.COLLECTIVE R15, `(.L_x_2661) ;  /* 0x000000000f087348 */ /* 0x000fea0003c00000 */
[----:B------:R0:W1:Y:S02]  /*15bd0*/  SHFL.UP P6, R14, R13, R12, R11 ;  /* 0x0400000c0d0e7389 */ /* 0x00006400000c000b */
[----:B01----:R-:W-:Y:S01]  /*15be0*/  ENDCOLLECTIVE ;  /* 0x000000000000791b */ /* 0x003fe20003800000 */
.L_x_2661:
[----:B------:R-:W-:Y:S01]  /*15bf0*/  IMAD.MOV.U32 R12, RZ, RZ, 0x10 ;  /* 0x00000010ff0c7424 */ /* 0x000fe200078e00ff */
[----:B------:R-:W-:-:S05]  /*15c00*/  SEL R4, R14, RZ, P4 ;  /* 0x000000ff0e047207 */ /* 0x000fca0002000000 */
[----:B------:R-:W-:-:S04]  /*15c10*/  IMAD.IADD R4, R3, 0x1, R4 ;  /* 0x0000000103047824 */ /* 0x000fc800078e0204 */
[----:B------:R-:W-:-:S07]  /*15c20*/  IMAD.MOV.U32 R13, RZ, RZ, R4 ;  /* 0x000000ffff0d7224 */ /* 0x000fce00078e0004 */
[----:B------:R-:W-:Y:S05]  /*15c30*/  WARPSYNC.COLLECTIVE R15, `(.L_x_2662) ;  /* 0x000000000f087348 */ /* 0x000fea0003c00000 */
[----:B------:R0:W1:Y:S02]  /*15c40*/  SHFL.UP P6, R14, R13, R12, R11 ;  /* 0x0400000c0d0e7389 */ /* 0x00006400000c000b */
[----:B01----:R-:W-:Y:S01]  /*15c50*/  ENDCOLLECTIVE ;  /* 0x000000000000791b */ /* 0x003fe20003800000 */
.L_x_2662:
        /* <DEDUP_REMOVED lines=8> */
.L_x_2663:
[----:B------:R-:W-:Y:S05]  /*15ce0*/  BRA `(.L_x_2664) ;  /* 0xffffffbc00847947 */ /* 0x000fea000383ffff */
.L_x_2547:
[----:B------:R-:W-:Y:S01]  /*15cf0*/  BSSY B0, `(.L_x_2665) ;  /* 0x0000006000007945 */ /* 0x000fe20003800000 */
[----:B------:R-:W-:Y:S01]  /*15d00*/  PLOP3.LUT P6, PT, P6, PT, PT, 0x8, 0x0 ;  /* 0x000000000000781c */ /* 0x000fe200037ce170 */
[----:B------:R-:W-:-:S12]  /*15d10*/  IMAD.MOV.U32 R15, RZ, RZ, -0x1 ;  /* 0xffffffffff0f7424 */ /* 0x000fd800078e00ff */
[----:B0-----:R-:W-:Y:S05]  /*15d20*/  WARPSYNC.COLLECTIVE R15, `(.L_x_2666) ;  /* 0x000000000f087348 */ /* 0x001fea0003c00000 */
[----:B------:R-:W-:Y:S01]  /*15d30*/  VOTE.ANY R14, PT, P6 ;  /* 0x00000000000e7806 */ /* 0x000fe200030e0100 */
[----:B0-----:R-:W-:Y:S06]  /*15d40*/  ENDCOLLECTIVE ;  /* 0x000000000000791b */ /* 0x001fec0003800000 */
.L_x_2666:
[----:B------:R-:W-:Y:S05]  /*15d50*/  BSYNC B0 ;  /* 0x0000000000007941 */ /* 0x000fea0003800000 */
.L_x_2665:
[----:B------:R-:W-:Y:S01]  /*15d60*/  MOV R2, R14 ;  /* 0x0000000e00027202 */ /* 0x000fe20000000f00 */
[----:B------:R-:W-:Y:S02]  /*15d70*/  IMAD.MOV.U32 R13, RZ, RZ, R5 ;  /* 0x000000ffff0d7224 */ /* 0x000fe400078e0005 */
[----:B------:R-:W-:Y:S01]  /*15d80*/  IMAD.MOV.U32 R11, RZ, RZ, 0x1f ;  /* 0x0000001fff0b7424 */ /* 0x000fe200078e00ff */
[----:B------:R-:W0:Y:S01]  /*15d90*/  POPC R4, R2 ;  /* 0x0000000200047309 */ /* 0x000e220000000000 */
[----:B------:R-:W-:Y:S02]  /*15da0*/  IMAD.MOV.U32 R15, RZ, RZ, -0x1 ;  /* 0xffffffffff0f7424 */ /* 0x000fe400078e00ff */
[----:B0-----:R-:W-:-:S07]  /*15db0*/  IMAD.MOV.U32 R12, RZ, RZ, R4 ;  /* 0x000000ffff0c7224 */ /* 0x001fce00078e0004 */
[----:B------:R-:W-:Y:S05]  /*15dc0*/  WARPSYNC.COLLECTIVE R15, `(.L_x_2667) ;  /* 0x000000000f087348 */ /* 0x000fea0003c00000 */
[----:B------:R0:W1:Y:S02]  /*15dd0*/  SHFL.IDX P6, R14, R13, R12, R11 ;  /* 0x0000000c0d0e7389 */ /* 0x00006400000c000b */
[----:B01----:R-:W-:Y:S01]  /*15de0*/  ENDCOLLECTIVE ;  /* 0x000000000000791b */ /* 0x003fe20003800000 */
.L_x_2667:
[----:B------:R-:W-:Y:S01]  /*15df0*/  MOV R5, R14 ;  /* 0x0000000e00057202 */ /* 0x000fe20000000f00 */
[----:B------:R-:W-:Y:S06]  /*15e00*/  BRA `(.L_x_2668) ;  /* 0xffffffbc00747947 */ /* 0x000fec000383ffff */
.L_x_2549:
[----:B------:R-:W-:Y:S01]  /*15e10*/  BSSY B0, `(.L_x_2669) ;  /* 0x0000007000007945 */ /* 0x000fe20003800000 */
[----:B------:R-:W-:Y:S02]  /*15e20*/  IMAD.MOV.U32 R13, RZ, RZ, R6 ;  /* 0x000000ffff0d7224 */ /* 0x000fe400078e0006 */
[----:B------:R-:W-:Y:S02]  /*15e30*/  IMAD.MOV.U32 R11, RZ, RZ, 0x1f ;  /* 0x0000001fff0b7424 */ /* 0x000fe400078e00ff */
[----:B------:R-:W-:-:S07]  /*15e40*/  IMAD.MOV.U32 R15, RZ, RZ, -0x1 ;  /* 0xffffffffff0f7424 */ /* 0x000fce00078e00ff */
[----:B012---:R-:W-:Y:S05]  /*15e50*/  WARPSYNC.COLLECTIVE R15, `(.L_x_2670) ;  /* 0x000000000f087348 */ /* 0x007fea0003c00000 */
[----:B------:R3:W4:Y:S02]  /*15e60*/  SHFL.IDX P6, R14, R13, R12, R11 ;  /* 0x0000000c0d0e7389 */ /* 0x00072400000c000b */
[----:B01234-:R-:W-:Y:S01]  /*15e70*/  ENDCOLLECTIVE ;  /* 0x000000000000791b */ /* 0x01ffe20003800000 */
.L_x_2670:
[----:B------:R-:W-:Y:S05]  /*15e80*/  BSYNC B0 ;  /* 0x0000000000007941 */ /* 0x000fea0003800000 */
.L_x_2669:
[----:B------:R-:W-:Y:S05]  /*15e90*/  BRA `(.L_x_2548) ;  /* 0xffffffbc006c7947 */ /* 0x000fea000383ffff */
.L_x_2553:
[----:B-1----:R1:W3:Y:S02]  /*15ea0*/  SYNCS.PHASECHK.TRANS64.TRYWAIT P0, [R4+URZ+0x30820], R0 ;  /* 0x03082000040075a7 */ /* 0x0022e4000800017f */
[----:B---3--:R-:W-:Y:S05]  /*15eb0*/  @!P0 NANOSLEEP.SYNCS 0x989680 ;  /* 0x009896800000895d */ /* 0x008fea0003900000 */
[----:B------:R-:W3:Y:S02]  /*15ec0*/  @!P0 SYNCS.PHASECHK.TRANS64 P0, [R4+URZ+0x30820], R0 ;  /* 0x03082000040085a7 */ /* 0x000ee4000800007f */
[----:B---3--:R-:W-:Y:S05]  /*15ed0*/  @!P0 BRA `(.L_x_2553) ;  /* 0xfffffffc00f08947 */ /* 0x008fea000383ffff */
[----:B------:R-:W-:Y:S05]  /*15ee0*/  BRA `(.L_x_2671) ;  /* 0xffffffc000e47947 */ /* 0x000fea000383ffff */
.L_x_2554:
[----:B------:R-:W3:Y:S01]  /*15ef0*/  S2R R2, SR_TID.X ;  /* 0x0000000000027919 */ /* 0x000ee20000002100 */
[----:B------:R-:W-:Y:S01]  /*15f00*/  BSSY B0, `(.L_x_2672) ;  /* 0x000000a000007945 */ /* 0x000fe20003800000 */
[----:B------:R-:W-:Y:S01]  /*15f10*/  MOV R12, RZ ;  /* 0x000000ff000c7202 */ /* 0x000fe20000000f00 */
[----:B------:R-:W-:Y:S02]  /*15f20*/  IMAD.MOV.U32 R11, RZ, RZ, 0x1f ;  /* 0x0000001fff0b7424 */ /* 0x000fe400078e00ff */
[----:B------:R-:W-:Y:S01]  /*15f30*/  IMAD.MOV.U32 R15, RZ, RZ, -0x1 ;  /* 0xffffffffff0f7424 */ /* 0x000fe200078e00ff */
[----:B---3--:R-:W-:-:S04]  /*15f40*/  SHF.R.U32.HI R2, RZ, 0x5, R2 ;  /* 0x00000005ff027819 */ /* 0x008fc80000011602 */
[----:B------:R-:W-:-:S05]  /*15f50*/  LOP3.LUT R2, R2, 0x3, RZ, 0xc0, !PT ;  /* 0x0000000302027812 */ /* 0x000fca00078ec0ff */
[----:B------:R-:W-:-:S07]  /*15f60*/  IMAD.MOV.U32 R13, RZ, RZ, R2 ;  /* 0x000000ffff0d7224 */ /* 0x000fce00078e0002 */
[----:B012---:R-:W-:Y:S05]  /*15f70*/  WARPSYNC.COLLECTIVE R15, `(.L_x_2673) ;  /* 0x000000000f087348 */ /* 0x007fea0003c00000 */
[----:B------:R3:W4:Y:S02]  /*15f80*/  SHFL.IDX P6, R14, R13, R12, R11 ;  /* 0x0000000c0d0e7389 */ /* 0x00072400000c000b */
[----:B01234-:R-:W-:Y:S01]  /*15f90*/  ENDCOLLECTIVE ;  /* 0x000000000000791b */ /* 0x01ffe20003800000 */
.L_x_2673:
[----:B------:R-:W-:Y:S05]  /*15fa0*/  BSYNC B0 ;  /* 0x0000000000007941 */ /* 0x000fea0003800000 */
.L_x_2672:
[----:B------:R-:W-:Y:S05]  /*15fb0*/  BRA `(.L_x_2674) ;  /* 0xffffffc000cc7947 */ /* 0x000fea000383ffff */
.L_x_2557:
[----:B------:R-:W-:Y:S01]  /*15fc0*/  BSSY B1, `(.L_x_2675) ;  /* 0x0000006000017945 */ /* 0x000fe20003800000 */
[----:B------:R-:W-:-:S07]  /*15fd0*/  IMAD.MOV.U32 R15, RZ, RZ, -0x1 ;  /* 0xffffffffff0f7424 */ /* 0x000fce00078e00ff */
[----:B012---:R-:W-:Y:S05]  /*15fe0*/  WARPSYNC.COLLECTIVE R15, `(.L_x_2676) ;  /* 0x000000000f0c7348 */ /* 0x007fea0003c00000 */
[----:B------:R-:W-:Y:S02]  /*15ff0*/  ELECT P6, UR62, PT ;  /* 0x00000000003e782f */ /* 0x000fe400038c0000 */
[----:B------:R-:W-:Y:S01]  /*16000*/  MOV R14, UR62 ;  /* 0x0000003e000e7c02 */ /* 0x000fe20008000f00 */
[----:B012---:R-:W-:Y:S10]  /*16010*/  ENDCOLLECTIVE ;  /* 0x000000000000791b */ /* 0x007ff40003800000 */
.L_x_2676:
[----:B------:R-:W-:Y:S05]  /*16020*/  BSYNC B1 ;  /* 0x0000000000017941 */ /* 0x000fea0003800000 */
.L_x_2675:
[----:B------:R-:W-:Y:S05]  /*16030*/  BRA `(.L_x_2677) ;  /* 0xffffffc000c47947 */ /* 0x000fea000383ffff */
.L_x_2559:
[----:B-1----:R1:W3:Y:S02]  /*16040*/  SYNCS.PHASECHK.TRANS64.TRYWAIT P1, [R5+URZ+0x30840], R0 ;  /* 0x03084000050075a7 */ /* 0x0022e4000802017f */
[----:B---3--:R-:W-:Y:S05]  /*16050*/  @!P1 NANOSLEEP.SYNCS 0x989680 ;  /* 0x009896800000995d */ /* 0x008fea0003900000 */
[----:B------:R-:W3:Y:S02]  /*16060*/  @!P1 SYNCS.PHASECHK.TRANS64 P1, [R5+URZ+0x30840], R0 ;  /* 0x03084000050095a7 */ /* 0x000ee4000802007f */
[----:B---3--:R-:W-:Y:S05]  /*16070*/  @!P1 BRA `(.L_x_2559) ;  /* 0xfffffffc00f09947 */ /* 0x008fea000383ffff */
[----:B------:R-:W-:Y:S05]  /*16080*/  BRA `(.L_x_2678) ;  /* 0xffffffc000ec7947 */ /* 0x000fea000383ffff */
.L_x_2561:
[----:B---3--:R3:W4:Y:S02]  /*16090*/  SYNCS.PHASECHK.TRANS64.TRYWAIT P1, [R27+URZ+0x30840], R2 ;  /* 0x030840021b0075a7 */ /* 0x008724000802017f */
[----:B----4-:R-:W-:Y:S05]  /*160a0*/  @!P1 NANOSLEEP.SYNCS 0x989680 ;  /* 0x009896800000995d */ /* 0x010fea0003900000 */
[----:B------:R-:W4:Y:S02]  /*160b0*/  @!P1 SYNCS.PHASECHK.TRANS64 P1, [R27+URZ+0x30840], R2 ;  /* 0x030840021b0095a7 */ /* 0x000f24000802007f */
[----:B----4-:R-:W-:Y:S05]  /*160c0*/  @!P1 BRA `(.L_x_2561) ;  /* 0xfffffffc00f09947 */ /* 0x010fea000383ffff */
[----:B------:R-:W-:Y:S05]  /*160d0*/  BRA `(.L_x_2679) ;  /* 0xffffffc000f87947 */ /* 0x000fea000383ffff */
.L_x_2563:
[----:B----4-:R4:W0:Y:S02]  /*160e0*/  SYNCS.PHASECHK.TRANS64.TRYWAIT P1, [R5+URZ+0x30860], R0 ;  /* 0x03086000050075a7 */ /* 0x010824000802017f */
[----:B0-----:R-:W-:Y:S05]  /*160f0*/  @!P1 NANOSLEEP.SYNCS 0x989680 ;  /* 0x009896800000995d */ /* 0x001fea0003900000 */
[----:B------:R-:W0:Y:S02]  /*16100*/  @!P1 SYNCS.PHASECHK.TRANS64 P1, [R5+URZ+0x30860], R0 ;  /* 0x03086000050095a7 */ /* 0x000e24000802007f */
[----:B0-----:R-:W-:Y:S05]  /*16110*/  @!P1 BRA `(.L_x_2563) ;  /* 0xfffffffc00f09947 */ /* 0x001fea000383ffff */
[----:B------:R-:W-:Y:S05]  /*16120*/  BRA `(.L_x_2680) ;  /* 0xffffffc000f47947 */ /* 0x000fea000383ffff */
.L_x_2681:
        /* <DEDUP_REMOVED lines=13> */
.L_x_3240:


//--------------------- .text._ZN7cutlass13device_kernelIN5flash11enable_sm90INS1_16FlashAttnFwdSm90INS1_25CollectiveMainloopFwdSm90ILi2EN4cute5tupleIJNS5_1CILi1EEES8_S8_EEENS6_IJNS7_ILi128EEENS7_ILi96EEENS7_ILi192EEEEEELi192ENS_6half_tEfNS_4arch4Sm90ELb1ELb0ELb1ELb1ELb1ELb1ELb0ELb1ELb1ELb1ELb0ELb0EEENS1_21CollectiveEpilogueFwdINS6_IJSA_SC_SB_EEES9_SE_SG_Li256ELb1ELb1ELb0ELb0EEENS1_36VarlenDynamicPersistentTileSchedulerILi128ELi96ELi256ELi128ELb0ELb1ELb1ELb1ELb1ELb1EEEEEEEEEvNT_6ParamsE --------------------------
	.section	.text._ZN7cutlass13device_kernelIN5flash11enable_sm90INS1_16FlashAttnFwdSm90INS1_25CollectiveMainloopFwdSm90ILi2EN4cute5tupleIJNS5_1CILi1EEES8_S8_EEENS6_IJNS7_ILi128EEENS7_ILi96EEENS7_ILi192EEEEEELi192ENS_6half_tEfNS_4arch4Sm90ELb1ELb0ELb1ELb1ELb1ELb1ELb0ELb1ELb1ELb1ELb0ELb0EEENS1_21CollectiveEpilogueFwdINS6_IJSA_SC_SB_EEES9_SE_SG_Li256ELb1ELb1ELb0ELb0EEENS1_36VarlenDynamicPersistentTileSchedulerILi128ELi96ELi256ELi128ELb0ELb1ELb1ELb1ELb1ELb1EEEEEEEEEvNT_6ParamsE,"ax",@progbits
	.align	128
.text._ZN7cutlass13device_kernelIN5flash11enable_sm90INS1_16FlashAttnFwdSm90INS1_25CollectiveMainloopFwdSm90ILi2EN4cute5tupleIJNS5_1CILi1EEES8_S8_EEENS6_IJNS7_ILi128EEENS7_ILi96EEENS7_ILi192EEEEEELi192ENS_6half_tEfNS_4arch4Sm90ELb1ELb0ELb1ELb1ELb1ELb1ELb0ELb1ELb1ELb1ELb0ELb0EEENS1_21CollectiveEpilogueFwdINS6_IJSA_SC_SB_EEES9_SE_SG_Li256ELb1ELb1ELb0ELb0EEENS1_36VarlenDynamicPersistentTileSchedulerILi128ELi96ELi256ELi128ELb0ELb1ELb1ELb1ELb1ELb1EEEEEEEEEvNT_6ParamsE:
        .type           _ZN7cutlass13device_kernelIN5flash11enable_sm90INS1_16FlashAttnFwdSm90INS1_25CollectiveMainloopFwdSm90ILi2EN4cute5tupleIJNS5_1CILi1EEES8_S8_EEENS6_IJNS7_ILi128EEENS7_ILi96EEENS7_ILi192EEEEEELi192ENS_6half_tEfNS_4arch4Sm90ELb1ELb0ELb1ELb1ELb1ELb1ELb0ELb1ELb1ELb1ELb0ELb0EEENS1_21CollectiveEpilogueFwdINS6_IJSA_SC_SB_EEES9_SE_SG_Li256ELb1ELb1ELb0ELb0EEENS1_36VarlenDynamicPersistentTileSchedulerILi128ELi96ELi256ELi128ELb0ELb1ELb1ELb1ELb1ELb1EEEEEEEEEvNT_6ParamsE,@function
        .size           _ZN7cutlass13device_kernelIN5flash11enable_sm90INS1_16FlashAttnFwdSm90INS1_25CollectiveMainloopFwdSm90ILi2EN4cute5tupleIJNS5_1CILi1EEES8_S8_EEENS6_IJNS7_ILi128EEENS7_ILi96EEENS7_ILi192EEEEEELi192ENS_6half_tEfNS_4arch4Sm90ELb1ELb0ELb1ELb1ELb1ELb1ELb0ELb1ELb1ELb1ELb0ELb0EEENS1_21CollectiveEpilogueFwdINS6_IJSA_SC_SB_EEES9_SE_SG_Li256ELb1ELb1ELb0ELb0EEENS1_36VarlenDynamicPersistentTileSchedulerILi128ELi96ELi256ELi128ELb0ELb1ELb1ELb1ELb1ELb1EEEEEEEEEvNT_6ParamsE,(.L_x_3241 - _ZN7cutlass13device_kernelIN5flash11enable_sm90INS1_16FlashAttnFwdSm90INS1_25CollectiveMainloopFwdSm90ILi2EN4cute5tupleIJNS5_1CILi1EEES8_S8_EEENS6_IJNS7_ILi128EEENS7_ILi96EEENS7_ILi192EEEEEELi192ENS_6half_tEfNS_4arch4Sm90ELb1ELb0ELb1ELb1ELb1ELb1ELb0ELb1ELb1ELb1ELb0ELb0EEENS1_21CollectiveEpilogueFwdINS6_IJSA_SC_SB_EEES9_SE_SG_Li256ELb1ELb1ELb0ELb0EEENS1_36VarlenDynamicPersistentTileSchedulerILi128ELi96ELi256ELi128ELb0ELb1ELb1ELb1ELb1ELb1EEEEEEEEEvNT_6ParamsE)
        .other          _ZN7cutlass13device_kernelIN5flash11enable_sm90INS1_16FlashAttnFwdSm90INS1_25CollectiveMainloopFwdSm90ILi2EN4cute5tupleIJNS5_1CILi1EEES8_S8_EEENS6_IJNS7_ILi128EEENS7_ILi96EEENS7_ILi192EEEEEELi192ENS_6half_tEfNS_4arch4Sm90ELb1ELb0ELb1ELb1ELb1ELb1ELb0ELb1ELb1ELb1ELb0ELb0EEENS1_21CollectiveEpilogueFwdINS6_IJSA_SC_SB_EEES9_SE_SG_Li256ELb1ELb1ELb0ELb0EEENS1_36VarlenDynamicPersistentTileSchedulerILi128ELi96ELi256ELi128ELb0ELb1ELb1ELb1ELb1ELb1EEEEEEEEEvNT_6ParamsE,@"STO_CUDA_ENTRY STV_DEFAULT"
_ZN7cutlass13device_kernelIN5flash11enable_sm90INS1_16FlashAttnFwdSm90INS1_25CollectiveMainloopFwdSm90ILi2EN4cute5tupleIJNS5_1CILi1EEES8_S8_EEENS6_IJNS7_ILi128EEENS7_ILi96EEENS7_ILi192EEEEEELi192ENS_6half_tEfNS_4arch4Sm90ELb1ELb0ELb1ELb1ELb1ELb1ELb0ELb1ELb1ELb1ELb0ELb0EEENS1_21CollectiveEpilogueFwdINS6_IJSA_SC_SB_EEES9_SE_SG_Li256ELb1ELb1ELb0ELb0EEENS1_36VarlenDynamicPersistentTileSchedulerILi128ELi96ELi256ELi128ELb0ELb1ELb1ELb1ELb1ELb1EEEEEEEEEvNT_6ParamsE:
        /* <DEDUP_REMOVED lines=18> */
.L_x_2683:
[----:B------:R-:W-:Y:S05]  /*0120*/  BSYNC B0 ;  /* 0x0000000000007941 */ /* 0x000fea0003800000 */
.L_x_2682:
        /* <DEDUP_REMOVED lines=41> */
.L_x_2684:
        /* <DEDUP_REMOVED lines=22> */
.L_x_2685:
        /* <DEDUP_REMOVED lines=18> */
.L_x_2686:
        /* <DEDUP_REMOVED lines=22> */
.L_x_2687:
        /* <DEDUP_REMOVED lines=22> */
.L_x_2688:
        /* <DEDUP_REMOVED lines=10> */
.L_x_2691:
        /* <DEDUP_REMOVED lines=8> */
[----:B-1----:R-:W-:-:S05]  /*0a20*/  MOV R217, UR4 ;  /* 0x0000000400d97c02 */ /* 0x002fca0008000f00 */
        /* <DEDUP_REMOVED lines=9> */
[----:B------:R-:W-:Y:S01]  /*0ac0*/  IMAD.MOV.U32 R18, RZ, RZ, RZ ;  /* 0x000000ffff127224 */ /* 0x000fe200078e00ff */
[----:B------:R-:W-:Y:S01]  /*0ad0*/  MOV R196, RZ ;  /* 0x000000ff00c47202 */ /* 0x000fe20000000f00 */
[----:B------:R-:W-:Y:S02]  /*0ae0*/  IMAD.MOV.U32 R204, RZ, RZ, RZ ;  /* 0x000000ffffcc7224 */ /* 0x000fe400078e00ff */
[----:B------:R-:W-:-:S08]  /*0af0*/  IMAD.MOV.U32 R199, RZ, RZ, RZ ;  /* 0x000000ffffc77224 */ /* 0x000fd000078e00ff */
[----:B------:R-:W-:Y:S01]  /*0b00*/  UIADD3 UR4, UR4, 0x12400, URZ ;  /* 0x0001240004047890 */ /* 0x000fe2000fffe03f */
[----:B--2---:R-:W-:Y:S02]  /*0b10*/  R2UR UR5, R3 ;  /* 0x00000000030572ca */ /* 0x004fe400000e0000 */
[----:B------:R-:W-:-:S04]  /*0b20*/  SHF.R.S32.HI R3, RZ, 0x1f, R0 ;  /* 0x0000001fff037819 */ /* 0x000fc80000011400 */
[----:B------:R-:W-:-:S04]  /*0b30*/  LEA.HI R4, R3, R0, RZ, 0x7 ;  /* 0x0000000003047211 */ /* 0x000fc800078f38ff */
[----:B------:R-:W-:Y:S02]  /*0b40*/  LOP3.LUT R5, R4, 0xffffff80, RZ, 0xc0, !PT ;  /* 0xffffff8004057812 */ /* 0x000fe400078ec0ff */
[----:B------:R-:W-:Y:S01]  /*0b50*/  SHF.R.S32.HI R14, RZ, 0x7, R4 ;  /* 0x00000007ff0e7819 */ /* 0x000fe20000011404 */
[----:B------:R-:W-:Y:S02]  /*0b60*/  ULOP3.LUT UR5, UR5, 0x1, URZ, 0xfc, !UPT ;  /* 0x0000000105057892 */ /* 0x000fe4000f8efc3f */
[----:B------:R-:W-:Y:S01]  /*0b70*/  IMAD.IADD R15, R0, 0x1, -R5 ;  /* 0x00000001000f7824 */ /* 0x000fe200078e0a05 */
[----:B------:R-:W-:Y:S02]  /*0b80*/  LEA.HI R5, R3, R0, RZ, 0x4 ;  /* 0x0000000003057211 */ /* 0x000fe400078f20ff */
[----:B------:R-:W-:Y:S02]  /*0b90*/  LEA.HI R4, R4, R14, RZ, 0x1 ;  /* 0x0000000e04047211 */ /* 0x000fe400078f08ff */
[----:B------:R-:W-:Y:S01]  /*0ba0*/  SHF.R.S32.HI R8, RZ, 0x1f, R15 ;  /* 0x0000001fff087819 */ /* 0x000fe2000001140f */
[----:B------:R-:W-:Y:S01]  /*0bb0*/  STL [R1+0x60], R15 ;  /* 0x0000600f01007387 */ /* 0x000fe20000100800 */
[----:B------:R-:W-:-:S02]  /*0bc0*/  SHF.R.S32.HI R6, RZ, 0x4, R5 ;  /* 0x00000004ff067819 */ /* 0x000fc40000011405 */
[CC--:B------:R-:W-:Y:S01]  /*0bd0*/  LEA.HI R9, R8.reuse, R15.reuse, RZ, 0x2 ;  /* 0x0000000f08097211 */ /* 0x0c0fe200078f10ff */
[----:B------:R0:W-:Y:S01]  /*0be0*/  STL [R1+0x7c], R14 ;  /* 0x00007c0e01007387 */ /* 0x0001e20000100800 */
[----:B------:R-:W-:Y:S02]  /*0bf0*/  LEA.HI R8, R8, R15, RZ, 0x5 ;  /* 0x0000000f08087211 */ /* 0x000fe400078f28ff */
[--C-:B------:R-:W-:Y:S02]  /*0c00*/  SHF.R.S32.HI R10, RZ, 0x2, R9.reuse ;  /* 0x00000002ff0a7819 */ /* 0x100fe40000011409 */
[----:B------:R-:W-:Y:S02]  /*0c10*/  SHF.R.S32.HI R7, RZ, 0x1f, R9 ;  /* 0x0000001fff077819 */ /* 0x000fe40000011409 */
[----:B------:R-:W-:Y:S02]  /*0c20*/  SHF.R.S32.HI R8, RZ, 0x5, R8 ;  /* 0x00000005ff087819 */ /* 0x000fe40000011408 */
[----:B------:R-:W-:-:S02]  /*0c30*/  LEA.HI R11, R7, R10, RZ, 0x3 ;  /* 0x0000000a070b7211 */ /* 0x000fc400078f18ff */
[----:B------:R-:W-:Y:S02]  /*0c40*/  LEA.HI R7, R5, R6, RZ, 0x1 ;  /* 0x0000000605077211 */ /* 0x000fe400078f08ff */
[----:B------:R-:W-:Y:S02]  /*0c50*/  LOP3.LUT R11, R11, 0xfffffff8, RZ, 0xc0, !PT ;  /* 0xfffffff80b0b7812 */ /* 0x000fe400078ec0ff */
[----:B------:R-:W-:Y:S02]  /*0c60*/  LOP3.LUT R7, R7, 0x1ffffffe, RZ, 0xc0, !PT ;  /* 0x1ffffffe07077812 */ /* 0x000fe400078ec0ff */
[----:B------:R-:W-:Y:S02]  /*0c70*/  IADD3 R11, R10, -R11, RZ ;  /* 0x8000000b0a0b7210 */ /* 0x000fe40007ffe0ff */
[CC--:B------:R-:W-:Y:S01]  /*0c80*/  LEA.HI R10, R3.reuse, R0.reuse, RZ, 0x2 ;  /* 0x00000000030a7211 */ /* 0x0c0fe200078f10ff */
[----:B------:R-:W-:Y:S01]  /*0c90*/  IMAD.IADD R7, R6, 0x1, -R7 ;  /* 0x0000000106077824 */ /* 0x000fe200078e0a07 */
[----:B------:R-:W-:Y:S01]  /*0ca0*/  LEA.HI R6, R3, R0, RZ, 0x5 ;  /* 0x0000000003067211 */ /* 0x000fe200078f28ff */
[----:B------:R-:W-:Y:S01]  /*0cb0*/  IMAD R11, R8, 0x10, R11 ;  /* 0x00000010080b7824 */ /* 0x000fe200078e020b */
[----:B------:R-:W-:-:S02]  /*0cc0*/  LOP3.LUT R5, R5, 0x3fffff0, RZ, 0xc0, !PT ;  /* 0x03fffff005057812 */ /* 0x000fc400078ec0ff */
[----:B------:R-:W-:Y:S02]  /*0cd0*/  LOP3.LUT R13, R10, 0xfffffffc, RZ, 0xc0, !PT ;  /* 0xfffffffc0a0d7812 */ /* 0x000fe400078ec0ff */
[----:B------:R-:W-:Y:S02]  /*0ce0*/  SHF.R.S32.HI R6, RZ, 0x5, R6 ;  /* 0x00000005ff067819 */ /* 0x000fe40000011406 */
[C---:B------:R-:W-:Y:S01]  /*0cf0*/  IADD3 R5, R0.reuse, -R5, RZ ;  /* 0x8000000500057210 */ /* 0x040fe20007ffe0ff */
[----:B------:R-:W-:Y:S01]  /*0d00*/  IMAD.IADD R20, R0, 0x1, -R13 ;  /* 0x0000000100147824 */ /* 0x000fe200078e0a0d */
[--C-:B------:R-:W-:Y:S01]  /*0d10*/  SHF.R.S32.HI R203, RZ, 0x2, R10.reuse ;  /* 0x00000002ffcb7819 */ /* 0x100fe2000001140a */
[C---:B------:R-:W-:Y:S01]  /*0d20*/  IMAD.SHL.U32 R222, R6.reuse, 0x200, RZ ;  /* 0x0000020006de7824 */ /* 0x040fe200078e00ff */
[----:B------:R-:W-:Y:S01]  /*0d30*/  LEA.HI R8, R3, R0, RZ, 0x3 ;  /* 0x0000000003087211 */ /* 0x000fe200078f18ff */
[----:B------:R-:W-:Y:S01]  /*0d40*/  IMAD R12, R6, 0x10, R5 ;  /* 0x00000010060c7824 */ /* 0x000fe200078e0205 */
[----:B------:R-:W-:Y:S01]  /*0d50*/  SHF.R.S32.HI R10, RZ, 0x1f, R10 ;  /* 0x0000001fff0a7819 */ /* 0x000fe2000001140a */
[----:B------:R-:W-:Y:S01]  /*0d60*/  VIADD R5, R203, 0x40 ;  /* 0x00000040cb057836 */ /* 0x000fe20000000000 */
[----:B------:R-:W-:Y:S01]  /*0d70*/  LOP3.LUT R3, R8, 0xfffffff8, RZ, 0xc0, !PT ;  /* 0xfffffff808037812 */ /* 0x000fe200078ec0ff */
[----:B------:R-:W-:Y:S01]  /*0d80*/  IMAD R12, R12, 0x8, R7 ;  /* 0x000000080c0c7824 */ /* 0x000fe200078e0207 */
[----:B------:R-:W-:Y:S01]  /*0d90*/  SHF.L.U32 R192, R20, 0x2, RZ ;  /* 0x0000000214c07819 */ /* 0x000fe200000006ff */
[----:B------:R-:W-:Y:S01]  /*0da0*/  IMAD.SHL.U32 R216, R5, 0x40, RZ ;  /* 0x0000004005d87824 */ /* 0x000fe200078e00ff */
[----:B------:R-:W-:Y:S01]  /*0db0*/  LEA.HI R10, R10, R203, RZ, 0x3 ;  /* 0x000000cb0a0a7211 */ /* 0x000fe200078f18ff */
[----:B------:R-:W-:Y:S01]  /*0dc0*/  STL [R1+0x54], R20 ;  /* 0x0000541401007387 */ /* 0x000fe20000100800 */
[----:B------:R-:W-:Y:S01]  /*0dd0*/  IADD3 R19, R0, -R3, RZ ;  /* 0x8000000300137210 */ /* 0x000fe20007ffe0ff */
[----:B------:R-:W-:Y:S01]  /*0de0*/  VIADD R205, R192, 0x40 ;  /* 0x00000040c0cd7836 */ /* 0x000fe20000000000 */
[----:B------:R-:W-:Y:S01]  /*0df0*/  SHF.R.S32.HI R0, RZ, 0x1f, R5 ;  /* 0x0000001fff007819 */ /* 0x000fe20000011405 */
[----:B------:R-:W-:Y:S01]  /*0e00*/  IMAD.SHL.U32 R16, R20, 0x8, RZ ;  /* 0x0000000814107824 */ /* 0x000fe200078e00ff */
[----:B------:R-:W-:Y:S01]  /*0e10*/  LOP3.LUT R10, R10, 0xfffffff8, RZ, 0xc0, !PT ;  /* 0xfffffff80a0a7812 */ /* 0x000fe200078ec0ff */
[C---:B------:R-:W-:Y:S01]  /*0e20*/  IMAD.IADD R194, R192.reuse, 0x1, R205 ;  /* 0x00000001c0c27824 */ /* 0x040fe200078e02cd */
[----:B------:R-:W-:Y:S01]  /*0e30*/  IADD3 R206, R192, 0x20, RZ ;  /* 0x00000020c0ce7810 */ /* 0x000fe20007ffe0ff */
[----:B------:R1:W-:Y:S01]  /*0e40*/  STL [R1+0x3c], R19 ;  /* 0x00003c1301007387 */ /* 0x0003e20000100800 */
[----:B------:R-:W-:Y:S01]  /*0e50*/  LEA.HI R0, R0, R5, RZ, 0x3 ;  /* 0x0000000500007211 */ /* 0x000fe200078f18ff */
[----:B------:R-:W-:Y:S01]  /*0e60*/  IMAD.IADD R228, R203, 0x1, -R10 ;  /* 0x00000001cbe47824 */ /* 0x000fe200078e0a0a */
[----:B------:R-:W-:Y:S01]  /*0e70*/  IADD3 R195, R192, R206, RZ ;  /* 0x000000cec0c37210 */ /* 0x000fe20007ffe0ff */
[----:B------:R-:W-:Y:S01]  /*0e80*/  VIADD R22, R16, 0x60 ;  /* 0x0000006010167836 */ /* 0x000fe20000000000 */
[----:B------:R-:W-:Y:S01]  /*0e90*/  LOP3.LUT R4, R4, 0x3fffffe, RZ, 0xc0, !PT ;  /* 0x03fffffe04047812 */ /* 0x000fe200078ec0ff */
[----:B------:R-:W-:Y:S01]  /*0ea0*/  IMAD.SHL.U32 R223, R0, 0x40, RZ ;  /* 0x0000004000df7824 */ /* 0x000fe200078e00ff */
[----:B------:R-:W-:Y:S01]  /*0eb0*/  SHF.R.S32.HI R0, RZ, 0x1f, R195 ;  /* 0x0000001fff007819 */ /* 0x000fe200000114c3 */
[----:B------:R-:W-:Y:S01]  /*0ec0*/  IMAD.SHL.U32 R219, R228, 0x40, RZ ;  /* 0x00000040e4db7824 */ /* 0x000fe200078e00ff */
[----:B------:R-:W-:Y:S01]  /*0ed0*/  SHF.R.S32.HI R3, RZ, 0x1f, R194 ;  /* 0x0000001fff037819 */ /* 0x000fe200000114c2 */
[----:B------:R-:W-:Y:S01]  /*0ee0*/  IMAD.IADD R4, R14, 0x1, -R4 ;  /* 0x000000010e047824 */ /* 0x000fe200078e0a04 */
[-C--:B------:R-:W-:Y:S01]  /*0ef0*/  LEA.HI R197, R0, R195.reuse, RZ, 0x3 ;  /* 0x000000c300c57211 */ /* 0x080fe200078f18ff */
[C---:B------:R-:W-:Y:S01]  /*0f00*/  VIADD R208, R192.reuse, 0x10 ;  /* 0x00000010c0d07836 */ /* 0x040fe20000000000 */
[-C--:B------:R-:W-:Y:S01]  /*0f10*/  LEA.HI R5, R3, R194.reuse, RZ, 0x6 ;  /* 0x000000c203057211 */ /* 0x080fe200078f30ff */
[----:B------:R-:W-:Y:S01]  /*0f20*/  VIADD R207, R192, 0x30 ;  /* 0x00000030c0cf7836 */ /* 0x000fe20000000000 */
[----:B------:R-:W-:Y:S01]  /*0f30*/  LEA.HI R0, R0, R195, RZ, 0x6 ;  /* 0x000000c300007211 */ /* 0x000fe200078f30ff */
[----:B------:R-:W-:Y:S01]  /*0f40*/  VIADD R215, R192, 0x50 ;  /* 0x00000050c0d77836 */ /* 0x000fe20000000000 */
[----:B------:R-:W-:Y:S01]  /*0f50*/  LOP3.LUT R219, R219, 0x1c0, RZ, 0xc0, !PT ;  /* 0x000001c0dbdb7812 */ /* 0x000fe200078ec0ff */
[----:B------:R-:W-:Y:S01]  /*0f60*/  IMAD.SHL.U32 R7, R5, 0x80, RZ ;  /* 0x0000008005077824 */ /* 0x000fe200078e00ff */
[----:B------:R-:W-:-:S02]  /*0f70*/  LEA.HI R3, R3, R194, RZ, 0x3 ;  /* 0x000000c203037211 */ /* 0x000fc400078f18ff */
[----:B------:R-:W-:Y:S02]  /*0f80*/  LOP3.LUT R216, R216, 0x1c0, RZ, 0xc0, !PT ;  /* 0x000001c0d8d87812 */ /* 0x000fe400078ec0ff */
[----:B0-----:R-:W-:Y:S02]  /*0f90*/  LEA R14, R4, R11, 0x6 ;  /* 0x0000000b040e7211 */ /* 0x001fe400078e30ff */
[----:B------:R-:W-:Y:S02]  /*0fa0*/  SHF.L.U32 R4, R0, 0x7, RZ ;  /* 0x0000000700047819 */ /* 0x000fe400000006ff */
[----:B------:R-:W-:Y:S01]  /*0fb0*/  SHF.R.U32.HI R221, RZ, 0x3, R219 ;  /* 0x00000003ffdd7819 */ /* 0x000fe200000116db */
[----:B------:R-:W-:Y:S01]  /*0fc0*/  STL [R1+0x80], R14 ;  /* 0x0000800e01007387 */ /* 0x000fe20000100800 */
[C---:B------:R-:W-:Y:S02]  /*0fd0*/  LOP3.LUT R0, R219.reuse, 0x38, R197, 0xf8, !PT ;  /* 0x00000038db007812 */ /* 0x040fe400078ef8c5 */
[----:B------:R-:W-:Y:S01]  /*0fe0*/  LOP3.LUT R6, R219, 0x38, R3, 0xf8, !PT ;  /* 0x00000038db067812 */ /* 0x000fe200078ef803 */
[----:B------:R-:W-:Y:S01]  /*0ff0*/  STL [R1+0x50], RZ ;  /* 0x000050ff01007387 */ /* 0x000fe20000100800 */
[----:B------:R-:W-:-:S02]  /*1000*/  SHF.R.U32.HI R13, RZ, 0x3, R216 ;  /* 0x00000003ff0d7819 */ /* 0x000fc400000116d8 */
[C---:B------:R-:W-:Y:S02]  /*1010*/  LOP3.LUT R11, R216.reuse, 0x38, R3, 0xf8, !PT ;  /* 0x00000038d80b7812 */ /* 0x040fe400078ef803 */
[----:B------:R-:W-:Y:S02]  /*1020*/  LOP3.LUT R10, R216, 0x38, R197, 0xf8, !PT ;  /* 0x00000038d80a7812 */ /* 0x000fe400078ef8c5 */
[-C--:B------:R-:W-:Y:S02]  /*1030*/  LOP3.LUT R5, R0, R221.reuse, RZ, 0x3c, !PT ;  /* 0x000000dd00057212 */ /* 0x080fe400078e3cff */
[----:B------:R-:W-:Y:S02]  /*1040*/  LOP3.LUT R7, R7, 0xffffe000, RZ, 0xc0, !PT ;  /* 0xffffe00007077812 */ /* 0x000fe400078ec0ff */
[----:B------:R-:W-:Y:S02]  /*1050*/  LOP3.LUT R6, R6, R221, RZ, 0x3c, !PT ;  /* 0x000000dd06067212 */ /* 0x000fe400078e3cff */
[----:B------:R-:W-:-:S02]  /*1060*/  LOP3.LUT R223, R223, 0xfffffe00, RZ, 0xc0, !PT ;  /* 0xfffffe00dfdf7812 */ /* 0x000fc400078ec0ff */
[-C--:B------:R-:W-:Y:S02]  /*1070*/  LOP3.LUT R0, R11, R13.reuse, RZ, 0x3c, !PT ;  /* 0x0000000d0b007212 */ /* 0x080fe400078e3cff */
[----:B------:R-:W-:Y:S02]  /*1080*/  LOP3.LUT R4, R4, 0xffffe000, RZ, 0xc0, !PT ;  /* 0xffffe00004047812 */ /* 0x000fe400078ec0ff */
[----:B------:R-:W-:Y:S02]  /*1090*/  LOP3.LUT R10, R10, R13, RZ, 0x3c, !PT ;  /* 0x0000000d0a0a7212 */ /* 0x000fe400078e3cff */
[-C--:B------:R-:W-:Y:S02]  /*10a0*/  IADD3 R6, R6, R7.reuse, R222 ;  /* 0x0000000706067210 */ /* 0x080fe40007ffe0de */
[----:B------:R-:W-:Y:S02]  /*10b0*/  IADD3 R7, R0, R7, R223 ;  /* 0x0000000700077210 */ /* 0x000fe40007ffe0df */
[----:B------:R-:W-:-:S02]  /*10c0*/  MOV R0, UR5 ;  /* 0x0000000500007c02 */ /* 0x000fc40008000f00 */
[-C--:B------:R-:W-:Y:S02]  /*10d0*/  IADD3 R5, R5, R4.reuse, R222 ;  /* 0x0000000405057210 */ /* 0x080fe40007ffe0de */
[----:B------:R-:W-:Y:S01]  /*10e0*/  IADD3 R10, R10, R4, R223 ;  /* 0x000000040a0a7210 */ /* 0x000fe20007ffe0df */
[----:B------:R-:W-:Y:S01]  /*10f0*/  IMAD.U32 R4, RZ, RZ, UR4 ;  /* 0x00000004ff047e24 */ /* 0x000fe2000f8e00ff */
[----:B------:R-:W-:Y:S01]  /*1100*/  SHF.R.S32.HI R8, RZ, 0x3, R8 ;  /* 0x00000003ff087819 */ /* 0x000fe20000011408 */
[----:B------:R0:W-:Y:S01]  /*1110*/  STL [R1+0x4], R0 ;  /* 0x0000040001007387 */ /* 0x0001e20000100800 */
[----:B------:R-:W-:Y:S01]  /*1120*/  SHF.L.U32 R224, R19, 0x3, RZ ;  /* 0x0000000313e07819 */ /* 0x000fe200000006ff */
[----:B-1----:R-:W-:Y:S01]  /*1130*/  VIADD R19, R16, 0x80 ;  /* 0x0000008010137836 */ /* 0x002fe20000000000 */
[----:B------:R-:W-:Y:S01]  /*1140*/  SHF.R.S32.HI R198, RZ, 0x3, R3 ;  /* 0x00000003ffc67819 */ /* 0x000fe20000011403 */
[----:B------:R1:W-:Y:S01]  /*1150*/  STL [R1+0x5c], R8 ;  /* 0x00005c0801007387 */ /* 0x0003e20000100800 */
[----:B------:R-:W-:-:S02]  /*1160*/  LEA R3, R5, UR4, 0x1 ;  /* 0x0000000405037c11 */ /* 0x000fc4000f8e08ff */
[----:B------:R-:W-:Y:S01]  /*1170*/  LEA R5, R10, UR4, 0x1 ;  /* 0x000000040a057c11 */ /* 0x000fe2000f8e08ff */
[----:B------:R2:W-:Y:S01]  /*1180*/  STL [R1+0x78], R4 ;  /* 0x0000780401007387 */ /* 0x0005e20000100800 */
[----:B------:R-:W-:Y:S02]  /*1190*/  LOP3.LUT R229, R9, 0x7ffffffc, RZ, 0xc0, !PT ;  /* 0x7ffffffc09e57812 */ /* 0x000fe400078ec0ff */
[----:B0-----:R-:W-:Y:S02]  /*11a0*/  LEA.HI R0, R20, R20, RZ, 0x1 ;  /* 0x0000001414007211 */ /* 0x001fe400078f08ff */
[----:B------:R-:W-:Y:S01]  /*11b0*/  IADD3 R23, R16, 0xa0, RZ ;  /* 0x000000a010177810 */ /* 0x000fe20007ffe0ff */
[----:B------:R-:W-:Y:S01]  /*11c0*/  IMAD.IADD R229, R15, 0x1, -R229 ;  /* 0x000000010fe57824 */ /* 0x000fe200078e0ae5 */
[----:B-1----:R-:W-:Y:S02]  /*11d0*/  IADD3 R8, R224, 0x80, RZ ;  /* 0x00000080e0087810 */ /* 0x002fe40007ffe0ff */
[----:B------:R-:W-:Y:S01]  /*11e0*/  LOP3.LUT R0, R0, 0x1ffffffe, RZ, 0xc0, !PT ;  /* 0x1ffffffe00007812 */ /* 0x000fe200078ec0ff */
[----:B--2---:R-:W-:Y:S01]  /*11f0*/  VIADD R4, R224, 0x40 ;  /* 0x00000040e0047836 */ /* 0x004fe20000000000 */
[----:B------:R-:W-:-:S02]  /*1200*/  LOP3.LUT R4, R216, 0x38, R16, 0xf8, !PT ;  /* 0x00000038d8047812 */ /* 0x000fc400078ef810 */
[----:B------:R-:W-:Y:S01]  /*1210*/  SHF.R.S32.HI R8, RZ, 0x1f, R8 ;  /* 0x0000001fff087819 */ /* 0x000fe20000011408 */
[----:B------:R-:W-:Y:S01]  /*1220*/  IMAD.SHL.U32 R8, R12, 0x8, RZ ;  /* 0x000000080c087824 */ /* 0x000fe200078e00ff */
[----:B------:R-:W-:Y:S02]  /*1230*/  LOP3.LUT R4, R223, R4, R13, 0xf6, !PT ;  /* 0x00000004df047212 */ /* 0x000fe400078ef60d */
[----:B------:R-:W-:Y:S02]  /*1240*/  IADD3 R0, R20, -R0, RZ ;  /* 0x8000000014007210 */ /* 0x000fe40007ffe0ff */
[----:B------:R-:W-:Y:S01]  /*1250*/  LEA R4, R4, UR4, 0x1 ;  /* 0x0000000404047c11 */ /* 0x000fe2000f8e08ff */
[----:B------:R-:W-:Y:S01]  /*1260*/  STL [R1+0x84], R8 ;  /* 0x0000840801007387 */ /* 0x000fe20000100800 */
[----:B------:R-:W-:Y:S02]  /*1270*/  LEA R0, R0, R14, 0x3 ;  /* 0x0000000e00007211 */ /* 0x000fe400078e18ff */
[----:B------:R-:W-:Y:S01]  /*1280*/  SHF.R.S32.HI R17, RZ, 0x1f, R16 ;  /* 0x0000001fff117819 */ /* 0x000fe20000011410 */
[----:B------:R0:W-:Y:S01]  /*1290*/  STL [R1+0x70], R4 ;  /* 0x0000700401007387 */ /* 0x0001e20000100800 */
[----:B------:R-:W-:-:S02]  /*12a0*/  SHF.R.S32.HI R202, RZ, 0x1f, R22 ;  /* 0x0000001fffca7819 */ /* 0x000fc40000011416 */
[----:B------:R-:W-:Y:S01]  /*12b0*/  SHF.R.S32.HI R201, RZ, 0x1f, R19 ;  /* 0x0000001fffc97819 */ /* 0x000fe20000011413 */
[----:B------:R1:W-:Y:S01]  /*12c0*/  STL [R1+0x74], R3 ;  /* 0x0000740301007387 */ /* 0x0003e20000100800 */
[----:B------:R-:W-:Y:S02]  /*12d0*/  SHF.R.S32.HI R200, RZ, 0x1f, R23 ;  /* 0x0000001fffc87819 */ /* 0x000fe40000011417 */
[----:B------:R-:W-:Y:S01]  /*12e0*/  SHF.R.S32.HI R197, RZ, 0x3, R197 ;  /* 0x00000003ffc57819 */ /* 0x000fe200000114c5 */
[----:B------:R2:W-:Y:S01]  /*12f0*/  STL [R1+0x68], R5 ;  /* 0x0000680501007387 */ /* 0x0005e20000100800 */
[----:B0-----:R-:W-:Y:S02]  /*1300*/  LEA R4, R6, UR4, 0x1 ;  /* 0x0000000406047c11 */ /* 0x001fe4000f8e08ff */
[----:B-1----:R-:W-:-:S03]  /*1310*/  LEA R3, R7, UR4, 0x1 ;  /* 0x0000000407037c11 */ /* 0x002fc6000f8e08ff */
[----:B------:R2:W-:Y:S04]  /*1320*/  STL [R1+0x6c], R4 ;  /* 0x00006c0401007387 */ /* 0x0005e80000100800 */
[----:B------:R2:W-:Y:S04]  /*1330*/  STL [R1+0x38], R0 ;  /* 0x0000380001007387 */ /* 0x0005e80000100800 */
[----:B------:R2:W-:Y:S02]  /*1340*/  STL [R1+0x64], R3 ;  /* 0x0000640301007387 */ /* 0x0005e40000100800 */
.L_x_2928:
[----:B0-234-:R-:W0:Y:S01]  /*1350*/  LDC.64 R4, c[0x0][0xc88] ;  /* 0x00032200ff047b82 */ /* 0x01de220000000a00 */
[----:B------:R-:W-:Y:S01]  /*1360*/  ULDC.64 UR4, c[0x0][0xa28] ;  /* 0x00028a0000047ab9 */ /* 0x000fe20000000a00 */
[----:B------:R-:W-:Y:S01]  /*1370*/  ULDC.64 UR8, c[0x0][0xa18] ;  /* 0x0002860000087ab9 */ /* 0x000fe20000000a00 */
[----:B------:R-:W-:Y:S01]  /*1380*/  ULDC.64 UR6, c[0x0][0xa08] ;  /* 0x0002820000067ab9 */ /* 0x000fe20000000a00 */
[----:B0-----:R-:W-:-:S05]  /*1390*/  IMAD.WIDE R4, R31, 0x4, R4 ;  /* 0x000000041f047825 */ /* 0x001fca00078e0204 */
[----:B------:R-:W2:Y:S01]  /*13a0*/  LDG.E R3, desc[UR60][R4.64] ;  /* 0x0000003c04037981 */ /* 0x000ea2000c1e1900 */
        /* <DEDUP_REMOVED lines=15> */
[----:B------:R-:W-:Y:S01]  /*14a0*/  IADD3 R8, P4, R32, UR6, RZ ;  /* 0x0000000620087c10 */ /* 0x000fe2000ff9e0ff */
[----:B-1----:R1:W-:Y:S01]  /*14b0*/  STL [R1+0x44], R32 ;  /* 0x0000442001007387 */ /* 0x0023e20000100800 */
[----:B0-----:R-:W-:-:S02]  /*14c0*/  IMAD.MOV.U32 R0, RZ, RZ, RZ ;  /* 0x000000ffff007224 */ /* 0x001fc400078e00ff */
[----:B------:R-:W-:Y:S01]  /*14d0*/  IADD3.X R9, R28, UR7, RZ, P4, !PT ;  /* 0x000000071c097c10 */ /* 0x000fe2000a7fe4ff */
[----:B------:R-:W-:Y:S01]  /*14e0*/  IMAD.U32 R226, RZ, RZ, UR4 ;  /* 0x00000004ffe27e24 */ /* 0x000fe2000f8e00ff */
[----:B------:R1:W-:Y:S01]  /*14f0*/  STL [R1+0x48], R28 ;  /* 0x0000481c01007387 */ /* 0x0003e20000100800 */
[----:B------:R-:W-:-:S03]  /*1500*/  ULDC.64 UR4, c[0x0][0x418] ;  /* 0x0001060000047ab9 */ /* 0x000fc60000000a00 */
[----:B------:R1:W5:Y:S01]  /*1510*/  @P2 LDG.E R0, desc[UR60][R4.64] ;  /* 0x0000003c04002981 */ /* 0x000362000c1e1900 */
[----:B------:R-:W-:-:S03]  /*1520*/  @P1 IADD3 R6, P2, R32, UR8, RZ ;  /* 0x0000000820061c10 */ /* 0x000fc6000ff5e0ff */
[----:B------:R1:W5:Y:S01]  /*1530*/  @P0 LDG.E R124, desc[UR60][R8.64] ;  /* 0x0000003c087c0981 */ /* 0x000362000c1e1900 */
[----:B------:R-:W-:-:S03]  /*1540*/  @P1 IADD3.X R7, R28, UR9, RZ, P2, !PT ;  /* 0x000000091c071c10 */ /* 0x000fc600097fe4ff */
[----:B------:R1:W-:Y:S01]  /*1550*/  STL [R1+0x40], R30 ;  /* 0x0000401e01007387 */ /* 0x0003e20000100800 */
[----:B------:R-:W-:Y:S01]  /*1560*/  UISETP.NE.U32.AND UP0, UPT, UR4, URZ, UPT ;  /* 0x0000003f0400728c */ /* 0x000fe2000bf05070 */
[----:B------:R-:W-:Y:S02]  /*1570*/  ULDC.64 UR8, c[0x0][0xa20] ;  /* 0x0002880000087ab9 */ /* 0x000fe40000000a00 */
[----:B------:R1:W5:Y:S01]  /*1580*/  @P1 LDG.E R226, desc[UR60][R6.64] ;  /* 0x0000003c06e21981 */ /* 0x000362000c1e1900 */
[----:B------:R-:W-:Y:S01]  /*1590*/  UISETP.NE.AND.EX UP0, UPT, UR5, URZ, UPT, UP0 ;  /* 0x0000003f0500728c */ /* 0x000fe2000bf05300 */
[----:B------:R-:W-:Y:S01]  /*15a0*/  ISETP.NE.U32.AND P2, PT, RZ, UR8, PT ;  /* 0x00000008ff007c0c */ /* 0x000fe2000bf45070 */
[----:B------:R-:W-:Y:S01]  /*15b0*/  ULDC UR4, c[0x0][0x424] ;  /* 0x0001090000047ab9 */ /* 0x000fe20000000800 */
[----:B------:R-:W-:Y:S01]  /*15c0*/  ULDC UR5, c[0x0][0x2f0] ;  /* 0x0000bc0000057ab9 */ /* 0x000fe20000000800 */
[----:B------:R-:W-:Y:S01]  /*15d0*/  USEL UR4, UR4, 0x1, UP0 ;  /* 0x0000000104047887 */ /* 0x000fe20008000000 */
[----:B------:R-:W-:Y:S01]  /*15e0*/  ISETP.NE.AND.EX P2, PT, RZ, UR9, PT, P2 ;  /* 0x00000009ff007c0c */ /* 0x000fe2000bf45320 */
[----:B------:R-:W-:-:S02]  /*15f0*/  IMAD.MOV.U32 R25, RZ, RZ, R3 ;  /* 0x000000ffff197224 */ /* 0x000fc400078e0003 */
[----:B------:R-:W-:-:S03]  /*1600*/  UIMAD UR4, UR4, UR5, URZ ;  /* 0x00000005040472a4 */ /* 0x000fc6000f8e023f */
[----:B------:R-:W-:Y:S01]  /*1610*/  ULDC UR5, c[0x0][0x348] ;  /* 0x0000d20000057ab9 */ /* 0x000fe20000000800 */
[----:B-1----:R-:W-:Y:S08]  /*1620*/  @P1 BRA `(.L_x_2693) ;  /* 0x0000000000241947 */ /* 0x002ff00003800000 */
        /* <DEDUP_REMOVED lines=8> */
[----:B--2---:R-:W-:-:S07]  /*16b0*/  IADD3 R226, -R226, R3, RZ ;  /* 0x00000003e2e27210 */ /* 0x004fce0007ffe1ff */
.L_x_2693:
[----:B------:R-:W-:Y:S02]  /*16c0*/  IMAD.U32 R24, RZ, RZ, UR5 ;  /* 0x00000005ff187e24 */ /* 0x000fe4000f8e00ff */
[----:B------:R-:W-:Y:S01]  /*16d0*/  IMAD.U32 R27, RZ, RZ, UR4 ;  /* 0x00000004ff1b7e24 */ /* 0x000fe2000f8e00ff */
[----:B------:R-:W-:Y:S06]  /*16e0*/  @!P2 BRA `(.L_x_2694) ;  /* 0x000000000010a947 */ /* 0x000fec0003800000 */
[----:B------:R-:W-:-:S04]  /*16f0*/  IADD3 R4, P0, R32, UR8, RZ ;  /* 0x0000000820047c10 */ /* 0x000fc8000ff1e0ff */
[----:B------:R-:W-:-:S05]  /*1700*/  IADD3.X R5, R28, UR9, RZ, P0, !PT ;  /* 0x000000091c057c10 */ /* 0x000fca00087fe4ff */
[----:B------:R0:W5:Y:S01]  /*1710*/  LDG.E R27, desc[UR60][R4.64] ;  /* 0x0000003c041b7981 */ /* 0x000162000c1e1900 */
[----:B------:R-:W-:Y:S05]  /*1720*/  BRA `(.L_x_2695) ;  /* 0x0000000000107947 */ /* 0x000fea0003800000 */
.L_x_2694:
[----:B------:R-:W-:Y:S05]  /*1730*/  @!P0 BRA `(.L_x_2695) ;  /* 0x00000000000c8947 */ /* 0x000fea0003800000 */
[----:B------:R-:W2:Y:S04]  /*1740*/  LDG.E R4, desc[UR60][R8.64] ;  /* 0x0000003c08047981 */ /* 0x000ea8000c1e1900 */
[----:B------:R-:W2:Y:S02]  /*1750*/  LDG.E R27, desc[UR60][R8.64+0x4] ;  /* 0x0000043c081b7981 */ /* 0x000ea4000c1e1900 */
[----:B--2---:R-:W-:-:S07]  /*1760*/  IADD3 R27, -R4, R27, RZ ;  /* 0x0000001b041b7210 */ /* 0x004fce0007ffe1ff */
.L_x_2695:
[----:B------:R-:W-:Y:S01]  /*1770*/  ULDC.64 UR4, c[0x0][0xa10] ;  /* 0x0002840000047ab9 */ /* 0x000fe20000000a00 */
[----:B------:R-:W1:Y:S01]  /*1780*/  LDC R9, c[0x0][0x448] ;  /* 0x00011200ff097b82 */ /* 0x000e620000000800 */
        /* <DEDUP_REMOVED lines=13> */
[----:B-1----:R-:W-:Y:S01]  /*1860*/  ISETP.NE.AND P1, PT, R9, 0x1, PT ;  /* 0x000000010900780c */ /* 0x002fe20003f25270 */
[----:B------:R-:W-:Y:S01]  /*1870*/  IMAD.SHL.U32 R225, R29, 0x80, RZ ;  /* 0x000000801de17824 */ /* 0x000fe200078e00ff */
[----:B------:R-:W-:-:S04]  /*1880*/  PLOP3.LUT P2, PT, PT, PT, PT, 0x80, 0x0 ;  /* 0x000000000000781c */ /* 0x000fc80003f4f070 */
[----:B0-----:R-:W-:-:S07]  /*1890*/  IADD3 R4, R225, 0x7f, RZ ;  /* 0x0000007fe1047810 */ /* 0x001fce0007ffe0ff */
[----:B------:R-:W0:Y:S08]  /*18a0*/  @P1 LDC R9, c[0x0][0x44c] ;  /* 0x00011300ff091b82 */ /* 0x000e300000000800 */
[----:B------:R-:W1:Y:S01]  /*18b0*/  @P1 LDC R5, c[0x0][0x450] ;  /* 0x00011400ff051b82 */ /* 0x000e620000000800 */
[----:B--2---:R-:W-:Y:S02]  /*18c0*/  @P0 IMAD.IADD R24, R8, 0x1, -R3 ;  /* 0x0000000108180824 */ /* 0x004fe400078e0a03 */
[----:B------:R-:W-:-:S02]  /*18d0*/  IMAD.IADD R8, R27, 0x1, -R0 ;  /* 0x000000011b087824 */ /* 0x000fc400078e0a00 */
[----:B0-----:R-:W-:-:S03]  /*18e0*/  @P1 IMAD.HI.U32 R0, R4, R9, RZ ;  /* 0x0000000904001227 */ /* 0x001fc600078e00ff */
[C---:B------:R-:W-:Y:S02]  /*18f0*/  IADD3 R227, R8.reuse, R24, RZ ;  /* 0x0000001808e37210 */ /* 0x040fe40007ffe0ff */
[----:B-1----:R-:W-:Y:S02]  /*1900*/  @P1 SHF.R.U32.HI R4, RZ, R5, R0 ;  /* 0x00000005ff041219 */ /* 0x002fe40000011600 */
[C---:B------:R-:W-:Y:S01]  /*1910*/  IADD3 R137, R227.reuse, 0x60, -R226 ;  /* 0x00000060e3897810 */ /* 0x040fe20007ffe8e2 */
[----:B------:R-:W-:Y:S01]  /*1920*/  VIADD R0, R227, 0x5f ;  /* 0x0000005fe3007836 */ /* 0x000fe20000000000 */
[----:B------:R-:W-:-:S03]  /*1930*/  IADD3 R122, -R8, RZ, RZ ;  /* 0x000000ff087a7210 */ /* 0x000fc60007ffe1ff */
[----:B------:R-:W-:Y:S01]  /*1940*/  IMAD.IADD R4, R137, 0x1, R4 ;  /* 0x0000000189047824 */ /* 0x000fe200078e0204 */
[----:B------:R-:W-:Y:S01]  /*1950*/  VIMNMX R122, RZ, R122, !PT ;  /* 0x0000007aff7a7248 */ /* 0x000fe20007fe0100 */
[----:B------:R-:W-:-:S04]  /*1960*/  IMAD.HI R0, R0, 0x2aaaaaab, RZ ;  /* 0x2aaaaaab00007827 */ /* 0x000fc800078e02ff */
[----:B------:R-:W-:Y:S01]  /*1970*/  IMAD.HI R4, R4, 0x2aaaaaab, RZ ;  /* 0x2aaaaaab04047827 */ /* 0x000fe200078e02ff */
[----:B------:R-:W-:-:S04]  /*1980*/  SHF.R.U32.HI R3, RZ, 0x1f, R0 ;  /* 0x0000001fff037819 */ /* 0x000fc80000011600 */
[----:B------:R-:W-:Y:S02]  /*1990*/  SHF.R.U32.HI R5, RZ, 0x1f, R4 ;  /* 0x0000001fff057819 */ /* 0x000fe40000011604 */
[----:B------:R-:W-:Y:S02]  /*19a0*/  LEA.HI.SX32 R138, R0, R3, 0x1c ;  /* 0x00000003008a7211 */ /* 0x000fe400078fe2ff */
[----:B------:R-:W-:-:S04]  /*19b0*/  LEA.HI.SX32 R5, R4, R5, 0x1c ;  /* 0x0000000504057211 */ /* 0x000fc800078fe2ff */
[----:B------:R-:W-:-:S05]  /*19c0*/  VIMNMX R5, R138, R5, PT ;  /* 0x000000058a057248 */ /* 0x000fca0003fe0100 */
[----:B------:R-:W-:-:S05]  /*19d0*/  IMAD R5, R5, 0x60, -R8 ;  /* 0x0000006005057824 */ /* 0x000fca00078e0a08 */
        /* <DEDUP_REMOVED lines=8> */
[----:B------:R-:W-:-:S04]  /*1a60*/  @P0 LEA.HI.SX32 R26, R0, R3, 0x1c ;  /* 0x00000003001a0211 */ /* 0x000fc800078fe2ff */
[----:B------:R-:W-:-:S13]  /*1a70*/  ISETP.GT.AND P0, PT, R26, R122, PT ;  /* 0x0000007a1a00720c */ /* 0x000fda0003f04270 */
[----:B---3--:R-:W-:Y:S05]  /*1a80*/  @!P0 BRA `(.L_x_2696) ;  /* 0x0000008c009c8947 */ /* 0x008fea0003800000 */
[----:B------:R-:W-:Y:S01]  /*1a90*/  IADD3 R0, R2, 0x1e400, RZ ;  /* 0x0001e40002007810 */ /* 0x000fe20007ffe0ff */
[----:B------:R-:W-:Y:S03]  /*1aa0*/  BSSY B6, `(.L_x_2697) ;  /* 0x0000013000067945 */ /* 0x000fe60003800000 */
        /* <DEDUP_REMOVED lines=12> */
[----:B------:R-:W-:Y:S01]  /*1b70*/  MOV R11, UR7 ;  /* 0x00000007000b7c02 */ /* 0x000fe20008000f00 */
[----:B------:R-:W-:Y:S01]  /*1b80*/  IMAD.MOV.U32 R8, RZ, RZ, 0x70 ;  /* 0x00000070ff087424 */ /* 0x000fe200078e00ff */
[----:B------:R-:W-:Y:S01]  /*1b90*/  MOV R13, RZ ;  /* 0x000000ff000d7202 */ /* 0x000fe20000000f00 */
[----:B0-----:R-:W-:-:S07]  /*1ba0*/  IMAD.MOV.U32 R12, RZ, RZ, 0x1 ;  /* 0x00000001ff0c7424 */ /* 0x001fce00078e00ff */
[----:B------:R-:W-:-:S07]  /*1bb0*/  LEPC R20, `(.L_x_2698) ;  /* 0x000000001014794e */ /* 0x000fce0000000000 */
[----:B-1---5:R-:W-:Y:S05]  /*1bc0*/  CALL.ABS.NOINC R14 ;  /* 0x000000000e007343 */ /* 0x022fea0003c00000 */
.L_x_2698:
[----:B------:R-:W-:Y:S05]  /*1bd0*/  BSYNC B6 ;  /* 0x0000000000067941 */ /* 0x000fea0003800000 */
.L_x_2697:
        /* <DEDUP_REMOVED lines=20> */
.L_x_2700:
[----:B------:R-:W-:Y:S05]  /*1d20*/  BSYNC B6 ;  /* 0x0000000000067941 */ /* 0x000fea0003800000 */
.L_x_2699:
[----:B------:R-:W2:Y:S01]  /*1d30*/  LDL R14, [R1+0x54] ;  /* 0x00005400010e7983 */ /* 0x000ea20000100800 */
[----:B------:R-:W-:Y:S01]  /*1d40*/  ULDC.64 UR4, c[0x0][0x9f8] ;  /* 0x00027e0000047ab9 */ /* 0x000fe20000000a00 */
[----:B------:R-:W0:Y:S01]  /*1d50*/  LDC.64 R96, c[0x0][0x3f8] ;  /* 0x0000fe00ff607b82 */ /* 0x000e220000000a00 */
[----:B------:R-:W-:Y:S01]  /*1d60*/  ISETP.NE.U32.AND P0, PT, RZ, UR4, PT ;  /* 0x00000004ff007c0c */ /* 0x000fe2000bf05070 */
[----:B------:R-:W3:Y:S03]  /*1d70*/  LDL.LU R13, [R1] ;  /* 0x00000000010d7983 */ /* 0x000ee60000300800 */
[----:B------:R-:W-:-:S03]  /*1d80*/  ISETP.NE.AND.EX P0, PT, RZ, UR5, PT, P0 ;  /* 0x00000005ff007c0c */ /* 0x000fc6000bf05300 */
[----:B------:R-:W1:Y:S08]  /*1d90*/  LDC R121, c[0x0][0x3f4] ;  /* 0x0000fd00ff797b82 */ /* 0x000e700000000800 */
[----:B------:R-:W4:Y:S02]  /*1da0*/  LDC.64 R90, c[0x0][0x408] ;  /* 0x00010200ff5a7b82 */ /* 0x000f240000000a00 */
[----:B------:R-:W-:Y:S01]  /*1db0*/  @P0 IADD3 R4, P1, R32, UR4, RZ ;  /* 0x0000000420040c10 */ /* 0x000fe2000ff3e0ff */
[----:B------:R-:W-:-:S03]  /*1dc0*/  ULDC UR4, c[0x0][0x2f4] ;  /* 0x0000bd0000047ab9 */ /* 0x000fc60000000800 */
[----:B------:R-:W-:-:S05]  /*1dd0*/  @P0 IADD3.X R5, R28, UR5, RZ, P1, !PT ;  /* 0x000000051c050c10 */ /* 0x000fca0008ffe4ff */
[----:B------:R0:W2:Y:S01]  /*1de0*/  @P0 LDG.E R25, desc[UR60][R4.64] ;  /* 0x0000003c04190981 */ /* 0x0000a2000c1e1900 */
[----:B------:R-:W-:Y:S02]  /*1df0*/  ISETP.GE.AND P1, PT, R195, UR4, PT ;  /* 0x00000004c3007c0c */ /* 0x000fe4000bf26270 */
[----:B------:R-:W-:Y:S02]  /*1e00*/  ISETP.GE.AND P0, PT, R16, UR4, PT ;  /* 0x0000000410007c0c */ /* 0x000fe4000bf06270 */
[----:B------:R-:W-:Y:S02]  /*1e10*/  SEL R3, RZ, 0xffffffff, P1 ;  /* 0xffffffffff037807 */ /* 0x000fe40000800000 */
[----:B------:R-:W-:-:S03]  /*1e20*/  SEL R0, RZ, 0x1, P0 ;  /* 0x00000001ff007807 */ /* 0x000fc60000000000 */
[----:B------:R-:W-:Y:S01]  /*1e30*/  IMAD.SHL.U32 R3, R3, 0x2, RZ ;  /* 0x0000000203037824 */ /* 0x000fe200078e00ff */
[----:B------:R-:W-:Y:S02]  /*1e40*/  ISETP.GE.AND P0, PT, R194, UR4, PT ;  /* 0x00000004c2007c0c */ /* 0x000fe4000bf06270 */
[----:B------:R-:W-:Y:S02]  /*1e50*/  ISETP.GE.AND P1, PT, R22, UR4, PT ;  /* 0x0000000416007c0c */ /* 0x000fe4000bf26270 */
[----:B------:R-:W-:Y:S02]  /*1e60*/  LOP3.LUT R0, R3, 0x2, R0, 0xe2, !PT ;  /* 0x0000000203007812 */ /* 0x000fe400078ee200 */
[----:B0-----:R-:W-:Y:S02]  /*1e70*/  SHF.R.S32.HI R5, RZ, 0x1f, R203 ;  /* 0x0000001fff057819 */ /* 0x001fe400000114cb */
[----:B------:R-:W-:Y:S02]  /*1e80*/  SEL R3, RZ, 0x4, P0 ;  /* 0x00000004ff037807 */ /* 0x000fe40000000000 */
[----:B------:R-:W-:-:S02]  /*1e90*/  SEL R4, RZ, 0x8, P1 ;  /* 0x00000008ff047807 */ /* 0x000fc40000800000 */
[----:B------:R-:W-:Y:S01]  /*1ea0*/  ISETP.GE.AND P2, PT, R19, UR4, PT ;  /* 0x0000000413007c0c */ /* 0x000fe2000bf46270 */
[----:B------:R-:W-:Y:S01]  /*1eb0*/  IMAD R6, R5, R96, RZ ;  /* 0x0000006005067224 */ /* 0x000fe200078e02ff */
[----:B------:R-:W-:Y:S02]  /*1ec0*/  SHF.R.S32.HI R193, RZ, 0x1f, R192 ;  /* 0x0000001fffc17819 */ /* 0x000fe400000114c0 */
[----:B------:R-:W-:Y:S02]  /*1ed0*/  LOP3.LUT R0, R4, R0, R3, 0xfe, !PT ;  /* 0x0000000004007212 */ /* 0x000fe400078efe03 */
[----:B------:R-:W-:Y:S02]  /*1ee0*/  SEL R3, RZ, 0x10, P2 ;  /* 0x00000010ff037807 */ /* 0x000fe40001000000 */
[----:B-1----:R-:W-:Y:S01]  /*1ef0*/  ISETP.GE.AND P0, PT, R16, R121, PT ;  /* 0x000000791000720c */ /* 0x002fe20003f06270 */
[C---:B------:R-:W-:Y:S01]  /*1f00*/  IMAD R7, R203.reuse, R97, R6 ;  /* 0x00000061cb077224 */ /* 0x040fe200078e0206 */
[----:B------:R-:W-:Y:S01]  /*1f10*/  LOP3.LUT R9, R0, R3, RZ, 0xfc, !PT ;  /* 0x0000000300097212 */ /* 0x000fe200078efcff */
[----:B------:R-:W-:Y:S01]  /*1f20*/  IMAD.WIDE.U32 R100, R203, R96, R192 ;  /* 0x00000060cb647225 */ /* 0x000fe200078e00c0 */
[----:B------:R-:W-:-:S03]  /*1f30*/  SEL R3, R121, RZ, P0 ;  /* 0x000000ff79037207 */ /* 0x000fc60000000000 */
[----:B------:R-:W-:Y:S01]  /*1f40*/  IMAD.WIDE.U32 R98, R203, R96, R16 ;  /* 0x00000060cb627225 */ /* 0x000fe200078e0010 */
[----:B------:R-:W-:-:S03]  /*1f50*/  ISETP.GE.AND P1, PT, R195, R121, PT ;  /* 0x00000079c300720c */ /* 0x000fc60003f26270 */
[----:B----4-:R-:W-:Y:S01]  /*1f60*/  IMAD R0, R5, R90, RZ ;  /* 0x0000005a05007224 */ /* 0x010fe200078e02ff */
[----:B------:R-:W-:Y:S01]  /*1f70*/  IADD3 R101, R101, R7, RZ ;  /* 0x0000000765657210 */ /* 0x000fe20007ffe0ff */
[----:B------:R-:W-:Y:S01]  /*1f80*/  IMAD.IADD R99, R7, 0x1, R99 ;  /* 0x0000000107637824 */ /* 0x000fe200078e0263 */
[----:B------:R-:W-:Y:S01]  /*1f90*/  ISETP.GE.AND P3, PT, R194, R121, PT ;  /* 0x00000079c200720c */ /* 0x000fe20003f66270 */
[----:B------:R-:W-:Y:S01]  /*1fa0*/  IMAD R7, R203, R91, R0 ;  /* 0x0000005bcb077224 */ /* 0x000fe200078e0200 */
[C---:B------:R-:W-:Y:S01]  /*1fb0*/  SEL R0, R121.reuse, RZ, P1 ;  /* 0x000000ff79007207 */ /* 0x040fe20000800000 */
[----:B------:R-:W-:Y:S01]  /*1fc0*/  IMAD.IADD R3, R16, 0x1, R3 ;  /* 0x0000000110037824 */ /* 0x000fe200078e0203 */
[----:B------:R-:W-:Y:S02]  /*1fd0*/  SEL R5, R121, RZ, P3 ;  /* 0x000000ff79057207 */ /* 0x000fe40001800000 */
[----:B------:R-:W-:Y:S01]  /*1fe0*/  IADD3 R4, R195, R0, RZ ;  /* 0x00000000c3047210 */ /* 0x000fe20007ffe0ff */
[----:B------:R-:W-:Y:S01]  /*1ff0*/  IMAD.WIDE.U32 R94, R203, R90, R192 ;  /* 0x0000005acb5e7225 */ /* 0x000fe200078e00c0 */
[----:B------:R-:W-:-:S03]  /*2000*/  SHF.R.S32.HI R0, RZ, 0x1f, R3 ;  /* 0x0000001fff007819 */ /* 0x000fc60000011403 */
[----:B------:R-:W-:Y:S01]  /*2010*/  IMAD.WIDE.U32 R92, R203, R90, R16 ;  /* 0x0000005acb5c7225 */ /* 0x000fe200078e0010 */
[----:B------:R-:W-:-:S03]  /*2020*/  LOP3.LUT P2, RZ, R228, 0x4, RZ, 0xc0, !PT ;  /* 0x00000004e4ff7812 */ /* 0x000fc6000784c0ff */
[----:B------:R-:W-:Y:S01]  /*2030*/  IMAD.IADD R10, R194, 0x1, R5 ;  /* 0x00000001c20a7824 */ /* 0x000fe200078e0205 */
[CC--:B------:R-:W-:Y:S01]  /*2040*/  LEA.HI R5, R0.reuse, R3.reuse, RZ, 0x3 ;  /* 0x0000000300057211 */ /* 0x0c0fe200078f18ff */
[----:B------:R-:W-:Y:S01]  /*2050*/  IMAD.IADD R93, R7, 0x1, R93 ;  /* 0x00000001075d7824 */ /* 0x000fe200078e025d */
[----:B------:R-:W-:Y:S02]  /*2060*/  LEA.HI R0, R0, R3, RZ, 0x6 ;  /* 0x0000000300007211 */ /* 0x000fe400078f30ff */
[----:B------:R-:W-:Y:S02]  /*2070*/  IADD3 R95, R95, R7, RZ ;  /* 0x000000075f5f7210 */ /* 0x000fe40007ffe0ff */
[----:B------:R-:W-:Y:S02]  /*2080*/  SHF.R.S32.HI R7, RZ, 0x1f, R4 ;  /* 0x0000001fff077819 */ /* 0x000fe40000011404 */
[----:B------:R-:W-:Y:S01]  /*2090*/  SHF.R.S32.HI R3, RZ, 0x6, R0 ;  /* 0x00000006ff037819 */ /* 0x000fe20000011400 */
[----:B------:R-:W0:Y:S01]  /*20a0*/  S2R R139, SR_TID.X ;  /* 0x00000000008b7919 */ /* 0x000e220000002100 */
[----:B------:R-:W-:-:S02]  /*20b0*/  LEA.HI R8, R7, R4, RZ, 0x6 ;  /* 0x0000000407087211 */ /* 0x000fc400078f30ff */
[----:B------:R-:W-:Y:S02]  /*20c0*/  LEA.HI R6, R7, R4, RZ, 0x3 ;  /* 0x0000000407067211 */ /* 0x000fe400078f18ff */
[--C-:B------:R-:W-:Y:S02]  /*20d0*/  LOP3.LUT R0, R219, 0x38, R5.reuse, 0xf8, !PT ;  /* 0x00000038db007812 */ /* 0x100fe400078ef805 */
[----:B------:R-:W-:Y:S01]  /*20e0*/  SHF.R.S32.HI R11, RZ, 0x1f, R10 ;  /* 0x0000001fff0b7819 */ /* 0x000fe2000001140a */
[C---:B------:R-:W-:Y:S01]  /*20f0*/  IMAD R134, R3.reuse, 0x1800, R222 ;  /* 0x0000180003867824 */ /* 0x040fe200078e02de */
[----:B------:R-:W-:Y:S01]  /*2100*/  LOP3.LUT R7, R216, 0x38, R5, 0xf8, !PT ;  /* 0x00000038d8077812 */ /* 0x000fe200078ef805 */
[----:B------:R-:W-:Y:S01]  /*2110*/  IMAD R131, R3, 0x1800, R223 ;  /* 0x0000180003837824 */ /* 0x000fe200078e02df */
[----:B------:R-:W-:Y:S02]  /*2120*/  SHF.R.U32.HI R15, RZ, 0x3, R216 ;  /* 0x00000003ff0f7819 */ /* 0x000fe400000116d8 */
[----:B------:R-:W-:-:S02]  /*2130*/  SHF.R.S32.HI R8, RZ, 0x6, R8 ;  /* 0x00000006ff087819 */ /* 0x000fc40000011408 */
[----:B------:R-:W-:Y:S02]  /*2140*/  LOP3.LUT R4, R219, 0x38, R6, 0xf8, !PT ;  /* 0x00000038db047812 */ /* 0x000fe400078ef806 */
[----:B------:R-:W-:Y:S02]  /*2150*/  LOP3.LUT R3, R0, R221, RZ, 0x3c, !PT ;  /* 0x000000dd00037212 */ /* 0x000fe400078e3cff */
[-C--:B------:R-:W-:Y:S02]  /*2160*/  LEA.HI R12, R11, R10.reuse, RZ, 0x3 ;  /* 0x0000000a0b0c7211 */ /* 0x080fe400078f18ff */
[----:B------:R-:W-:Y:S02]  /*2170*/  LOP3.LUT R0, R7, R15, RZ, 0x3c, !PT ;  /* 0x0000000f07007212 */ /* 0x000fe400078e3cff */
[----:B------:R-:W-:Y:S01]  /*2180*/  LEA.HI R10, R11, R10, RZ, 0x6 ;  /* 0x0000000a0b0a7211 */ /* 0x000fe200078f30ff */
[----:B------:R-:W-:Y:S01]  /*2190*/  IMAD R133, R8, 0x1800, R222 ;  /* 0x0000180008857824 */ /* 0x000fe200078e02de */
[----:B------:R-:W-:Y:S01]  /*21a0*/  LOP3.LUT R4, R4, R221, RZ, 0x3c, !PT ;  /* 0x000000dd04047212 */ /* 0x000fe200078e3cff */
[----:B------:R-:W-:Y:S01]  /*21b0*/  IMAD.IADD R134, R134, 0x1, R3 ;  /* 0x0000000186867824 */ /* 0x000fe200078e0203 */
[----:B------:R-:W-:-:S02]  /*21c0*/  IADD3 R131, R131, R0, RZ ;  /* 0x0000000083837210 */ /* 0x000fc40007ffe0ff */
[----:B------:R-:W-:Y:S02]  /*21d0*/  SHF.R.S32.HI R10, RZ, 0x6, R10 ;  /* 0x00000006ff0a7819 */ /* 0x000fe4000001140a */
[C---:B------:R-:W-:Y:S02]  /*21e0*/  LOP3.LUT R3, R216.reuse, 0x38, R6, 0xf8, !PT ;  /* 0x00000038d8037812 */ /* 0x040fe400078ef806 */
[----:B-----5:R-:W-:Y:S02]  /*21f0*/  SHF.R.S32.HI R11, RZ, 0x1f, R136 ;  /* 0x0000001fff0b7819 */ /* 0x020fe40000011488 */
[----:B------:R-:W-:Y:S01]  /*2200*/  LOP3.LUT R0, R219, 0x38, R12, 0xf8, !PT ;  /* 0x00000038db007812 */ /* 0x000fe200078ef80c */
[----:B------:R-:W-:Y:S01]  /*2210*/  IMAD.IADD R133, R133, 0x1, R4 ;  /* 0x0000000185857824 */ /* 0x000fe200078e0204 */
[----:B------:R-:W-:Y:S01]  /*2220*/  LOP3.LUT R7, R216, 0x38, R12, 0xf8, !PT ;  /* 0x00000038d8077812 */ /* 0x000fe200078ef80c */
[----:B------:R-:W-:Y:S01]  /*2230*/  IMAD R130, R10, 0x1800, R222 ;  /* 0x000018000a827824 */ /* 0x000fe200078e02de */
[----:B------:R-:W-:-:S02]  /*2240*/  LOP3.LUT R4, R3, R15, RZ, 0x3c, !PT ;  /* 0x0000000f03047212 */ /* 0x000fc400078e3cff */
[----:B------:R-:W-:Y:S01]  /*2250*/  LOP3.LUT R3, R0, R221, RZ, 0x3c, !PT ;  /* 0x000000dd00037212 */ /* 0x000fe200078e3cff */
[----:B------:R-:W-:Y:S01]  /*2260*/  IMAD R0, R11, R96, RZ ;  /* 0x000000600b007224 */ /* 0x000fe200078e02ff */
[----:B------:R-:W-:Y:S01]  /*2270*/  LOP3.LUT R7, R7, R15, RZ, 0x3c, !PT ;  /* 0x0000000f07077212 */ /* 0x000fe200078e3cff */
[--C-:B------:R-:W-:Y:S02]  /*2280*/  IMAD R128, R10, 0x1800, R223.reuse ;  /* 0x000018000a807824 */ /* 0x100fe400078e02df */
[----:B------:R-:W-:Y:S01]  /*2290*/  IMAD R11, R11, R90, RZ ;  /* 0x0000005a0b0b7224 */ /* 0x000fe200078e02ff */
[----:B------:R-:W-:Y:S01]  /*22a0*/  IADD3 R130, R130, R3, RZ ;  /* 0x0000000382827210 */ /* 0x000fe20007ffe0ff */
[----:B------:R-:W-:Y:S01]  /*22b0*/  IMAD R129, R8, 0x1800, R223 ;  /* 0x0000180008817824 */ /* 0x000fe200078e02df */
[----:B------:R-:W-:Y:S01]  /*22c0*/  SHF.L.U64.HI R106, R90, 0x6, R91 ;  /* 0x000000065a6a7819 */ /* 0x000fe2000001025b */
[----:B------:R-:W-:Y:S01]  /*22d0*/  IMAD.IADD R128, R128, 0x1, R7 ;  /* 0x0000000180807824 */ /* 0x000fe200078e0207 */
[----:B------:R-:W-:Y:S01]  /*22e0*/  SHF.L.U32 R107, R90, 0x6, RZ ;  /* 0x000000065a6b7819 */ /* 0x000fe200000006ff */
[----:B------:R-:W-:-:S02]  /*22f0*/  IMAD R3, R91, 0x60, RZ ;  /* 0x000000605b037824 */ /* 0x000fc400078e02ff */
[C---:B------:R-:W-:Y:S02]  /*2300*/  IMAD R11, R136.reuse, R91, R11 ;  /* 0x0000005b880b7224 */ /* 0x040fe400078e020b */
[----:B------:R-:W-:-:S04]  /*2310*/  IMAD.WIDE.U32 R94, R136, R90, R94 ;  /* 0x0000005a885e7225 */ /* 0x000fc800078e005e */
[----:B------:R-:W-:-:S04]  /*2320*/  IMAD.WIDE.U32 R92, R136, R90, R92 ;  /* 0x0000005a885c7225 */ /* 0x000fc800078e005c */
[C---:B------:R-:W-:Y:S02]  /*2330*/  IMAD R7, R136.reuse, R97, R0 ;  /* 0x0000006188077224 */ /* 0x040fe400078e0200 */
[----:B------:R-:W-:-:S04]  /*2340*/  IMAD.WIDE.U32 R100, R136, R96, R100 ;  /* 0x0000006088647225 */ /* 0x000fc800078e0064 */
[----:B------:R-:W-:-:S04]  /*2350*/  IMAD.WIDE.U32 R90, R90, 0x60, RZ ;  /* 0x000000605a5a7825 */ /* 0x000fc800078e00ff */
[----:B------:R-:W-:Y:S01]  /*2360*/  IMAD.IADD R129, R129, 0x1, R4 ;  /* 0x0000000181817824 */ /* 0x000fe200078e0204 */
[----:B------:R-:W-:Y:S01]  /*2370*/  LOP3.LUT R4, R219, 0x18, R16, 0xf8, !PT ;  /* 0x00000018db047812 */ /* 0x000fe200078ef810 */
[----:B------:R-:W-:Y:S01]  /*2380*/  IMAD.WIDE.U32 R98, R136, R96, R98 ;  /* 0x0000006088627225 */ /* 0x000fe200078e0062 */
[----:B------:R-:W-:Y:S02]  /*2390*/  SHF.L.U64.HI R104, R96, 0x6, R97 ;  /* 0x0000000660687819 */ /* 0x000fe40000010261 */
[----:B------:R-:W-:Y:S01]  /*23a0*/  IADD3 R103, R101, R7, RZ ;  /* 0x0000000765677210 */ /* 0x000fe20007ffe0ff */
[----:B------:R-:W-:Y:S01]  /*23b0*/  IMAD.IADD R124, R124, 0x1, R27 ;  /* 0x000000017c7c7824 */ /* 0x000fe200078e021b */
[----:B------:R-:W-:Y:S01]  /*23c0*/  SHF.R.S32.HI R114, RZ, 0x3, R5 ;  /* 0x00000003ff727819 */ /* 0x000fe20000011405 */
[----:B------:R-:W-:Y:S01]  /*23d0*/  IMAD.IADD R126, R91, 0x1, R3 ;  /* 0x000000015b7e7824 */ /* 0x000fe200078e0203 */
[----:B------:R-:W-:Y:S01]  /*23e0*/  SHF.R.S32.HI R113, RZ, 0x3, R6 ;  /* 0x00000003ff717819 */ /* 0x000fe20000011406 */
[----:B------:R-:W-:Y:S01]  /*23f0*/  IMAD R125, R97, 0x60, RZ ;  /* 0x00000060617d7824 */ /* 0x000fe200078e02ff */
[----:B------:R-:W-:Y:S01]  /*2400*/  LOP3.LUT R127, R4, R221, RZ, 0x3c, !PT ;  /* 0x000000dd047f7212 */ /* 0x000fe200078e3cff */
[----:B------:R-:W-:Y:S01]  /*2410*/  IMAD.SHL.U32 R105, R96, 0x40, RZ ;  /* 0x0000004060697824 */ /* 0x000fe200078e00ff */
[----:B------:R-:W-:Y:S01]  /*2420*/  LOP3.LUT R5, R5, 0xfffffff8, RZ, 0xc0, !PT ;  /* 0xfffffff805057812 */ /* 0x000fe200078ec0ff */
[----:B------:R-:W-:Y:S01]  /*2430*/  IMAD.IADD R3, R7, 0x1, R99 ;  /* 0x0000000107037824 */ /* 0x000fe200078e0263 */
[----:B------:R-:W-:Y:S01]  /*2440*/  LOP3.LUT R6, R6, 0xfffffff8, RZ, 0xc0, !PT ;  /* 0xfffffff806067812 */ /* 0x000fe200078ec0ff */
[----:B------:R-:W-:Y:S01]  /*2450*/  IMAD.WIDE.U32 R96, R96, 0x60, RZ ;  /* 0x0000006060607825 */ /* 0x000fe200078e00ff */
[----:B------:R-:W-:-:S02]  /*2460*/  LOP3.LUT R7, R12, 0xfffffff8, RZ, 0xc0, !PT ;  /* 0xfffffff80c077812 */ /* 0x000fc400078ec0ff */
[----:B------:R-:W-:Y:S01]  /*2470*/  SHF.R.S32.HI R0, RZ, 0x1f, R30 ;  /* 0x0000001fff007819 */ /* 0x000fe2000001141e */
[----:B------:R-:W-:Y:S01]  /*2480*/  IMAD.SHL.U32 R121, R121, 0x2, RZ ;  /* 0x0000000279797824 */ /* 0x000fe200078e00ff */
[----:B0-----:R-:W-:Y:S01]  /*2490*/  LEA.HI R139, R139, 0x8, RZ, 0x19 ;  /* 0x000000088b8b7811 */ /* 0x001fe200078fc8ff */
[----:B------:R-:W-:Y:S01]  /*24a0*/  IMAD.IADD R125, R97, 0x1, R125 ;  /* 0x00000001617d7824 */ /* 0x000fe200078e027d */
[----:B------:R-:W-:Y:S01]  /*24b0*/  IADD3 R127, R222, R127, RZ ;  /* 0x0000007fde7f7210 */ /* 0x000fe20007ffe0ff */
[----:B------:R-:W-:Y:S01]  /*24c0*/  IMAD.IADD R102, R95, 0x1, R11 ;  /* 0x000000015f667824 */ /* 0x000fe200078e020b */
[----:B------:R-:W-:Y:S02]  /*24d0*/  IADD3 R4, R11, R93, RZ ;  /* 0x0000005d0b047210 */ /* 0x000fe40007ffe0ff */
[----:B------:R-:W-:Y:S02]  /*24e0*/  SHF.R.S32.HI R112, RZ, 0x3, R12 ;  /* 0x00000003ff707819 */ /* 0x000fe4000001140c */
[----:B------:R-:W-:-:S02]  /*24f0*/  SHF.R.S32.HI R110, RZ, 0x1f, R5 ;  /* 0x0000001fff6e7819 */ /* 0x000fc40000011405 */
[----:B------:R-:W-:Y:S02]  /*2500*/  SHF.R.S32.HI R109, RZ, 0x1f, R6 ;  /* 0x0000001fff6d7819 */ /* 0x000fe40000011406 */
[----:B------:R-:W-:Y:S02]  /*2510*/  SHF.R.S32.HI R108, RZ, 0x1f, R7 ;  /* 0x0000001fff6c7819 */ /* 0x000fe40000011407 */
[----:B---3--:R-:W-:-:S04]  /*2520*/  LOP3.LUT R13, R13, 0xfffffffe, RZ, 0xc0, !PT ;  /* 0xfffffffe0d0d7812 */ /* 0x008fc800078ec0ff */
[----:B------:R-:W-:-:S04]  /*2530*/  @P3 LOP3.LUT R13, R13, 0x1, RZ, 0xfc, !PT ;  /* 0x000000010d0d3812 */ /* 0x000fc800078efcff */
[----:B------:R-:W-:-:S04]  /*2540*/  LOP3.LUT R13, R13, 0xfffffffb, RZ, 0xc0, !PT ;  /* 0xfffffffb0d0d7812 */ /* 0x000fc800078ec0ff */
[----:B------:R-:W-:-:S05]  /*2550*/  @P2 LOP3.LUT R13, R13, 0x4, RZ, 0xfc, !PT ;  /* 0x000000040d0d2812 */ /* 0x000fca00078efcff */
[----:B------:R0:W-:Y:S01]  /*2560*/  STL [R1], R13 ;  /* 0x0000000d01007387 */ /* 0x0001e20000100800 */
[----:B------:R-:W-:-:S04]  /*2570*/  ISETP.GE.AND P2, PT, R23, UR4, PT ;  /* 0x0000000417007c0c */ /* 0x000fc8000bf46270 */
[----:B------:R-:W-:-:S04]  /*2580*/  SEL R8, RZ, 0x20, P2 ;  /* 0x00000020ff087807 */ /* 0x000fc80001000000 */
[C---:B------:R-:W-:Y:S02]  /*2590*/  LOP3.LUT R27, R9.reuse, R8, RZ, 0xfc, !PT ;  /* 0x00000008091b7212 */ /* 0x040fe400078efcff */
[----:B------:R-:W-:Y:S01]  /*25a0*/  LOP3.LUT R8, R9, 0x1, RZ, 0xc0, !PT ;  /* 0x0000000109087812 */ /* 0x000fe200078ec0ff */
[----:B--2---:R-:W-:Y:S01]  /*25b0*/  IMAD R111, R14, 0x40, R203 ;  /* 0x000000400e6f7824 */ /* 0x004fe200078e02cb */
[C---:B------:R-:W-:Y:S02]  /*25c0*/  LOP3.LUT R9, R27.reuse, 0x2, RZ, 0xc0, !PT ;  /* 0x000000021b097812 */ /* 0x040fe400078ec0ff */
[C---:B------:R-:W-:Y:S02]  /*25d0*/  LOP3.LUT R10, R27.reuse, 0x4, RZ, 0xc0, !PT ;  /* 0x000000041b0a7812 */ /* 0x040fe400078ec0ff */
[C---:B------:R-:W-:Y:S02]  /*25e0*/  LOP3.LUT R20, R27.reuse, 0x8, RZ, 0xc0, !PT ;  /* 0x000000081b147812 */ /* 0x040fe400078ec0ff */
[----:B------:R-:W-:-:S02]  /*25f0*/  LOP3.LUT R21, R27, 0x10, RZ, 0xc0, !PT ;  /* 0x000000101b157812 */ /* 0x000fc400078ec0ff */
[----:B------:R-:W-:Y:S02]  /*2600*/  SHF.R.S32.HI R123, RZ, 0x1f, R25 ;  /* 0x0000001fff7b7819 */ /* 0x000fe40000011419 */
[----:B0-----:R-:W-:-:S07]  /*2610*/  LOP3.LUT R27, R27, 0x20, RZ, 0xc0, !PT ;  /* 0x000000201b1b7812 */ /* 0x001fce00078ec0ff */
.L_x_2806:
[----:B--2-4-:R-:W2:Y:S01]  /*2620*/  LDL.LU R34, [R1] ;  /* 0x0000000001227983 */ /* 0x014ea20000300800 */
[----:B------:R-:W0:Y:S01]  /*2630*/  LDC R32, c[0x0][0x430] ;  /* 0x00010c00ff207b82 */ /* 0x000e220000000800 */
[----:B------:R-:W-:-:S04]  /*2640*/  VIADD R26, R26, 0xffffffff ;  /* 0xffffffff1a1a7836 */ /* 0x000fc80000000000 */
        /* <DEDUP_REMOVED lines=15> */
[----:B------:R-:W-:Y:S02]  /*2740*/  @!P2 IMAD R31, R25, R15, R28 ;  /* 0x0000000f191fa224 */ /* 0x000fe400078e021c */
[----:B------:R-:W-:-:S04]  /*2750*/  @!P2 IMAD.MOV.U32 R28, RZ, RZ, R11 ;  /* 0x000000ffff1ca224 */ /* 0x000fc800078e000b */
[----:B------:R-:W-:Y:S01]  /*2760*/  @!P2 IMAD.WIDE.U32 R14, R25, R14, R28 ;  /* 0x0000000e190ea225 */ /* 0x000fe200078e001c */
[----:B------:R-:W-:-:S03]  /*2770*/  MOV R28, RZ ;  /* 0x000000ff001c7202 */ /* 0x000fc60000000f00 */
[----:B------:R-:W-:Y:S01]  /*2780*/  @!P2 IMAD.IADD R15, R15, 0x1, R31 ;  /* 0x000000010f0fa824 */ /* 0x000fe200078e021f */
[----:B---3--:R-:W-:-:S04]  /*2790*/  @!P2 LEA R12, P3, R14, R12, 0x2 ;  /* 0x0000000c0e0ca211 */ /* 0x008fc800078610ff */
[----:B------:R-:W-:-:S05]  /*27a0*/  @!P2 LEA.HI.X R13, R14, R13, R15, 0x2, P3 ;  /* 0x0000000d0e0da211 */ /* 0x000fca00018f140f */
[----:B------:R0:W5:Y:S01]  /*27b0*/  @!P2 LDG.E R28, desc[UR60][R12.64] ;  /* 0x0000003c0c1ca981 */ /* 0x000162000c1e1900 */
[----:B------:R-:W-:Y:S01]  /*27c0*/  ISETP.GT.AND P2, PT, R26, R122, PT ;  /* 0x0000007a1a00720c */ /* 0x000fe20003f44270 */
[----:B------:R-:W-:Y:S01]  /*27d0*/  IMAD R14, R18, 0x4800, R127 ;  /* 0x00004800120e7824 */ /* 0x000fe200078e027f */
[----:B------:R-:W-:Y:S01]  /*27e0*/  LOP3.LUT P4, RZ, R228, 0x4, RZ, 0xc0, !PT ;  /* 0x00000004e4ff7812 */ /* 0x000fe2000788c0ff */
[----:B------:R-:W-:Y:S01]  /*27f0*/  IMAD.MOV R29, RZ, RZ, -R11 ;  /* 0x000000ffff1d7224 */ /* 0x000fe200078e0a0b */
[----:B------:R-:W-:Y:S05]  /*2800*/  YIELD ;  /* 0x0000000000007946 */ /* 0x000fea0003800000 */
[----:B------:R-:W-:Y:S01]  /*2810*/  VIADD R84, R14, 0x20 ;  /* 0x000000200e547836 */ /* 0x000fe20000000000 */
[----:B------:R-:W-:Y:S01]  /*2820*/  BSSY B0, `(.L_x_2701) ;  /* 0x0000783000007945 */ /* 0x000fe20003800000 */
[----:B------:R-:W-:-:S02]  /*2830*/  IMAD R29, R32, R29, R33 ;  /* 0x0000001d201d7224 */ /* 0x000fc400078e0221 */
[C---:B------:R-:W-:Y:S02]  /*2840*/  IMAD R31, R14.reuse, 0x2, R115 ;  /* 0x000000020e1f7824 */ /* 0x040fe400078e0273 */
[----:B------:R-:W-:-:S05]  /*2850*/  @P4 IADD3 R84, R14, -0x20, RZ ;  /* 0xffffffe00e544810 */ /* 0x000fca0007ffe0ff */
        /* <DEDUP_REMOVED lines=13> */
[-C--:B------:R-:W-:Y:S02]  /*2930*/  IMAD R32, R126, R26.reuse, RZ ;  /* 0x0000001a7e207224 */ /* 0x080fe400078e02ff */
[----:B------:R-:W-:Y:S01]  /*2940*/  IMAD R11, R29, UR5, R14 ;  /* 0x000000051d0b7c24 */ /* 0x000fe2000f8e020e */
[----:B------:R-:W-:Y:S01]  /*2950*/  ULDC.64 UR4, c[0x0][0x310] ;  /* 0x0000c40000047ab9 */ /* 0x000fe20000000a00 */
[----:B------:R-:W-:-:S02]  /*2960*/  IMAD R14, R125, R26, RZ ;  /* 0x0000001a7d0e7224 */ /* 0x000fc400078e02ff */
[----:B------:R-:W-:Y:S01]  /*2970*/  IMAD R15, R86, UR4, RZ ;  /* 0x00000004560f7c24 */ /* 0x000fe2000f8e02ff */
[----:B------:R-:W-:Y:S01]  /*2980*/  IADD3 R13, R13, R11, RZ ;  /* 0x0000000b0d0d7210 */ /* 0x000fe20007ffe0ff */
[----:B------:R-:W-:Y:S01]  /*2990*/  IMAD R87, R26, -0x60, R24 ;  /* 0xffffffa01a577824 */ /* 0x000fe200078e0218 */
[----:B------:R-:W-:Y:S01]  /*29a0*/  SHF.R.S32.HI R11, RZ, 0x1f, R26 ;  /* 0x0000001fff0b7819 */ /* 0x000fe2000001141a */
[C---:B------:R-:W-:Y:S02]  /*29b0*/  IMAD R15, R28.reuse, UR5, R15 ;  /* 0x000000051c0f7c24 */ /* 0x040fe4000f8e020f */
[----:B------:R-:W-:Y:S01]  /*29c0*/  IMAD.WIDE.U32 R12, R28, UR4, R12 ;  /* 0x000000041c0c7c25 */ /* 0x000fe2000f8e000c */
[----:B------:R-:W-:Y:S01]  /*29d0*/  ULDC.64 UR4, c[0x0][0x308] ;  /* 0x0000c20000047ab9 */ /* 0x000fe20000000a00 */
[----:B------:R-:W-:Y:S02]  /*29e0*/  VIMNMX R87, R87, 0x60, PT ;  /* 0x0000006057577848 */ /* 0x000fe40003fe0100 */
[----:B------:R-:W-:-:S02]  /*29f0*/  IMAD.IADD R13, R13, 0x1, R15 ;  /* 0x000000010d0d7824 */ /* 0x000fc400078e020f */
[----:B------:R-:W-:Y:S02]  /*2a00*/  IMAD R15, R0, UR4, RZ ;  /* 0x00000004000f7c24 */ /* 0x000fe4000f8e02ff */
[----:B------:R-:W-:Y:S02]  /*2a10*/  IMAD R37, R11, R90, R32 ;  /* 0x0000005a0b257224 */ /* 0x000fe400078e0220 */
        /* <DEDUP_REMOVED lines=36> */
[----:B------:R-:W-:-:S04]  /*2c60*/  IADD3 R37, P2, R94, R12, RZ ;  /* 0x0000000c5e257210 */ /* 0x000fc80007f5e0ff */
[----:B------:R-:W-:Y:S02]  /*2c70*/  IADD3.X R38, R80, R102, RZ, P2, !PT ;  /* 0x0000006650267210 */ /* 0x000fe400017fe4ff */
        /* <DEDUP_REMOVED lines=30> */
.L_x_2705:
[----:B------:R-:W-:Y:S05]  /*2e60*/  BSYNC B1 ;  /* 0x0000000000017941 */ /* 0x000fea0003800000 */
.L_x_2704:
        /* <DEDUP_REMOVED lines=14> */
[----:B------:R-:W-:-:S02]  /*2f50*/  MOV R82, R57 ;  /* 0x0000003900527202 */ /* 0x000fc40000000f00 */
[----:B------:R-:W-:Y:S01]  /*2f60*/  CS2R R54, SRZ ;  /* 0x0000000000367805 */ /* 0x000fe2000001ff00 */
        /* <DEDUP_REMOVED lines=41> */
.L_x_2707:
[----:B------:R-:W-:Y:S05]  /*3200*/  BSYNC B1 ;  /* 0x0000000000017941 */ /* 0x000fea0003800000 */
.L_x_2706:
[----:B------:R-:W2:Y:S01]  /*3210*/  LDL R11, [R1+0x4] ;  /* 0x00000400010b7983 */ /* 0x000ea20000100800 */
[----:B0-----:R-:W-:Y:S01]  /*3220*/  IMAD.MOV.U32 R12, RZ, RZ, R61 ;  /* 0x000000ffff0c7224 */ /* 0x001fe200078e003d */
[----:B------:R-:W-:Y:S01]  /*3230*/  MOV R14, R69 ;  /* 0x00000045000e7202 */ /* 0x000fe20000000f00 */
[----:B------:R-:W-:Y:S01]  /*3240*/  IMAD.MOV.U32 R13, RZ, RZ, R68 ;  /* 0x000000ffff0d7224 */ /* 0x000fe200078e0044 */
[----:B------:R-:W-:-:S04]  /*3250*/  PRMT R150, R81, 0x5410, R82 ;  /* 0x0000541051967816 */ /* 0x000fc80000000052 */
        /* <DEDUP_REMOVED lines=13> */
[----:B-----5:R-:W-:Y:S01]  /*3330*/  IMAD.MOV.U32 R13, RZ, RZ, R36 ;  /* 0x000000ffff0d7224 */ /* 0x020fe200078e0024 */
[----:B------:R-:W-:Y:S01]  /*3340*/  PRMT R161, R14, 0x7610, R161 ;  /* 0x000076100ea17816 */ /* 0x000fe200000000a1 */
[----:B------:R-:W-:-:S05]  /*3350*/  IMAD.MOV.U32 R14, RZ, RZ, R37 ;  /* 0x000000ffff0e7224 */ /* 0x000fca00078e0025 */
[----:B------:R-:W-:Y:S01]  /*3360*/  PRMT R117, R13, 0x5410, R14 ;  /* 0x000054100d757816 */ /* 0x000fe2000000000e */
[----:B------:R-:W-:Y:S02]  /*3370*/  IMAD.MOV.U32 R13, RZ, RZ, R41 ;  /* 0x000000ffff0d7224 */ /* 0x000fe400078e0029 */
        /* <DEDUP_REMOVED lines=8> */
[----:B------:R-:W-:Y:S01]  /*3400*/  UISETP.NE.AND UP0, UPT, UR4, 0x3, UPT ;  /* 0x000000030400788c */ /* 0x000fe2000bf05270 */
[----:B------:R-:W-:-:S05]  /*3410*/  IMAD.MOV.U32 R12, RZ, RZ, R73 ;  /* 0x000000ffff0c7224 */ /* 0x000fca00078e0049 */
[----:B------:R-:W-:Y:S01]  /*3420*/  PRMT R157, R11, 0x5410, R12 ;  /* 0x000054100b9d7816 */ /* 0x000fe2000000000c */
[----:B------:R-:W-:Y:S01]  /*3430*/  IMAD.MOV.U32 R11, RZ, RZ, R58 ;  /* 0x000000ffff0b7224 */ /* 0x000fe200078e003a */
[----:B------:R-:W-:Y:S02]  /*3440*/  MOV R12, R59 ;  /* 0x0000003b000c7202 */ /* 0x000fe40000000f00 */
[----:B------:R-:W-:Y:S02]  /*3450*/  PLOP3.LUT P2, PT, PT, PT, UP0, 0x80, 0x0 ;  /* 0x000000000000781c */ /* 0x000fe40003f4f008 */
        /* <DEDUP_REMOVED lines=40> */
.L_x_2708:
[----:B------:R-:W-:Y:S01]  /*36e0*/  IMAD R88, R18, 0x8, R2 ;  /* 0x0000000812587824 */ /* 0x000fe200078e0202 */
[----:B------:R-:W-:Y:S01]  /*36f0*/  SHF.L.U32 R89, R204, 0x1f, RZ ;  /* 0x0000001fcc597819 */ /* 0x000fe200000006ff */
[----:B------:R-:W-:Y:S03]  /*3700*/  BSSY B1, `(.L_x_2709) ;  /* 0x0000003000017945 */ /* 0x000fe60003800000 */
[----:B------:R-:W0:Y:S02]  /*3710*/  SYNCS.PHASECHK.TRANS64.TRYWAIT P5, [R88+URZ+0x30890], R89 ;  /* 0x03089059580075a7 */ /* 0x000e2400080a017f */
[----:B0-----:R-:W-:Y:S05]  /*3720*/  @!P5 BRA `(.L_x_2710) ;  /* 0x000002140048d947 */ /* 0x001fea0003800000 */
.L_x_3053:
[----:B------:R-:W-:Y:S05]  /*3730*/  BSYNC B1 ;  /* 0x0000000000017941 */ /* 0x000fea0003800000 */
.L_x_2709:
[----:B------:R-:W-:-:S03]  /*3740*/  UMOV UR4, 0xffffffff ;  /* 0xffffffff00047882 */ /* 0x000fc60000000000 */
[----:B------:R-:W-:Y:S05]  /*3750*/  BRA.DIV UR4, `(.L_x_2711) ;  /* 0x0000021604507947 */ /* 0x000fea000b800000 */
[----:B------:R1:W2:Y:S04]  /*3760*/  SHFL.IDX PT, R82, R119, RZ, 0x1c1f ;  /* 0x001c1fff77527589 */ /* 0x0002a800000e0000 */
[----:B------:R1:W3:Y:S02]  /*3770*/  SHFL.IDX PT, R11, R120, RZ, 0x1c1f ;  /* 0x001c1fff780b7589 */ /* 0x0002e400000e0000 */
.L_x_3057:
        /* <DEDUP_REMOVED lines=12> */
[----:B------:R-:W-:Y:S01]  /*3840*/  HADD2.F32 R148, -RZ, R148.H0_H0 ;  /* 0x20000094ff947230 */ /* 0x000fe20000004100 */
[----:B0-----:R-:W-:Y:S02]  /*3850*/  MOV R78, R13 ;  /* 0x0000000d004e7202 */ /* 0x001fe40000000f00 */
[----:B------:R-:W-:Y:S01]  /*3860*/  SHF.R.U64 R76, R76, 0x10, R77 ;  /* 0x000000104c4c7819 */ /* 0x000fe2000000124d */
[----:B------:R-:W-:Y:S01]  /*3870*/  HADD2.F32 R146, -RZ, R146.H0_H0 ;  /* 0x20000092ff927230 */ /* 0x000fe20000004100 */
[----:B------:R-:W-:Y:S01]  /*3880*/  SHF.R.U32.HI R79, RZ, 0x10, R79 ;  /* 0x00000010ff4f7819 */ /* 0x000fe2000001164f */
[--C-:B------:R-:W-:Y:S01]  /*3890*/  HADD2.F32 R13, -RZ, R78.reuse.H1_H1 ;  /* 0x3000004eff0d7230 */ /* 0x100fe20000004100 */
[----:B------:R-:W-:Y:S01]  /*38a0*/  SHF.R.U32.HI R77, RZ, 0x10, R77 ;  /* 0x00000010ff4d7819 */ /* 0x000fe2000001164d */
[----:B------:R-:W-:Y:S02]  /*38b0*/  HADD2.F32 R145, -RZ, R78.H0_H0 ;  /* 0x2000004eff917230 */ /* 0x000fe40000004100 */
[----:B------:R-:W-:-:S02]  /*38c0*/  HADD2.F32 R76, -RZ, R76.H0_H0 ;  /* 0x2000004cff4c7230 */ /* 0x000fc40000004100 */
[-C--:B------:R-:W-:Y:S01]  /*38d0*/  FMUL.FTZ R78, R13, R146.reuse ;  /* 0x000000920d4e7220 */ /* 0x080fe20000410000 */
[----:B------:R-:W-:Y:S02]  /*38e0*/  HADD2.F32 R77, -RZ, R77.H0_H0 ;  /* 0x2000004dff4d7230 */ /* 0x000fe40000004100 */
[C---:B------:R-:W-:Y:S01]  /*38f0*/  FMUL.FTZ R146, R145.reuse, R146 ;  /* 0x0000009291927220 */ /* 0x040fe20000410000 */
[-C--:B------:R-:W-:Y:S01]  /*3900*/  FFMA.FTZ R78, R145, R76.reuse, -R78 ;  /* 0x0000004c914e7223 */ /* 0x080fe2000001084e */
[----:B------:R-:W-:Y:S02]  /*3910*/  IMAD.MOV.U32 R145, RZ, RZ, R15 ;  /* 0x000000ffff917224 */ /* 0x000fe400078e000f */
[----:B------:R-:W-:Y:S01]  /*3920*/  FFMA.FTZ R13, R13, R76, R146 ;  /* 0x0000004c0d0d7223 */ /* 0x000fe20000010092 */
[----:B------:R-:W-:Y:S02]  /*3930*/  IMAD.MOV.U32 R76, RZ, RZ, R12 ;  /* 0x000000ffff4c7224 */ /* 0x000fe400078e000c */
[----:B------:R-:W-:-:S02]  /*3940*/  HADD2.F32 R15, -RZ, R79.H0_H0 ;  /* 0x2000004fff0f7230 */ /* 0x000fc40000004100 */
[--C-:B------:R-:W-:Y:S01]  /*3950*/  HADD2.F32 R12, -RZ, R145.reuse.H1_H1 ;  /* 0x30000091ff0c7230 */ /* 0x100fe20000004100 */
[----:B------:R-:W-:Y:S01]  /*3960*/  F2FP.F16.F32.PACK_AB R13, R13, R78 ;  /* 0x0000004e0d0d723e */ /* 0x000fe200000000ff */
[----:B------:R-:W-:-:S03]  /*3970*/  HADD2.F32 R146, -RZ, R145.H0_H0 ;  /* 0x20000091ff927230 */ /* 0x000fc60000004100 */
[-C--:B------:R-:W-:Y:S02]  /*3980*/  FMUL.FTZ R79, R12, R15.reuse ;  /* 0x0000000f0c4f7220 */ /* 0x080fe40000410000 */
[C---:B------:R-:W-:Y:S02]  /*3990*/  FMUL.FTZ R145, R146.reuse, R15 ;  /* 0x0000000f92917220 */ /* 0x040fe40000410000 */
[-C--:B------:R-:W-:Y:S01]  /*39a0*/  FFMA.FTZ R15, R146, R77.reuse, -R79 ;  /* 0x0000004d920f7223 */ /* 0x080fe2000001084f */
[--C-:B------:R-:W-:Y:S02]  /*39b0*/  HADD2.F32 R79, -RZ, R76.reuse.H0_H0 ;  /* 0x2000004cff4f7230 */ /* 0x100fe40000004100 */
[----:B------:R-:W-:Y:S01]  /*39c0*/  FFMA.FTZ R12, R12, R77, R145 ;  /* 0x0000004d0c0c7223 */ /* 0x000fe20000010091 */
[----:B------:R-:W-:Y:S02]  /*39d0*/  HADD2.F32 R77, -RZ, R76.H1_H1 ;  /* 0x3000004cff4d7230 */ /* 0x000fe40000004100 */
[----:B------:R-:W-:-:S02]  /*39e0*/  HADD2.F32 R146, -RZ, R158.H0_H0 ;  /* 0x2000009eff927230 */ /* 0x000fc40000004100 */
[--C-:B------:R-:W-:Y:S02]  /*39f0*/  HADD2.F32 R145, -RZ, R14.reuse.H0_H0 ;  /* 0x2000000eff917230 */ /* 0x100fe40000004100 */
[-C--:B------:R-:W-:Y:S01]  /*3a00*/  FMUL.FTZ R76, R77, R148.reuse ;  /* 0x000000944d4c7220 */ /* 0x080fe20000410000 */
[C---:B------:R-:W-:Y:S01]  /*3a10*/  FMUL.FTZ R148, R79.reuse, R148 ;  /* 0x000000944f947220 */ /* 0x040fe20000410000 */
[----:B------:R-:W-:Y:S02]  /*3a20*/  F2FP.F16.F32.PACK_AB R15, R12, R15 ;  /* 0x0000000f0c0f723e */ /* 0x000fe400000000ff */
[-C--:B------:R-:W-:Y:S01]  /*3a30*/  FFMA.FTZ R76, R79, R146.reuse, -R76 ;  /* 0x000000924f4c7223 */ /* 0x080fe2000001084c */
[----:B------:R-:W-:Y:S01]  /*3a40*/  FFMA.FTZ R77, R77, R146, R148 ;  /* 0x000000924d4d7223 */ /* 0x000fe20000010094 */
[----:B------:R-:W-:Y:S02]  /*3a50*/  HADD2.F32 R146, -RZ, R161.H0_H0 ;  /* 0x200000a1ff927230 */ /* 0x000fe40000004100 */
[----:B------:R-:W-:-:S02]  /*3a60*/  HADD2.F32 R79, -RZ, R14.H1_H1 ;  /* 0x3000000eff4f7230 */ /* 0x000fc40000004100 */
[----:B------:R-:W-:Y:S01]  /*3a70*/  HADD2.F32 R14, -RZ, R158.H1_H1 ;  /* 0x3000009eff0e7230 */ /* 0x000fe20000004100 */
[----:B------:R-:W-:Y:S02]  /*3a80*/  F2FP.F16.F32.PACK_AB R12, R77, R76 ;  /* 0x0000004c4d0c723e */ /* 0x000fe400000000ff */
[-C--:B------:R-:W-:Y:S01]  /*3a90*/  FMUL.FTZ R148, R79, R146.reuse ;  /* 0x000000924f947220 */ /* 0x080fe20000410000 */
[----:B------:R-:W-:-:S03]  /*3aa0*/  FMUL.FTZ R146, R145, R146 ;  /* 0x0000009291927220 */ /* 0x000fc60000410000 */
[-C--:B------:R-:W-:Y:S01]  /*3ab0*/  FFMA.FTZ R148, R145, R14.reuse, -R148 ;  /* 0x0000000e91947223 */ /* 0x080fe20000010894 */
[----:B------:R-:W-:-:S05]  /*3ac0*/  FFMA.FTZ R79, R79, R14, R146 ;  /* 0x0000000e4f4f7223 */ /* 0x000fca0000010092 */
[----:B------:R-:W-:-:S07]  /*3ad0*/  F2FP.F16.F32.PACK_AB R14, R79, R148 ;  /* 0x000000944f0e723e */ /* 0x000fce00000000ff */
.L_x_2717:
[----:B------:R-:W-:Y:S05]  /*3ae0*/  BSYNC B3 ;  /* 0x0000000000037941 */ /* 0x000fea0003800000 */
.L_x_2716:
[----:B0-----:R4:W-:Y:S02]  /*3af0*/  ST.E.128 desc[UR60][R80.64], R12 ;  /* 0x0000000c50007985 */ /* 0x0019e4000c101d3c */
.L_x_2715:
[----:B------:R-:W-:Y:S05]  /*3b00*/  BSYNC B2 ;  /* 0x0000000000027941 */ /* 0x000fea0003800000 */
.L_x_2714:
        /* <DEDUP_REMOVED lines=11> */
[--C-:B------:R-:W-:Y:S01]  /*3bc0*/  SHF.R.U64 R78, R72, 0x10, R73.reuse ;  /* 0x00000010484e7819 */ /* 0x100fe20000001249 */
[----:B0-----:R-:W-:Y:S01]  /*3bd0*/  HADD2.F32 R80, -RZ, R15.H0_H0 ;  /* 0x2000000fff507230 */ /* 0x001fe20000004100 */
[----:B------:R-:W-:Y:S01]  /*3be0*/  SHF.R.U32.HI R72, RZ, 0x10, R73 ;  /* 0x00000010ff487819 */ /* 0x000fe20000011649 */
[----:B------:R-:W-:Y:S01]  /*3bf0*/  HADD2.F32 R145, -RZ, R157.H1_H1 ;  /* 0x3000009dff917230 */ /* 0x000fe20000004100 */
[--C-:B------:R-:W-:Y:S01]  /*3c00*/  SHF.R.U32.HI R79, RZ, 0x10, R75.reuse ;  /* 0x00000010ff4f7819 */ /* 0x100fe2000001164b */
[----:B------:R-:W-:Y:S01]  /*3c10*/  HADD2.F32 R78, -RZ, R78.H0_H0 ;  /* 0x2000004eff4e7230 */ /* 0x000fe20000004100 */
[----:B------:R-:W-:Y:S01]  /*3c20*/  SHF.R.U64 R73, R74, 0x10, R75 ;  /* 0x000000104a497819 */ /* 0x000fe2000000124b */
[----:B------:R-:W-:Y:S02]  /*3c30*/  HADD2.F32 R74, -RZ, R15.H1_H1 ;  /* 0x3000000fff4a7230 */ /* 0x000fe40000004100 */
[----:B------:R-:W-:Y:S02]  /*3c40*/  HADD2.F32 R79, -RZ, R79.H0_H0 ;  /* 0x2000004fff4f7230 */ /* 0x000fe40000004100 */
[----:B------:R-:W-:-:S02]  /*3c50*/  HADD2.F32 R146, -RZ, R73.H0_H0 ;  /* 0x20000049ff927230 */ /* 0x000fc40000004100 */
[--C-:B------:R-:W-:Y:S02]  /*3c60*/  HADD2.F32 R73, -RZ, R13.reuse.H1_H1 ;  /* 0x3000000dff497230 */ /* 0x100fe40000004100 */
[-C--:B------:R-:W-:Y:S01]  /*3c70*/  FMUL.FTZ R15, R74, R79.reuse ;  /* 0x0000004f4a0f7220 */ /* 0x080fe20000410000 */
[----:B------:R-:W-:Y:S02]  /*3c80*/  HADD2.F32 R13, -RZ, R13.H0_H0 ;  /* 0x2000000dff0d7230 */ /* 0x000fe40000004100 */
[C---:B------:R-:W-:Y:S01]  /*3c90*/  FMUL.FTZ R79, R80.reuse, R79 ;  /* 0x0000004f504f7220 */ /* 0x040fe20000410000 */
[----:B------:R-:W-:Y:S02]  /*3ca0*/  HADD2.F32 R75, -RZ, R72.H0_H0 ;  /* 0x20000048ff4b7230 */ /* 0x000fe40000004100 */
[-C--:B------:R-:W-:Y:S01]  /*3cb0*/  FMUL.FTZ R72, R73, R146.reuse ;  /* 0x0000009249487220 */ /* 0x080fe20000410000 */
[C---:B------:R-:W-:Y:S02]  /*3cc0*/  FMUL.FTZ R146, R13.reuse, R146 ;  /* 0x000000920d927220 */ /* 0x040fe40000410000 */
        /* <DEDUP_REMOVED lines=10> */
[--C-:B------:R-:W-:Y:S02]  /*3d70*/  HADD2.F32 R12, -RZ, R14.reuse.H1_H1 ;  /* 0x3000000eff0c7230 */ /* 0x100fe40000004100 */
[----:B------:R-:W-:Y:S01]  /*3d80*/  FMUL.FTZ R146, R80, R75 ;  /* 0x0000004b50927220 */ /* 0x000fe20000410000 */
[----:B------:R-:W-:Y:S01]  /*3d90*/  HADD2.F32 R14, -RZ, R14.H0_H0 ;  /* 0x2000000eff0e7230 */ /* 0x000fe20000004100 */
[----:B------:R-:W-:Y:S01]  /*3da0*/  F2FP.F16.F32.PACK_AB R13, R72, R13 ;  /* 0x0000000d480d723e */ /* 0x000fe200000000ff */
[----:B------:R-:W-:-:S02]  /*3db0*/  HADD2.F32 R78, -RZ, R157.H0_H0 ;  /* 0x2000009dff4e7230 */ /* 0x000fc40000004100 */
[-C--:B------:R-:W-:Y:S01]  /*3dc0*/  FMUL.FTZ R75, R12, R73.reuse ;  /* 0x000000490c4b7220 */ /* 0x080fe20000410000 */
[----:B------:R-:W-:Y:S02]  /*3dd0*/  FMUL.FTZ R73, R14, R73 ;  /* 0x000000490e497220 */ /* 0x000fe40000410000 */
[-C--:B------:R-:W-:Y:S01]  /*3de0*/  FFMA.FTZ R81, R80, R78.reuse, -R81 ;  /* 0x0000004e50517223 */ /* 0x080fe20000010851 */
[----:B------:R-:W-:Y:S01]  /*3df0*/  FFMA.FTZ R146, R79, R78, R146 ;  /* 0x0000004e4f927223 */ /* 0x000fe20000010092 */
[-C--:B------:R-:W-:Y:S01]  /*3e00*/  FFMA.FTZ R75, R14, R145.reuse, -R75 ;  /* 0x000000910e4b7223 */ /* 0x080fe2000001084b */
[----:B------:R-:W-:-:S03]  /*3e10*/  FFMA.FTZ R12, R12, R145, R73 ;  /* 0x000000910c0c7223 */ /* 0x000fc60000010049 */
[----:B------:R-:W-:Y:S02]  /*3e20*/  F2FP.F16.F32.PACK_AB R146, R146, R81 ;  /* 0x000000519292723e */ /* 0x000fe400000000ff */
[----:B------:R-:W-:Y:S02]  /*3e30*/  F2FP.F16.F32.PACK_AB R14, R12, R75 ;  /* 0x0000004b0c0e723e */ /* 0x000fe400000000ff */
[----:B------:R-:W-:-:S07]  /*3e40*/  MOV R12, R146 ;  /* 0x00000092000c7202 */ /* 0x000fce0000000f00 */
.L_x_2721:
[----:B------:R-:W-:Y:S05]  /*3e50*/  BSYNC B3 ;  /* 0x0000000000037941 */ /* 0x000fea0003800000 */
.L_x_2720:
[----:B0-----:R0:W-:Y:S02]  /*3e60*/  ST.E.128 desc[UR60][R76.64], R12 ;  /* 0x0000000c4c007985 */ /* 0x0011e4000c101d3c */
.L_x_2719:
[----:B------:R-:W-:Y:S05]  /*3e70*/  BSYNC B2 ;  /* 0x0000000000027941 */ /* 0x000fea0003800000 */
.L_x_2718:
        /* <DEDUP_REMOVED lines=52> */
.L_x_2725:
[----:B------:R-:W-:Y:S05]  /*41c0*/  BSYNC B3 ;  /* 0x0000000000037941 */ /* 0x000fea0003800000 */
.L_x_2724:
[----:B----4-:R0:W-:Y:S02]  /*41d0*/  ST.E.128 desc[UR60][R72.64], R12 ;  /* 0x0000000c48007985 */ /* 0x0101e4000c101d3c */
.L_x_2723:
[----:B------:R-:W-:Y:S05]  /*41e0*/  BSYNC B2 ;  /* 0x0000000000027941 */ /* 0x000fea0003800000 */
.L_x_2722:
        /* <DEDUP_REMOVED lines=50> */
.L_x_2729:
[----:B------:R-:W-:Y:S05]  /*4510*/  BSYNC B3 ;  /* 0x0000000000037941 */ /* 0x000fea0003800000 */
.L_x_2728:
[----:B----4-:R0:W-:Y:S02]  /*4520*/  ST.E.128 desc[UR60][R68.64], R12 ;  /* 0x0000000c44007985 */ /* 0x0101e4000c101d3c */
.L_x_2727:
[----:B------:R-:W-:Y:S05]  /*4530*/  BSYNC B2 ;  /* 0x0000000000027941 */ /* 0x000fea0003800000 */
.L_x_2726:
        /* <DEDUP_REMOVED lines=11> */
[----:B----4-:R-:W-:Y:S01]  /*45f0*/  MOV R68, R15 ;  /* 0x0000000f00447202 */ /* 0x010fe20000000f00 */
[----:B------:R-:W-:Y:S01]  /*4600*/  HADD2.F32 R70, -RZ, R70.H0_H0 ;  /* 0x20000046ff467230 */ /* 0x000fe20000004100 */
[--C-:B------:R-:W-:Y:S01]  /*4610*/  SHF.R.U64 R66, R60, 0x10, R61.reuse ;  /* 0x000000103c427819 */ /* 0x100fe2000000123d */
[--C-:B------:R-:W-:Y:S01]  /*4620*/  HADD2.F32 R15, -RZ, R13.reuse.H1_H1 ;  /* 0x3000000dff0f7230 */ /* 0x100fe20000004100 */
[----:B------:R-:W-:Y:S01]  /*4630*/  SHF.R.U32.HI R60, RZ, 0x10, R61 ;  /* 0x00000010ff3c7819 */ /* 0x000fe2000001163d */
[----:B------:R-:W-:Y:S02]  /*4640*/  HADD2.F32 R13, -RZ, R13.H0_H0 ;  /* 0x2000000dff0d7230 */ /* 0x000fe40000004100 */
[----:B------:R-:W-:-:S02]  /*4650*/  HADD2.F32 R63, -RZ, R63.H0_H0 ;  /* 0x2000003fff3f7230 */ /* 0x000fc40000004100 */
[----:B------:R-:W-:Y:S02]  /*4660*/  HADD2.F32 R62, -RZ, R68.H1_H1 ;  /* 0x30000044ff3e7230 */ /* 0x000fe40000004100 */
[----:B------:R-:W-:Y:S02]  /*4670*/  HADD2.F32 R66, -RZ, R66.H0_H0 ;  /* 0x20000042ff427230 */ /* 0x000fe40000004100 */
[----:B------:R-:W-:Y:S02]  /*4680*/  HADD2.F32 R61, -RZ, R60.H0_H0 ;  /* 0x2000003cff3d7230 */ /* 0x000fe40000004100 */
[-C--:B------:R-:W-:Y:S01]  /*4690*/  FMUL.FTZ R60, R15, R70.reuse ;  /* 0x000000460f3c7220 */ /* 0x080fe20000410000 */
[----:B------:R-:W-:Y:S02]  /*46a0*/  HADD2.F32 R68, -RZ, R68.H0_H0 ;  /* 0x20000044ff447230 */ /* 0x000fe40000004100 */
[C---:B------:R-:W-:Y:S01]  /*46b0*/  FMUL.FTZ R70, R13.reuse, R70 ;  /* 0x000000460d467220 */ /* 0x040fe20000410000 */
[----:B------:R-:W-:Y:S01]  /*46c0*/  FMUL.FTZ R67, R62, R63 ;  /* 0x0000003f3e437220 */ /* 0x000fe20000410000 */
[----:B------:R-:W-:-:S02]  /*46d0*/  FFMA.FTZ R13, R13, R66, -R60 ;  /* 0x000000420d0d7223 */ /* 0x000fc4000001083c */
[----:B------:R-:W-:Y:S01]  /*46e0*/  FFMA.FTZ R60, R15, R66, R70 ;  /* 0x000000420f3c7223 */ /* 0x000fe20000010046 */
[C---:B------:R-:W-:Y:S01]  /*46f0*/  FMUL.FTZ R63, R68.reuse, R63 ;  /* 0x0000003f443f7220 */ /* 0x040fe20000410000 */
[-C--:B------:R-:W-:Y:S01]  /*4700*/  FFMA.FTZ R15, R68, R61.reuse, -R67 ;  /* 0x0000003d440f7223 */ /* 0x080fe20000010843 */
[--C-:B------:R-:W-:Y:S02]  /*4710*/  HADD2.F32 R67, -RZ, R153.reuse.H0_H0 ;  /* 0x20000099ff437230 */ /* 0x100fe40000004100 */
[--C-:B------:R-:W-:Y:S02]  /*4720*/  HADD2.F32 R68, -RZ, R12.reuse.H1_H1 ;  /* 0x3000000cff447230 */ /* 0x100fe40000004100 */
[----:B------:R-:W-:Y:S01]  /*4730*/  FFMA.FTZ R62, R62, R61, R63 ;  /* 0x0000003d3e3e7223 */ /* 0x000fe2000001003f */
[----:B------:R-:W-:Y:S01]  /*4740*/  HADD2.F32 R66, -RZ, R12.H0_H0 ;  /* 0x2000000cff427230 */ /* 0x000fe20000004100 */
[----:B------:R-:W-:Y:S01]  /*4750*/  F2FP.F16.F32.PACK_AB R13, R60, R13 ;  /* 0x0000000d3c0d723e */ /* 0x000fe200000000ff */
[----:B------:R-:W-:-:S02]  /*4760*/  HADD2.F32 R153, -RZ, R153.H1_H1 ;  /* 0x30000099ff997230 */ /* 0x000fc40000004100 */
[-C--:B------:R-:W-:Y:S01]  /*4770*/  FMUL.FTZ R69, R68, R67.reuse ;  /* 0x0000004344457220 */ /* 0x080fe20000410000 */
[----:B------:R-:W-:Y:S02]  /*4780*/  HADD2.F32 R12, -RZ, R14.H1_H1 ;  /* 0x3000000eff0c7230 */ /* 0x000fe40000004100 */
[----:B------:R-:W-:Y:S01]  /*4790*/  FMUL.FTZ R67, R66, R67 ;  /* 0x0000004342437220 */ /* 0x000fe20000410000 */
[----:B------:R-:W-:Y:S01]  /*47a0*/  HADD2.F32 R61, -RZ, R152.H0_H0 ;  /* 0x20000098ff3d7230 */ /* 0x000fe20000004100 */
[----:B------:R-:W-:Y:S01]  /*47b0*/  F2FP.F16.F32.PACK_AB R15, R62, R15 ;  /* 0x0000000f3e0f723e */ /* 0x000fe200000000ff */
[----:B------:R-:W-:Y:S02]  /*47c0*/  HADD2.F32 R14, -RZ, R14.H0_H0 ;  /* 0x2000000eff0e7230 */ /* 0x000fe40000004100 */
[----:B------:R-:W-:Y:S01]  /*47d0*/  FMUL.FTZ R71, R12, R153 ;  /* 0x000000990c477220 */ /* 0x000fe20000410000 */
[----:B------:R-:W-:Y:S02]  /*47e0*/  HADD2.F32 R63, -RZ, R152.H1_H1 ;  /* 0x30000098ff3f7230 */ /* 0x000fe40000004100 */
        /* <DEDUP_REMOVED lines=8> */
.L_x_2733:
[----:B------:R-:W-:Y:S05]  /*4870*/  BSYNC B3 ;  /* 0x0000000000037941 */ /* 0x000fea0003800000 */
.L_x_2732:
[----:B----4-:R0:W-:Y:S02]  /*4880*/  ST.E.128 desc[UR60][R64.64], R12 ;  /* 0x0000000c40007985 */ /* 0x0101e4000c101d3c */
.L_x_2731:
[----:B------:R-:W-:Y:S05]  /*4890*/  BSYNC B2 ;  /* 0x0000000000027941 */ /* 0x000fea0003800000 */
.L_x_2730:
        /* <DEDUP_REMOVED lines=14> */
[--C-:B------:R-:W-:Y:S02]  /*4980*/  HADD2.F32 R12, -RZ, R13.reuse.H1_H1 ;  /* 0x3000000dff0c7230 */ /* 0x100fe40000004100 */
[----:B------:R-:W-:-:S02]  /*4990*/  HADD2.F32 R11, -RZ, R13.H0_H0 ;  /* 0x2000000dff0b7230 */ /* 0x000fc40000004100 */
[----:B------:R-:W-:Y:S02]  /*49a0*/  HADD2.F32 R62, -RZ, R62.H0_H0 ;  /* 0x2000003eff3e7230 */ /* 0x000fe40000004100 */
[--C-:B------:R-:W-:Y:S02]  /*49b0*/  HADD2.F32 R13, -RZ, R15.reuse.H1_H1 ;  /* 0x3000000fff0d7230 */ /* 0x100fe40000004100 */
[----:B------:R-:W-:Y:S02]  /*49c0*/  HADD2.F32 R15, -RZ, R15.H0_H0 ;  /* 0x2000000fff0f7230 */ /* 0x000fe40000004100 */
[----:B------:R-:W-:Y:S02]  /*49d0*/  HADD2.F32 R58, -RZ, R63.H0_H0 ;  /* 0x2000003fff3a7230 */ /* 0x000fe40000004100 */
        /* <DEDUP_REMOVED lines=9> */
[----:B------:R-:W-:Y:S02]  /*4a70*/  HADD2.F32 R13, -RZ, R56.H1_H1 ;  /* 0x30000038ff0d7230 */ /* 0x000fe40000004100 */
[----:B------:R-:W-:Y:S01]  /*4a80*/  FFMA.FTZ R12, R12, R57, R59 ;  /* 0x000000390c0c7223 */ /* 0x000fe2000001003b */
        /* <DEDUP_REMOVED lines=18> */
.L_x_2735:
[----:B------:R-:W-:Y:S05]  /*4bb0*/  BSYNC B2 ;  /* 0x0000000000027941 */ /* 0x000fea0003800000 */
.L_x_2734:
[----:B----4-:R0:W-:Y:S02]  /*4bc0*/  ST.E.128 desc[UR60][R60.64], R12 ;  /* 0x0000000c3c007985 */ /* 0x0101e4000c101d3c */
.L_x_2713:
[----:B------:R-:W-:Y:S05]  /*4bd0*/  BSYNC B1 ;  /* 0x0000000000017941 */ /* 0x000fea0003800000 */
.L_x_2712:
[----:B------:R-:W-:-:S03]  /*4be0*/  UMOV UR4, 0xffffffff ;  /* 0xffffffff00047882 */ /* 0x000fc60000000000 */
[----:B------:R-:W-:Y:S05]  /*4bf0*/  BRA.DIV UR4, `(.L_x_2736) ;  /* 0x0000020204747947 */ /* 0x000fea000b800000 */
[----:B-1----:R-:W1:Y:S04]  /*4c00*/  SHFL.IDX PT, R119, R119, 0x1, 0x1c1f ;  /* 0x003c1f0077777f89 */ /* 0x002e6800000e0000 */
[----:B------:R-:W0:Y:S02]  /*4c10*/  SHFL.IDX PT, R120, R120, 0x1, 0x1c1f ;  /* 0x003c1f0078787f89 */ /* 0x000e2400000e0000 */
.L_x_3061:
        /* <DEDUP_REMOVED lines=50> */
.L_x_2741:
[----:B------:R-:W-:Y:S05]  /*4f40*/  BSYNC B2 ;  /* 0x0000000000027941 */ /* 0x000fea0003800000 */
.L_x_2740:
[----:B----4-:R0:W-:Y:S02]  /*4f50*/  ST.E.128 desc[UR60][R56.64], R12 ;  /* 0x0000000c38007985 */ /* 0x0101e4000c101d3c */
.L_x_2739:
[----:B------:R-:W-:Y:S05]  /*4f60*/  BSYNC B1 ;  /* 0x0000000000017941 */ /* 0x000fea0003800000 */
.L_x_2738:
        /* <DEDUP_REMOVED lines=51> */
.L_x_2745:
[----:B------:R-:W-:Y:S05]  /*52a0*/  BSYNC B2 ;  /* 0x0000000000027941 */ /* 0x000fea0003800000 */
.L_x_2744:
[----:B----4-:R0:W-:Y:S02]  /*52b0*/  ST.E.128 desc[UR60][R52.64], R12 ;  /* 0x0000000c34007985 */ /* 0x0101e4000c101d3c */
.L_x_2743:
[----:B------:R-:W-:Y:S05]  /*52c0*/  BSYNC B1 ;  /* 0x0000000000017941 */ /* 0x000fea0003800000 */
.L_x_2742:
        /* <DEDUP_REMOVED lines=51> */
.L_x_2749:
[----:B------:R-:W-:Y:S05]  /*5600*/  BSYNC B2 ;  /* 0x0000000000027941 */ /* 0x000fea0003800000 */
.L_x_2748:
[----:B----4-:R0:W-:Y:S02]  /*5610*/  ST.E.128 desc[UR60][R48.64], R12 ;  /* 0x0000000c30007985 */ /* 0x0101e4000c101d3c */
.L_x_2747:
[----:B------:R-:W-:Y:S05]  /*5620*/  BSYNC B1 ;  /* 0x0000000000017941 */ /* 0x000fea0003800000 */
.L_x_2746:
        /* <DEDUP_REMOVED lines=49> */
.L_x_2753:
[----:B------:R-:W-:Y:S05]  /*5940*/  BSYNC B2 ;  /* 0x0000000000027941 */ /* 0x000fea0003800000 */
.L_x_2752:
[----:B----4-:R0:W-:Y:S02]  /*5950*/  ST.E.128 desc[UR60][R44.64], R12 ;  /* 0x0000000c2c007985 */ /* 0x0101e4000c101d3c */
.L_x_2751:
[----:B------:R-:W-:Y:S05]  /*5960*/  BSYNC B1 ;  /* 0x0000000000017941 */ /* 0x000fea0003800000 */
.L_x_2750:
        /* <DEDUP_REMOVED lines=49> */
.L_x_2757:
[----:B------:R-:W-:Y:S05]  /*5c80*/  BSYNC B2 ;  /* 0x0000000000027941 */ /* 0x000fea0003800000 */
.L_x_2756:
[----:B----4-:R0:W-:Y:S02]  /*5c90*/  ST.E.128 desc[UR60][R40.64], R12 ;  /* 0x0000000c28007985 */ /* 0x0101e4000c101d3c */
.L_x_2755:
[----:B------:R-:W-:Y:S05]  /*5ca0*/  BSYNC B1 ;  /* 0x0000000000017941 */ /* 0x000fea0003800000 */
.L_x_2754:
        /* <DEDUP_REMOVED lines=48> */
.L_x_2759:
[----:B------:R-:W-:Y:S05]  /*5fb0*/  BSYNC B1 ;  /* 0x0000000000017941 */ /* 0x000fea0003800000 */
.L_x_2758:
[----:B----4-:R0:W-:Y:S01]  /*5fc0*/  ST.E.128 desc[UR60][R36.64], R12 ;  /* 0x0000000c24007985 */ /* 0x0101e2000c101d3c */
[----:B------:R-:W-:Y:S05]  /*5fd0*/  BRA `(.L_x_2737) ;  /* 0x00000040001c7947 */ /* 0x000fea0003800000 */
.L_x_2703:
        /* <DEDUP_REMOVED lines=47> */
.L_x_2761:
[----:B------:R-:W-:Y:S05]  /*62d0*/  BSYNC B1 ;  /* 0x0000000000017941 */ /* 0x000fea0003800000 */
.L_x_2760:
        /* <DEDUP_REMOVED lines=48> */
.L_x_2763:
[----:B------:R-:W-:Y:S05]  /*65e0*/  BSYNC B1 ;  /* 0x0000000000017941 */ /* 0x000fea0003800000 */
.L_x_2762:
[----:B------:R-:W2:Y:S01]  /*65f0*/  LDL R11, [R1+0x4] ;  /* 0x00000400010b7983 */ /* 0x000ea20000100800 */
[----:B0-----:R-:W-:Y:S01]  /*6600*/  MOV R12, R33 ;  /* 0x00000021000c7202 */ /* 0x001fe20000000f00 */
[----:B------:R-:W-:Y:S01]  /*6610*/  IMAD.MOV.U32 R14, RZ, RZ, R37 ;  /* 0x000000ffff0e7224 */ /* 0x000fe200078e0025 */
[----:B------:R-:W-:Y:S02]  /*6620*/  MOV R13, R36 ;  /* 0x00000024000d7202 */ /* 0x000fe40000000f00 */
[----:B------:R-:W-:Y:S02]  /*6630*/  PRMT R160, R81, 0x5410, R82 ;  /* 0x0000541051a07816 */ /* 0x000fe40000000052 */
[----:B------:R-:W-:Y:S01]  /*6640*/  PRMT R165, R13, 0x7610, R165 ;  /* 0x000076100da57816 */ /* 0x000fe200000000a5 */
[----:B------:R-:W-:Y:S01]  /*6650*/  IMAD.MOV.U32 R13, RZ, RZ, R40 ;  /* 0x000000ffff0d7224 */ /* 0x000fe200078e0028 */
[----:B--2---:R-:W-:Y:S01]  /*6660*/  R2UR UR4, R11 ;  /* 0x000000000b0472ca */ /* 0x004fe200000e0000 */
[----:B------:R-:W-:-:S05]  /*6670*/  IMAD.MOV.U32 R11, RZ, RZ, R32 ;  /* 0x000000ffff0b7224 */ /* 0x000fca00078e0020 */
[----:B------:R-:W-:Y:S01]  /*6680*/  PRMT R161, R11, 0x5410, R12 ;  /* 0x000054100ba17816 */ /* 0x000fe2000000000c */
[----:B------:R-:W-:Y:S02]  /*6690*/  IMAD.MOV.U32 R11, RZ, RZ, R38 ;  /* 0x000000ffff0b7224 */ /* 0x000fe400078e0026 */
[----:B------:R-:W-:-:S03]  /*66a0*/  IMAD.MOV.U32 R12, RZ, RZ, R39 ;  /* 0x000000ffff0c7224 */ /* 0x000fc600078e0027 */
        /* <DEDUP_REMOVED lines=27> */
[----:B-----5:R-:W-:Y:S01]  /*6860*/  IMAD.MOV.U32 R13, RZ, RZ, R56 ;  /* 0x000000ffff0d7224 */ /* 0x020fe200078e0038 */
[----:B------:R-:W-:Y:S01]  /*6870*/  PRMT R154, R154, 0x5410, R12 ;  /* 0x000054109a9a7816 */ /* 0x000fe2000000000c */
[----:B------:R-:W-:Y:S01]  /*6880*/  IMAD.MOV.U32 R12, RZ, RZ, R59 ;  /* 0x000000ffff0c7224 */ /* 0x000fe200078e003b */
[----:B------:R-:W-:Y:S02]  /*6890*/  PRMT R169, R11, 0x7610, R169 ;  /* 0x000076100ba97816 */ /* 0x000fe400000000a9 */
[----:B------:R-:W-:Y:S02]  /*68a0*/  PRMT R152, R14, 0x7610, R152 ;  /* 0x000076100e987816 */ /* 0x000fe40000000098 */
[----:B------:R-:W-:Y:S02]  /*68b0*/  MOV R11, R58 ;  /* 0x0000003a000b7202 */ /* 0x000fe40000000f00 */
        /* <DEDUP_REMOVED lines=36> */
.L_x_2764:
[----:B------:R-:W-:Y:S01]  /*6b00*/  LEA R88, R18, R2, 0x3 ;  /* 0x0000000212587211 */ /* 0x000fe200078e18ff */
[----:B------:R-:W0:Y:S01]  /*6b10*/  LDC R132, c[0x0][0x2f4] ;  /* 0x0000bd00ff847b82 */ /* 0x000e220000000800 */
[----:B------:R-:W-:Y:S01]  /*6b20*/  SHF.L.U32 R89, R204, 0x1f, RZ ;  /* 0x0000001fcc597819 */ /* 0x000fe200000006ff */
[----:B------:R-:W-:Y:S03]  /*6b30*/  BSSY B1, `(.L_x_2765) ;  /* 0x0000003000017945 */ /* 0x000fe60003800000 */
[----:B------:R-:W1:Y:S02]  /*6b40*/  SYNCS.PHASECHK.TRANS64.TRYWAIT P5, [R88+URZ+0x30890], R89 ;  /* 0x03089059580075a7 */ /* 0x000e6400080a017f */
[----:B-1----:R-:W-:Y:S05]  /*6b50*/  @!P5 BRA `(.L_x_2766) ;  /* 0x000001e000e8d947 */ /* 0x002fea0003800000 */
.L_x_3062:
[----:B------:R-:W-:Y:S05]  /*6b60*/  BSYNC B1 ;  /* 0x0000000000017941 */ /* 0x000fea0003800000 */
.L_x_2765:
[----:B------:R-:W-:Y:S01]  /*6b70*/  UMOV UR4, 0xffffffff ;  /* 0xffffffff00047882 */ /* 0x000fe20000000000 */
[----:B0-----:R-:W-:Y:S02]  /*6b80*/  IMAD.IADD R135, R132, 0x1, -R121 ;  /* 0x0000000184877824 */ /* 0x001fe400078e0a79 */
[----:B------:R-:W-:Y:S05]  /*6b90*/  BRA.DIV UR4, `(.L_x_2767) ;  /* 0x000001e204ec7947 */ /* 0x000fea000b800000 */
[----:B------:R0:W2:Y:S04]  /*6ba0*/  SHFL.IDX PT, R117, R119, RZ, 0x1c1f ;  /* 0x001c1fff77757589 */ /* 0x0000a800000e0000 */
[----:B------:R0:W3:Y:S02]  /*6bb0*/  SHFL.IDX PT, R11, R120, RZ, 0x1c1f ;  /* 0x001c1fff780b7589 */ /* 0x0000e400000e0000 */
.L_x_3066:
        /* <DEDUP_REMOVED lines=30> */
[----:B------:R-:W-:Y:S01]  /*6da0*/  SHF.R.U64 R52, R52, 0x10, R53 ;  /* 0x0000001034347819 */ /* 0x000fe20000001235 */
[----:B------:R-:W-:Y:S01]  /*6db0*/  HADD2.F32 R152, -RZ, R152.H0_H0 ;  /* 0x20000098ff987230 */ /* 0x000fe20000004100 */
[----:B------:R-:W-:Y:S01]  /*6dc0*/  SHF.R.U64 R54, R54, 0x10, R55 ;  /* 0x0000001036367819 */ /* 0x000fe20000001237 */
[----:B------:R-:W-:Y:S01]  /*6dd0*/  HADD2.F32 R149, -RZ, R151.H0_H0 ;  /* 0x20000097ff957230 */ /* 0x000fe20000004100 */
[----:B------:R-:W-:Y:S01]  /*6de0*/  SHF.R.U64 R42, R42, 0x10, R43 ;  /* 0x000000102a2a7819 */ /* 0x000fe2000000122b */
[----:B------:R-:W-:Y:S02]  /*6df0*/  HADD2.F32 R150, -RZ, R81.H0_H0 ;  /* 0x20000051ff967230 */ /* 0x000fe40000004100 */
[----:B------:R-:W-:-:S02]  /*6e00*/  HADD2.F32 R13, -RZ, R153.H0_H0 ;  /* 0x20000099ff0d7230 */ /* 0x000fc40000004100 */
[CC--:B------:R-:W-:Y:S01]  /*6e10*/  FMUL.FTZ R153, R149.reuse, R152.reuse ;  /* 0x0000009895997220 */ /* 0x0c0fe20000410000 */
[----:B------:R-:W-:Y:S02]  /*6e20*/  HADD2.F32 R81, -RZ, R81.H1_H1 ;  /* 0x30000051ff517230 */ /* 0x000fe40000004100 */
[C---:B------:R-:W-:Y:S01]  /*6e30*/  FMUL.FTZ R152, R150.reuse, R152 ;  /* 0x0000009896987220 */ /* 0x040fe20000410000 */
[----:B------:R-:W-:Y:S02]  /*6e40*/  HADD2.F32 R155, -RZ, R155.H0_H0 ;  /* 0x2000009bff9b7230 */ /* 0x000fe40000004100 */
[-C--:B------:R-:W-:Y:S01]  /*6e50*/  FFMA.FTZ R150, R150, R13.reuse, -R153 ;  /* 0x0000000d96967223 */ /* 0x080fe20000010899 */
[----:B------:R-:W-:Y:S02]  /*6e60*/  HADD2.F32 R52, -RZ, R52.H0_H0 ;  /* 0x20000034ff347230 */ /* 0x000fe40000004100 */
[----:B------:R-:W-:Y:S01]  /*6e70*/  FFMA.FTZ R149, R149, R13, R152 ;  /* 0x0000000d95957223 */ /* 0x000fe20000010098 */
[----:B------:R-:W-:Y:S01]  /*6e80*/  SHF.R.U32.HI R152, RZ, 0x10, R53 ;  /* 0x00000010ff987819 */ /* 0x000fe20000011635 */
[----:B------:R-:W-:Y:S01]  /*6e90*/  HADD2.F32 R13, -RZ, R151.H1_H1 ;  /* 0x30000097ff0d7230 */ /* 0x000fe20000004100 */
[----:B------:R-:W-:Y:S01]  /*6ea0*/  SHF.R.U32.HI R151, RZ, 0x10, R41 ;  /* 0x00000010ff977819 */ /* 0x000fe20000011629 */
[----:B------:R-:W-:Y:S01]  /*6eb0*/  HADD2.F32 R53, -RZ, R15.H0_H0 ;  /* 0x2000000fff357230 */ /* 0x000fe20000004100 */
[----:B------:R-:W-:Y:S01]  /*6ec0*/  MOV R41, R83 ;  /* 0x0000005300297202 */ /* 0x000fe20000000f00 */
[----:B------:R-:W-:-:S02]  /*6ed0*/  HADD2.F32 R152, -RZ, R152.H0_H0 ;  /* 0x20000098ff987230 */ /* 0x000fc40000004100 */
[----:B------:R-:W-:Y:S02]  /*6ee0*/  HADD2.F32 R151, -RZ, R151.H0_H0 ;  /* 0x20000097ff977230 */ /* 0x000fe40000004100 */
        /* <DEDUP_REMOVED lines=9> */
[----:B------:R-:W-:Y:S02]  /*6f80*/  HADD2.F32 R54, -RZ, R54.H0_H0 ;  /* 0x20000036ff367230 */ /* 0x000fe40000004100 */
[-C--:B------:R-:W-:Y:S01]  /*6f90*/  FMUL.FTZ R153, R83, R152.reuse ;  /* 0x0000009853997220 */ /* 0x080fe20000410000 */
[----:B------:R-:W-:Y:S01]  /*6fa0*/  FMUL.FTZ R152, R53, R152 ;  /* 0x0000009835987220 */ /* 0x000fe20000410000 */
[----:B------:R-:W-:Y:S01]  /*6fb0*/  HADD2.F32 R42, -RZ, R42.H0_H0 ;  /* 0x2000002aff2a7230 */ /* 0x000fe20000004100 */
[----:B------:R-:W-:Y:S01]  /*6fc0*/  F2FP.F16.F32.PACK_AB R149, R13, R149 ;  /* 0x000000950d95723e */ /* 0x000fe200000000ff */
[-C--:B------:R-:W-:Y:S01]  /*6fd0*/  FFMA.FTZ R53, R53, R151.reuse, -R153 ;  /* 0x0000009735357223 */ /* 0x080fe20000010899 */
[----:B------:R-:W-:Y:S01]  /*6fe0*/  FFMA.FTZ R152, R83, R151, R152 ;  /* 0x0000009753987223 */ /* 0x000fe20000010098 */
[----:B------:R-:W-:Y:S01]  /*6ff0*/  SHF.R.U32.HI R151, RZ, 0x10, R55 ;  /* 0x00000010ff977819 */ /* 0x000fe20000011637 */
[----:B------:R-:W-:Y:S01]  /*7000*/  HADD2.F32 R83, -RZ, R41.H1_H1 ;  /* 0x30000029ff537230 */ /* 0x000fe20000004100 */
[----:B------:R-:W-:Y:S01]  /*7010*/  SHF.R.U32.HI R153, RZ, 0x10, R43 ;  /* 0x00000010ff997819 */ /* 0x000fe2000001162b */
[----:B------:R-:W-:-:S02]  /*7020*/  HADD2.F32 R55, -RZ, R14.H0_H0 ;  /* 0x2000000eff377230 */ /* 0x000fc40000004100 */
[----:B------:R-:W-:Y:S02]  /*7030*/  HADD2.F32 R41, -RZ, R151.H0_H0 ;  /* 0x20000097ff297230 */ /* 0x000fe40000004100 */
[----:B------:R-:W-:Y:S02]  /*7040*/  HADD2.F32 R151, -RZ, R15.H1_H1 ;  /* 0x3000000fff977230 */ /* 0x000fe40000004100 */
[----:B------:R-:W-:Y:S02]  /*7050*/  HADD2.F32 R15, -RZ, R153.H0_H0 ;  /* 0x20000099ff0f7230 */ /* 0x000fe40000004100 */
[-C--:B------:R-:W-:Y:S01]  /*7060*/  FMUL.FTZ R153, R83, R41.reuse ;  /* 0x0000002953997220 */ /* 0x080fe20000410000 */
[----:B------:R-:W-:Y:S02]  /*7070*/  HADD2.F32 R14, -RZ, R14.H1_H1 ;  /* 0x3000000eff0e7230 */ /* 0x000fe40000004100 */
[----:B------:R-:W-:Y:S01]  /*7080*/  FMUL.FTZ R154, R151, R41 ;  /* 0x00000029979a7220 */ /* 0x000fe20000410000 */
[----:B------:R-:W-:-:S02]  /*7090*/  IMAD.MOV.U32 R13, RZ, RZ, R81 ;  /* 0x000000ffff0d7224 */ /* 0x000fc400078e0051 */
[-C--:B------:R-:W-:Y:S01]  /*70a0*/  FFMA.FTZ R41, R151, R15.reuse, -R153 ;  /* 0x0000000f97297223 */ /* 0x080fe20000010899 */
[----:B------:R-:W-:Y:S02]  /*70b0*/  HADD2.F32 R153, -RZ, R12.H0_H0 ;  /* 0x2000000cff997230 */ /* 0x000fe40000004100 */
[----:B------:R-:W-:Y:S01]  /*70c0*/  FFMA.FTZ R15, R83, R15, R154 ;  /* 0x0000000f530f7223 */ /* 0x000fe2000001009a */
[--C-:B------:R-:W-:Y:S02]  /*70d0*/  HADD2.F32 R83, -RZ, R80.reuse.H0_H0 ;  /* 0x20000050ff537230 */ /* 0x100fe40000004100 */
[----:B------:R-:W-:Y:S01]  /*70e0*/  HADD2.F32 R151, -RZ, R167.H1_H1 ;  /* 0x300000a7ff977230 */ /* 0x000fe20000004100 */
[----:B------:R-:W-:Y:S01]  /*70f0*/  F2FP.F16.F32.PACK_AB R41, R41, R53 ;  /* 0x000000352929723e */ /* 0x000fe200000000ff */
[----:B------:R-:W-:Y:S02]  /*7100*/  HADD2.F32 R80, -RZ, R80.H1_H1 ;  /* 0x30000050ff507230 */ /* 0x000fe40000004100 */
[-C--:B------:R-:W-:Y:S01]  /*7110*/  FMUL.FTZ R154, R83, R155.reuse ;  /* 0x0000009b539a7220 */ /* 0x080fe20000410000 */
[----:B------:R-:W-:Y:S01]  /*7120*/  FMUL.FTZ R155, R153, R155 ;  /* 0x0000009b999b7220 */ /* 0x000fe20000410000 */
[----:B------:R-:W-:Y:S01]  /*7130*/  HADD2.F32 R12, -RZ, R12.H1_H1 ;  /* 0x3000000cff0c7230 */ /* 0x000fe20000004100 */
[----:B------:R-:W-:Y:S01]  /*7140*/  F2FP.F16.F32.PACK_AB R152, R15, R152 ;  /* 0x000000980f98723e */ /* 0x000fe200000000ff */
[-C--:B------:R-:W-:Y:S01]  /*7150*/  FFMA.FTZ R154, R153, R151.reuse, -R154 ;  /* 0x00000097999a7223 */ /* 0x080fe2000001089a */
[----:B------:R-:W-:Y:S01]  /*7160*/  FFMA.FTZ R155, R83, R151, R155 ;  /* 0x00000097539b7223 */ /* 0x000fe2000001009b */
[-C--:B------:R-:W-:Y:S01]  /*7170*/  FMUL.FTZ R83, R80, R52.reuse ;  /* 0x0000003450537220 */ /* 0x080fe20000410000 */
[----:B------:R-:W-:Y:S01]  /*7180*/  FMUL.FTZ R52, R12, R52 ;  /* 0x000000340c347220 */ /* 0x000fe20000410000 */
[----:B------:R-:W-:-:S02]  /*7190*/  HADD2.F32 R151, -RZ, R169.H0_H0 ;  /* 0x200000a9ff977230 */ /* 0x000fc40000004100 */
[-C--:B------:R-:W-:Y:S01]  /*71a0*/  FFMA.FTZ R83, R12, R40.reuse, -R83 ;  /* 0x000000280c537223 */ /* 0x080fe20000010853 */
[--C-:B------:R-:W-:Y:S02]  /*71b0*/  HADD2.F32 R12, -RZ, R82.reuse.H0_H0 ;  /* 0x20000052ff0c7230 */ /* 0x100fe40000004100 */
[----:B------:R-:W-:Y:S01]  /*71c0*/  FFMA.FTZ R52, R80, R40, R52 ;  /* 0x0000002850347223 */ /* 0x000fe20000010034 */
[----:B------:R-:W-:Y:S02]  /*71d0*/  HADD2.F32 R40, -RZ, R167.H0_H0 ;  /* 0x200000a7ff287230 */ /* 0x000fe40000004100 */
[----:B------:R-:W-:Y:S02]  /*71e0*/  HADD2.F32 R82, -RZ, R82.H1_H1 ;  /* 0x30000052ff527230 */ /* 0x000fe40000004100 */
[-C--:B------:R-:W-:Y:S01]  /*71f0*/  FMUL.FTZ R80, R12, R151.reuse ;  /* 0x000000970c507220 */ /* 0x080fe20000410000 */
[----:B------:R-:W-:Y:S01]  /*7200*/  FMUL.FTZ R151, R55, R151 ;  /* 0x0000009737977220 */ /* 0x000fe20000410000 */
[----:B------:R-:W-:Y:S01]  /*7210*/  F2FP.F16.F32.PACK_AB R83, R83, R154 ;  /* 0x0000009a5353723e */ /* 0x000fe200000000ff */
[----:B------:R-:W-:-:S02]  /*7220*/  IMAD.MOV.U32 R81, RZ, RZ, R149 ;  /* 0x000000ffff517224 */ /* 0x000fc400078e0095 */
[-C--:B------:R-:W-:Y:S01]  /*7230*/  FFMA.FTZ R80, R55, R40.reuse, -R80 ;  /* 0x0000002837507223 */ /* 0x080fe20000010850 */
[----:B------:R-:W-:Y:S01]  /*7240*/  FFMA.FTZ R151, R12, R40, R151 ;  /* 0x000000280c977223 */ /* 0x000fe20000010097 */
[-C--:B------:R-:W-:Y:S01]  /*7250*/  FMUL.FTZ R12, R82, R54.reuse ;  /* 0x00000036520c7220 */ /* 0x080fe20000410000 */
[----:B------:R-:W-:Y:S01]  /*7260*/  FMUL.FTZ R54, R14, R54 ;  /* 0x000000360e367220 */ /* 0x000fe20000410000 */
[----:B------:R-:W-:Y:S01]  /*7270*/  F2FP.F16.F32.PACK_AB R52, R52, R155 ;  /* 0x0000009b3434723e */ /* 0x000fe200000000ff */
[----:B------:R-:W-:Y:S02]  /*7280*/  IMAD.MOV.U32 R15, RZ, RZ, R41 ;  /* 0x000000ffff0f7224 */ /* 0x000fe400078e0029 */
[-C--:B------:R-:W-:Y:S01]  /*7290*/  FFMA.FTZ R12, R14, R42.reuse, -R12 ;  /* 0x0000002a0e0c7223 */ /* 0x080fe2000001080c */
[----:B------:R-:W-:-:S04]  /*72a0*/  FFMA.FTZ R54, R82, R42, R54 ;  /* 0x0000002a52367223 */ /* 0x000fc80000010036 */
[----:B------:R-:W-:Y:S01]  /*72b0*/  F2FP.F16.F32.PACK_AB R14, R12, R80 ;  /* 0x000000500c0e723e */ /* 0x000fe200000000ff */
[----:B------:R-:W-:Y:S01]  /*72c0*/  IMAD.MOV.U32 R12, RZ, RZ, R83 ;  /* 0x000000ffff0c7224 */ /* 0x000fe200078e0053 */
[----:B------:R-:W-:Y:S01]  /*72d0*/  F2FP.F16.F32.PACK_AB R54, R54, R151 ;  /* 0x000000973636723e */ /* 0x000fe200000000ff */
[----:B------:R-:W-:Y:S01]  /*72e0*/  IMAD.MOV.U32 R83, RZ, RZ, R152 ;  /* 0x000000ffff537224 */ /* 0x000fe200078e0098 */
[----:B------:R-:W-:Y:S02]  /*72f0*/  MOV R80, R52 ;  /* 0x0000003400507202 */ /* 0x000fe40000000f00 */
[----:B------:R-:W-:-:S07]  /*7300*/  MOV R82, R54 ;  /* 0x0000003600527202 */ /* 0x000fce0000000f00 */
.L_x_2773:
[----:B------:R-:W-:Y:S05]  /*7310*/  BSYNC B3 ;  /* 0x0000000000037941 */ /* 0x000fea0003800000 */
.L_x_2772:
[----:B------:R-:W-:-:S04]  /*7320*/  LEA R40, P3, R5, R11, 0x1 ;  /* 0x0000000b05287211 */ /* 0x000fc800078608ff */
[----:B--2---:R-:W-:Y:S02]  /*7330*/  LEA.HI.X R41, R5, R117, R110, 0x1, P3 ;  /* 0x0000007505297211 */ /* 0x004fe400018f0c6e */
[----:B------:R-:W-:-:S03]  /*7340*/  ISETP.GE.AND P3, PT, R148, R132, PT ;  /* 0x000000849400720c */ /* 0x000fc60003f66270 */
[----:B----4-:R4:W-:Y:S10]  /*7350*/  ST.E.128 desc[UR60][R40.64], R12 ;  /* 0x0000000c28007985 */ /* 0x0109f4000c101d3c */
[----:B------:R-:W-:-:S05]  /*7360*/  @!P3 IMAD.WIDE R42, R148, 0x2, R116 ;  /* 0x00000002942ab825 */ /* 0x000fca00078e0274 */
[----:B---3--:R4:W-:Y:S02]  /*7370*/  @!P3 ST.E.128 desc[UR60][R42.64], R80 ;  /* 0x000000502a00b985 */ /* 0x0089e4000c101d3c */
.L_x_2771:
[----:B------:R-:W-:Y:S05]  /*7380*/  BSYNC B2 ;  /* 0x0000000000027941 */ /* 0x000fea0003800000 */
.L_x_2770:
[----:B------:R-:W-:Y:S01]  /*7390*/  ISETP.NE.AND P3, PT, R9, RZ, PT ;  /* 0x000000ff0900720c */ /* 0x000fe20003f65270 */
[----:B------:R-:W-:-:S12]  /*73a0*/  BSSY B2, `(.L_x_2774) ;  /* 0x0000075000027945 */ /* 0x000fd80003800000 */
[----:B------:R-:W-:Y:S05]  /*73b0*/  @!P3 BRA `(.L_x_2775) ;  /* 0x0000000400ccb947 */ /* 0x000fea0003800000 */
[----:B----4-:R-:W-:Y:S01]  /*73c0*/  SEL R12, R121, R135, !P1 ;  /* 0x00000087790c7207 */ /* 0x010fe20004800000 */
        /* <DEDUP_REMOVED lines=18> */
[----:B------:R-:W-:-:S04]  /*74f0*/  IMAD R40, R40, 0x2, R2 ;  /* 0x0000000228287824 */ /* 0x000fc800078e0202 */
[----:B------:R-:W2:Y:S04]  /*7500*/  LDS.128 R12, [R12+0x1e400] ;  /* 0x01e400000c0c7984 */ /* 0x000ea80000000c00 */
[----:B------:R-:W3:Y:S01]  /*7510*/  LDS.128 R40, [R40+0x1e400] ;  /* 0x01e4000028287984 */ /* 0x000ee20000000c00 */
[----:B------:R-:W-:Y:S05]  /*7520*/  @P3 BRA `(.L_x_2777) ;  /* 0x00000004005c3947 */ /* 0x000fea0003800000 */
[----:B------:R-:W-:Y:S01]  /*7530*/  HADD2.F32 R82, -RZ, R168.H1_H1 ;  /* 0x300000a8ff527230 */ /* 0x000fe20000004100 */
[----:B------:R-:W-:Y:S01]  /*7540*/  SHF.R.U64 R36, R36, 0x10, R37 ;  /* 0x0000001024247819 */ /* 0x000fe20000001225 */
[----:B---3--:R-:W-:Y:S01]  /*7550*/  HADD2.F32 R80, -RZ, R41.H0_H0 ;  /* 0x20000029ff507230 */ /* 0x008fe20000004100 */
[----:B------:R-:W-:Y:S01]  /*7560*/  SHF.R.U64 R48, R48, 0x10, R49 ;  /* 0x0000001030307819 */ /* 0x000fe20000001231 */
[----:B--2---:R-:W-:Y:S01]  /*7570*/  HADD2.F32 R81, -RZ, R13.H0_H0 ;  /* 0x2000000dff517230 */ /* 0x004fe20000004100 */
[----:B------:R-:W-:Y:S01]  /*7580*/  SHF.R.U64 R50, R50, 0x10, R51 ;  /* 0x0000001032327819 */ /* 0x000fe20000001233 */
[----:B------:R-:W-:Y:S02]  /*7590*/  HADD2.F32 R55, -RZ, R166.H1_H1 ;  /* 0x300000a6ff377230 */ /* 0x000fe40000004100 */
[-C--:B------:R-:W-:Y:S01]  /*75a0*/  FMUL.FTZ R83, R80, R82.reuse ;  /* 0x0000005250537220 */ /* 0x080fe20000410000 */
[----:B------:R-:W-:Y:S02]  /*75b0*/  HADD2.F32 R41, -RZ, R41.H1_H1 ;  /* 0x30000029ff297230 */ /* 0x000fe40000004100 */
[----:B------:R-:W-:Y:S01]  /*75c0*/  FMUL.FTZ R82, R81, R82 ;  /* 0x0000005251527220 */ /* 0x000fe20000410000 */
[----:B------:R-:W-:-:S02]  /*75d0*/  HADD2.F32 R149, -RZ, R168.H0_H0 ;  /* 0x200000a8ff957230 */ /* 0x000fc40000004100 */
[-C--:B------:R-:W-:Y:S01]  /*75e0*/  FFMA.FTZ R81, R81, R55.reuse, -R83 ;  /* 0x0000003751517223 */ /* 0x080fe20000010853 */
[----:B------:R-:W-:Y:S01]  /*75f0*/  SHF.R.U32.HI R83, RZ, 0x10, R37 ;  /* 0x00000010ff537819 */ /* 0x000fe20000011625 */
[----:B------:R-:W-:Y:S01]  /*7600*/  FFMA.FTZ R80, R80, R55, R82 ;  /* 0x0000003750507223 */ /* 0x000fe20000010052 */
[----:B------:R-:W-:Y:S01]  /*7610*/  SHF.R.U32.HI R82, RZ, 0x10, R49 ;  /* 0x00000010ff527819 */ /* 0x000fe20000011631 */
[----:B------:R-:W-:Y:S01]  /*7620*/  HADD2.F32 R55, -RZ, R13.H1_H1 ;  /* 0x3000000dff377230 */ /* 0x000fe20000004100 */
[--C-:B------:R-:W-:Y:S01]  /*7630*/  SHF.R.U64 R37, R38, 0x10, R39.reuse ;  /* 0x0000001026257819 */ /* 0x100fe20000001227 */
[----:B------:R-:W-:Y:S01]  /*7640*/  HADD2.F32 R13, -RZ, R83.H0_H0 ;  /* 0x20000053ff0d7230 */ /* 0x000fe20000004100 */
[----:B------:R-:W-:Y:S01]  /*7650*/  SHF.R.U32.HI R38, RZ, 0x10, R39 ;  /* 0x00000010ff267819 */ /* 0x000fe20000011627 */
[----:B------:R-:W-:Y:S01]  /*7660*/  HADD2.F32 R82, -RZ, R82.H0_H0 ;  /* 0x20000052ff527230 */ /* 0x000fe20000004100 */
[----:B------:R-:W-:Y:S01]  /*7670*/  SHF.R.U32.HI R39, RZ, 0x10, R51 ;  /* 0x00000010ff277819 */ /* 0x000fe20000011633 */
[----:B------:R-:W-:-:S02]  /*7680*/  HADD2.F32 R51, -RZ, R48.H0_H0 ;  /* 0x20000030ff337230 */ /* 0x000fc40000004100 */
[----:B------:R-:W-:Y:S02]  /*7690*/  HADD2.F32 R36, -RZ, R36.H0_H0 ;  /* 0x20000024ff247230 */ /* 0x000fe40000004100 */
[-C--:B------:R-:W-:Y:S01]  /*76a0*/  FMUL.FTZ R83, R41, R82.reuse ;  /* 0x0000005229537220 */ /* 0x080fe20000410000 */
[C---:B------:R-:W-:Y:S01]  /*76b0*/  FMUL.FTZ R82, R55.reuse, R82 ;  /* 0x0000005237527220 */ /* 0x040fe20000410000 */
[----:B------:R-:W-:Y:S02]  /*76c0*/  HADD2.F32 R39, -RZ, R39.H0_H0 ;  /* 0x20000027ff277230 */ /* 0x000fe40000004100 */
[-C--:B------:R-:W-:Y:S01]  /*76d0*/  FFMA.FTZ R55, R55, R13.reuse, -R83 ;  /* 0x0000000d37377223 */ /* 0x080fe20000010853 */
[----:B------:R-:W-:Y:S01]  /*76e0*/  FFMA.FTZ R41, R41, R13, R82 ;  /* 0x0000000d29297223 */ /* 0x000fe20000010052 */
[----:B------:R-:W-:Y:S01]  /*76f0*/  MOV R13, R43 ;  /* 0x0000002b000d7202 */ /* 0x000fe20000000f00 */
[----:B------:R-:W-:Y:S02]  /*7700*/  HADD2.F32 R83, -RZ, R15.H0_H0 ;  /* 0x2000000fff537230 */ /* 0x000fe40000004100 */
[----:B------:R-:W-:Y:S01]  /*7710*/  HADD2.F32 R82, -RZ, R166.H0_H0 ;  /* 0x200000a6ff527230 */ /* 0x000fe20000004100 */
[----:B------:R-:W-:Y:S01]  /*7720*/  F2FP.F16.F32.PACK_AB R55, R55, R81 ;  /* 0x000000513737723e */ /* 0x000fe200000000ff */
[--C-:B------:R-:W-:Y:S01]  /*7730*/  HADD2.F32 R43, -RZ, R13.reuse.H0_H0 ;  /* 0x2000000dff2b7230 */ /* 0x100fe20000004100 */
[----:B------:R-:W-:Y:S01]  /*7740*/  F2FP.F16.F32.PACK_AB R41, R41, R80 ;  /* 0x000000502929723e */ /* 0x000fe200000000ff */
[----:B------:R-:W-:-:S02]  /*7750*/  HADD2.F32 R13, -RZ, R13.H1_H1 ;  /* 0x3000000dff0d7230 */ /* 0x000fc40000004100 */
[----:B------:R-:W-:Y:S02]  /*7760*/  HADD2.F32 R15, -RZ, R15.H1_H1 ;  /* 0x3000000fff0f7230 */ /* 0x000fe40000004100 */
[-C--:B------:R-:W-:Y:S01]  /*7770*/  FMUL.FTZ R148, R43, R149.reuse ;  /* 0x000000952b947220 */ /* 0x080fe20000410000 */
[----:B------:R-:W-:Y:S01]  /*7780*/  FMUL.FTZ R149, R83, R149 ;  /* 0x0000009553957220 */ /* 0x000fe20000410000 */
[----:B------:R-:W-:Y:S02]  /*7790*/  HADD2.F32 R50, -RZ, R50.H0_H0 ;  /* 0x20000032ff327230 */ /* 0x000fe40000004100 */
[-C--:B------:R-:W-:Y:S01]  /*77a0*/  FMUL.FTZ R49, R15, R39.reuse ;  /* 0x000000270f317220 */ /* 0x080fe20000410000 */
[----:B------:R-:W-:Y:S01]  /*77b0*/  FFMA.FTZ R149, R43, R82, R149 ;  /* 0x000000522b957223 */ /* 0x000fe20000010095 */
[----:B------:R-:W-:Y:S02]  /*77c0*/  HADD2.F32 R43, -RZ, R38.H0_H0 ;  /* 0x20000026ff2b7230 */ /* 0x000fe40000004100 */
[----:B------:R-:W-:Y:S01]  /*77d0*/  FMUL.FTZ R38, R13, R39 ;  /* 0x000000270d267220 */ /* 0x000fe20000410000 */
[----:B------:R-:W-:-:S02]  /*77e0*/  HADD2.F32 R39, -RZ, R40.H0_H0 ;  /* 0x20000028ff277230 */ /* 0x000fc40000004100 */
[----:B------:R-:W-:Y:S01]  /*77f0*/  FFMA.FTZ R148, R83, R82, -R148 ;  /* 0x0000005253947223 */ /* 0x000fe20000010894 */
[----:B------:R-:W-:Y:S02]  /*7800*/  HADD2.F32 R40, -RZ, R40.H1_H1 ;  /* 0x30000028ff287230 */ /* 0x000fe40000004100 */
[-C--:B------:R-:W-:Y:S01]  /*7810*/  FFMA.FTZ R15, R15, R43.reuse, -R38 ;  /* 0x0000002b0f0f7223 */ /* 0x080fe20000010826 */
[--C-:B------:R-:W-:Y:S02]  /*7820*/  HADD2.F32 R38, -RZ, R165.reuse.H1_H1 ;  /* 0x300000a5ff267230 */ /* 0x100fe40000004100 */
[----:B------:R-:W-:Y:S01]  /*7830*/  FFMA.FTZ R13, R13, R43, R49 ;  /* 0x0000002b0d0d7223 */ /* 0x000fe20000010031 */
[----:B------:R-:W-:Y:S02]  /*7840*/  HADD2.F32 R43, -RZ, R165.H0_H0 ;  /* 0x200000a5ff2b7230 */ /* 0x000fe40000004100 */
[--C-:B------:R-:W-:Y:S02]  /*7850*/  HADD2.F32 R49, -RZ, R12.reuse.H0_H0 ;  /* 0x2000000cff317230 */ /* 0x100fe40000004100 */
[----:B------:R-:W-:Y:S01]  /*7860*/  FMUL.FTZ R48, R39, R38 ;  /* 0x0000002627307220 */ /* 0x000fe20000410000 */
[----:B------:R-:W-:Y:S01]  /*7870*/  HADD2.F32 R12, -RZ, R12.H1_H1 ;  /* 0x3000000cff0c7230 */ /* 0x000fe20000004100 */
[----:B------:R-:W-:Y:S01]  /*7880*/  F2FP.F16.F32.PACK_AB R149, R13, R149 ;  /* 0x000000950d95723e */ /* 0x000fe200000000ff */
[----:B------:R-:W-:-:S02]  /*7890*/  IMAD.MOV.U32 R13, RZ, RZ, R55 ;  /* 0x000000ffff0d7224 */ /* 0x000fc400078e0037 */
[C---:B------:R-:W-:Y:S01]  /*78a0*/  FMUL.FTZ R38, R49.reuse, R38 ;  /* 0x0000002631267220 */ /* 0x040fe20000410000 */
[----:B------:R-:W-:Y:S01]  /*78b0*/  FFMA.FTZ R48, R49, R43, -R48 ;  /* 0x0000002b31307223 */ /* 0x000fe20000010830 */
[-C--:B------:R-:W-:Y:S01]  /*78c0*/  FMUL.FTZ R49, R40, R51.reuse ;  /* 0x0000003328317220 */ /* 0x080fe20000410000 */
[C---:B------:R-:W-:Y:S01]  /*78d0*/  FMUL.FTZ R51, R12.reuse, R51 ;  /* 0x000000330c337220 */ /* 0x040fe20000410000 */
[----:B------:R-:W-:Y:S01]  /*78e0*/  FFMA.FTZ R38, R39, R43, R38 ;  /* 0x0000002b27267223 */ /* 0x000fe20000010026 */
[----:B------:R-:W-:Y:S02]  /*78f0*/  HADD2.F32 R39, -RZ, R14.H0_H0 ;  /* 0x2000000eff277230 */ /* 0x000fe40000004100 */
[-C--:B------:R-:W-:Y:S01]  /*7900*/  FFMA.FTZ R49, R12, R36.reuse, -R49 ;  /* 0x000000240c317223 */ /* 0x080fe20000010831 */
[----:B------:R-:W-:Y:S01]  /*7910*/  FFMA.FTZ R51, R40, R36, R51 ;  /* 0x0000002428337223 */ /* 0x000fe20000010033 */
[----:B------:R-:W-:Y:S01]  /*7920*/  HADD2.F32 R12, -RZ, R164.H0_H0 ;  /* 0x200000a4ff0c7230 */ /* 0x000fe20000004100 */
[----:B------:R-:W-:Y:S01]  /*7930*/  F2FP.F16.F32.PACK_AB R15, R15, R148 ;  /* 0x000000940f0f723e */ /* 0x000fe200000000ff */
[--C-:B------:R-:W-:Y:S01]  /*7940*/  HADD2.F32 R40, -RZ, R42.reuse.H0_H0 ;  /* 0x2000002aff287230 */ /* 0x100fe20000004100 */
[----:B------:R-:W-:Y:S01]  /*7950*/  F2FP.F16.F32.PACK_AB R48, R49, R48 ;  /* 0x000000303130723e */ /* 0x000fe200000000ff */
[----:B------:R-:W-:-:S02]  /*7960*/  HADD2.F32 R42, -RZ, R42.H1_H1 ;  /* 0x3000002aff2a7230 */ /* 0x000fc40000004100 */
[----:B------:R-:W-:Y:S01]  /*7970*/  FMUL.FTZ R82, R39, R12 ;  /* 0x0000000c27527220 */ /* 0x000fe20000410000 */
[----:B------:R-:W-:Y:S01]  /*7980*/  HADD2.F32 R14, -RZ, R14.H1_H1 ;  /* 0x3000000eff0e7230 */ /* 0x000fe20000004100 */
[----:B------:R-:W-:Y:S01]  /*7990*/  F2FP.F16.F32.PACK_AB R38, R51, R38 ;  /* 0x000000263326723e */ /* 0x000fe200000000ff */
[----:B------:R-:W-:Y:S02]  /*79a0*/  HADD2.F32 R43, -RZ, R37.H0_H0 ;  /* 0x20000025ff2b7230 */ /* 0x000fe40000004100 */
[----:B------:R-:W-:Y:S01]  /*79b0*/  FMUL.FTZ R37, R40, R12 ;  /* 0x0000000c28257220 */ /* 0x000fe20000410000 */
[----:B------:R-:W-:Y:S02]  /*79c0*/  HADD2.F32 R36, -RZ, R164.H1_H1 ;  /* 0x300000a4ff247230 */ /* 0x000fe40000004100 */
[-C--:B------:R-:W-:Y:S01]  /*79d0*/  FMUL.FTZ R12, R42, R50.reuse ;  /* 0x000000322a0c7220 */ /* 0x080fe20000410000 */
[----:B------:R-:W-:Y:S02]  /*79e0*/  FMUL.FTZ R50, R14, R50 ;  /* 0x000000320e327220 */ /* 0x000fe40000410000 */
[-C--:B------:R-:W-:Y:S01]  /*79f0*/  FFMA.FTZ R37, R39, R36.reuse, -R37 ;  /* 0x0000002427257223 */ /* 0x080fe20000010825 */
[----:B------:R-:W-:Y:S01]  /*7a00*/  FFMA.FTZ R82, R40, R36, R82 ;  /* 0x0000002428527223 */ /* 0x000fe20000010052 */
[-C--:B------:R-:W-:Y:S01]  /*7a10*/  FFMA.FTZ R12, R14, R43.reuse, -R12 ;  /* 0x0000002b0e0c7223 */ /* 0x080fe2000001080c */
[----:B------:R-:W-:Y:S01]  /*7a20*/  FFMA.FTZ R50, R42, R43, R50 ;  /* 0x0000002b2a327223 */ /* 0x000fe20000010032 */
[----:B------:R-:W-:-:S02]  /*7a30*/  MOV R40, R38 ;  /* 0x0000002600287202 */ /* 0x000fc40000000f00 */
[----:B------:R-:W-:Y:S02]  /*7a40*/  MOV R43, R149 ;  /* 0x00000095002b7202 */ /* 0x000fe40000000f00 */
[----:B------:R-:W-:Y:S01]  /*7a50*/  F2FP.F16.F32.PACK_AB R37, R12, R37 ;  /* 0x000000250c25723e */ /* 0x000fe200000000ff */
[----:B------:R-:W-:Y:S01]  /*7a60*/  IMAD.MOV.U32 R12, RZ, RZ, R48 ;  /* 0x000000ffff0c7224 */ /* 0x000fe200078e0030 */
[----:B------:R-:W-:-:S03]  /*7a70*/  F2FP.F16.F32.PACK_AB R50, R50, R82 ;  /* 0x000000523232723e */ /* 0x000fc600000000ff */
[----:B------:R-:W-:Y:S02]  /*7a80*/  IMAD.MOV.U32 R14, RZ, RZ, R37 ;  /* 0x000000ffff0e7224 */ /* 0x000fe400078e0025 */
[----:B------:R-:W-:-:S07]  /*7a90*/  IMAD.MOV.U32 R42, RZ, RZ, R50 ;  /* 0x000000ffff2a7224 */ /* 0x000fce00078e0032 */
.L_x_2777:
[----:B------:R-:W-:Y:S05]  /*7aa0*/  BSYNC B3 ;  /* 0x0000000000037941 */ /* 0x000fea0003800000 */
.L_x_2776:
[----:B------:R-:W-:Y:S01]  /*7ab0*/  ISETP.GE.AND P3, PT, R54, R132, PT ;  /* 0x000000843600720c */ /* 0x000fe20003f66270 */
[----:B--2---:R2:W-:-:S12]  /*7ac0*/  ST.E.128 desc[UR60][R52.64], R12 ;  /* 0x0000000c34007985 */ /* 0x0045d8000c101d3c */
[----:B------:R-:W-:-:S05]  /*7ad0*/  @!P3 IMAD.WIDE R36, R54, 0x2, R116 ;  /* 0x000000023624b825 */ /* 0x000fca00078e0274 */
[----:B---3--:R2:W-:Y:S02]  /*7ae0*/  @!P3 ST.E.128 desc[UR60][R36.64], R40 ;  /* 0x000000282400b985 */ /* 0x0085e4000c101d3c */
.L_x_2775:
[----:B------:R-:W-:Y:S05]  /*7af0*/  BSYNC B2 ;  /* 0x0000000000027941 */ /* 0x000fea0003800000 */
.L_x_2774:
[----:B------:R-:W-:-:S13]  /*7b00*/  ISETP.NE.AND P3, PT, R10, RZ, PT ;  /* 0x000000ff0a00720c */ /* 0x000fda0003f65270 */
[----:B------:R-:W-:Y:S05]  /*7b10*/  @!P3 BRA `(.L_x_2769) ;  /* 0x0000000400c0b947 */ /* 0x000fea0003800000 */
[----:B--2-4-:R-:W2:Y:S01]  /*7b20*/  LDL R12, [R1] ;  /* 0x00000000010c7983 */ /* 0x014ea20000100800 */
[C---:B------:R-:W-:Y:S01]  /*7b30*/  LEA R40, P3, R7.reuse, R11, 0x1 ;  /* 0x0000000b07287211 */ /* 0x040fe200078608ff */
[----:B------:R-:W-:Y:S03]  /*7b40*/  BSSY B2, `(.L_x_2778) ;  /* 0x0000069000027945 */ /* 0x000fe60003800000 */
[----:B------:R-:W-:Y:S02]  /*7b50*/  LEA.HI.X R41, R7, R117, R108, 0x1, P3 ;  /* 0x0000007507297211 */ /* 0x000fe400018f0c6c */
[----:B------:R-:W-:Y:S02]  /*7b60*/  ISETP.GE.AND P3, PT, R194, R118, PT ;  /* 0x00000076c200720c */ /* 0x000fe40003f66270 */
[----:B--2---:R-:W-:-:S04]  /*7b70*/  LOP3.LUT P5, RZ, R12, 0x1, RZ, 0xc0, !PT ;  /* 0x000000010cff7812 */ /* 0x004fc800078ac0ff */
[----:B------:R-:W-:-:S04]  /*7b80*/  SEL R11, R121, R135, !P5 ;  /* 0x00000087790b7207 */ /* 0x000fc80006800000 */
[----:B------:R-:W-:-:S04]  /*7b90*/  SHF.R.S32.HI R12, RZ, 0x1f, R11 ;  /* 0x0000001fff0c7819 */ /* 0x000fc8000001140b */
[----:B------:R-:W-:-:S04]  /*7ba0*/  LEA.HI R11, R12, R11, RZ, 0x4 ;  /* 0x0000000b0c0b7211 */ /* 0x000fc800078f20ff */
        /* <DEDUP_REMOVED lines=44> */
[--C-:B------:R-:W-:Y:S01]  /*7e70*/  HADD2.F32 R39, -RZ, R15.reuse.H0_H0 ;  /* 0x2000000fff277230 */ /* 0x100fe20000004100 */
[----:B------:R-:W-:Y:S01]  /*7e80*/  F2FP.F16.F32.PACK_AB R42, R47, R42 ;  /* 0x0000002a2f2a723e */ /* 0x000fe200000000ff */
[----:B------:R-:W-:Y:S02]  /*7e90*/  HADD2.F32 R15, -RZ, R15.H1_H1 ;  /* 0x3000000fff0f7230 */ /* 0x000fe40000004100 */
[----:B------:R-:W-:Y:S02]  /*7ea0*/  HADD2.F32 R49, -RZ, R35.H0_H0 ;  /* 0x20000023ff317230 */ /* 0x000fe40000004100 */
[-C--:B------:R-:W-:Y:S01]  /*7eb0*/  FMUL.FTZ R35, R45, R37.reuse ;  /* 0x000000252d237220 */ /* 0x080fe20000410000 */
[----:B------:R-:W-:Y:S01]  /*7ec0*/  FMUL.FTZ R50, R39, R37 ;  /* 0x0000002527327220 */ /* 0x000fe20000410000 */
[-C--:B------:R-:W-:Y:S01]  /*7ed0*/  FMUL.FTZ R37, R48, R46.reuse ;  /* 0x0000002e30257220 */ /* 0x080fe20000410000 */
[----:B------:R-:W-:Y:S01]  /*7ee0*/  FMUL.FTZ R46, R15, R46 ;  /* 0x0000002e0f2e7220 */ /* 0x000fe20000410000 */
[----:B------:R-:W-:-:S02]  /*7ef0*/  HADD2.F32 R13, -RZ, R160.H1_H1 ;  /* 0x300000a0ff0d7230 */ /* 0x000fc40000004100 */
[-C--:B------:R-:W-:Y:S01]  /*7f00*/  FFMA.FTZ R52, R15, R49.reuse, -R37 ;  /* 0x000000310f347223 */ /* 0x080fe20000010825 */
[----:B------:R-:W-:Y:S01]  /*7f10*/  FFMA.FTZ R49, R48, R49, R46 ;  /* 0x0000003130317223 */ /* 0x000fe2000001002e */
[----:B------:R-:W-:Y:S02]  /*7f20*/  HADD2.F32 R48, -RZ, R36.H0_H0 ;  /* 0x20000024ff307230 */ /* 0x000fe40000004100 */
[-C--:B------:R-:W-:Y:S01]  /*7f30*/  FFMA.FTZ R35, R39, R13.reuse, -R35 ;  /* 0x0000000d27237223 */ /* 0x080fe20000010823 */
[----:B------:R-:W-:Y:S02]  /*7f40*/  HADD2.F32 R33, -RZ, R33.H0_H0 ;  /* 0x20000021ff217230 */ /* 0x000fe40000004100 */
[----:B------:R-:W-:Y:S01]  /*7f50*/  FFMA.FTZ R50, R45, R13, R50 ;  /* 0x0000000d2d327223 */ /* 0x000fe20000010032 */
[----:B------:R-:W-:Y:S02]  /*7f60*/  HADD2.F32 R46, -RZ, R12.H0_H0 ;  /* 0x2000000cff2e7230 */ /* 0x000fe40000004100 */
[----:B------:R-:W-:Y:S01]  /*7f70*/  HADD2.F32 R36, -RZ, R36.H1_H1 ;  /* 0x30000024ff247230 */ /* 0x000fe20000004100 */
[----:B------:R-:W-:Y:S01]  /*7f80*/  F2FP.F16.F32.PACK_AB R35, R52, R35 ;  /* 0x000000233423723e */ /* 0x000fe200000000ff */
[----:B------:R-:W-:-:S02]  /*7f90*/  HADD2.F32 R12, -RZ, R12.H1_H1 ;  /* 0x3000000cff0c7230 */ /* 0x000fc40000004100 */
[----:B------:R-:W-:Y:S02]  /*7fa0*/  HADD2.F32 R13, -RZ, R32.H0_H0 ;  /* 0x20000020ff0d7230 */ /* 0x000fe40000004100 */
[-C--:B------:R-:W-:Y:S01]  /*7fb0*/  FMUL.FTZ R37, R36, R33.reuse ;  /* 0x0000002124257220 */ /* 0x080fe20000410000 */
[----:B------:R-:W-:Y:S02]  /*7fc0*/  HADD2.F32 R162, -RZ, R162.H0_H0 ;  /* 0x200000a2ffa27230 */ /* 0x000fe40000004100 */
[C---:B------:R-:W-:Y:S01]  /*7fd0*/  FMUL.FTZ R33, R12.reuse, R33 ;  /* 0x000000210c217220 */ /* 0x040fe20000410000 */
[----:B------:R-:W-:Y:S02]  /*7fe0*/  HADD2.F32 R43, -RZ, R43.H0_H0 ;  /* 0x2000002bff2b7230 */ /* 0x000fe40000004100 */
[-C--:B------:R-:W-:Y:S01]  /*7ff0*/  FFMA.FTZ R12, R12, R13.reuse, -R37 ;  /* 0x0000000d0c0c7223 */ /* 0x080fe20000010825 */
[----:B------:R-:W-:Y:S02]  /*8000*/  HADD2.F32 R163, -RZ, R163.H0_H0 ;  /* 0x200000a3ffa37230 */ /* 0x000fe40000004100 */
[----:B------:R-:W-:Y:S01]  /*8010*/  FFMA.FTZ R36, R36, R13, R33 ;  /* 0x0000000d24247223 */ /* 0x000fe20000010021 */
[----:B------:R-:W-:-:S02]  /*8020*/  HADD2.F32 R13, -RZ, R38.H0_H0 ;  /* 0x20000026ff0d7230 */ /* 0x000fc40000004100 */
[----:B------:R-:W-:Y:S02]  /*8030*/  HADD2.F32 R33, -RZ, R14.H0_H0 ;  /* 0x2000000eff217230 */ /* 0x000fe40000004100 */
[----:B------:R-:W-:Y:S01]  /*8040*/  FMUL.FTZ R15, R48, R163 ;  /* 0x000000a3300f7220 */ /* 0x000fe20000410000 */
[----:B------:R-:W-:Y:S02]  /*8050*/  HADD2.F32 R38, -RZ, R38.H1_H1 ;  /* 0x30000026ff267230 */ /* 0x000fe40000004100 */
[-C--:B------:R-:W-:Y:S01]  /*8060*/  FMUL.FTZ R32, R13, R162.reuse ;  /* 0x000000a20d207220 */ /* 0x080fe20000410000 */
[----:B------:R-:W-:Y:S02]  /*8070*/  HADD2.F32 R14, -RZ, R14.H1_H1 ;  /* 0x3000000eff0e7230 */ /* 0x000fe40000004100 */
[----:B------:R-:W-:Y:S01]  /*8080*/  FMUL.FTZ R162, R33, R162 ;  /* 0x000000a221a27220 */ /* 0x000fe20000410000 */
[----:B------:R-:W-:Y:S02]  /*8090*/  HADD2.F32 R161, -RZ, R161.H0_H0 ;  /* 0x200000a1ffa17230 */ /* 0x000fe40000004100 */
[----:B------:R-:W-:Y:S01]  /*80a0*/  FMUL.FTZ R39, R38, R43 ;  /* 0x0000002b26277220 */ /* 0x000fe20000410000 */
[----:B------:R-:W-:-:S02]  /*80b0*/  HADD2.F32 R160, -RZ, R160.H0_H0 ;  /* 0x200000a0ffa07230 */ /* 0x000fc40000004100 */
[----:B------:R-:W-:Y:S01]  /*80c0*/  FMUL.FTZ R43, R14, R43 ;  /* 0x0000002b0e2b7220 */ /* 0x000fe20000410000 */
[----:B------:R-:W-:Y:S02]  /*80d0*/  HADD2.F32 R37, -RZ, R34.H0_H0 ;  /* 0x20000022ff257230 */ /* 0x000fe40000004100 */
[C---:B------:R-:W-:Y:S01]  /*80e0*/  FMUL.FTZ R163, R46.reuse, R163 ;  /* 0x000000a32ea37220 */ /* 0x040fe20000410000 */
[----:B------:R-:W-:Y:S01]  /*80f0*/  FFMA.FTZ R15, R46, R161, -R15 ;  /* 0x000000a12e0f7223 */ /* 0x000fe2000001080f */
[-C--:B------:R-:W-:Y:S01]  /*8100*/  FFMA.FTZ R13, R13, R160.reuse, R162 ;  /* 0x000000a00d0d7223 */ /* 0x080fe200000100a2 */
[----:B------:R-:W-:Y:S01]  /*8110*/  FFMA.FTZ R33, R33, R160, -R32 ;  /* 0x000000a021217223 */ /* 0x000fe20000010820 */
[----:B------:R-:W-:Y:S01]  /*8120*/  FFMA.FTZ R38, R38, R37, R43 ;  /* 0x0000002526267223 */ /* 0x000fe2000001002b */
[----:B------:R-:W-:Y:S01]  /*8130*/  FFMA.FTZ R163, R48, R161, R163 ;  /* 0x000000a130a37223 */ /* 0x000fe200000100a3 */
[----:B------:R-:W-:Y:S01]  /*8140*/  FFMA.FTZ R14, R14, R37, -R39 ;  /* 0x000000250e0e7223 */ /* 0x000fe20000010827 */
[----:B------:R-:W-:-:S02]  /*8150*/  F2FP.F16.F32.PACK_AB R12, R12, R15 ;  /* 0x0000000f0c0c723e */ /* 0x000fc400000000ff */
[----:B------:R-:W-:Y:S01]  /*8160*/  F2FP.F16.F32.PACK_AB R38, R38, R13 ;  /* 0x0000000d2626723e */ /* 0x000fe200000000ff */
[----:B------:R-:W-:Y:S01]  /*8170*/  IMAD.MOV.U32 R13, RZ, RZ, R42 ;  /* 0x000000ffff0d7224 */ /* 0x000fe200078e002a */
[----:B------:R-:W-:Y:S02]  /*8180*/  F2FP.F16.F32.PACK_AB R37, R44, R51 ;  /* 0x000000332c25723e */ /* 0x000fe400000000ff */
[----:B------:R-:W-:Y:S02]  /*8190*/  F2FP.F16.F32.PACK_AB R39, R49, R50 ;  /* 0x000000323127723e */ /* 0x000fe400000000ff */
[----:B------:R-:W-:Y:S02]  /*81a0*/  F2FP.F16.F32.PACK_AB R36, R36, R163 ;  /* 0x000000a32424723e */ /* 0x000fe400000000ff */
[----:B------:R-:W-:Y:S02]  /*81b0*/  F2FP.F16.F32.PACK_AB R14, R14, R33 ;  /* 0x000000210e0e723e */ /* 0x000fe400000000ff */
[----:B------:R-:W-:-:S07]  /*81c0*/  MOV R15, R35 ;  /* 0x00000023000f7202 */ /* 0x000fce0000000f00 */
.L_x_2779:
[----:B------:R-:W-:Y:S05]  /*81d0*/  BSYNC B2 ;  /* 0x0000000000027941 */ /* 0x000fea0003800000 */
.L_x_2778:
[----:B------:R-:W-:Y:S01]  /*81e0*/  ISETP.GE.AND P3, PT, R11, R132, PT ;  /* 0x000000840b00720c */ /* 0x000fe20003f66270 */
[----:B--2---:R2:W-:-:S12]  /*81f0*/  ST.E.128 desc[UR60][R40.64], R12 ;  /* 0x0000000c28007985 */ /* 0x0045d8000c101d3c */
[----:B------:R-:W-:-:S05]  /*8200*/  @!P3 IMAD.WIDE R116, R11, 0x2, R116 ;  /* 0x000000020b74b825 */ /* 0x000fca00078e0274 */
[----:B---3--:R2:W-:Y:S02]  /*8210*/  @!P3 ST.E.128 desc[UR60][R116.64], R36 ;  /* 0x000000247400b985 */ /* 0x0085e4000c101d3c */
.L_x_2769:
[----:B------:R-:W-:Y:S05]  /*8220*/  BSYNC B1 ;  /* 0x0000000000017941 */ /* 0x000fea0003800000 */
.L_x_2768:
[----:B------:R-:W-:-:S03]  /*8230*/  UMOV UR4, 0xffffffff ;  /* 0xffffffff00047882 */ /* 0x000fc60000000000 */
[----:B------:R-:W-:Y:S05]  /*8240*/  BRA.DIV UR4, `(.L_x_2780) ;  /* 0x000001ce048c7947 */ /* 0x000fea000b800000 */
[----:B0-----:R-:W0:Y:S04]  /*8250*/  SHFL.IDX PT, R119, R119, 0x1, 0x1c1f ;  /* 0x003c1f0077777f89 */ /* 0x001e2800000e0000 */
[----:B--2---:R2:W0:Y:S02]  /*8260*/  SHFL.IDX PT, R36, R120, 0x1, 0x1c1f ;  /* 0x003c1f0078247f89 */ /* 0x00442400000e0000 */
.L_x_3070:
[----:B------:R-:W-:Y:S05]  /*8270*/  @P4 BRA `(.L_x_2737) ;  /* 0x0000001c00744947 */ /* 0x000fea0003800000 */
[----:B------:R-:W-:Y:S01]  /*8280*/  ISETP.NE.AND P3, PT, R8, RZ, PT ;  /* 0x000000ff0800720c */ /* 0x000fe20003f65270 */
[----:B------:R-:W-:Y:S01]  /*8290*/  BSSY B1, `(.L_x_2781) ;  /* 0x0000075000017945 */ /* 0x000fe20003800000 */
[----:B0-----:R-:W-:-:S11]  /*82a0*/  IMAD.MOV.U32 R37, RZ, RZ, R119 ;  /* 0x000000ffff257224 */ /* 0x001fd600078e0077 */
[----:B------:R-:W-:Y:S05]  /*82b0*/  @!P3 BRA `(.L_x_2782) ;  /* 0x0000000400c8b947 */ /* 0x000fea0003800000 */
[----:B---3--:R-:W-:Y:S01]  /*82c0*/  SEL R11, R121, R135, !P0 ;  /* 0x00000087790b7207 */ /* 0x008fe20004000000 */
[----:B------:R-:W-:Y:S01]  /*82d0*/  BSSY B2, `(.L_x_2783) ;  /* 0x000006e000027945 */ /* 0x000fe20003800000 */
[----:B----4-:R-:W-:Y:S02]  /*82e0*/  SHF.R.U32.HI R13, RZ, 0x3, R216 ;  /* 0x00000003ff0d7819 */ /* 0x010fe400000116d8 */
        /* <DEDUP_REMOVED lines=23> */
[----:B------:R-:W-:Y:S01]  /*8460*/  SHF.R.U64 R42, R76, 0x10, R77 ;  /* 0x000000104c2a7819 */ /* 0x000fe2000000124d */
[----:B------:R-:W-:Y:S01]  /*8470*/  HADD2.F32 R50, -RZ, R159.H1_H1 ;  /* 0x3000009fff327230 */ /* 0x000fe20000004100 */
[----:B----4-:R-:W-:Y:S01]  /*8480*/  MOV R45, R33 ;  /* 0x00000021002d7202 */ /* 0x010fe20000000f00 */
[----:B---3--:R-:W-:Y:S01]  /*8490*/  IMAD.MOV.U32 R33, RZ, RZ, R15 ;  /* 0x000000ffff217224 */ /* 0x008fe200078e000f */
[----:B------:R-:W-:Y:S01]  /*84a0*/  SHF.R.U32.HI R76, RZ, 0x10, R77 ;  /* 0x00000010ff4c7819 */ /* 0x000fe2000001164d */
        /* <DEDUP_REMOVED lines=11> */
[-C--:B------:R-:W-:Y:S01]  /*8560*/  FMUL.FTZ R49, R45, R76.reuse ;  /* 0x0000004c2d317220 */ /* 0x080fe20000410000 */
[----:B------:R-:W-:Y:S01]  /*8570*/  HADD2.F32 R64, -RZ, R64.H0_H0 ;  /* 0x20000040ff407230 */ /* 0x000fe20000004100 */
[----:B------:R-:W-:Y:S01]  /*8580*/  SHF.R.U32.HI R78, RZ, 0x10, R79 ;  /* 0x00000010ff4e7819 */ /* 0x000fe2000001164f */
[----:B------:R-:W-:Y:S01]  /*8590*/  FMUL.FTZ R76, R46, R76 ;  /* 0x0000004c2e4c7220 */ /* 0x000fe20000410000 */
[-C--:B------:R-:W-:Y:S01]  /*85a0*/  FFMA.FTZ R13, R15, R48.reuse, -R52 ;  /* 0x000000300f0d7223 */ /* 0x080fe20000010834 */
[--C-:B------:R-:W-:Y:S01]  /*85b0*/  SHF.R.U64 R43, R66, 0x10, R67.reuse ;  /* 0x00000010422b7819 */ /* 0x100fe20000001243 */
[----:B------:R-:W-:Y:S01]  /*85c0*/  FFMA.FTZ R15, R47, R48, R50 ;  /* 0x000000302f0f7223 */ /* 0x000fe20000010032 */
[----:B------:R-:W-:Y:S01]  /*85d0*/  SHF.R.U32.HI R66, RZ, 0x10, R67 ;  /* 0x00000010ff427819 */ /* 0x000fe20000011643 */
[-C--:B------:R-:W-:Y:S01]  /*85e0*/  FFMA.FTZ R46, R46, R64.reuse, -R49 ;  /* 0x000000402e2e7223 */ /* 0x080fe20000010831 */
[----:B------:R-:W-:Y:S01]  /*85f0*/  FFMA.FTZ R48, R45, R64, R76 ;  /* 0x000000402d307223 */ /* 0x000fe2000001004c */
[----:B------:R-:W-:-:S02]  /*8600*/  HADD2.F32 R64, -RZ, R158.H1_H1 ;  /* 0x3000009eff407230 */ /* 0x000fc40000004100 */
[--C-:B------:R-:W-:Y:S01]  /*8610*/  HADD2.F32 R45, -RZ, R35.reuse.H0_H0 ;  /* 0x20000023ff2d7230 */ /* 0x100fe20000004100 */
[----:B------:R-:W-:Y:S01]  /*8620*/  F2FP.F16.F32.PACK_AB R13, R46, R13 ;  /* 0x0000000d2e0d723e */ /* 0x000fe200000000ff */
[----:B------:R-:W-:Y:S02]  /*8630*/  HADD2.F32 R52, -RZ, R35.H1_H1 ;  /* 0x30000023ff347230 */ /* 0x000fe40000004100 */
        /* <DEDUP_REMOVED lines=11> */
[----:B------:R-:W-:Y:S01]  /*86f0*/  FFMA.FTZ R35, R45, R54, R64 ;  /* 0x000000362d237223 */ /* 0x000fe20000010040 */
[-C--:B------:R-:W-:Y:S01]  /*8700*/  FFMA.FTZ R50, R50, R47.reuse, -R51 ;  /* 0x0000002f32327223 */ /* 0x080fe20000010833 */
[----:B------:R-:W-:Y:S01]  /*8710*/  FFMA.FTZ R52, R52, R47, R49 ;  /* 0x0000002f34347223 */ /* 0x000fe20000010031 */
[----:B------:R-:W-:-:S02]  /*8720*/  HADD2.F32 R45, -RZ, R32.H0_H0 ;  /* 0x20000020ff2d7230 */ /* 0x000fc40000004100 */
[----:B------:R-:W-:Y:S01]  /*8730*/  HADD2.F32 R47, -RZ, R32.H1_H1 ;  /* 0x30000020ff2f7230 */ /* 0x000fe20000004100 */
[----:B------:R-:W-:Y:S01]  /*8740*/  F2FP.F16.F32.PACK_AB R50, R50, R33 ;  /* 0x000000213232723e */ /* 0x000fe200000000ff */
[----:B------:R-:W-:Y:S01]  /*8750*/  HADD2.F32 R51, -RZ, R42.H0_H0 ;  /* 0x2000002aff337230 */ /* 0x000fe20000004100 */
[----:B------:R-:W-:Y:S01]  /*8760*/  F2FP.F16.F32.PACK_AB R33, R48, R15 ;  /* 0x0000000f3021723e */ /* 0x000fe200000000ff */
[--C-:B------:R-:W-:Y:S01]  /*8770*/  HADD2.F32 R32, -RZ, R12.reuse.H1_H1 ;  /* 0x3000000cff207230 */ /* 0x100fe20000004100 */
[----:B------:R-:W-:Y:S01]  /*8780*/  F2FP.F16.F32.PACK_AB R35, R52, R35 ;  /* 0x000000233423723e */ /* 0x000fe200000000ff */
[----:B------:R-:W-:Y:S02]  /*8790*/  HADD2.F32 R49, -RZ, R11.H0_H0 ;  /* 0x2000000bff317230 */ /* 0x000fe40000004100 */
[-C--:B------:R-:W-:Y:S01]  /*87a0*/  FMUL.FTZ R53, R47, R51.reuse ;  /* 0x000000332f357220 */ /* 0x080fe20000410000 */
[----:B------:R-:W-:Y:S02]  /*87b0*/  HADD2.F32 R157, -RZ, R157.H0_H0 ;  /* 0x2000009dff9d7230 */ /* 0x000fe40000004100 */
[----:B------:R-:W-:Y:S01]  /*87c0*/  FMUL.FTZ R54, R32, R51 ;  /* 0x0000003320367220 */ /* 0x000fe20000410000 */
[----:B------:R-:W-:-:S02]  /*87d0*/  HADD2.F32 R42, -RZ, R12.H0_H0 ;  /* 0x2000000cff2a7230 */ /* 0x000fc40000004100 */
[----:B------:R-:W-:Y:S01]  /*87e0*/  FMUL.FTZ R11, R45, R159 ;  /* 0x0000009f2d0b7220 */ /* 0x000fe20000410000 */
[-C--:B------:R-:W-:Y:S01]  /*87f0*/  FFMA.FTZ R32, R32, R49.reuse, -R53 ;  /* 0x0000003120207223 */ /* 0x080fe20000010835 */
[----:B------:R-:W-:Y:S01]  /*8800*/  FFMA.FTZ R51, R47, R49, R54 ;  /* 0x000000312f337223 */ /* 0x000fe20000010036 */
[----:B------:R-:W-:Y:S02]  /*8810*/  HADD2.F32 R49, -RZ, R44.H0_H0 ;  /* 0x2000002cff317230 */ /* 0x000fe40000004100 */
[C---:B------:R-:W-:Y:S01]  /*8820*/  FMUL.FTZ R12, R42.reuse, R159 ;  /* 0x0000009f2a0c7220 */ /* 0x040fe20000410000 */
[-C--:B------:R-:W-:Y:S01]  /*8830*/  FFMA.FTZ R11, R42, R157.reuse, -R11 ;  /* 0x0000009d2a0b7223 */ /* 0x080fe2000001080b */
[----:B------:R-:W-:Y:S02]  /*8840*/  HADD2.F32 R44, -RZ, R34.H0_H0 ;  /* 0x20000022ff2c7230 */ /* 0x000fe40000004100 */
[----:B------:R-:W-:Y:S02]  /*8850*/  HADD2.F32 R47, -RZ, R158.H0_H0 ;  /* 0x2000009eff2f7230 */ /* 0x000fe40000004100 */
[----:B------:R-:W-:Y:S01]  /*8860*/  FFMA.FTZ R12, R45, R157, R12 ;  /* 0x0000009d2d0c7223 */ /* 0x000fe2000001000c */
[----:B------:R-:W-:Y:S01]  /*8870*/  HADD2.F32 R42, -RZ, R14.H0_H0 ;  /* 0x2000000eff2a7230 */ /* 0x000fe20000004100 */
[----:B------:R-:W-:Y:S01]  /*8880*/  F2FP.F16.F32.PACK_AB R32, R32, R11 ;  /* 0x0000000b2020723e */ /* 0x000fe200000000ff */
[----:B------:R-:W-:-:S02]  /*8890*/  HADD2.F32 R34, -RZ, R34.H1_H1 ;  /* 0x30000022ff227230 */ /* 0x000fc40000004100 */
        /* <DEDUP_REMOVED lines=14> */
[----:B------:R-:W-:Y:S02]  /*8980*/  F2FP.F16.F32.PACK_AB R14, R14, R53 ;  /* 0x000000350e0e723e */ /* 0x000fe400000000ff */
[----:B------:R-:W-:Y:S02]  /*8990*/  F2FP.F16.F32.PACK_AB R34, R34, R47 ;  /* 0x0000002f2222723e */ /* 0x000fe400000000ff */
[----:B------:R-:W-:-:S07]  /*89a0*/  MOV R32, R42 ;  /* 0x0000002a00207202 */ /* 0x000fce0000000f00 */
.L_x_2784:
[----:B------:R-:W-:Y:S05]  /*89b0*/  BSYNC B2 ;  /* 0x0000000000027941 */ /* 0x000fea0003800000 */
.L_x_2783:
[----:B---3--:R3:W-:Y:S04]  /*89c0*/  ST.E.128 desc[UR60][R38.64], R12 ;  /* 0x0000000c26007985 */ /* 0x0087e8000c101d3c */
[----:B----4-:R3:W-:Y:S02]  /*89d0*/  @!P3 ST.E.128 desc[UR60][R40.64], R32 ;  /* 0x000000202800b985 */ /* 0x0107e4000c101d3c */
.L_x_2782:
[----:B------:R-:W-:Y:S05]  /*89e0*/  BSYNC B1 ;  /* 0x0000000000017941 */ /* 0x000fea0003800000 */
.L_x_2781:
[----:B------:R-:W-:Y:S01]  /*89f0*/  ISETP.NE.AND P3, PT, R9, RZ, PT ;  /* 0x000000ff0900720c */ /* 0x000fe20003f65270 */
[----:B------:R-:W-:-:S12]  /*8a00*/  BSSY B1, `(.L_x_2785) ;  /* 0x0000076000017945 */ /* 0x000fd80003800000 */
[----:B------:R-:W-:Y:S05]  /*8a10*/  @!P3 BRA `(.L_x_2786) ;  /* 0x0000000400d0b947 */ /* 0x000fea0003800000 */
[----:B0--3--:R-:W-:Y:S01]  /*8a20*/  SEL R11, R121, R135, !P1 ;  /* 0x00000087790b7207 */ /* 0x009fe20004800000 */
        /* <DEDUP_REMOVED lines=15> */
[----:B------:R-:W-:-:S04]  /*8b20*/  LOP3.LUT R11, R11, R13, RZ, 0x3c, !PT ;  /* 0x0000000d0b0b7212 */ /* 0x000fc800078e3cff */
[----:B------:R-:W-:Y:S01]  /*8b30*/  IADD3 R13, R12, R11, RZ ;  /* 0x0000000b0c0d7210 */ /* 0x000fe20007ffe0ff */
[----:B------:R-:W-:Y:S02]  /*8b40*/  IMAD R11, R18, 0x4800, R129 ;  /* 0x00004800120b7824 */ /* 0x000fe400078e0281 */
[----:B------:R-:W-:-:S04]  /*8b50*/  @!P3 IMAD.WIDE R40, R41, 0x2, R36 ;  /* 0x000000022928b825 */ /* 0x000fc800078e0224 */
[----:B------:R-:W-:Y:S02]  /*8b60*/  IMAD R13, R18, 0x4800, R13 ;  /* 0x00004800120d7824 */ /* 0x000fe400078e020d */
[--C-:B------:R-:W-:Y:S02]  /*8b70*/  IMAD R11, R11, 0x2, R2.reuse ;  /* 0x000000020b0b7824 */ /* 0x100fe400078e0202 */
[----:B------:R-:W-:-:S03]  /*8b80*/  IMAD R32, R13, 0x2, R2 ;  /* 0x000000020d207824 */ /* 0x000fc600078e0202 */
[----:B------:R0:W3:Y:S04]  /*8b90*/  LDS.128 R12, [R11+0x1e400] ;  /* 0x01e400000b0c7984 */ /* 0x0000e80000000c00 */
[----:B------:R-:W4:Y:S01]  /*8ba0*/  LDS.128 R32, [R32+0x1e400] ;  /* 0x01e4000020207984 */ /* 0x000f220000000c00 */
[----:B------:R-:W-:Y:S05]  /*8bb0*/  @P4 BRA `(.L_x_2788) ;  /* 0x00000004005c4947 */ /* 0x000fea0003800000 */
[----:B---3--:R-:W-:Y:S01]  /*8bc0*/  MOV R45, R12 ;  /* 0x0000000c002d7202 */ /* 0x008fe20000000f00 */
[----:B----4-:R-:W-:Y:S01]  /*8bd0*/  IMAD.MOV.U32 R12, RZ, RZ, R33 ;  /* 0x000000ffff0c7224 */ /* 0x010fe200078e0021 */
[----:B------:R-:W-:Y:S01]  /*8be0*/  SHF.R.U32.HI R50, RZ, 0x10, R73 ;  /* 0x00000010ff327819 */ /* 0x000fe20000011649 */
[----:B------:R-:W-:Y:S01]  /*8bf0*/  IMAD.MOV.U32 R46, RZ, RZ, R32 ;  /* 0x000000ffff2e7224 */ /* 0x000fe200078e0020 */
[----:B------:R-:W-:Y:S01]  /*8c00*/  SHF.R.U32.HI R48, RZ, 0x10, R61 ;  /* 0x00000010ff307819 */ /* 0x000fe2000001163d */
[----:B------:R-:W-:Y:S01]  /*8c10*/  IMAD.MOV.U32 R47, RZ, RZ, R35 ;  /* 0x000000ffff2f7224 */ /* 0x000fe200078e0023 */
[----:B------:R-:W-:Y:S01]  /*8c20*/  MOV R33, R15 ;  /* 0x0000000f00217202 */ /* 0x000fe20000000f00 */
[----:B------:R-:W-:Y:S01]  /*8c30*/  HADD2.F32 R51, -RZ, R147.H1_H1 ;  /* 0x30000093ff337230 */ /* 0x000fe20000004100 */
[--C-:B------:R-:W-:Y:S01]  /*8c40*/  SHF.R.U64 R43, R74, 0x10, R75.reuse ;  /* 0x000000104a2b7819 */ /* 0x100fe2000000124b */
[--C-:B------:R-:W-:Y:S01]  /*8c50*/  HADD2.F32 R32, -RZ, R12.reuse.H0_H0 ;  /* 0x2000000cff207230 */ /* 0x100fe20000004100 */
[----:B------:R-:W-:Y:S01]  /*8c60*/  SHF.R.U32.HI R74, RZ, 0x10, R75 ;  /* 0x00000010ff4a7819 */ /* 0x000fe2000001164b */
[----:B------:R-:W-:Y:S01]  /*8c70*/  HADD2.F32 R35, -RZ, R12.H1_H1 ;  /* 0x3000000cff237230 */ /* 0x000fe20000004100 */
[--C-:B0-----:R-:W-:Y:S01]  /*8c80*/  SHF.R.U64 R11, R62, 0x10, R63.reuse ;  /* 0x000000103e0b7819 */ /* 0x101fe2000000123f */
[--C-:B------:R-:W-:Y:S01]  /*8c90*/  HADD2.F32 R12, -RZ, R13.reuse.H0_H0 ;  /* 0x2000000dff0c7230 */ /* 0x100fe20000004100 */
[----:B------:R-:W-:Y:S01]  /*8ca0*/  SHF.R.U32.HI R62, RZ, 0x10, R63 ;  /* 0x00000010ff3e7819 */ /* 0x000fe2000001163f */
        /* <DEDUP_REMOVED lines=13> */
[----:B------:R-:W-:Y:S01]  /*8d80*/  HADD2.F32 R51, -RZ, R146.H1_H1 ;  /* 0x30000092ff337230 */ /* 0x000fe20000004100 */
[----:B------:R-:W-:Y:S01]  /*8d90*/  SHF.R.U64 R44, R72, 0x10, R73 ;  /* 0x00000010482c7819 */ /* 0x000fe20000001249 */
[--C-:B------:R-:W-:Y:S01]  /*8da0*/  HADD2.F32 R48, -RZ, R47.reuse.H0_H0 ;  /* 0x2000002fff307230 */ /* 0x100fe20000004100 */
[----:B------:R-:W-:Y:S01]  /*8db0*/  F2FP.F16.F32.PACK_AB R15, R15, R12 ;  /* 0x0000000c0f0f723e */ /* 0x000fe200000000ff */
[----:B------:R-:W-:-:S02]  /*8dc0*/  HADD2.F32 R49, -RZ, R47.H1_H1 ;  /* 0x3000002fff317230 */ /* 0x000fc40000004100 */
[----:B------:R-:W-:Y:S02]  /*8dd0*/  HADD2.F32 R52, -RZ, R74.H0_H0 ;  /* 0x2000004aff347230 */ /* 0x000fe40000004100 */
[-C--:B------:R-:W-:Y:S01]  /*8de0*/  FMUL.FTZ R54, R48, R51.reuse ;  /* 0x0000003330367220 */ /* 0x080fe20000410000 */
[--C-:B------:R-:W-:Y:S02]  /*8df0*/  HADD2.F32 R35, -RZ, R33.reuse.H0_H0 ;  /* 0x20000021ff237230 */ /* 0x100fe40000004100 */
[----:B------:R-:W-:Y:S02]  /*8e00*/  HADD2.F32 R50, -RZ, R144.H1_H1 ;  /* 0x30000090ff327230 */ /* 0x000fe40000004100 */
[----:B------:R-:W-:Y:S01]  /*8e10*/  FMUL.FTZ R60, R49, R52 ;  /* 0x00000034313c7220 */ /* 0x000fe20000410000 */
[----:B------:R-:W-:Y:S02]  /*8e20*/  HADD2.F32 R47, -RZ, R33.H1_H1 ;  /* 0x30000021ff2f7230 */ /* 0x000fe40000004100 */
[----:B------:R-:W-:Y:S01]  /*8e30*/  FMUL.FTZ R51, R35, R51 ;  /* 0x0000003323337220 */ /* 0x000fe20000410000 */
[----:B------:R-:W-:-:S02]  /*8e40*/  HADD2.F32 R62, -RZ, R62.H0_H0 ;  /* 0x2000003eff3e7230 */ /* 0x000fc40000004100 */
[----:B------:R-:W-:Y:S01]  /*8e50*/  FFMA.FTZ R33, R35, R50, -R54 ;  /* 0x0000003223217223 */ /* 0x000fe20000010836 */
[----:B------:R-:W-:Y:S02]  /*8e60*/  HADD2.F32 R42, -RZ, R42.H0_H0 ;  /* 0x2000002aff2a7230 */ /* 0x000fe40000004100 */
[C---:B------:R-:W-:Y:S01]  /*8e70*/  FMUL.FTZ R52, R47.reuse, R52 ;  /* 0x000000342f347220 */ /* 0x040fe20000410000 */
[----:B------:R-:W-:Y:S01]  /*8e80*/  FFMA.FTZ R35, R48, R50, R51 ;  /* 0x0000003230237223 */ /* 0x000fe20000010033 */
[-C--:B------:R-:W-:Y:S01]  /*8e90*/  FFMA.FTZ R60, R47, R62.reuse, -R60 ;  /* 0x0000003e2f3c7223 */ /* 0x080fe2000001083c */
[----:B------:R-:W-:Y:S02]  /*8ea0*/  HADD2.F32 R47, -RZ, R46.H0_H0 ;  /* 0x2000002eff2f7230 */ /* 0x000fe40000004100 */
[----:B------:R-:W-:Y:S01]  /*8eb0*/  FFMA.FTZ R62, R49, R62, R52 ;  /* 0x0000003e313e7223 */ /* 0x000fe20000010034 */
[----:B------:R-:W-:Y:S02]  /*8ec0*/  HADD2.F32 R48, -RZ, R44.H0_H0 ;  /* 0x2000002cff307230 */ /* 0x000fe40000004100 */
[----:B------:R-:W-:Y:S01]  /*8ed0*/  HADD2.F32 R46, -RZ, R46.H1_H1 ;  /* 0x3000002eff2e7230 */ /* 0x000fe20000004100 */
[----:B------:R-:W-:Y:S01]  /*8ee0*/  F2FP.F16.F32.PACK_AB R60, R60, R33 ;  /* 0x000000213c3c723e */ /* 0x000fe200000000ff */
[--C-:B------:R-:W-:Y:S01]  /*8ef0*/  HADD2.F32 R44, -RZ, R45.reuse.H0_H0 ;  /* 0x2000002dff2c7230 */ /* 0x100fe20000004100 */
[----:B------:R-:W-:Y:S01]  /*8f00*/  F2FP.F16.F32.PACK_AB R33, R32, R13 ;  /* 0x0000000d2021723e */ /* 0x000fe200000000ff */
[----:B------:R-:W-:-:S02]  /*8f10*/  HADD2.F32 R45, -RZ, R45.H1_H1 ;  /* 0x3000002dff2d7230 */ /* 0x000fc40000004100 */
[-C--:B------:R-:W-:Y:S01]  /*8f20*/  FMUL.FTZ R52, R46, R48.reuse ;  /* 0x000000302e347220 */ /* 0x080fe20000410000 */
[----:B------:R-:W-:Y:S01]  /*8f30*/  HADD2.F32 R147, -RZ, R147.H0_H0 ;  /* 0x20000093ff937230 */ /* 0x000fe20000004100 */
[----:B------:R-:W-:Y:S01]  /*8f40*/  F2FP.F16.F32.PACK_AB R35, R62, R35 ;  /* 0x000000233e23723e */ /* 0x000fe200000000ff */
[----:B------:R-:W-:Y:S02]  /*8f50*/  HADD2.F32 R145, -RZ, R145.H0_H0 ;  /* 0x20000091ff917230 */ /* 0x000fe40000004100 */
[C---:B------:R-:W-:Y:S01]  /*8f60*/  FMUL.FTZ R51, R45.reuse, R48 ;  /* 0x000000302d337220 */ /* 0x040fe20000410000 */
[-C--:B------:R-:W-:Y:S01]  /*8f70*/  FFMA.FTZ R52, R45, R42.reuse, -R52 ;  /* 0x0000002a2d347223 */ /* 0x080fe20000010834 */
[----:B------:R-:W-:Y:S02]  /*8f80*/  HADD2.F32 R45, -RZ, R43.H0_H0 ;  /* 0x2000002bff2d7230 */ /* 0x000fe40000004100 */
[----:B------:R-:W-:Y:S01]  /*8f90*/  FMUL.FTZ R50, R44, R147 ;  /* 0x000000932c327220 */ /* 0x000fe20000410000 */
[----:B------:R-:W-:Y:S01]  /*8fa0*/  FFMA.FTZ R51, R46, R42, R51 ;  /* 0x0000002a2e337223 */ /* 0x000fe20000010033 */
[----:B------:R-:W-:-:S02]  /*8fb0*/  HADD2.F32 R43, -RZ, R34.H0_H0 ;  /* 0x20000022ff2b7230 */ /* 0x000fc40000004100 */
[C---:B------:R-:W-:Y:S01]  /*8fc0*/  FMUL.FTZ R49, R47.reuse, R147 ;  /* 0x000000932f317220 */ /* 0x040fe20000410000 */
[----:B------:R-:W-:Y:S02]  /*8fd0*/  HADD2.F32 R146, -RZ, R146.H0_H0 ;  /* 0x20000092ff927230 */ /* 0x000fe40000004100 */
[-C--:B------:R-:W-:Y:S01]  /*8fe0*/  FFMA.FTZ R50, R47, R145.reuse, R50 ;  /* 0x000000912f327223 */ /* 0x080fe20000010032 */
[----:B------:R-:W-:Y:S02]  /*8ff0*/  HADD2.F32 R42, -RZ, R14.H0_H0 ;  /* 0x2000000eff2a7230 */ /* 0x000fe40000004100 */
[----:B------:R-:W-:Y:S01]  /*9000*/  FFMA.FTZ R49, R44, R145, -R49 ;  /* 0x000000912c317223 */ /* 0x000fe20000010831 */
[----:B------:R-:W-:Y:S02]  /*9010*/  HADD2.F32 R34, -RZ, R34.H1_H1 ;  /* 0x30000022ff227230 */ /* 0x000fe40000004100 */
[----:B------:R-:W-:Y:S01]  /*9020*/  FMUL.FTZ R47, R43, R146 ;  /* 0x000000922b2f7220 */ /* 0x000fe20000410000 */
[----:B------:R-:W-:-:S02]  /*9030*/  HADD2.F32 R14, -RZ, R14.H1_H1 ;  /* 0x3000000eff0e7230 */ /* 0x000fc40000004100 */
[----:B------:R-:W-:Y:S01]  /*9040*/  FMUL.FTZ R146, R42, R146 ;  /* 0x000000922a927220 */ /* 0x000fe20000410000 */
[----:B------:R-:W-:Y:S02]  /*9050*/  HADD2.F32 R144, -RZ, R144.H0_H0 ;  /* 0x20000090ff907230 */ /* 0x000fe40000004100 */
[-C--:B------:R-:W-:Y:S01]  /*9060*/  FMUL.FTZ R53, R34, R45.reuse ;  /* 0x0000002d22357220 */ /* 0x080fe20000410000 */
[----:B------:R-:W-:Y:S02]  /*9070*/  HADD2.F32 R11, -RZ, R11.H0_H0 ;  /* 0x2000000bff0b7230 */ /* 0x000fe40000004100 */
[----:B------:R-:W-:Y:S01]  /*9080*/  FMUL.FTZ R45, R14, R45 ;  /* 0x0000002d0e2d7220 */ /* 0x000fe20000410000 */
[----:B------:R-:W-:Y:S02]  /*9090*/  IMAD.MOV.U32 R13, RZ, RZ, R15 ;  /* 0x000000ffff0d7224 */ /* 0x000fe400078e000f */
        /* <DEDUP_REMOVED lines=8> */
[----:B------:R-:W-:-:S07]  /*9120*/  MOV R15, R60 ;  /* 0x0000003c000f7202 */ /* 0x000fce0000000f00 */
.L_x_2788:
[----:B------:R-:W-:Y:S05]  /*9130*/  BSYNC B2 ;  /* 0x0000000000027941 */ /* 0x000fea0003800000 */
.L_x_2787:
[----:B---3--:R3:W-:Y:S04]  /*9140*/  ST.E.128 desc[UR60][R38.64], R12 ;  /* 0x0000000c26007985 */ /* 0x0087e8000c101d3c */
[----:B----4-:R3:W-:Y:S02]  /*9150*/  @!P3 ST.E.128 desc[UR60][R40.64], R32 ;  /* 0x000000202800b985 */ /* 0x0107e4000c101d3c */
.L_x_2786:
[----:B------:R-:W-:Y:S05]  /*9160*/  BSYNC B1 ;  /* 0x0000000000017941 */ /* 0x000fea0003800000 */
.L_x_2785:
[----:B------:R-:W-:-:S13]  /*9170*/  ISETP.NE.AND P3, PT, R10, RZ, PT ;  /* 0x000000ff0a00720c */ /* 0x000fda0003f65270 */
[----:B------:R-:W-:Y:S05]  /*9180*/  @!P3 BRA `(.L_x_2737) ;  /* 0x0000000c00b0b947 */ /* 0x000fea0003800000 */
[----:B0--3--:R-:W3:Y:S01]  /*9190*/  LDL R11, [R1] ;  /* 0x00000000010b7983 */ /* 0x009ee20000100800 */
[----:B----4-:R-:W-:Y:S01]  /*91a0*/  SHF.R.U32.HI R15, RZ, 0x3, R216 ;  /* 0x00000003ff0f7819 */ /* 0x010fe200000116d8 */
[----:B------:R-:W-:Y:S01]  /*91b0*/  BSSY B1, `(.L_x_2789) ;  /* 0x000006c000017945 */ /* 0x000fe20003800000 */
[----:B------:R-:W-:-:S04]  /*91c0*/  LEA R38, P3, R7, R36, 0x1 ;  /* 0x0000002407267211 */ /* 0x000fc800078608ff */
        /* <DEDUP_REMOVED lines=19> */
[----:B------:R-:W0:Y:S04]  /*9300*/  LDS.128 R12, [R13+0x1e400] ;  /* 0x01e400000d0c7984 */ /* 0x000e280000000c00 */
[----:B------:R-:W3:Y:S01]  /*9310*/  LDS.128 R32, [R32+0x1e400] ;  /* 0x01e4000020207984 */ /* 0x000ee20000000c00 */
[----:B------:R-:W-:Y:S05]  /*9320*/  @P3 BRA `(.L_x_2790) ;  /* 0x0000000400503947 */ /* 0x000fea0003800000 */
[----:B------:R-:W-:Y:S01]  /*9330*/  SHF.R.U32.HI R48, RZ, 0x10, R69 ;  /* 0x00000010ff307819 */ /* 0x000fe20000011645 */
[----:B0-----:R-:W-:Y:S01]  /*9340*/  IMAD.MOV.U32 R43, RZ, RZ, R12 ;  /* 0x000000ffff2b7224 */ /* 0x001fe200078e000c */
[----:B---3--:R-:W-:Y:S01]  /*9350*/  MOV R44, R34 ;  /* 0x00000022002c7202 */ /* 0x008fe20000000f00 */
[----:B------:R-:W-:Y:S01]  /*9360*/  HADD2.F32 R34, -RZ, R33.H0_H0 ;  /* 0x20000021ff227230 */ /* 0x000fe20000004100 */
[----:B------:R-:W-:Y:S01]  /*9370*/  SHF.R.U32.HI R46, RZ, 0x10, R57 ;  /* 0x00000010ff2e7819 */ /* 0x000fe20000011639 */
[----:B------:R-:W-:Y:S01]  /*9380*/  HADD2.F32 R47, -RZ, R143.H1_H1 ;  /* 0x3000008fff2f7230 */ /* 0x000fe20000004100 */
[--C-:B------:R-:W-:Y:S01]  /*9390*/  SHF.R.U64 R41, R70, 0x10, R71.reuse ;  /* 0x0000001046297819 */ /* 0x100fe20000001247 */
[----:B------:R-:W-:Y:S01]  /*93a0*/  HADD2.F32 R33, -RZ, R33.H1_H1 ;  /* 0x30000021ff217230 */ /* 0x000fe20000004100 */
[----:B------:R-:W-:Y:S01]  /*93b0*/  SHF.R.U32.HI R70, RZ, 0x10, R71 ;  /* 0x00000010ff467819 */ /* 0x000fe20000011647 */
[--C-:B------:R-:W-:Y:S02]  /*93c0*/  HADD2.F32 R12, -RZ, R13.reuse.H0_H0 ;  /* 0x2000000dff0c7230 */ /* 0x100fe40000004100 */
[----:B------:R-:W-:Y:S01]  /*93d0*/  FMUL.FTZ R49, R34, R47 ;  /* 0x0000002f22317220 */ /* 0x000fe20000410000 */
[----:B------:R-:W-:Y:S01]  /*93e0*/  HADD2.F32 R48, -RZ, R48.H0_H0 ;  /* 0x20000030ff307230 */ /* 0x000fe20000004100 */
[----:B------:R-:W-:Y:S01]  /*93f0*/  SHF.R.U64 R40, R58, 0x10, R59 ;  /* 0x000000103a287819 */ /* 0x000fe2000000123b */
[----:B------:R-:W-:-:S02]  /*9400*/  HADD2.F32 R13, -RZ, R13.H1_H1 ;  /* 0x3000000dff0d7230 */ /* 0x000fc40000004100 */
[C---:B------:R-:W-:Y:S01]  /*9410*/  FMUL.FTZ R47, R12.reuse, R47 ;  /* 0x0000002f0c2f7220 */ /* 0x040fe20000410000 */
[----:B------:R-:W-:Y:S02]  /*9420*/  HADD2.F32 R45, -RZ, R141.H1_H1 ;  /* 0x3000008dff2d7230 */ /* 0x000fe40000004100 */
[-C--:B------:R-:W-:Y:S01]  /*9430*/  FMUL.FTZ R50, R33, R48.reuse ;  /* 0x0000003021327220 */ /* 0x080fe20000410000 */
[----:B------:R-:W-:Y:S02]  /*9440*/  HADD2.F32 R46, -RZ, R46.H0_H0 ;  /* 0x2000002eff2e7230 */ /* 0x000fe40000004100 */
[----:B------:R-:W-:Y:S01]  /*9450*/  FMUL.FTZ R48, R13, R48 ;  /* 0x000000300d307220 */ /* 0x000fe20000410000 */
[----:B------:R-:W-:Y:S01]  /*9460*/  SHF.R.U32.HI R58, RZ, 0x10, R59 ;  /* 0x00000010ff3a7819 */ /* 0x000fe2000001163b */
[-C--:B------:R-:W-:Y:S01]  /*9470*/  FFMA.FTZ R12, R12, R45.reuse, -R49 ;  /* 0x0000002d0c0c7223 */ /* 0x080fe20000010831 */
[----:B------:R-:W-:Y:S01]  /*9480*/  FFMA.FTZ R47, R34, R45, R47 ;  /* 0x0000002d222f7223 */ /* 0x000fe2000001002f */
[-C--:B------:R-:W-:Y:S01]  /*9490*/  FFMA.FTZ R52, R33, R46.reuse, R48 ;  /* 0x0000002e21347223 */ /* 0x080fe20000010030 */
[----:B------:R-:W-:Y:S01]  /*94a0*/  FFMA.FTZ R45, R13, R46, -R50 ;  /* 0x0000002e0d2d7223 */ /* 0x000fe20000010832 */
[--C-:B------:R-:W-:Y:S01]  /*94b0*/  HADD2.F32 R33, -RZ, R35.reuse.H0_H0 ;  /* 0x20000023ff217230 */ /* 0x100fe20000004100 */
[----:B------:R-:W-:Y:S01]  /*94c0*/  SHF.R.U64 R42, R56, 0x10, R57 ;  /* 0x00000010382a7819 */ /* 0x000fe20000001239 */
[----:B------:R-:W-:Y:S01]  /*94d0*/  HADD2.F32 R35, -RZ, R35.H1_H1 ;  /* 0x30000023ff237230 */ /* 0x000fe20000004100 */
[----:B------:R-:W-:Y:S01]  /*94e0*/  SHF.R.U64 R55, R68, 0x10, R69 ;  /* 0x0000001044377819 */ /* 0x000fe20000001245 */
[----:B------:R-:W-:-:S02]  /*94f0*/  HADD2.F32 R13, -RZ, R15.H0_H0 ;  /* 0x2000000fff0d7230 */ /* 0x000fc40000004100 */
[----:B------:R-:W-:Y:S02]  /*9500*/  HADD2.F32 R50, -RZ, R70.H0_H0 ;  /* 0x20000046ff327230 */ /* 0x000fe40000004100 */
[----:B------:R-:W-:Y:S02]  /*9510*/  HADD2.F32 R15, -RZ, R15.H1_H1 ;  /* 0x3000000fff0f7230 */ /* 0x000fe40000004100 */
[----:B------:R-:W-:Y:S02]  /*9520*/  HADD2.F32 R48, -RZ, R142.H1_H1 ;  /* 0x3000008eff307230 */ /* 0x000fe40000004100 */
[-C--:B------:R-:W-:Y:S01]  /*9530*/  FMUL.FTZ R56, R35, R50.reuse ;  /* 0x0000003223387220 */ /* 0x080fe20000410000 */
[----:B------:R-:W-:Y:S02]  /*9540*/  HADD2.F32 R46, -RZ, R58.H0_H0 ;  /* 0x2000003aff2e7230 */ /* 0x000fe40000004100 */
[----:B------:R-:W-:Y:S01]  /*9550*/  FMUL.FTZ R50, R15, R50 ;  /* 0x000000320f327220 */ /* 0x000fe20000410000 */
[----:B------:R-:W-:-:S02]  /*9560*/  HADD2.F32 R34, -RZ, R140.H1_H1 ;  /* 0x3000008cff227230 */ /* 0x000fc40000004100 */
[-C--:B------:R-:W-:Y:S01]  /*9570*/  FMUL.FTZ R54, R33, R48.reuse ;  /* 0x0000003021367220 */ /* 0x080fe20000410000 */
[----:B------:R-:W-:Y:S01]  /*9580*/  FMUL.FTZ R48, R13, R48 ;  /* 0x000000300d307220 */ /* 0x000fe20000410000 */
[-C--:B------:R-:W-:Y:S01]  /*9590*/  FFMA.FTZ R53, R15, R46.reuse, -R56 ;  /* 0x0000002e0f357223 */ /* 0x080fe20000010838 */
[----:B------:R-:W-:Y:S01]  /*95a0*/  FFMA.FTZ R56, R35, R46, R50 ;  /* 0x0000002e23387223 */ /* 0x000fe20000010032 */
[-C--:B------:R-:W-:Y:S01]  /*95b0*/  FFMA.FTZ R54, R13, R34.reuse, -R54 ;  /* 0x000000220d367223 */ /* 0x080fe20000010836 */
[----:B------:R-:W-:Y:S02]  /*95c0*/  HADD2.F32 R46, -RZ, R143.H0_H0 ;  /* 0x2000008fff2e7230 */ /* 0x000fe40000004100 */
[----:B------:R-:W-:Y:S01]  /*95d0*/  FFMA.FTZ R51, R33, R34, R48 ;  /* 0x0000002221337223 */ /* 0x000fe20000010030 */
[----:B------:R-:W-:Y:S02]  /*95e0*/  HADD2.F32 R15, -RZ, R32.H0_H0 ;  /* 0x20000020ff0f7230 */ /* 0x000fe40000004100 */
        /* <DEDUP_REMOVED lines=10> */
[CC--:B------:R-:W-:Y:S01]  /*9690*/  FMUL.FTZ R50, R32.reuse, R33.reuse ;  /* 0x0000002120327220 */ /* 0x0c0fe20000410000 */
[----:B------:R-:W-:Y:S02]  /*96a0*/  HADD2.F32 R15, -RZ, R44.H0_H0 ;  /* 0x2000002cff0f7230 */ /* 0x000fe40000004100 */
[C---:B------:R-:W-:Y:S01]  /*96b0*/  FMUL.FTZ R33, R43.reuse, R33 ;  /* 0x000000212b217220 */ /* 0x040fe20000410000 */
[----:B------:R-:W-:Y:S02]  /*96c0*/  HADD2.F32 R142, -RZ, R142.H0_H0 ;  /* 0x2000008eff8e7230 */ /* 0x000fe40000004100 */
[-C--:B------:R-:W-:Y:S01]  /*96d0*/  FFMA.FTZ R43, R43, R42.reuse, -R50 ;  /* 0x0000002a2b2b7223 */ /* 0x080fe20000010832 */
[----:B------:R-:W-:Y:S02]  /*96e0*/  HADD2.F32 R41, -RZ, R41.H0_H0 ;  /* 0x20000029ff297230 */ /* 0x000fe40000004100 */
[----:B------:R-:W-:Y:S01]  /*96f0*/  FFMA.FTZ R35, R32, R42, R33 ;  /* 0x0000002a20237223 */ /* 0x000fe20000010021 */
[----:B------:R-:W-:-:S02]  /*9700*/  HADD2.F32 R13, -RZ, R14.H0_H0 ;  /* 0x2000000eff0d7230 */ /* 0x000fc40000004100 */
[-C--:B------:R-:W-:Y:S01]  /*9710*/  FMUL.FTZ R32, R15, R142.reuse ;  /* 0x0000008e0f207220 */ /* 0x080fe20000410000 */
[----:B------:R-:W-:Y:S01]  /*9720*/  HADD2.F32 R44, -RZ, R44.H1_H1 ;  /* 0x3000002cff2c7230 */ /* 0x000fe20000004100 */
[----:B------:R-:W-:Y:S01]  /*9730*/  F2FP.F16.F32.PACK_AB R51, R56, R51 ;  /* 0x000000333833723e */ /* 0x000fe200000000ff */
[----:B------:R-:W-:Y:S02]  /*9740*/  HADD2.F32 R14, -RZ, R14.H1_H1 ;  /* 0x3000000eff0e7230 */ /* 0x000fe40000004100 */
[----:B------:R-:W-:Y:S01]  /*9750*/  FMUL.FTZ R142, R13, R142 ;  /* 0x0000008e0d8e7220 */ /* 0x000fe20000410000 */
[----:B------:R-:W-:Y:S02]  /*9760*/  HADD2.F32 R140, -RZ, R140.H0_H0 ;  /* 0x2000008cff8c7230 */ /* 0x000fe40000004100 */
[-C--:B------:R-:W-:Y:S01]  /*9770*/  FMUL.FTZ R49, R44, R41.reuse ;  /* 0x000000292c317220 */ /* 0x080fe20000410000 */
[----:B------:R-:W-:Y:S02]  /*9780*/  HADD2.F32 R33, -RZ, R40.H0_H0 ;  /* 0x20000028ff217230 */ /* 0x000fe40000004100 */
[C---:B------:R-:W-:Y:S01]  /*9790*/  FMUL.FTZ R41, R14.reuse, R41 ;  /* 0x000000290e297220 */ /* 0x040fe20000410000 */
[----:B------:R-:W-:Y:S01]  /*97a0*/  F2FP.F16.F32.PACK_AB R46, R35, R46 ;  /* 0x0000002e232e723e */ /* 0x000fe200000000ff */
[-C--:B------:R-:W-:Y:S01]  /*97b0*/  FFMA.FTZ R32, R13, R140.reuse, -R32 ;  /* 0x0000008c0d207223 */ /* 0x080fe20000010820 */
[----:B------:R-:W-:Y:S01]  /*97c0*/  FFMA.FTZ R142, R15, R140, R142 ;  /* 0x0000008c0f8e7223 */ /* 0x000fe2000001008e */
[-C--:B------:R-:W-:Y:S01]  /*97d0*/  FFMA.FTZ R49, R14, R33.reuse, -R49 ;  /* 0x000000210e317223 */ /* 0x080fe20000010831 */
[----:B------:R-:W-:Y:S01]  /*97e0*/  FFMA.FTZ R41, R44, R33, R41 ;  /* 0x000000212c297223 */ /* 0x000fe20000010029 */
[----:B------:R-:W-:Y:S01]  /*97f0*/  F2FP.F16.F32.PACK_AB R13, R45, R12 ;  /* 0x0000000c2d0d723e */ /* 0x000fe200000000ff */
[----:B------:R-:W-:Y:S01]  /*9800*/  IMAD.MOV.U32 R35, RZ, RZ, R51 ;  /* 0x000000ffff237224 */ /* 0x000fe200078e0033 */
[----:B------:R-:W-:-:S02]  /*9810*/  F2FP.F16.F32.PACK_AB R15, R53, R54 ;  /* 0x00000036350f723e */ /* 0x000fc400000000ff */
[----:B------:R-:W-:Y:S01]  /*9820*/  F2FP.F16.F32.PACK_AB R14, R49, R32 ;  /* 0x00000020310e723e */ /* 0x000fe200000000ff */
[----:B------:R-:W-:Y:S01]  /*9830*/  IMAD.MOV.U32 R32, RZ, RZ, R46 ;  /* 0x000000ffff207224 */ /* 0x000fe200078e002e */
[----:B------:R-:W-:Y:S02]  /*9840*/  F2FP.F16.F32.PACK_AB R33, R52, R47 ;  /* 0x0000002f3421723e */ /* 0x000fe400000000ff */
[----:B------:R-:W-:Y:S02]  /*9850*/  F2FP.F16.F32.PACK_AB R12, R43, R48 ;  /* 0x000000302b0c723e */ /* 0x000fe400000000ff */
[----:B------:R-:W-:-:S07]  /*9860*/  F2FP.F16.F32.PACK_AB R34, R41, R142 ;  /* 0x0000008e2922723e */ /* 0x000fce00000000ff */
.L_x_2790:
[----:B------:R-:W-:Y:S05]  /*9870*/  BSYNC B1 ;  /* 0x0000000000017941 */ /* 0x000fea0003800000 */
.L_x_2789:
[----:B0-----:R0:W-:Y:S01]  /*9880*/  ST.E.128 desc[UR60][R38.64], R12 ;  /* 0x0000000c26007985 */ /* 0x0011e2000c101d3c */
[----:B------:R-:W-:-:S13]  /*9890*/  ISETP.GE.AND P3, PT, R11, R132, PT ;  /* 0x000000840b00720c */ /* 0x000fda0003f66270 */
[----:B------:R-:W-:Y:S05]  /*98a0*/  @P3 BRA `(.L_x_2737) ;  /* 0x0000000400e83947 */ /* 0x000fea0003800000 */
[----:B------:R-:W-:-:S05]  /*98b0*/  IMAD.WIDE R36, R11, 0x2, R36 ;  /* 0x000000020b247825 */ /* 0x000fca00078e0224 */
[----:B---3--:R3:W-:Y:S01]  /*98c0*/  ST.E.128 desc[UR60][R36.64], R32 ;  /* 0x0000002024007985 */ /* 0x0087e2000c101d3c */
[----:B------:R-:W-:Y:S05]  /*98d0*/  BRA `(.L_x_2737) ;  /* 0x0000000400dc7947 */ /* 0x000fea0003800000 */
.L_x_2702:
[----:B------:R-:W2:Y:S02]  /*98e0*/  LDL R11, [R1+0x4] ;  /* 0x00000400010b7983 */ /* 0x000ea40000100800 */
[----:B--2---:R-:W-:-:S13]  /*98f0*/  R2UR UR4, R11 ;  /* 0x000000000b0472ca */ /* 0x004fda00000e0000 */
[----:B------:R-:W-:-:S06]  /*9900*/  UISETP.NE.AND UP0, UPT, UR4, 0x3, UPT ;  /* 0x000000030400788c */ /* 0x000fcc000bf05270 */
[----:B------:R-:W-:-:S13]  /*9910*/  PLOP3.LUT P2, PT, PT, PT, UP0, 0x80, 0x0 ;  /* 0x000000000000781c */ /* 0x000fda0003f4f008 */
[----:B------:R-:W-:Y:S05]  /*9920*/  @!P2 BRA `(.L_x_2791) ;  /* 0x000000000004a947 */ /* 0x000fea0003800000 */
[----:B------:R-:W-:Y:S01]  /*9930*/  BPT.TRAP 0x1 ;  /* 0x000000040000795c */ /* 0x000fe20000300000 */
.L_x_2791:
[----:B------:R-:W-:Y:S01]  /*9940*/  LEA R88, R18, R2, 0x3 ;  /* 0x0000000212587211 */ /* 0x000fe200078e18ff */
[----:B------:R-:W-:Y:S01]  /*9950*/  BSSY B1, `(.L_x_2792) ;  /* 0x0000005000017945 */ /* 0x000fe20003800000 */
[----:B------:R-:W-:Y:S02]  /*9960*/  SHF.L.U32 R89, R204, 0x1f, RZ ;  /* 0x0000001fcc597819 */ /* 0x000fe400000006ff */
[----:B------:R-:W-:Y:S02]  /*9970*/  SHF.R.S32.HI R85, RZ, 0x1f, R29 ;  /* 0x0000001fff557819 */ /* 0x000fe4000001141d */
[----:B------:R-:W0:Y:S02]  /*9980*/  SYNCS.PHASECHK.TRANS64.TRYWAIT P3, [R88+URZ+0x30890], R89 ;  /* 0x03089059580075a7 */ /* 0x000e24000806017f */
[----:B0-----:R-:W-:Y:S05]  /*9990*/  @!P3 BRA `(.L_x_2793) ;  /* 0x000001b80004b947 */ /* 0x001fea0003800000 */
.L_x_3071:
[----:B------:R-:W-:Y:S05]  /*99a0*/  BSYNC B1 ;  /* 0x0000000000017941 */ /* 0x000fea0003800000 */
.L_x_2792:
        /* <DEDUP_REMOVED lines=13> */
[----:B------:R-:W-:Y:S02]  /*9a80*/  IMAD R11, R0, UR4, RZ ;  /* 0x00000004000b7c24 */ /* 0x000fe4000f8e02ff */
[----:B------:R-:W-:Y:S02]  /*9a90*/  IMAD.IADD R13, R13, 0x1, R15 ;  /* 0x000000010d0d7824 */ /* 0x000fe400078e020f */
[C---:B------:R-:W-:Y:S02]  /*9aa0*/  IMAD R11, R30.reuse, UR5, R11 ;  /* 0x000000051e0b7c24 */ /* 0x040fe4000f8e020b */
[----:B------:R-:W-:Y:S01]  /*9ab0*/  IMAD.WIDE.U32 R12, R30, UR4, R12 ;  /* 0x000000041e0c7c25 */ /* 0x000fe2000f8e000c */
[----:B------:R-:W-:-:S03]  /*9ac0*/  ULDC.64 UR4, c[0x0][0x2e8] ;  /* 0x0000ba0000047ab9 */ /* 0x000fc60000000a00 */
[----:B------:R-:W-:Y:S01]  /*9ad0*/  IMAD.IADD R42, R87, 0x1, -R203 ;  /* 0x00000001572a7824 */ /* 0x000fe200078e0acb */
[----:B------:R-:W-:Y:S02]  /*9ae0*/  IADD3 R11, R13, R11, RZ ;  /* 0x0000000b0d0b7210 */ /* 0x000fe40007ffe0ff */
[----:B------:R-:W-:Y:S01]  /*9af0*/  LEA R40, P3, R12, UR4, 0x1 ;  /* 0x000000040c287c11 */ /* 0x000fe2000f8608ff */
[----:B------:R-:W-:-:S03]  /*9b00*/  UMOV UR4, 0xffffffff ;  /* 0xffffffff00047882 */ /* 0x000fc60000000000 */
[----:B------:R-:W-:Y:S02]  /*9b10*/  LEA.HI.X R41, R12, UR5, R11, 0x1, P3 ;  /* 0x000000050c297c11 */ /* 0x000fe400098f0c0b */
[----:B------:R-:W-:Y:S01]  /*9b20*/  ISETP.GE.AND P3, PT, R42, 0x1, PT ;  /* 0x000000012a00780c */ /* 0x000fe20003f66270 */
[----:B------:R-:W-:-:S12]  /*9b30*/  BRA.DIV UR4, `(.L_x_2794) ;  /* 0x000001b604b07947 */ /* 0x000fd8000b800000 */
[----:B------:R1:W2:Y:S04]  /*9b40*/  SHFL.IDX PT, R39, R41, RZ, 0x1c1f ;  /* 0x001c1fff29277589 */ /* 0x0002a800000e0000 */
[----:B------:R1:W3:Y:S02]  /*9b50*/  SHFL.IDX PT, R38, R40, RZ, 0x1c1f ;  /* 0x001c1fff28267589 */ /* 0x0002e400000e0000 */
.L_x_3075:
        /* <DEDUP_REMOVED lines=16> */
[----:B------:R-:W-:Y:S01]  /*9c60*/  @!P5 IMAD.SHL.U32 R11, R197, 0x8, RZ ;  /* 0x00000008c50bd824 */ /* 0x000fe200078e00ff */
[----:B--2---:R-:W-:Y:S01]  /*9c70*/  @!P5 MOV R36, R38 ;  /* 0x000000260024d202 */ /* 0x004fe20000000f00 */
[----:B------:R-:W-:-:S04]  /*9c80*/  @!P5 IMAD.MOV.U32 R37, RZ, RZ, R39 ;  /* 0x000000ffff25d224 */ /* 0x000fc800078e0027 */
        /* <DEDUP_REMOVED lines=18> */
.L_x_2796:
[----:B------:R-:W-:Y:S05]  /*9db0*/  BSYNC B1 ;  /* 0x0000000000017941 */ /* 0x000fea0003800000 */
.L_x_2795:
[----:B------:R-:W-:-:S03]  /*9dc0*/  UMOV UR4, 0xffffffff ;  /* 0xffffffff00047882 */ /* 0x000fc60000000000 */
[----:B------:R-:W-:Y:S05]  /*9dd0*/  BRA.DIV UR4, `(.L_x_2797) ;  /* 0x000001b604547947 */ /* 0x000fea000b800000 */
[----:B--2---:R2:W0:Y:S04]  /*9de0*/  SHFL.IDX PT, R39, R41, 0x1, 0x1c1f ;  /* 0x003c1f0029277f89 */ /* 0x00442800000e0000 */
[----:B---3--:R2:W3:Y:S02]  /*9df0*/  SHFL.IDX PT, R38, R40, 0x1, 0x1c1f ;  /* 0x003c1f0028267f89 */ /* 0x0084e400000e0000 */
.L_x_3079:
        /* <DEDUP_REMOVED lines=17> */
[----:B0-----:R-:W-:Y:S01]  /*9f10*/  @!P5 MOV R36, R38 ;  /* 0x000000260024d202 */ /* 0x001fe20000000f00 */
[----:B------:R-:W-:-:S04]  /*9f20*/  @!P5 IMAD.MOV.U32 R37, RZ, RZ, R39 ;  /* 0x000000ffff25d224 */ /* 0x000fc800078e0027 */
[----:B------:R-:W-:-:S05]  /*9f30*/  @!P5 IMAD.WIDE R36, R11, 0x2, R36 ;  /* 0x000000020b24d825 */ /* 0x000fca00078e0224 */
[----:B---3--:R0:W-:Y:S01]  /*9f40*/  @!P5 ST.E.128 desc[UR60][R36.64], R12 ;  /* 0x0000000c2400d985 */ /* 0x0081e2000c101d3c */
[----:B------:R-:W-:-:S13]  /*9f50*/  ISETP.GE.AND P5, PT, R194, UR4, PT ;  /* 0x00000004c2007c0c */ /* 0x000fda000bfa6270 */
[----:B------:R-:W3:Y:S01]  /*9f60*/  @!P5 LDS.128 R12, [R31+0x23000] ;  /* 0x023000001f0cd984 */ /* 0x000ee20000000c00 */
[----:B------:R-:W-:Y:S01]  /*9f70*/  @!P5 IMAD.SHL.U32 R11, R198, 0x8, RZ ;  /* 0x00000008c60bd824 */ /* 0x000fe200078e00ff */
[----:B0-----:R-:W-:Y:S01]  /*9f80*/  @!P5 MOV R36, R38 ;  /* 0x000000260024d202 */ /* 0x001fe20000000f00 */
[----:B------:R-:W-:-:S04]  /*9f90*/  @!P5 IMAD.MOV.U32 R37, RZ, RZ, R39 ;  /* 0x000000ffff25d224 */ /* 0x000fc800078e0027 */
        /* <DEDUP_REMOVED lines=11> */
.L_x_2737:
[----:B------:R-:W-:Y:S05]  /*a050*/  BSYNC B0 ;  /* 0x0000000000007941 */ /* 0x000fea0003800000 */
.L_x_2701:
        /* <DEDUP_REMOVED lines=12> */
[----:B------:R-:W-:-:S05]  /*a120*/  @!P3 VIADD R11, R88, 0x308a0 ;  /* 0x000308a0580bb836 */ /* 0x000fca0000000000 */
[----:B------:R-:W-:-:S04]  /*a130*/  @!P3 PRMT R11, RZ, 0x654, R11 ;  /* 0x00000654ff0bb816 */ /* 0x000fc8000000000b */
[----:B------:R0:W-:Y:S01]  /*a140*/  @!P3 SYNCS.ARRIVE.TRANS64.RED.A1T0 RZ, [R11+URZ], RZ ;  /* 0x000000ff0bffb9a7 */ /* 0x0001e2000810043f */
[----:B------:R-:W-:Y:S05]  /*a150*/  @!P2 BRA `(.L_x_2799) ;  /* 0x000000000004a947 */ /* 0x000fea0003800000 */
[----:B------:R-:W-:Y:S01]  /*a160*/  BPT.TRAP 0x1 ;  /* 0x000000040000795c */ /* 0x000fe20000300000 */
.L_x_2799:
[----:B------:R-:W-:Y:S05]  /*a170*/  BSYNC B0 ;  /* 0x0000000000007941 */ /* 0x000fea0003800000 */
.L_x_2798:
[----:B------:R-:W3:Y:S01]  /*a180*/  SYNCS.PHASECHK.TRANS64.TRYWAIT P2, [R88+URZ+0x308b0], R89 ;  /* 0x0308b059580075a7 */ /* 0x000ee2000804017f */
[----:B------:R-:W-:Y:S04]  /*a190*/  BSSY B0, `(.L_x_2800) ;  /* 0x0000002000007945 */ /* 0x000fe80003800000 */
[----:B---3--:R-:W-:Y:S05]  /*a1a0*/  @!P2 BRA `(.L_x_2801) ;  /* 0x000001b000aca947 */ /* 0x008fea0003800000 */
.L_x_3080:
[----:B------:R-:W-:Y:S05]  /*a1b0*/  BSYNC B0 ;  /* 0x0000000000007941 */ /* 0x000fea0003800000 */
.L_x_2800:
[----:B------:R-:W-:Y:S01]  /*a1c0*/  ULDC.64 UR4, c[0x0][0x328] ;  /* 0x0000ca0000047ab9 */ /* 0x000fe20000000a00 */
[----:B------:R-:W-:Y:S01]  /*a1d0*/  IADD3 R87, -R203, R87, RZ ;  /* 0x00000057cb577210 */ /* 0x000fe20007ffe1ff */
[----:B----4-:R-:W-:Y:S01]  /*a1e0*/  IMAD R14, R85, UR4, RZ ;  /* 0x00000004550e7c24 */ /* 0x010fe2000f8e02ff */
[----:B------:R-:W-:Y:S01]  /*a1f0*/  BSSY B0, `(.L_x_2802) ;  /* 0x0000036000007945 */ /* 0x000fe20003800000 */
[----:B------:R-:W-:-:S04]  /*a200*/  IMAD.WIDE.U32 R12, R29, UR4, RZ ;  /* 0x000000041d0c7c25 */ /* 0x000fc8000f8e00ff */
[----:B------:R-:W-:Y:S01]  /*a210*/  IMAD R29, R29, UR5, R14 ;  /* 0x000000051d1d7c24 */ /* 0x000fe2000f8e020e */
[----:B------:R-:W-:Y:S02]  /*a220*/  ULDC.64 UR4, c[0x0][0x338] ;  /* 0x0000ce0000047ab9 */ /* 0x000fe40000000a00 */
[----:B0-----:R-:W-:Y:S02]  /*a230*/  IMAD R11, R86, UR4, RZ ;  /* 0x00000004560b7c24 */ /* 0x001fe4000f8e02ff */
[----:B------:R-:W-:Y:S02]  /*a240*/  IADD3 R13, R13, R29, RZ ;  /* 0x0000001d0d0d7210 */ /* 0x000fe40007ffe0ff */
        /* <DEDUP_REMOVED lines=9> */
[----:B------:R-:W-:-:S04]  /*a2e0*/  LEA R38, P2, R12, UR4, 0x1 ;  /* 0x000000040c267c11 */ /* 0x000fc8000f8408ff */
[----:B------:R-:W-:Y:S01]  /*a2f0*/  LEA.HI.X R11, R12, UR5, R11, 0x1, P2 ;  /* 0x000000050c0b7c11 */ /* 0x000fe200090f0c0b */
[----:B------:R0:W4:Y:S01]  /*a300*/  SHFL.IDX PT, R34, R38, RZ, 0x1c1f ;  /* 0x001c1fff26227589 */ /* 0x00012200000e0000 */
[----:B------:R-:W-:-:S03]  /*a310*/  ISETP.GE.AND P2, PT, R87, 0x1, PT ;  /* 0x000000015700780c */ /* 0x000fc60003f46270 */
[----:B------:R0:W0:Y:S10]  /*a320*/  SHFL.IDX PT, R35, R11, RZ, 0x1c1f ;  /* 0x001c1fff0b237589 */ /* 0x00003400000e0000 */
[----:B------:R-:W-:Y:S05]  /*a330*/  @!P2 BRA `(.L_x_2803) ;  /* 0x000000000084a947 */ /* 0x000fea0003800000 */
[----:B------:R-:W-:Y:S02]  /*a340*/  ULDC UR4, c[0x0][0x2f4] ;  /* 0x0000bd0000047ab9 */ /* 0x000fe40000000800 */
        /* <DEDUP_REMOVED lines=32> */
.L_x_2803:
[----:B------:R-:W-:Y:S05]  /*a550*/  BSYNC B0 ;  /* 0x0000000000007941 */ /* 0x000fea0003800000 */
.L_x_2802:
[----:B------:R-:W-:Y:S01]  /*a560*/  ISETP.GE.AND P2, PT, R87, 0x41, PT ;  /* 0x000000415700780c */ /* 0x000fe20003f46270 */
[----:B0-----:R0:W0:Y:S01]  /*a570*/  SHFL.IDX PT, R35, R11, 0x1, 0x1c1f ;  /* 0x003c1f000b237f89 */ /* 0x00102200000e0000 */
[----:B------:R-:W-:Y:S03]  /*a580*/  BSSY B0, `(.L_x_2804) ;  /* 0x0000024000007945 */ /* 0x000fe60003800000 */
[----:B----4-:R4:W0:Y:S08]  /*a590*/  SHFL.IDX PT, R34, R38, 0x1, 0x1c1f ;  /* 0x003c1f0026227f89 */ /* 0x01083000000e0000 */
[----:B----4-:R-:W-:Y:S05]  /*a5a0*/  @!P2 BRA `(.L_x_2805) ;  /* 0x000000000084a947 */ /* 0x010fea0003800000 */
[----:B------:R-:W-:Y:S02]  /*a5b0*/  ULDC UR4, c[0x0][0x2f4] ;  /* 0x0000bd0000047ab9 */ /* 0x000fe40000000800 */
        /* <DEDUP_REMOVED lines=32> */
.L_x_2805:
[----:B------:R-:W-:Y:S05]  /*a7c0*/  BSYNC B0 ;  /* 0x0000000000007941 */ /* 0x000fea0003800000 */
.L_x_2804:
[----:B0-----:R-:W5:Y:S01]  /*a7d0*/  LDL R11, [R1] ;  /* 0x00000000010b7983 */ /* 0x001f620000100800 */
[----:B-1-3--:R-:W-:Y:S01]  /*a7e0*/  @!P3 IADD3 R88, R88, 0x308c0, RZ ;  /* 0x000308c05858b810 */ /* 0x00afe20007ffe0ff */
[----:B------:R-:W-:Y:S01]  /*a7f0*/  VIADD R18, R18, 0x1 ;  /* 0x0000000112127836 */ /* 0x000fe20000000000 */
[----:B------:R-:W-:Y:S01]  /*a800*/  PLOP3.LUT P2, PT, PT, PT, PT, 0x8, 0x0 ;  /* 0x000000000000781c */ /* 0x000fe20003f4e170 */
        /* <DEDUP_REMOVED lines=15> */
.L_x_2696:
[----:B------:R-:W0:Y:S01]  /*a900*/  LDC R0, c[0x0][0x448] ;  /* 0x00011200ff007b82 */ /* 0x000e220000000800 */
[----:B------:R-:W-:Y:S01]  /*a910*/  BSSY B0, `(.L_x_2807) ;  /* 0x0000045000007945 */ /* 0x000fe20003800000 */
[----:B------:R-:W-:Y:S02]  /*a920*/  CS2R R6, SRZ ;  /* 0x0000000000067805 */ /* 0x000fe4000001ff00 */
[----:B------:R-:W-:Y:S02]  /*a930*/  CS2R R118, SRZ ;  /* 0x0000000000767805 */ /* 0x000fe4000001ff00 */
[----:B------:R-:W-:Y:S02]  /*a940*/  CS2R R116, SRZ ;  /* 0x0000000000747805 */ /* 0x000fe4000001ff00 */
[----:B------:R-:W-:Y:S02]  /*a950*/  CS2R R114, SRZ ;  /* 0x0000000000727805 */ /* 0x000fe4000001ff00 */
[----:B------:R-:W-:-:S02]  /*a960*/  CS2R R112, SRZ ;  /* 0x0000000000707805 */ /* 0x000fc4000001ff00 */
[----:B------:R-:W-:Y:S01]  /*a970*/  CS2R R106, SRZ ;  /* 0x00000000006a7805 */ /* 0x000fe2000001ff00 */
[----:B------:R-:W-:Y:S01]  /*a980*/  IMAD.MOV.U32 R110, RZ, RZ, RZ ;  /* 0x000000ffff6e7224 */ /* 0x000fe200078e00ff */
[----:B------:R-:W-:Y:S02]  /*a990*/  CS2R R108, SRZ ;  /* 0x00000000006c7805 */ /* 0x000fe4000001ff00 */
[----:B------:R-:W-:Y:S02]  /*a9a0*/  CS2R R78, SRZ ;  /* 0x00000000004e7805 */ /* 0x000fe4000001ff00 */
[----:B------:R-:W-:Y:S01]  /*a9b0*/  CS2R R104, SRZ ;  /* 0x0000000000687805 */ /* 0x000fe2000001ff00 */
[----:B------:R-:W-:Y:S01]  /*a9c0*/  IMAD.MOV.U32 R103, RZ, RZ, RZ ;  /* 0x000000ffff677224 */ /* 0x000fe200078e00ff */
[----:B------:R-:W-:Y:S02]  /*a9d0*/  CS2R R98, SRZ ;  /* 0x0000000000627805 */ /* 0x000fe4000001ff00 */
[----:B------:R-:W-:-:S02]  /*a9e0*/  CS2R R100, SRZ ;  /* 0x0000000000647805 */ /* 0x000fc4000001ff00 */
[----:B----4-:R-:W-:Y:S02]  /*a9f0*/  CS2R R86, SRZ ;  /* 0x0000000000567805 */ /* 0x010fe4000001ff00 */
[----:B------:R-:W-:Y:S02]  /*aa00*/  CS2R R96, SRZ ;  /* 0x0000000000607805 */ /* 0x000fe4000001ff00 */
[----:B------:R-:W-:Y:S02]  /*aa10*/  MOV R95, RZ ;  /* 0x000000ff005f7202 */ /* 0x000fe40000000f00 */
[----:B------:R-:W-:Y:S02]  /*aa20*/  CS2R R90, SRZ ;  /* 0x00000000005a7805 */ /* 0x000fe4000001ff00 */
[----:B------:R-:W-:Y:S02]  /*aa30*/  CS2R R92, SRZ ;  /* 0x00000000005c7805 */ /* 0x000fe4000001ff00 */
[----:B------:R-:W-:-:S02]  /*aa40*/  CS2R R88, SRZ ;  /* 0x0000000000587805 */ /* 0x000fc4000001ff00 */
[----:B------:R-:W-:Y:S02]  /*aa50*/  CS2R R122, SRZ ;  /* 0x00000000007a7805 */ /* 0x000fe4000001ff00 */
[----:B--2---:R-:W-:Y:S02]  /*aa60*/  CS2R R82, SRZ ;  /* 0x0000000000527805 */ /* 0x004fe4000001ff00 */
[----:B------:R-:W-:Y:S02]  /*aa70*/  CS2R R84, SRZ ;  /* 0x0000000000547805 */ /* 0x000fe4000001ff00 */
[----:B0-----:R-:W-:Y:S01]  /*aa80*/  ISETP.NE.AND P0, PT, R0, 0x1, PT ;  /* 0x000000010000780c */ /* 0x001fe20003f05270 */
[----:B------:R-:W-:Y:S01]  /*aa90*/  VIADD R0, R225, 0x7f ;  /* 0x0000007fe1007836 */ /* 0x000fe20000000000 */
        /* <DEDUP_REMOVED lines=10> */
[----:B------:R-:W-:Y:S01]  /*ab40*/  CS2R R130, SRZ ;  /* 0x0000000000827805 */ /* 0x000fe2000001ff00 */
[----:B------:R-:W0:Y:S01]  /*ab50*/  @P0 LDC R3, c[0x0][0x44c] ;  /* 0x00011300ff030b82 */ /* 0x000e220000000800 */
[----:B------:R-:W-:Y:S02]  /*ab60*/  CS2R R56, SRZ ;  /* 0x0000000000387805 */ /* 0x000fe4000001ff00 */
[----:B------:R-:W-:Y:S02]  /*ab70*/  CS2R R50, SRZ ;  /* 0x0000000000327805 */ /* 0x000fe4000001ff00 */
[----:B------:R-:W-:Y:S02]  /*ab80*/  CS2R R52, SRZ ;  /* 0x0000000000347805 */ /* 0x000fe4000001ff00 */
[----:B------:R-:W-:-:S02]  /*ab90*/  CS2R R132, SRZ ;  /* 0x0000000000847805 */ /* 0x000fc4000001ff00 */
[----:B------:R-:W-:Y:S02]  /*aba0*/  CS2R R48, SRZ ;  /* 0x0000000000307805 */ /* 0x000fe4000001ff00 */
[----:B------:R-:W-:Y:S02]  /*abb0*/  CS2R R42, SRZ ;  /* 0x00000000002a7805 */ /* 0x000fe4000001ff00 */
[----:B------:R-:W-:Y:S01]  /*abc0*/  CS2R R44, SRZ ;  /* 0x00000000002c7805 */ /* 0x000fe2000001ff00 */
[----:B------:R-:W1:Y:S01]  /*abd0*/  @P0 LDC R4, c[0x0][0x450] ;  /* 0x00011400ff040b82 */ /* 0x000e620000000800 */
[----:B------:R-:W-:Y:S02]  /*abe0*/  CS2R R134, SRZ ;  /* 0x0000000000867805 */ /* 0x000fe4000001ff00 */
[----:B------:R-:W-:Y:S02]  /*abf0*/  CS2R R40, SRZ ;  /* 0x0000000000287805 */ /* 0x000fe4000001ff00 */
[----:B------:R-:W-:-:S02]  /*ac00*/  CS2R R34, SRZ ;  /* 0x0000000000227805 */ /* 0x000fc4000001ff00 */
[----:B------:R-:W-:Y:S02]  /*ac10*/  CS2R R36, SRZ ;  /* 0x0000000000247805 */ /* 0x000fe4000001ff00 */
[----:B------:R-:W-:Y:S02]  /*ac20*/  CS2R R32, SRZ ;  /* 0x0000000000207805 */ /* 0x000fe4000001ff00 */
[----:B------:R-:W-:Y:S02]  /*ac30*/  MOV R8, RZ ;  /* 0x000000ff00087202 */ /* 0x000fe40000000f00 */
[----:B------:R-:W-:Y:S01]  /*ac40*/  CS2R R26, SRZ ;  /* 0x00000000001a7805 */ /* 0x000fe2000001ff00 */
[----:B0-----:R-:W-:-:S05]  /*ac50*/  @P0 IMAD.HI.U32 R3, R0, R3, RZ ;  /* 0x0000000300030227 */ /* 0x001fca00078e00ff */
[----:B-1----:R-:W-:Y:S02]  /*ac60*/  @P0 SHF.R.U32.HI R0, RZ, R4, R3 ;  /* 0x00000004ff000219 */ /* 0x002fe40000011603 */
[----:B------:R-:W-:Y:S02]  /*ac70*/  CS2R R4, SRZ ;  /* 0x0000000000047805 */ /* 0x000fe4000001ff00 */
[----:B------:R-:W-:Y:S02]  /*ac80*/  PLOP3.LUT P0, PT, PT, PT, PT, 0x80, 0x0 ;  /* 0x000000000000781c */ /* 0x000fe40003f0f070 */
[----:B------:R-:W-:Y:S01]  /*ac90*/  IADD3 R0, R137, R0, RZ ;  /* 0x0000000089007210 */ /* 0x000fe20007ffe0ff */
[----:B------:R-:W-:-:S04]  /*aca0*/  IMAD.MOV.U32 R137, RZ, RZ, RZ ;  /* 0x000000ffff897224 */ /* 0x000fc800078e00ff */
[----:B------:R-:W-:-:S05]  /*acb0*/  IMAD.HI R0, R0, 0x2aaaaaab, RZ ;  /* 0x2aaaaaab00007827 */ /* 0x000fca00078e02ff */
[----:B------:R-:W-:-:S04]  /*acc0*/  SHF.R.U32.HI R3, RZ, 0x1f, R0 ;  /* 0x0000001fff037819 */ /* 0x000fc80000011600 */
[----:B------:R-:W-:Y:S01]  /*acd0*/  LEA.HI.SX32 R3, R0, R3, 0x1c ;  /* 0x0000000300037211 */ /* 0x000fe200078fe2ff */
[----:B------:R-:W-:-:S03]  /*ace0*/  IMAD.MOV.U32 R0, RZ, RZ, RZ ;  /* 0x000000ffff007224 */ /* 0x000fc600078e00ff */
[----:B------:R-:W-:Y:S02]  /*acf0*/  VIMNMX R72, R138, R3, PT ;  /* 0x000000038a487248 */ /* 0x000fe40003fe0100 */
[----:B------:R-:W-:Y:S01]  /*ad00*/  CS2R R138, SRZ ;  /* 0x00000000008a7805 */ /* 0x000fe2000001ff00 */
[----:B------:R-:W-:Y:S01]  /*ad10*/  IMAD.MOV.U32 R3, RZ, RZ, RZ ;  /* 0x000000ffff037224 */ /* 0x000fe200078e00ff */
[----:B------:R-:W-:Y:S01]  /*ad20*/  ISETP.GE.AND P1, PT, R72, 0x1, PT ;  /* 0x000000014800780c */ /* 0x000fe20003f26270 */
[----:B------:R-:W-:-:S12]  /*ad30*/  @P2 BRA `(.L_x_2808) ;  /* 0x0000000000082947 */ /* 0x000fd80003800000 */
[----:B------:R-:W0:Y:S02]  /*ad40*/  FENCE.VIEW.ASYNC.G ;  /* 0x00000000000073c6 */ /* 0x000e240000000100 */
[----:B0-----:R-:W-:Y:S06]  /*ad50*/  BAR.ARV 0xc, 0x180 ;  /* 0x0306000000007b1d */ /* 0x001fec0000002000 */
.L_x_2808:
[----:B------:R-:W-:Y:S05]  /*ad60*/  BSYNC B0 ;  /* 0x0000000000007941 */ /* 0x000fea0003800000 */
.L_x_2807:
[----:B------:R-:W-:Y:S01]  /*ad70*/  CS2R R24, SRZ ;  /* 0x0000000000187805 */ /* 0x000fe2000001ff00 */
[----:B------:R-:W-:Y:S06]  /*ad80*/  @!P1 BRA `(.L_x_2809) ;  /* 0x00000104007c9947 */ /* 0x000fec0003800000 */
        /* <DEDUP_REMOVED lines=21> */
[----:B------:R-:W-:Y:S01]  /*aee0*/  IMAD.U32 R7, RZ, RZ, UR7 ;  /* 0x00000007ff077e24 */ /* 0x000fe2000f8e00ff */
[----:B------:R-:W-:Y:S01]  /*aef0*/  MOV R11, UR5 ;  /* 0x00000005000b7c02 */ /* 0x000fe20008000f00 */
[----:B------:R-:W-:Y:S01]  /*af00*/  IMAD.U32 R10, RZ, RZ, UR4 ;  /* 0x00000004ff0a7e24 */ /* 0x000fe2000f8e00ff */
[----:B------:R-:W-:Y:S01]  /*af10*/  MOV R13, RZ ;  /* 0x000000ff000d7202 */ /* 0x000fe20000000f00 */
[----:B------:R-:W-:-:S02]  /*af20*/  IMAD.MOV.U32 R8, RZ, RZ, 0x70 ;  /* 0x00000070ff087424 */ /* 0x000fc400078e00ff */
[----:B0-----:R-:W-:-:S07]  /*af30*/  IMAD.MOV.U32 R12, RZ, RZ, 0x1 ;  /* 0x00000001ff0c7424 */ /* 0x001fce00078e00ff */
[----:B------:R-:W-:-:S07]  /*af40*/  LEPC R20, `(.L_x_2810) ;  /* 0x000000001014794e */ /* 0x000fce0000000000 */
[----:B-1---5:R-:W-:Y:S05]  /*af50*/  CALL.ABS.NOINC R14 ;  /* 0x000000000e007343 */ /* 0x022fea0003c00000 */
.L_x_2810:
[----:B------:R-:W-:Y:S02]  /*af60*/  ULDC UR4, c[0x0][0x3f4] ;  /* 0x0000fd0000047ab9 */ /* 0x000fe40000000800 */
[----:B------:R-:W-:-:S13]  /*af70*/  ISETP.LT.AND P0, PT, RZ, UR4, PT ;  /* 0x00000004ff007c0c */ /* 0x000fda000bf01270 */
[----:B------:R-:W-:Y:S05]  /*af80*/  @P0 BRA `(.L_x_2811) ;  /* 0x0000000000400947 */ /* 0x000fea0003800000 */
[----:B------:R-:W2:Y:S02]  /*af90*/  LDL R20, [R1+0x50] ;  /* 0x0000500001147983 */ /* 0x000ea40000100800 */
[----:B--2---:R-:W-:-:S04]  /*afa0*/  LEA.HI R0, R20, R20, RZ, 0x1 ;  /* 0x0000001414007211 */ /* 0x004fc800078f08ff */
[----:B------:R-:W-:-:S05]  /*afb0*/  LOP3.LUT R0, R0, 0xfffffffe, RZ, 0xc0, !PT ;  /* 0xfffffffe00007812 */ /* 0x000fca00078ec0ff */
[----:B------:R-:W-:-:S05]  /*afc0*/  IMAD.IADD R0, R20, 0x1, -R0 ;  /* 0x0000000114007824 */ /* 0x000fca00078e0a00 */
[----:B------:R-:W-:-:S04]  /*afd0*/  SHF.L.U32 R3, R0, 0x1f, RZ ;  /* 0x0000001f00037819 */ /* 0x000fc800000006ff */
[----:B------:R0:W1:Y:S03]  /*afe0*/  SYNCS.PHASECHK.TRANS64.TRYWAIT P0, [R2+URZ+0x30800], R3 ;  /* 0x03080003020075a7 */ /* 0x000066000800017f */
[----:B-1----:R-:W-:Y:S05]  /*aff0*/  @!P0 NANOSLEEP.SYNCS 0x989680 ;  /* 0x009896800000895d */ /* 0x002fea0003900000 */
[----:B------:R-:W1:Y:S01]  /*b000*/  @!P0 SYNCS.PHASECHK.TRANS64 P0, [R2+URZ+0x30800], R3 ;  /* 0x03080003020085a7 */ /* 0x000e62000800007f */
[----:B------:R-:W-:Y:S04]  /*b010*/  BSSY B0, `(.L_x_2812) ;  /* 0x0000006000007945 */ /* 0x000fe80003800000 */
[----:B-1----:R-:W-:Y:S05]  /*b020*/  @P0 BRA `(.L_x_2813) ;  /* 0x0000000000100947 */ /* 0x002fea0003800000 */
.L_x_2814:
[----:B-1----:R1:W2:Y:S02]  /*b030*/  SYNCS.PHASECHK.TRANS64.TRYWAIT P0, [R2+URZ+0x30800], R3 ;  /* 0x03080003020075a7 */ /* 0x0022a4000800017f */
[----:B--2---:R-:W-:Y:S05]  /*b040*/  @!P0 NANOSLEEP.SYNCS 0x989680 ;  /* 0x009896800000895d */ /* 0x004fea0003900000 */
[----:B------:R-:W2:Y:S02]  /*b050*/  @!P0 SYNCS.PHASECHK.TRANS64 P0, [R2+URZ+0x30800], R3 ;  /* 0x03080003020085a7 */ /* 0x000ea4000800007f */
[----:B--2---:R-:W-:Y:S05]  /*b060*/  @!P0 BRA `(.L_x_2814) ;  /* 0xfffffffc00f08947 */ /* 0x004fea000383ffff */
.L_x_2813:
[----:B------:R-:W-:Y:S05]  /*b070*/  BSYNC B0 ;  /* 0x0000000000007941 */ /* 0x000fea0003800000 */
.L_x_2812:
[----:B------:R-:W-:Y:S05]  /*b080*/  BRA `(.L_x_2815) ;  /* 0x0000006c00687947 */ /* 0x000fea0003800000 */
.L_x_2811:
        /* <DEDUP_REMOVED lines=13> */
[----:B------:R-:W-:Y:S01]  /*b160*/  IMAD.IADD R27, R3, 0x1, R25 ;  /* 0x00000001031b7824 */ /* 0x000fe200078e0219 */
[----:B------:R-:W-:Y:S01]  /*b170*/  IADD3 R29, R5, R137, RZ ;  /* 0x00000089051d7210 */ /* 0x000fe20007ffe0ff */
        /* <DEDUP_REMOVED lines=16> */
[----:B-1----:R-:W-:Y:S05]  /*b280*/  CALL.ABS.NOINC R14 ;  /* 0x000000000e007343 */ /* 0x002fea0003c00000 */
.L_x_2816:
[----:B------:R-:W-:Y:S01]  /*b290*/  ULDC.U8 UR4, c[0x0][0x410] ;  /* 0x0001040000047ab9 */ /* 0x000fe20000000000 */
[----:B------:R-:W-:Y:S01]  /*b2a0*/  BSSY B0, `(.L_x_2817) ;  /* 0x00006b0000007945 */ /* 0x000fe20003800000 */
[----:B------:R-:W-:Y:S01]  /*b2b0*/  ISETP.NE.AND P0, PT, RZ, UR4, PT ;  /* 0x00000004ff007c0c */ /* 0x000fe2000bf05270 */
[----:B------:R-:W-:-:S12]  /*b2c0*/  IMAD.IADD R9, R203, 0x1, R225 ;  /* 0x00000001cb097824 */ /* 0x000fd800078e02e1 */
[----:B------:R-:W-:Y:S05]  /*b2d0*/  @!P0 BRA `(.L_x_2818) ;  /* 0x0000003400848947 */ /* 0x000fea0003800000 */
[----:B------:R-:W2:Y:S01]  /*b2e0*/  LDL R20, [R1+0x54] ;  /* 0x0000540001147983 */ /* 0x000ea20000100800 */
[----:B------:R-:W0:Y:S01]  /*b2f0*/  LDC R21, c[0x0][0x448] ;  /* 0x00011200ff157b82 */ /* 0x000e220000000800 */
[----:B------:R-:W-:Y:S01]  /*b300*/  ULDC.64 UR4, c[0x0][0x3f8] ;  /* 0x0000fe0000047ab9 */ /* 0x000fe20000000a00 */
[----:B------:R-:W-:Y:S01]  /*b310*/  MOV R10, R24 ;  /* 0x00000018000a7202 */ /* 0x000fe20000000f00 */
[----:B------:R-:W-:Y:S01]  /*b320*/  ULDC.64 UR6, c[0x0][0x408] ;  /* 0x0001020000067ab9 */ /* 0x000fe20000000a00 */
[----:B------:R-:W-:Y:S01]  /*b330*/  MOV R13, R29 ;  /* 0x0000001d000d7202 */ /* 0x000fe20000000f00 */
[----:B------:R-:W-:Y:S01]  /*b340*/  IMAD.MOV.U32 R11, RZ, RZ, R27 ;  /* 0x000000ffff0b7224 */ /* 0x000fe200078e001b */
[----:B------:R-:W-:Y:S01]  /*b350*/  SHF.R.S32.HI R67, RZ, 0x1f, R208 ;  /* 0x0000001fff437819 */ /* 0x000fe200000114d0 */
[----:B------:R-:W-:Y:S01]  /*b360*/  IMAD.MOV.U32 R12, RZ, RZ, R136 ;  /* 0x000000ffff0c7224 */ /* 0x000fe200078e0088 */
[----:B------:R-:W-:Y:S02]  /*b370*/  SHF.R.S32.HI R65, RZ, 0x1f, R206 ;  /* 0x0000001fff417819 */ /* 0x000fe400000114ce */
        /* <DEDUP_REMOVED lines=30> */
.L_x_3086:
        /* <DEDUP_REMOVED lines=26> */
[----:B------:R-:W-:Y:S01]  /*b700*/  @!P2 IMAD.SHL.U32 R25, R206, 0x2, RZ ;  /* 0x00000002ce19a824 */ /* 0x000fe200078e00ff */
[-C--:B--2---:R-:W-:Y:S01]  /*b710*/  @!P3 IADD3 R26, P6, R0, R29.reuse, RZ ;  /* 0x0000001d001ab210 */ /* 0x084fe20007fde0ff */
[----:B------:R-:W-:Y:S01]  /*b720*/  @!P1 IMAD.SHL.U32 R13, R207, 0x2, RZ ;  /* 0x00000002cf0d9824 */ /* 0x000fe200078e00ff */
[----:B------:R-:W-:Y:S01]  /*b730*/  @!P2 SHF.L.U64.HI R12, R206, 0x1, R65 ;  /* 0x00000001ce0ca819 */ /* 0x000fe20000010241 */
[----:B------:R-:W-:Y:S01]  /*b740*/  @!P0 IMAD.SHL.U32 R45, R205, 0x2, RZ ;  /* 0x00000002cd2d8824 */ /* 0x000fe200078e00ff */
[----:B-1----:R-:W-:Y:S01]  /*b750*/  @!P3 IADD3.X R27, R3, R10, RZ, P6, !PT ;  /* 0x0000000a031bb210 */ /* 0x002fe200037fe4ff */
[----:B------:R-:W-:Y:S01]  /*b760*/  @!P4 IMAD.MOV.U32 R31, RZ, RZ, R3 ;  /* 0x000000ffff1fc224 */ /* 0x000fe200078e0003 */
[----:B----4-:R-:W-:-:S02]  /*b770*/  @!P3 IADD3 R28, P5, R14, R29, RZ ;  /* 0x0000001d0e1cb210 */ /* 0x010fc40007fbe0ff */
[-C--:B------:R-:W-:Y:S02]  /*b780*/  @!P2 IADD3 R20, P6, R0, R25.reuse, RZ ;  /* 0x000000190014a210 */ /* 0x080fe40007fde0ff */
[----:B------:R-:W-:Y:S01]  /*b790*/  @!P1 SHF.L.U64.HI R32, R207, 0x1, R66 ;  /* 0x00000001cf209819 */ /* 0x000fe20000010242 */
[----:B---3--:R-:W-:Y:S01]  /*b7a0*/  @!P3 IMAD.X R29, R5, 0x1, R10, P5 ;  /* 0x00000001051db824 */ /* 0x008fe200028e060a */
[----:B------:R-:W-:Y:S01]  /*b7b0*/  @!P2 IADD3 R24, P5, R14, R25, RZ ;  /* 0x000000190e18a210 */ /* 0x000fe20007fbe0ff */
[----:B------:R-:W-:Y:S01]  /*b7c0*/  @!P2 IMAD.X R21, R3, 0x1, R12, P6 ;  /* 0x000000010315a824 */ /* 0x000fe200030e060c */
[-C--:B------:R-:W-:Y:S02]  /*b7d0*/  @!P1 IADD3 R10, P6, R0, R13.reuse, RZ ;  /* 0x0000000d000a9210 */ /* 0x080fe40007fde0ff */
[----:B------:R-:W-:Y:S02]  /*b7e0*/  @!P2 IADD3.X R25, R5, R12, RZ, P5, !PT ;  /* 0x0000000c0519a210 */ /* 0x000fe40002ffe4ff */
[----:B------:R-:W-:Y:S01]  /*b7f0*/  ISETP.GE.AND P5, PT, R215, UR4, PT ;  /* 0x00000004d7007c0c */ /* 0x000fe2000bfa6270 */
[----:B------:R-:W-:Y:S01]  /*b800*/  @!P1 IMAD.X R11, R3, 0x1, R32, P6 ;  /* 0x00000001030b9824 */ /* 0x000fe200030e0620 */
[----:B------:R-:W-:-:S02]  /*b810*/  @!P1 IADD3 R12, P6, R14, R13, RZ ;  /* 0x0000000d0e0c9210 */ /* 0x000fc40007fde0ff */
[----:B------:R-:W-:Y:S02]  /*b820*/  @!P0 SHF.L.U64.HI R38, R205, 0x1, R64 ;  /* 0x00000001cd268819 */ /* 0x000fe40000010240 */
[----:B------:R-:W-:Y:S01]  /*b830*/  @!P4 MOV R30, R0 ;  /* 0x00000000001ec202 */ /* 0x000fe20000000f00 */
[----:B------:R-:W-:Y:S01]  /*b840*/  @!P1 IMAD.X R13, R5, 0x1, R32, P6 ;  /* 0x00000001050d9824 */ /* 0x000fe200030e0620 */
[----:B------:R-:W-:Y:S02]  /*b850*/  @!P0 IADD3 R34, P6, R0, R45, RZ ;  /* 0x0000002d00228210 */ /* 0x000fe40007fde0ff */
[----:B------:R-:W-:Y:S01]  /*b860*/  @!P4 MOV R15, R5 ;  /* 0x00000005000fc202 */ /* 0x000fe20000000f00 */
        /* <DEDUP_REMOVED lines=33> */
.L_x_2821:
[----:B------:R-:W-:Y:S05]  /*ba80*/  BSYNC B1 ;  /* 0x0000000000017941 */ /* 0x000fea0003800000 */
.L_x_2820:
[----:B-1---5:R-:W-:Y:S01]  /*ba90*/  IMAD.MOV.U32 R3, RZ, RZ, R55 ;  /* 0x000000ffff037224 */ /* 0x022fe200078e0037 */
[----:B--2---:R-:W-:Y:S01]  /*baa0*/  MOV R0, R54 ;  /* 0x0000003600007202 */ /* 0x004fe20000000f00 */
[----:B---3--:R-:W-:Y:S01]  /*bab0*/  IMAD.MOV.U32 R5, RZ, RZ, R58 ;  /* 0x000000ffff057224 */ /* 0x008fe200078e003a */
[----:B------:R-:W-:Y:S01]  /*bac0*/  MOV R10, R59 ;  /* 0x0000003b000a7202 */ /* 0x000fe20000000f00 */
[----:B------:R-:W-:Y:S01]  /*bad0*/  UMOV UR4, 0xffffffff ;  /* 0xffffffff00047882 */ /* 0x000fe20000000000 */
[----:B------:R-:W-:Y:S01]  /*bae0*/  PRMT R86, R0, 0x5410, R3 ;  /* 0x0000541000567816 */ /* 0x000fe20000000003 */
[----:B------:R-:W-:Y:S01]  /*baf0*/  IMAD.MOV.U32 R0, RZ, RZ, R52 ;  /* 0x000000ffff007224 */ /* 0x000fe200078e0034 */
[----:B------:R-:W-:Y:S01]  /*bb00*/  PRMT R88, R88, 0x5410, R10 ;  /* 0x0000541058587816 */ /* 0x000fe2000000000a */
[----:B------:R-:W-:Y:S01]  /*bb10*/  IMAD.MOV.U32 R3, RZ, RZ, R53 ;  /* 0x000000ffff037224 */ /* 0x000fe200078e0035 */
[----:B------:R-:W-:Y:S01]  /*bb20*/  PRMT R89, R5, 0x7610, R89 ;  /* 0x0000761005597816 */ /* 0x000fe20000000059 */
[----:B------:R-:W-:Y:S01]  /*bb30*/  IMAD.MOV.U32 R10, RZ, RZ, R49 ;  /* 0x000000ffff0a7224 */ /* 0x000fe200078e0031 */
[----:B------:R-:W-:-:S02]  /*bb40*/  MOV R5, R48 ;  /* 0x0000003000057202 */ /* 0x000fc40000000f00 */
[----:B------:R-:W-:Y:S02]  /*bb50*/  CS2R R30, SRZ ;  /* 0x00000000001e7805 */ /* 0x000fe4000001ff00 */
        /* <DEDUP_REMOVED lines=32> */
.L_x_3092:
[----:B------:R-:W-:Y:S01]  /*bd60*/  IADD3 R9, R9, 0x40, RZ ;  /* 0x0000004009097810 */ /* 0x000fe20007ffe0ff */
[----:B------:R-:W-:Y:S01]  /*bd70*/  BSSY B1, `(.L_x_2823) ;  /* 0x0000054000017945 */ /* 0x000fe20003800000 */
[----:B-1----:R-:W-:Y:S02]  /*bd80*/  LOP3.LUT R6, R219, 0x18, R16, 0xf8, !PT ;  /* 0x00000018db067812 */ /* 0x002fe400078ef810 */
[----:B------:R-:W-:Y:S02]  /*bd90*/  CS2R R32, SRZ ;  /* 0x0000000000207805 */ /* 0x000fe4000001ff00 */
[----:B------:R-:W-:Y:S02]  /*bda0*/  ISETP.GE.AND P1, PT, R9, R80, PT ;  /* 0x000000500900720c */ /* 0x000fe40003f26270 */
[----:B------:R-:W-:Y:S02]  /*bdb0*/  CS2R R26, SRZ ;  /* 0x00000000001a7805 */ /* 0x000fe4000001ff00 */
[----:B------:R-:W-:-:S02]  /*bdc0*/  LOP3.LUT R7, R6, R221, RZ, 0x3c, !PT ;  /* 0x000000dd06077212 */ /* 0x000fc400078e3cff */
[----:B------:R-:W-:Y:S02]  /*bdd0*/  CS2R R20, SRZ ;  /* 0x0000000000147805 */ /* 0x000fe4000001ff00 */
[----:B------:R-:W-:Y:S02]  /*bde0*/  LOP3.LUT P0, RZ, R228, 0x4, RZ, 0xc0, !PT ;  /* 0x00000004e4ff7812 */ /* 0x000fe4000780c0ff */
[----:B------:R-:W-:Y:S02]  /*bdf0*/  CS2R R12, SRZ ;  /* 0x00000000000c7805 */ /* 0x000fe4000001ff00 */
[----:B------:R-:W-:Y:S01]  /*be00*/  CS2R R8, SRZ ;  /* 0x0000000000087805 */ /* 0x000fe2000001ff00 */
[----:B------:R-:W-:Y:S01]  /*be10*/  IMAD.IADD R7, R222, 0x1, R7 ;  /* 0x00000001de077824 */ /* 0x000fe200078e0207 */
[----:B------:R-:W-:Y:S02]  /*be20*/  CS2R R44, SRZ ;  /* 0x00000000002c7805 */ /* 0x000fe4000001ff00 */
[----:B------:R-:W-:-:S02]  /*be30*/  CS2R R34, SRZ ;  /* 0x0000000000227805 */ /* 0x000fc4000001ff00 */
[----:B------:R-:W-:Y:S02]  /*be40*/  CS2R R28, SRZ ;  /* 0x00000000001c7805 */ /* 0x000fe4000001ff00 */
[----:B------:R-:W-:Y:S02]  /*be50*/  CS2R R24, SRZ ;  /* 0x0000000000187805 */ /* 0x000fe4000001ff00 */
[----:B----4-:R-:W-:Y:S01]  /*be60*/  CS2R R14, SRZ ;  /* 0x00000000000e7805 */ /* 0x010fe2000001ff00 */
[----:B------:R-:W-:Y:S01]  /*be70*/  IMAD R62, R7, 0x2, R2 ;  /* 0x00000002073e7824 */ /* 0x000fe200078e0202 */
        /* <DEDUP_REMOVED lines=13> */
[----:B------:R-:W-:Y:S02]  /*bf50*/  @!P3 SHF.L.U64.HI R12, R206, 0x1, R65 ;  /* 0x00000001ce0cb819 */ /* 0x000fe40000010241 */
[----:B0-----:R-:W-:Y:S01]  /*bf60*/  @!P4 IADD3 R8, P6, R4, R9, RZ ;  /* 0x000000090408c210 */ /* 0x001fe20007fde0ff */
[----:B--2---:R-:W-:Y:S01]  /*bf70*/  @!P4 IMAD.X R11, R3, 0x1, R6, P5 ;  /* 0x00000001030bc824 */ /* 0x004fe200028e0606 */
[----:B------:R-:W-:-:S02]  /*bf80*/  @!P3 IADD3 R78, P5, R0, R75, RZ ;  /* 0x0000004b004eb210 */ /* 0x000fc40007fbe0ff */
[----:B------:R-:W-:Y:S01]  /*bf90*/  @!P2 SHF.L.U32 R67, R207, 0x1, RZ ;  /* 0x00000001cf43a819 */ /* 0x000fe200000006ff */
[----:B------:R-:W-:Y:S01]  /*bfa0*/  @!P4 IMAD.X R9, R5, 0x1, R6, P6 ;  /* 0x000000010509c824 */ /* 0x000fe200030e0606 */
[----:B------:R-:W-:Y:S01]  /*bfb0*/  @!P2 SHF.L.U64.HI R14, R207, 0x1, R66 ;  /* 0x00000001cf0ea819 */ /* 0x000fe20000010242 */
[----:B------:R-:W-:Y:S01]  /*bfc0*/  @!P3 IMAD.X R79, R3, 0x1, R12, P5 ;  /* 0x00000001034fb824 */ /* 0x000fe200028e060c */
[----:B------:R-:W-:Y:S02]  /*bfd0*/  @!P2 IADD3 R70, P5, R0, R67, RZ ;  /* 0x000000430046a210 */ /* 0x000fe40007fbe0ff */
[----:B------:R-:W-:Y:S02]  /*bfe0*/  @!P3 IADD3 R74, P6, R4, R75, RZ ;  /* 0x0000004b044ab210 */ /* 0x000fe40007fde0ff */
[----:B------:R-:W-:Y:S01]  /*bff0*/  @!P1 SHF.L.U32 R7, R205, 0x1, RZ ;  /* 0x00000001cd079819 */ /* 0x000fe200000006ff */
[----:B------:R-:W-:Y:S01]  /*c000*/  @!P2 IMAD.X R71, R3, 0x1, R14, P5 ;  /* 0x000000010347a824 */ /* 0x000fe200028e060e */
[----:B------:R-:W-:Y:S01]  /*c010*/  @!P1 SHF.L.U64.HI R20, R205, 0x1, R64 ;  /* 0x00000001cd149819 */ /* 0x000fe20000010240 */
[----:B------:R-:W-:Y:S01]  /*c020*/  @!P3 IMAD.X R75, R5, 0x1, R12, P6 ;  /* 0x00000001054bb824 */ /* 0x000fe200030e060c */
[----:B------:R-:W-:-:S02]  /*c030*/  @!P1 IADD3 R64, P5, R0, R7, RZ ;  /* 0x0000000700409210 */ /* 0x000fc40007fbe0ff */
[----:B------:R-:W-:-:S03]  /*c040*/  @!P2 IADD3 R66, P6, R4, R67, RZ ;  /* 0x000000430442a210 */ /* 0x000fc60007fde0ff */
[----:B------:R-:W-:Y:S01]  /*c050*/  @!P1 IMAD.X R65, R3, 0x1, R20, P5 ;  /* 0x0000000103419824 */ /* 0x000fe200028e0614 */
[----:B------:R-:W-:Y:S02]  /*c060*/  @!P2 IADD3.X R67, R5, R14, RZ, P6, !PT ;  /* 0x0000000e0543a210 */ /* 0x000fe400037fe4ff */
[----:B------:R-:W-:Y:S02]  /*c070*/  ISETP.GE.AND P6, PT, R192, UR4, PT ;  /* 0x00000004c0007c0c */ /* 0x000fe4000bfc6270 */
[----:B------:R-:W-:-:S05]  /*c080*/  @!P1 IADD3 R6, P5, R4, R7, RZ ;  /* 0x0000000704069210 */ /* 0x000fca0007fbe0ff */
[----:B------:R-:W-:Y:S01]  /*c090*/  @!P1 IMAD.X R7, R5, 0x1, R20, P5 ;  /* 0x0000000105079824 */ /* 0x000fe200028e0614 */
[----:B------:R-:W-:-:S05]  /*c0a0*/  ISETP.GE.AND P5, PT, R215, UR4, PT ;  /* 0x00000004d7007c0c */ /* 0x000fca000bfa6270 */
[----:B------:R-:W-:Y:S01]  /*c0b0*/  @!P6 MOV R12, R0 ;  /* 0x00000000000ce202 */ /* 0x000fe20000000f00 */
        /* <DEDUP_REMOVED lines=31> */
.L_x_2824:
[----:B------:R-:W-:Y:S05]  /*c2b0*/  BSYNC B1 ;  /* 0x0000000000017941 */ /* 0x000fea0003800000 */
.L_x_2823:
[----:B-1----:R-:W2:Y:S01]  /*c2c0*/  LDL R7, [R1+0x50] ;  /* 0x0000500001077983 */ /* 0x002ea20000100800 */
[C---:B------:R-:W-:Y:S01]  /*c2d0*/  VIADD R5, R62.reuse, 0x12400 ;  /* 0x000124003e057836 */ /* 0x040fe20000000000 */
[----:B---3--:R-:W-:Y:S01]  /*c2e0*/  IADD3 R0, R62, 0x12440, RZ ;  /* 0x000124403e007810 */ /* 0x008fe20007ffe0ff */
[----:B-----5:R-:W-:Y:S01]  /*c2f0*/  IMAD.MOV.U32 R6, RZ, RZ, R33 ;  /* 0x000000ffff067224 */ /* 0x020fe200078e0021 */
[----:B------:R-:W-:Y:S01]  /*c300*/  VIADDMNMX R80, R80, -R225, 0x80, PT ;  /* 0x0000008050507446 */ /* 0x000fe200038009e1 */
[----:B------:R-:W-:Y:S01]  /*c310*/  @P0 VIADD R0, R5, 0xffffffc0 ;  /* 0xffffffc005000836 */ /* 0x000fe20000000000 */
[----:B------:R-:W-:Y:S01]  /*c320*/  BSSY B1, `(.L_x_2825) ;  /* 0x000002e000017945 */ /* 0x000fe20003800000 */
[----:B------:R-:W-:Y:S01]  /*c330*/  IMAD.MOV.U32 R5, RZ, RZ, R32 ;  /* 0x000000ffff057224 */ /* 0x000fe200078e0020 */
[----:B------:R-:W-:Y:S01]  /*c340*/  ISETP.GE.AND P1, PT, R203, R80, PT ;  /* 0x00000050cb00720c */ /* 0x000fe20003f26270 */
[----:B0-----:R-:W-:Y:S02]  /*c350*/  IMAD.MOV.U32 R4, RZ, RZ, R30 ;  /* 0x000000ffff047224 */ /* 0x001fe400078e001e */
[----:B------:R-:W-:Y:S01]  /*c360*/  IMAD.MOV.U32 R64, RZ, RZ, R34 ;  /* 0x000000ffff407224 */ /* 0x000fe200078e0022 */
[----:B------:R-:W-:Y:S01]  /*c370*/  PRMT R75, R5, 0x5410, R6 ;  /* 0x00005410054b7816 */ /* 0x000fe20000000006 */
[----:B------:R-:W-:Y:S01]  /*c380*/  IMAD.MOV.U32 R6, RZ, RZ, R27 ;  /* 0x000000ffff067224 */ /* 0x000fe200078e001b */
[----:B------:R-:W-:-:S02]  /*c390*/  PRMT R77, R4, 0x7610, R77 ;  /* 0x00007610044d7816 */ /* 0x000fc4000000004d */
[----:B------:R-:W-:Y:S02]  /*c3a0*/  MOV R4, R31 ;  /* 0x0000001f00047202 */ /* 0x000fe40000000f00 */
[----:B------:R-:W-:Y:S02]  /*c3b0*/  PRMT R76, R64, 0x7610, R76 ;  /* 0x00007610404c7816 */ /* 0x000fe4000000004c */
[----:B------:R-:W-:Y:S01]  /*c3c0*/  PRMT R77, R77, 0x5410, R4 ;  /* 0x000054104d4d7816 */ /* 0x000fe20000000004 */
[----:B------:R-:W-:Y:S01]  /*c3d0*/  IMAD.MOV.U32 R4, RZ, RZ, R26 ;  /* 0x000000ffff047224 */ /* 0x000fe200078e001a */
[----:B------:R-:W-:-:S04]  /*c3e0*/  MOV R64, R15 ;  /* 0x0000000f00407202 */ /* 0x000fc80000000f00 */
[----:B------:R-:W-:Y:S01]  /*c3f0*/  PRMT R71, R4, 0x5410, R6 ;  /* 0x0000541004477816 */ /* 0x000fe20000000006 */
[----:B------:R-:W-:Y:S01]  /*c400*/  IMAD.MOV.U32 R4, RZ, RZ, R12 ;  /* 0x000000ffff047224 */ /* 0x000fe200078e000c */
[----:B------:R-:W-:-:S04]  /*c410*/  MOV R6, R13 ;  /* 0x0000000d00067202 */ /* 0x000fc80000000f00 */
[----:B------:R-:W-:Y:S01]  /*c420*/  PRMT R65, R4, 0x5410, R6 ;  /* 0x0000541004417816 */ /* 0x000fe20000000006 */
[----:B------:R-:W-:Y:S01]  /*c430*/  IMAD.MOV.U32 R4, RZ, RZ, R9 ;  /* 0x000000ffff047224 */ /* 0x000fe200078e0009 */
[----:B------:R-:W-:Y:S02]  /*c440*/  MOV R6, R44 ;  /* 0x0000002c00067202 */ /* 0x000fe40000000f00 */
[----:B--2---:R-:W-:-:S04]  /*c450*/  LEA.HI R3, R7, R7, RZ, 0x1 ;  /* 0x0000000707037211 */ /* 0x004fc800078f08ff */
[----:B------:R-:W-:-:S04]  /*c460*/  LOP3.LUT R3, R3, 0xfffffffe, RZ, 0xc0, !PT ;  /* 0xfffffffe03037812 */ /* 0x000fc800078ec0ff */
[----:B------:R-:W-:Y:S02]  /*c470*/  IADD3 R3, R7, -R3, RZ ;  /* 0x8000000307037210 */ /* 0x000fe40007ffe0ff */
[----:B------:R-:W-:Y:S02]  /*c480*/  MOV R7, R20 ;  /* 0x0000001400077202 */ /* 0x000fe40000000f00 */
[----:B------:R-:W-:Y:S01]  /*c490*/  SHF.L.U32 R5, R3, 0x1f, RZ ;  /* 0x0000001f03057819 */ /* 0x000fe200000006ff */
[----:B------:R-:W-:Y:S01]  /*c4a0*/  IMAD.MOV.U32 R3, RZ, RZ, R21 ;  /* 0x000000ffff037224 */ /* 0x000fe200078e0015 */
[----:B------:R-:W-:Y:S01]  /*c4b0*/  PRMT R67, R7, 0x7610, R67 ;  /* 0x0000761007437816 */ /* 0x000fe20000000043 */
[----:B------:R-:W-:Y:S01]  /*c4c0*/  IMAD.MOV.U32 R7, RZ, RZ, R8 ;  /* 0x000000ffff077224 */ /* 0x000fe200078e0008 */
[----:B------:R-:W0:Y:S02]  /*c4d0*/  SYNCS.PHASECHK.TRANS64.TRYWAIT P0, [R2+URZ+0x30800], R5 ;  /* 0x03080005020075a7 */ /* 0x000e24000800017f */
[----:B------:R-:W-:-:S02]  /*c4e0*/  PRMT R67, R67, 0x5410, R3 ;  /* 0x0000541043437816 */ /* 0x000fc40000000003 */
[----:B------:R-:W-:Y:S01]  /*c4f0*/  PRMT R3, R7, 0x7610, R3 ;  /* 0x0000761007037816 */ /* 0x000fe20000000003 */
[----:B------:R-:W-:-:S03]  /*c500*/  IMAD.MOV.U32 R7, RZ, RZ, R45 ;  /* 0x000000ffff077224 */ /* 0x000fc600078e002d */
[----:B------:R-:W-:Y:S02]  /*c510*/  PRMT R3, R3, 0x5410, R4 ;  /* 0x0000541003037816 */ /* 0x000fe40000000004 */
[----:B------:R-:W-:Y:S01]  /*c520*/  PRMT R78, R6, 0x5410, R7 ;  /* 0x00005410064e7816 */ /* 0x000fe20000000007 */
[----:B------:R-:W-:Y:S01]  /*c530*/  IMAD.MOV.U32 R6, RZ, RZ, R28 ;  /* 0x000000ffff067224 */ /* 0x000fe200078e001c */
[----:B------:R-:W-:Y:S01]  /*c540*/  MOV R4, R35 ;  /* 0x0000002300047202 */ /* 0x000fe20000000f00 */
        /* <DEDUP_REMOVED lines=10> */
[----:B0-----:R-:W-:Y:S06]  /*c5f0*/  @!P0 BRA `(.L_x_2826) ;  /* 0x0000019000908947 */ /* 0x001fec0003800000 */
.L_x_3093:
[----:B------:R-:W-:Y:S05]  /*c600*/  BSYNC B1 ;  /* 0x0000000000017941 */ /* 0x000fea0003800000 */
.L_x_2825:
[----:B------:R-:W-:Y:S01]  /*c610*/  BSSY B1, `(.L_x_2827) ;  /* 0x0000116000017945 */ /* 0x000fe20003800000 */
[----:B------:R-:W-:-:S03]  /*c620*/  PRMT R64, R4, 0x5410, R6 ;  /* 0x0000541004407816 */ /* 0x000fc60000000006 */
[----:B------:R-:W-:Y:S05]  /*c630*/  @P1 BRA `(.L_x_2828) ;  /* 0x00000010004c1947 */ /* 0x000fea0003800000 */
[----:B------:R-:W1:Y:S01]  /*c640*/  LDC R4, c[0x0][0x3f4] ;  /* 0x0000fd00ff047b82 */ /* 0x000e620000000800 */
[----:B------:R-:W-:Y:S01]  /*c650*/  BSSY B2, `(.L_x_2829) ;  /* 0x0000032000027945 */ /* 0x000fe20003800000 */
[-C--:B-1----:R-:W-:Y:S02]  /*c660*/  ISETP.GE.AND P0, PT, R192, R4.reuse, PT ;  /* 0x00000004c000720c */ /* 0x082fe40003f06270 */
[-C--:B------:R-:W-:Y:S02]  /*c670*/  ISETP.GE.AND P1, PT, R208, R4.reuse, PT ;  /* 0x00000004d000720c */ /* 0x080fe40003f26270 */
[-C--:B------:R-:W-:Y:S02]  /*c680*/  ISETP.GE.AND P2, PT, R206, R4.reuse, PT ;  /* 0x00000004ce00720c */ /* 0x080fe40003f46270 */
[-C--:B------:R-:W-:Y:S02]  /*c690*/  ISETP.GE.AND P3, PT, R207, R4.reuse, PT ;  /* 0x00000004cf00720c */ /* 0x080fe40003f66270 */
[----:B------:R-:W-:-:S02]  /*c6a0*/  ISETP.GE.AND P4, PT, R205, R4, PT ;  /* 0x00000004cd00720c */ /* 0x000fc40003f86270 */
[----:B------:R-:W-:-:S03]  /*c6b0*/  ISETP.GE.AND P5, PT, R215, R4, PT ;  /* 0x00000004d700720c */ /* 0x000fc60003fa6270 */
[----:B------:R-:W-:Y:S10]  /*c6c0*/  @P0 BRA `(.L_x_2830) ;  /* 0x0000000000a80947 */ /* 0x000ff40003800000 */
[----:B0-----:R-:W0:Y:S01]  /*c6d0*/  LDS.128 R4, [R62+0x12400] ;  /* 0x012400003e047984 */ /* 0x001e220000000c00 */
        /* <DEDUP_REMOVED lines=41> */
.L_x_2830:
[----:B------:R-:W-:Y:S05]  /*c970*/  BSYNC B2 ;  /* 0x0000000000027941 */ /* 0x000fea0003800000 */
.L_x_2829:
[----:B------:R-:W-:Y:S04]  /*c980*/  BSSY B2, `(.L_x_2831) ;  /* 0x000002c000027945 */ /* 0x000fe80003800000 */
[----:B------:R-:W-:Y:S05]  /*c990*/  @P1 BRA `(.L_x_2832) ;  /* 0x0000000000a81947 */ /* 0x000fea0003800000 */
[----:B01----:R-:W0:Y:S01]  /*c9a0*/  LDS.128 R4, [R0] ;  /* 0x0000000000047984 */ /* 0x003e220000000c00 */
        /* <DEDUP_REMOVED lines=40> */
[----:B------:R2:W-:Y:S02]  /*cc30*/  STS.128 [R0], R4 ;  /* 0x0000000400007388 */ /* 0x0005e40000000c00 */
.L_x_2832:
[----:B------:R-:W-:Y:S05]  /*cc40*/  BSYNC B2 ;  /* 0x0000000000027941 */ /* 0x000fea0003800000 */
.L_x_2831:
[----:B------:R-:W-:Y:S04]  /*cc50*/  BSSY B2, `(.L_x_2833) ;  /* 0x000002c000027945 */ /* 0x000fe80003800000 */
[----:B------:R-:W-:Y:S05]  /*cc60*/  @P2 BRA `(.L_x_2834) ;  /* 0x0000000000a82947 */ /* 0x000fea0003800000 */
[----:B012---:R-:W0:Y:S01]  /*cc70*/  LDS.128 R4, [R62+0x16400] ;  /* 0x016400003e047984 */ /* 0x007e220000000c00 */
[----:B------:R-:W-:Y:S01]  /*cc80*/  SHF.R.U32.HI R55, RZ, 0x10, R51 ;  /* 0x00000010ff377819 */ /* 0x000fe20000011633 */
[----:B------:R-:W-:Y:S01]  /*cc90*/  HADD2.F32 R54, -RZ, R85.H0_H0 ;  /* 0x20000055ff367230 */ /* 0x000fe20000004100 */
[--C-:B------:R-:W-:Y:S01]  /*cca0*/  SHF.R.U32.HI R57, RZ, 0x10, R53.reuse ;  /* 0x00000010ff397819 */ /* 0x100fe20000011635 */
        /* <DEDUP_REMOVED lines=38> */
.L_x_2834:
[----:B------:R-:W-:Y:S05]  /*cf10*/  BSYNC B2 ;  /* 0x0000000000027941 */ /* 0x000fea0003800000 */
.L_x_2833:
[----:B------:R-:W-:Y:S04]  /*cf20*/  BSSY B2, `(.L_x_2835) ;  /* 0x000002c000027945 */ /* 0x000fe80003800000 */
[----:B------:R-:W-:Y:S05]  /*cf30*/  @P3 BRA `(.L_x_2836) ;  /* 0x0000000000a83947 */ /* 0x000fea0003800000 */
[----:B0123--:R-:W0:Y:S01]  /*cf40*/  LDS.128 R4, [R0+0x4000] ;  /* 0x0040000000047984 */ /* 0x00fe220000000c00 */
        /* <DEDUP_REMOVED lines=41> */
.L_x_2836:
[----:B------:R-:W-:Y:S05]  /*d1e0*/  BSYNC B2 ;  /* 0x0000000000027941 */ /* 0x000fea0003800000 */
.L_x_2835:
[----:B------:R-:W-:Y:S04]  /*d1f0*/  BSSY B2, `(.L_x_2837) ;  /* 0x000002c000027945 */ /* 0x000fe80003800000 */
        /* <DEDUP_REMOVED lines=43> */
.L_x_2838:
[----:B------:R-:W-:Y:S05]  /*d4b0*/  BSYNC B2 ;  /* 0x0000000000027941 */ /* 0x000fea0003800000 */
.L_x_2837:
[----:B------:R-:W-:Y:S05]  /*d4c0*/  @P5 BRA `(.L_x_2828) ;  /* 0x0000000000a85947 */ /* 0x000fea0003800000 */
[----:B01234-:R-:W0:Y:S01]  /*d4d0*/  LDS.128 R4, [R0+0x8000] ;  /* 0x0080000000047984 */ /* 0x01fe220000000c00 */
        /* <DEDUP_REMOVED lines=41> */
.L_x_2828:
[----:B------:R-:W-:Y:S05]  /*d770*/  BSYNC B1 ;  /* 0x0000000000017941 */ /* 0x000fea0003800000 */
.L_x_2827:
        /* <DEDUP_REMOVED lines=41> */
[CC--:B------:R-:W-:Y:S01]  /*da10*/  FMUL.FTZ R39, R31.reuse, R77.reuse ;  /* 0x0000004d1f277220 */ /* 0x0c0fe20000410000 */
[----:B------:R-:W-:Y:S01]  /*da20*/  FMUL.FTZ R38, R31, R78 ;  /* 0x0000004e1f267220 */ /* 0x000fe20000410000 */
        /* <DEDUP_REMOVED lines=11> */
.L_x_2841:
[----:B------:R-:W-:Y:S05]  /*dae0*/  BSYNC B1 ;  /* 0x0000000000017941 */ /* 0x000fea0003800000 */
.L_x_2840:
[----:B------:R-:W-:Y:S04]  /*daf0*/  BSSY B1, `(.L_x_2842) ;  /* 0x000002c000017945 */ /* 0x000fe80003800000 */
[----:B------:R-:W-:Y:S05]  /*db00*/  @P1 BRA `(.L_x_2843) ;  /* 0x0000000000a81947 */ /* 0x000fea0003800000 */
[----:B0-----:R-:W0:Y:S01]  /*db10*/  LDS.128 R4, [R0+0x2000] ;  /* 0x0020000000047984 */ /* 0x001e220000000c00 */
[--C-:B------:R-:W-:Y:S01]  /*db20*/  SHF.R.U64 R43, R34, 0x10, R35.reuse ;  /* 0x00000010222b7819 */ /* 0x100fe20000001223 */
[----:B------:R-:W-:Y:S01]  /*db30*/  HADD2.F32 R34, -RZ, R76.H0_H0 ;  /* 0x2000004cff227230 */ /* 0x000fe20000004100 */
[----:B------:R-:W-:Y:S01]  /*db40*/  SHF.R.U32.HI R35, RZ, 0x10, R35 ;  /* 0x00000010ff237819 */ /* 0x000fe20000011623 */
[--C-:B------:R-:W-:Y:S01]  /*db50*/  HADD2.F32 R36, -RZ, R75.reuse.H0_H0 ;  /* 0x2000004bff247230 */ /* 0x100fe20000004100 */
[--C-:B------:R-:W-:Y:S01]  /*db60*/  SHF.R.U32.HI R37, RZ, 0x10, R33.reuse ;  /* 0x00000010ff257819 */ /* 0x100fe20000011621 */
[----:B------:R-:W-:Y:S01]  /*db70*/  HADD2.F32 R75, -RZ, R75.H1_H1 ;  /* 0x3000004bff4b7230 */ /* 0x000fe20000004100 */
[----:B------:R-:W-:Y:S01]  /*db80*/  SHF.R.U64 R41, R32, 0x10, R33 ;  /* 0x0000001020297819 */ /* 0x000fe20000001221 */
[----:B------:R-:W-:Y:S02]  /*db90*/  HADD2.F32 R35, -RZ, R35.H0_H0 ;  /* 0x20000023ff237230 */ /* 0x000fe40000004100 */
        /* <DEDUP_REMOVED lines=33> */
.L_x_2843:
[----:B------:R-:W-:Y:S05]  /*ddb0*/  BSYNC B1 ;  /* 0x0000000000017941 */ /* 0x000fea0003800000 */
.L_x_2842:
[----:B------:R-:W-:Y:S04]  /*ddc0*/  BSSY B1, `(.L_x_2844) ;  /* 0x000002c000017945 */ /* 0x000fe80003800000 */
[----:B------:R-:W-:Y:S05]  /*ddd0*/  @P2 BRA `(.L_x_2845) ;  /* 0x0000000000a82947 */ /* 0x000fea0003800000 */
[----:B01----:R-:W0:Y:S01]  /*dde0*/  LDS.128 R4, [R62+0x18400] ;  /* 0x018400003e047984 */ /* 0x003e220000000c00 */
        /* <DEDUP_REMOVED lines=41> */
.L_x_2845:
[----:B------:R-:W-:Y:S05]  /*e080*/  BSYNC B1 ;  /* 0x0000000000017941 */ /* 0x000fea0003800000 */
.L_x_2844:
[----:B------:R-:W-:Y:S04]  /*e090*/  BSSY B1, `(.L_x_2846) ;  /* 0x000002c000017945 */ /* 0x000fe80003800000 */
[----:B------:R-:W-:Y:S05]  /*e0a0*/  @P3 BRA `(.L_x_2847) ;  /* 0x0000000000a83947 */ /* 0x000fea0003800000 */
[----:B012---:R-:W0:Y:S01]  /*e0b0*/  LDS.128 R4, [R0+0x6000] ;  /* 0x0060000000047984 */ /* 0x007e220000000c00 */
        /* <DEDUP_REMOVED lines=41> */
.L_x_2847:
[----:B------:R-:W-:Y:S05]  /*e350*/  BSYNC B1 ;  /* 0x0000000000017941 */ /* 0x000fea0003800000 */
.L_x_2846:
        /* <DEDUP_REMOVED lines=44> */
.L_x_2849:
[----:B------:R-:W-:Y:S05]  /*e620*/  BSYNC B1 ;  /* 0x0000000000017941 */ /* 0x000fea0003800000 */
.L_x_2848:
        /* <DEDUP_REMOVED lines=44> */
.L_x_2818:
[----:B------:R-:W2:Y:S01]  /*e8f0*/  LDL R3, [R1+0x54] ;  /* 0x0000540001037983 */ /* 0x000ea20000100800 */
[----:B------:R-:W0:Y:S01]  /*e900*/  LDC R25, c[0x0][0x448] ;  /* 0x00011200ff197b82 */ /* 0x000e220000000800 */
[----:B------:R-:W-:Y:S01]  /*e910*/  ULDC.64 UR4, c[0x0][0x3f8] ;  /* 0x0000fe0000047ab9 */ /* 0x000fe20000000a00 */
[----:B------:R-:W-:Y:S01]  /*e920*/  ULDC.64 UR6, c[0x0][0x408] ;  /* 0x0001020000067ab9 */ /* 0x000fe20000000a00 */
[----:B------:R-:W-:Y:S02]  /*e930*/  IMAD.MOV.U32 R4, RZ, RZ, R24 ;  /* 0x000000ffff047224 */ /* 0x000fe400078e0018 */
[----:B------:R-:W-:Y:S02]  /*e940*/  IMAD.MOV.U32 R10, RZ, RZ, R136 ;  /* 0x000000ffff0a7224 */ /* 0x000fe400078e0088 */
[----:B------:R-:W-:Y:S01]  /*e950*/  IMAD.MOV.U32 R11, RZ, RZ, R29 ;  /* 0x000000ffff0b7224 */ /* 0x000fe200078e001d */
[----:B0-----:R-:W-:-:S13]  /*e960*/  ISETP.NE.AND P0, PT, R25, 0x1, PT ;  /* 0x000000011900780c */ /* 0x001fda0003f05270 */
[----:B------:R-:W0:Y:S08]  /*e970*/  @P0 LDC R0, c[0x0][0x44c] ;  /* 0x00011300ff000b82 */ /* 0x000e300000000800 */
[----:B------:R-:W1:Y:S01]  /*e980*/  @P0 LDC R5, c[0x0][0x450] ;  /* 0x00011400ff050b82 */ /* 0x000e620000000800 */
[----:B--2---:R-:W-:-:S04]  /*e990*/  IMAD R3, R3, 0x40, R9 ;  /* 0x0000004003037824 */ /* 0x004fc800078e0209 */
[----:B0-----:R-:W-:-:S05]  /*e9a0*/  @P0 IMAD.HI.U32 R0, R3, R0, RZ ;  /* 0x0000000003000227 */ /* 0x001fca00078e00ff */
[----:B-1----:R-:W-:Y:S02]  /*e9b0*/  @P0 SHF.R.U32.HI R3, RZ, R5, R0 ;  /* 0x00000005ff030219 */ /* 0x002fe40000011600 */
[----:B------:R-:W-:Y:S02]  /*e9c0*/  MOV R5, R27 ;  /* 0x0000001b00057202 */ /* 0x000fe40000000f00 */
[----:B------:R-:W-:Y:S01]  /*e9d0*/  SHF.R.S32.HI R0, RZ, 0x1f, R3 ;  /* 0x0000001fff007819 */ /* 0x000fe20000011403 */
[----:B------:R-:W-:-:S04]  /*e9e0*/  IMAD.WIDE.U32 R10, R3, UR6, R10 ;  /* 0x00000006030a7c25 */ /* 0x000fc8000f8e000a */
[C---:B------:R-:W-:Y:S02]  /*e9f0*/  IMAD R6, R0.reuse, UR4, RZ ;  /* 0x0000000400067c24 */ /* 0x040fe4000f8e02ff */
[----:B------:R-:W-:Y:S02]  /*ea00*/  IMAD R0, R0, UR6, RZ ;  /* 0x0000000600007c24 */ /* 0x000fe4000f8e02ff */
[----:B------:R-:W-:-:S04]  /*ea10*/  IMAD.WIDE.U32 R4, R3, UR4, R4 ;  /* 0x0000000403047c25 */ /* 0x000fc8000f8e0004 */
[C---:B------:R-:W-:Y:S01]  /*ea20*/  IMAD R7, R3.reuse, UR5, R6 ;  /* 0x0000000503077c24 */ /* 0x040fe2000f8e0206 */
[----:B------:R-:W-:Y:S01]  /*ea30*/  ULDC.64 UR4, c[0x0][0x3e8] ;  /* 0x0000fa0000047ab9 */ /* 0x000fe20000000a00 */
[----:B------:R-:W-:Y:S01]  /*ea40*/  IMAD R21, R3, UR7, R0 ;  /* 0x0000000703157c24 */ /* 0x000fe2000f8e0200 */
[----:B------:R-:W-:Y:S01]  /*ea50*/  ULDC.64 UR6, c[0x0][0x400] ;  /* 0x0001000000067ab9 */ /* 0x000fe20000000a00 */
[----:B------:R-:W-:Y:S01]  /*ea60*/  LEA R6, P0, R4, UR4, 0x1 ;  /* 0x0000000404067c11 */ /* 0x000fe2000f8008ff */
[----:B------:R-:W-:Y:S01]  /*ea70*/  UMOV UR4, 0xffffffff ;  /* 0xffffffff00047882 */ /* 0x000fe20000000000 */
[----:B------:R-:W-:Y:S01]  /*ea80*/  IMAD.IADD R21, R11, 0x1, R21 ;  /* 0x000000010b157824 */ /* 0x000fe200078e0215 */
[----:B------:R-:W-:Y:S02]  /*ea90*/  IADD3 R7, R5, R7, RZ ;  /* 0x0000000705077210 */ /* 0x000fe40007ffe0ff */
[----:B------:R-:W-:Y:S02]  /*eaa0*/  LEA R20, P1, R10, UR6, 0x1 ;  /* 0x000000060a147c11 */ /* 0x000fe4000f8208ff */
[----:B------:R-:W-:-:S02]  /*eab0*/  LEA.HI.X R7, R4, UR5, R7, 0x1, P0 ;  /* 0x0000000504077c11 */ /* 0x000fc400080f0c07 */
[----:B------:R-:W-:Y:S01]  /*eac0*/  LEA.HI.X R21, R10, UR7, R21, 0x1, P1 ;  /* 0x000000070a157c11 */ /* 0x000fe200088f0c15 */
[----:B------:R-:W-:Y:S08]  /*ead0*/  BRA.DIV UR4, `(.L_x_2850) ;  /* 0x0000016e046c7947 */ /* 0x000ff0000b800000 */
[----:B------:R0:W1:Y:S04]  /*eae0*/  SHFL.IDX PT, R3, R7, RZ, 0x1c1f ;  /* 0x001c1fff07037589 */ /* 0x00006800000e0000 */
[----:B------:R0:W2:Y:S04]  /*eaf0*/  SHFL.IDX PT, R0, R6, RZ, 0x1c1f ;  /* 0x001c1fff06007589 */ /* 0x0000a800000e0000 */
[----:B------:R0:W3:Y:S04]  /*eb00*/  SHFL.IDX PT, R5, R21, RZ, 0x1c1f ;  /* 0x001c1fff15057589 */ /* 0x0000e800000e0000 */
[----:B------:R0:W4:Y:S02]  /*eb10*/  SHFL.IDX PT, R14, R20, RZ, 0x1c1f ;  /* 0x001c1fff140e7589 */ /* 0x00012400000e0000 */
.L_x_3099:
        /* <DEDUP_REMOVED lines=17> */
[----:B--2---:R-:W-:Y:S01]  /*ec30*/  MOV R12, R0 ;  /* 0x00000000000c7202 */ /* 0x004fe20000000f00 */
[----:B-1----:R-:W-:Y:S01]  /*ec40*/  IMAD.MOV.U32 R13, RZ, RZ, R3 ;  /* 0x000000ffff0d7224 */ /* 0x002fe200078e0003 */
        /* <DEDUP_REMOVED lines=10> */
[----:B------:R-:W-:Y:S02]  /*ecf0*/  @!P4 SHF.L.U32 R49, R198, 0x3, RZ ;  /* 0x00000003c631c819 */ /* 0x000fe400000006ff */
        /* <DEDUP_REMOVED lines=24> */
.L_x_2852:
[----:B------:R-:W-:Y:S05]  /*ee80*/  BSYNC B1 ;  /* 0x0000000000017941 */ /* 0x000fea0003800000 */
.L_x_2851:
[----:B-1---5:R-:W-:Y:S01]  /*ee90*/  IMAD.MOV.U32 R4, RZ, RZ, R46 ;  /* 0x000000ffff047224 */ /* 0x022fe200078e002e */
[----:B------:R-:W-:Y:S01]  /*eea0*/  MOV R3, R45 ;  /* 0x0000002d00037202 */ /* 0x000fe20000000f00 */
[----:B---3--:R-:W-:Y:S01]  /*eeb0*/  IMAD.MOV.U32 R5, RZ, RZ, R47 ;  /* 0x000000ffff057224 */ /* 0x008fe200078e002f */
[----:B------:R-:W-:Y:S01]  /*eec0*/  UMOV UR4, 0xffffffff ;  /* 0xffffffff00047882 */ /* 0x000fe20000000000 */
[----:B--2---:R-:W-:Y:S01]  /*eed0*/  IMAD.MOV.U32 R0, RZ, RZ, R44 ;  /* 0x000000ffff007224 */ /* 0x004fe200078e002c */
[----:B------:R-:W-:Y:S01]  /*eee0*/  PRMT R91, R91, 0x5410, R4 ;  /* 0x000054105b5b7816 */ /* 0x000fe20000000004 */
[----:B------:R-:W-:Y:S01]  /*eef0*/  IMAD.MOV.U32 R4, RZ, RZ, R42 ;  /* 0x000000ffff047224 */ /* 0x000fe200078e002a */
[----:B------:R-:W-:Y:S02]  /*ef00*/  PRMT R90, R5, 0x7610, R90 ;  /* 0x00007610055a7816 */ /* 0x000fe4000000005a */
[----:B------:R-:W-:Y:S01]  /*ef10*/  PRMT R94, R3, 0x7610, R94 ;  /* 0x00007610035e7816 */ /* 0x000fe2000000005e */
[----:B------:R-:W-:Y:S01]  /*ef20*/  IMAD.MOV.U32 R3, RZ, RZ, R41 ;  /* 0x000000ffff037224 */ /* 0x000fe200078e0029 */
[----:B------:R-:W-:-:S02]  /*ef30*/  MOV R5, R43 ;  /* 0x0000002b00057202 */ /* 0x000fc40000000f00 */
[----:B------:R-:W-:Y:S02]  /*ef40*/  PRMT R93, R93, 0x5410, R0 ;  /* 0x000054105d5d7816 */ /* 0x000fe40000000000 */
        /* <DEDUP_REMOVED lines=35> */
.L_x_3105:
        /* <DEDUP_REMOVED lines=26> */
[----:B------:R-:W-:Y:S02]  /*f320*/  CS2R R58, SRZ ;  /* 0x00000000003a7805 */ /* 0x000fe4000001ff00 */
[----:B------:R-:W-:Y:S02]  /*f330*/  @!P2 SHF.L.U32 R63, R16, 0x1, RZ ;  /* 0x00000001103fa819 */ /* 0x000fe400000006ff */
[----:B------:R-:W-:Y:S01]  /*f340*/  @!P3 SHF.L.U32 R75, R197, 0x3, RZ ;  /* 0x00000003c54bb819 */ /* 0x000fe200000006ff */
[----:B------:R-:W-:Y:S01]  /*f350*/  @!P4 IMAD.SHL.U32 R65, R198, 0x8, RZ ;  /* 0x00000008c641c824 */ /* 0x000fe200078e00ff */
[----:B------:R-:W-:-:S02]  /*f360*/  @!P2 IADD3 R60, P0, R0, R63, RZ ;  /* 0x0000003f003ca210 */ /* 0x000fc40007f1e0ff */
[----:B------:R-:W-:Y:S01]  /*f370*/  @!P2 SHF.L.U64.HI R0, R16, 0x1, R17 ;  /* 0x000000011000a819 */ /* 0x000fe20000010211 */
[--C-:B------:R-:W-:Y:S01]  /*f380*/  @!P3 IMAD.WIDE R66, R75, 0x2, R4.reuse ;  /* 0x000000024b42b825 */ /* 0x100fe200078e0204 */
[----:B0-----:R-:W-:Y:S02]  /*f390*/  @!P2 IADD3 R62, P1, R20, R63, RZ ;  /* 0x0000003f143ea210 */ /* 0x001fe40007f3e0ff */
[----:B------:R-:W-:Y:S02]  /*f3a0*/  CS2R R12, SRZ ;  /* 0x00000000000c7805 */ /* 0x000fe4000001ff00 */
[----:B------:R-:W-:Y:S01]  /*f3b0*/  CS2R R14, SRZ ;  /* 0x00000000000e7805 */ /* 0x000fe2000001ff00 */
[----:B------:R-:W-:Y:S01]  /*f3c0*/  @!P4 IMAD.WIDE R70, R65, 0x2, R4 ;  /* 0x000000024146c825 */ /* 0x000fe200078e0204 */
[----:B------:R-:W-:Y:S02]  /*f3d0*/  CS2R R48, SRZ ;  /* 0x0000000000307805 */ /* 0x000fe4000001ff00 */
[----:B------:R-:W-:-:S02]  /*f3e0*/  CS2R R50, SRZ ;  /* 0x0000000000327805 */ /* 0x000fc4000001ff00 */
[----:B------:R-:W-:Y:S02]  /*f3f0*/  CS2R R4, SRZ ;  /* 0x0000000000047805 */ /* 0x000fe4000001ff00 */
[----:B------:R-:W-:Y:S01]  /*f400*/  CS2R R6, SRZ ;  /* 0x0000000000067805 */ /* 0x000fe2000001ff00 */
[--C-:B------:R-:W-:Y:S01]  /*f410*/  @!P3 IMAD.WIDE R74, R75, 0x2, R20.reuse ;  /* 0x000000024b4ab825 */ /* 0x100fe200078e0214 */
[----:B------:R-:W-:Y:S01]  /*f420*/  @!P2 IADD3.X R63, R21, R0, RZ, P1, !PT ;  /* 0x00000000153fa210 */ /* 0x000fe20000ffe4ff */
[----:B------:R1:W5:Y:S02]  /*f430*/  @!P3 LD.E.128 R52, desc[UR60][R66.64] ;  /* 0x0000003c4234b980 */ /* 0x000364000c101d00 */
[----:B------:R-:W-:Y:S02]  /*f440*/  @!P4 IMAD.WIDE R64, R65, 0x2, R20 ;  /* 0x000000024140c825 */ /* 0x000fe400078e0214 */
[----:B------:R1:W5:Y:S02]  /*f450*/  @!P3 LD.E.128 R8, desc[UR60][R74.64] ;  /* 0x0000003c4a08b980 */ /* 0x000364000c101d00 */
[----:B------:R-:W-:-:S02]  /*f460*/  @!P2 IMAD.X R61, R3, 0x1, R0, P0 ;  /* 0x00000001033da824 */ /* 0x000fc400000e0600 */
[----:B------:R1:W5:Y:S04]  /*f470*/  @!P4 LD.E.128 R56, desc[UR60][R70.64] ;  /* 0x0000003c4638c980 */ /* 0x000368000c101d00 */
[----:B------:R1:W5:Y:S04]  /*f480*/  @!P4 LD.E.128 R12, desc[UR60][R64.64] ;  /* 0x0000003c400cc980 */ /* 0x000368000c101d00 */
[----:B------:R1:W5:Y:S04]  /*f490*/  @!P2 LD.E.128 R48, desc[UR60][R60.64] ;  /* 0x0000003c3c30a980 */ /* 0x000368000c101d00 */
[----:B------:R1:W5:Y:S02]  /*f4a0*/  @!P2 LD.E.128 R4, desc[UR60][R62.64] ;  /* 0x0000003c3e04a980 */ /* 0x000364000c101d00 */
.L_x_2855:
[----:B------:R-:W-:Y:S05]  /*f4b0*/  BSYNC B1 ;  /* 0x0000000000017941 */ /* 0x000fea0003800000 */
.L_x_2854:
[----:B-1----:R-:W3:Y:S01]  /*f4c0*/  LDL R60, [R1+0x50] ;  /* 0x00005000013c7983 */ /* 0x002ee20000100800 */
[----:B--2--5:R-:W-:Y:S01]  /*f4d0*/  IMAD.MOV.U32 R3, RZ, RZ, R4 ;  /* 0x000000ffff037224 */ /* 0x024fe200078e0004 */
[----:B------:R-:W-:Y:S01]  /*f4e0*/  BSSY B1, `(.L_x_2856) ;  /* 0x000002e000017945 */ /* 0x000fe20003800000 */
[----:B0-----:R-:W-:Y:S02]  /*f4f0*/  IMAD.MOV.U32 R20, RZ, RZ, R5 ;  /* 0x000000ffff147224 */ /* 0x001fe400078e0005 */
[----:B------:R-:W-:Y:S02]  /*f500*/  IMAD.MOV.U32 R21, RZ, RZ, R7 ;  /* 0x000000ffff157224 */ /* 0x000fe400078e0007 */
        /* <DEDUP_REMOVED lines=14> */
[----:B------:R-:W-:Y:S02]  /*f5f0*/  MOV R21, R14 ;  /* 0x0000000e00157202 */ /* 0x000fe40000000f00 */
[----:B---3--:R-:W-:-:S04]  /*f600*/  LEA.HI R0, R60, R60, RZ, 0x1 ;  /* 0x0000003c3c007211 */ /* 0x008fc800078f08ff */
[----:B------:R-:W-:-:S05]  /*f610*/  LOP3.LUT R0, R0, 0xfffffffe, RZ, 0xc0, !PT ;  /* 0xfffffffe00007812 */ /* 0x000fca00078ec0ff */
[----:B------:R-:W-:Y:S01]  /*f620*/  IMAD.IADD R0, R60, 0x1, -R0 ;  /* 0x000000013c007824 */ /* 0x000fe200078e0a00 */
[----:B------:R-:W-:-:S04]  /*f630*/  MOV R60, R49 ;  /* 0x00000031003c7202 */ /* 0x000fc80000000f00 */
[----:B------:R-:W-:Y:S02]  /*f640*/  SHF.L.U32 R61, R0, 0x1f, RZ ;  /* 0x0000001f003d7819 */ /* 0x000fe400000006ff */
[----:B------:R-:W-:Y:S02]  /*f650*/  MOV R0, R11 ;  /* 0x0000000b00007202 */ /* 0x000fe40000000f00 */
[----:B------:R-:W0:Y:S02]  /*f660*/  SYNCS.PHASECHK.TRANS64.TRYWAIT P0, [R2+URZ+0x30800], R61 ;  /* 0x0308003d020075a7 */ /* 0x000e24000800017f */
        /* <DEDUP_REMOVED lines=8> */
[----:B------:R-:W-:Y:S02]  /*f6f0*/  MOV R60, R52 ;  /* 0x00000034003c7202 */ /* 0x000fe40000000f00 */
[----:B------:R-:W-:Y:S02]  /*f700*/  VIADDMNMX R20, R88, -R225, 0x80, PT ;  /* 0x0000008058147446 */ /* 0x000fe400038009e1 */
[----:B------:R-:W-:Y:S01]  /*f710*/  PRMT R83, R83, 0x5410, R21 ;  /* 0x0000541053537816 */ /* 0x000fe20000000015 */
[----:B------:R-:W-:Y:S01]  /*f720*/  IMAD.MOV.U32 R21, RZ, RZ, R54 ;  /* 0x000000ffff157224 */ /* 0x000fe200078e0036 */
[----:B------:R-:W-:Y:S01]  /*f730*/  PRMT R73, R60, 0x5410, R62 ;  /* 0x000054103c497816 */ /* 0x000fe2000000003e */
[----:B------:R-:W-:Y:S01]  /*f740*/  IMAD.MOV.U32 R62, RZ, RZ, R56 ;  /* 0x000000ffff3e7224 */ /* 0x000fe200078e0038 */
[----:B------:R-:W-:-:S02]  /*f750*/  MOV R60, R55 ;  /* 0x00000037003c7202 */ /* 0x000fc40000000f00 */
[----:B------:R-:W-:Y:S02]  /*f760*/  ISETP.GE.AND P1, PT, R203, R20, PT ;  /* 0x00000014cb00720c */ /* 0x000fe40003f26270 */
[----:B------:R-:W-:Y:S02]  /*f770*/  PRMT R74, R21, 0x5410, R60 ;  /* 0x00005410154a7816 */ /* 0x000fe4000000003c */
[----:B------:R-:W-:Y:S01]  /*f780*/  PRMT R21, R62, 0x5410, R63 ;  /* 0x000054103e157816 */ /* 0x000fe2000000003f */
[----:B------:R-:W-:Y:S01]  /*f790*/  IMAD.MOV.U32 R62, RZ, RZ, R59 ;  /* 0x000000ffff3e7224 */ /* 0x000fe200078e003b */
[----:B------:R-:W-:Y:S01]  /*f7a0*/  MOV R60, R58 ;  /* 0x0000003a003c7202 */ /* 0x000fe20000000f00 */
[----:B0-----:R-:W-:Y:S06]  /*f7b0*/  @!P0 BRA `(.L_x_2857) ;  /* 0x0000016400188947 */ /* 0x001fec0003800000 */
.L_x_3106:
[----:B------:R-:W-:Y:S05]  /*f7c0*/  BSYNC B1 ;  /* 0x0000000000017941 */ /* 0x000fea0003800000 */
.L_x_2856:
        /* <DEDUP_REMOVED lines=9> */
[----:B------:R-:W2:Y:S01]  /*f860*/  LDL R63, [R1+0x54] ;  /* 0x00005400013f7983 */ /* 0x000ea20000100800 */
[----:B------:R-:W-:Y:S01]  /*f870*/  LOP3.LUT R60, R219, 0x38, R16, 0xf8, !PT ;  /* 0x00000038db3c7812 */ /* 0x000fe200078ef810 */
[--C-:B------:R-:W-:Y:S01]  /*f880*/  HADD2.F32 R101, -RZ, R94.reuse.H0_H0 ;  /* 0x2000005eff657230 */ /* 0x100fe20000004100 */
[--C-:B------:R-:W-:Y:S01]  /*f890*/  SHF.R.U64 R44, R44, 0x10, R45.reuse ;  /* 0x000000102c2c7819 */ /* 0x100fe2000000122d */
[----:B------:R-:W-:Y:S01]  /*f8a0*/  HADD2.F32 R98, -RZ, R94.H1_H1 ;  /* 0x3000005eff627230 */ /* 0x000fe20000004100 */
[----:B0-----:R-:W-:Y:S02]  /*f8b0*/  LOP3.LUT R61, R60, R221, RZ, 0x3c, !PT ;  /* 0x000000dd3c3d7212 */ /* 0x001fe400078e3cff */
[----:B------:R-:W-:Y:S02]  /*f8c0*/  SHF.R.U32.HI R102, RZ, 0x10, R45 ;  /* 0x00000010ff667819 */ /* 0x000fe4000001162d */
[----:B------:R-:W-:Y:S02]  /*f8d0*/  IADD3 R61, R222, R61, RZ ;  /* 0x0000003dde3d7210 */ /* 0x000fe40007ffe0ff */
[--C-:B------:R-:W-:Y:S01]  /*f8e0*/  SHF.R.U64 R32, R32, 0x10, R33.reuse ;  /* 0x0000001020207819 */ /* 0x100fe20000001221 */
[----:B------:R-:W-:Y:S01]  /*f8f0*/  HADD2.F32 R102, -RZ, R102.H0_H0 ;  /* 0x20000066ff667230 */ /* 0x000fe20000004100 */
[----:B------:R-:W-:Y:S01]  /*f900*/  SHF.R.U32.HI R100, RZ, 0x10, R33 ;  /* 0x00000010ff647819 */ /* 0x000fe20000011621 */
[----:B------:R-:W-:Y:S01]  /*f910*/  IMAD R88, R61, 0x2, R2 ;  /* 0x000000023d587824 */ /* 0x000fe200078e0202 */
[----:B------:R-:W-:-:S02]  /*f920*/  SHF.R.U64 R33, R34, 0x10, R35 ;  /* 0x0000001022217819 */ /* 0x000fc40000001223 */
[----:B------:R-:W-:Y:S02]  /*f930*/  SHF.R.U64 R34, R46, 0x10, R47 ;  /* 0x000000102e227819 */ /* 0x000fe4000000122f */
[----:B------:R-:W-:Y:S01]  /*f940*/  SHF.R.U32.HI R92, RZ, 0x10, R35 ;  /* 0x00000010ff5c7819 */ /* 0x000fe20000011623 */
[----:B------:R-:W-:Y:S01]  /*f950*/  HADD2.F32 R33, -RZ, R33.H0_H0 ;  /* 0x20000021ff217230 */ /* 0x000fe20000004100 */
[----:B------:R-:W-:-:S03]  /*f960*/  SHF.R.U32.HI R105, RZ, 0x10, R47 ;  /* 0x00000010ff697819 */ /* 0x000fc6000001162f */
[----:B------:R-:W-:Y:S01]  /*f970*/  HADD2.F32 R92, -RZ, R92.H0_H0 ;  /* 0x2000005cff5c7230 */ /* 0x000fe20000004100 */
        /* <DEDUP_REMOVED lines=9> */
[----:B------:R-:W-:-:S04]  /*fa10*/  IADD3 R65, R64, R65, R222 ;  /* 0x0000004140417210 */ /* 0x000fc80007ffe0de */
[----:B------:R-:W-:-:S05]  /*fa20*/  LEA R89, R65, R2, 0x1 ;  /* 0x0000000241597211 */ /* 0x000fca00078e08ff */
[----:B------:R-:W1:Y:S01]  /*fa30*/  LDS.128 R64, [R89+0x12400] ;  /* 0x0124000059407984 */ /* 0x000e620000000c00 */
[--C-:B0-----:R-:W-:Y:S02]  /*fa40*/  HADD2.F32 R46, -RZ, R61.reuse.H0_H0 ;  /* 0x2000003dff2e7230 */ /* 0x101fe40000004100 */
[----:B------:R-:W-:Y:S02]  /*fa50*/  HADD2.F32 R95, -RZ, R61.H1_H1 ;  /* 0x3000003dff5f7230 */ /* 0x000fe40000004100 */
[----:B------:R-:W-:Y:S02]  /*fa60*/  HADD2.F32 R61, -RZ, R60.H0_H0 ;  /* 0x2000003cff3d7230 */ /* 0x000fe40000004100 */
[----:B------:R-:W-:Y:S02]  /*fa70*/  HADD2.F32 R47, -RZ, R62.H0_H0 ;  /* 0x2000003eff2f7230 */ /* 0x000fe40000004100 */
[--C-:B------:R-:W-:Y:S02]  /*fa80*/  HADD2.F32 R35, -RZ, R63.reuse.H0_H0 ;  /* 0x2000003fff237230 */ /* 0x100fe40000004100 */
[----:B------:R-:W-:-:S02]  /*fa90*/  HADD2.F32 R63, -RZ, R63.H1_H1 ;  /* 0x3000003fff3f7230 */ /* 0x000fc40000004100 */
[--C-:B-1----:R-:W-:Y:S02]  /*faa0*/  HADD2.F32 R45, -RZ, R65.reuse.H0_H0 ;  /* 0x20000041ff2d7230 */ /* 0x102fe40000004100 */
[----:B------:R-:W-:Y:S02]  /*fab0*/  HADD2.F32 R94, -RZ, R65.H1_H1 ;  /* 0x30000041ff5e7230 */ /* 0x000fe40000004100 */
[----:B------:R-:W-:Y:S02]  /*fac0*/  HADD2.F32 R65, -RZ, R64.H0_H0 ;  /* 0x20000040ff417230 */ /* 0x000fe40000004100 */
[C---:B------:R-:W-:Y:S01]  /*fad0*/  FMUL.FTZ R99, R45.reuse, R101 ;  /* 0x000000652d637220 */ /* 0x040fe20000410000 */
[----:B------:R-:W-:Y:S01]  /*fae0*/  FMUL.FTZ R103, R45, R98 ;  /* 0x000000622d677220 */ /* 0x000fe20000410000 */
[----:B------:R-:W-:Y:S01]  /*faf0*/  FMUL.FTZ R104, R94, R102 ;  /* 0x000000665e687220 */ /* 0x000fe20000410000 */
[----:B------:R-:W-:Y:S02]  /*fb00*/  HADD2.F32 R96, -RZ, R66.H0_H0 ;  /* 0x20000042ff607230 */ /* 0x000fe40000004100 */
[----:B------:R-:W-:Y:S01]  /*fb10*/  FFMA.FTZ R45, R46, R98, -R99 ;  /* 0x000000622e2d7223 */ /* 0x000fe20000010863 */
[----:B------:R-:W-:-:S02]  /*fb20*/  HADD2.F32 R99, -RZ, R100.H0_H0 ;  /* 0x20000064ff637230 */ /* 0x000fc40000004100 */
[----:B------:R-:W-:Y:S01]  /*fb30*/  FFMA.FTZ R46, R46, R101, R103 ;  /* 0x000000652e2e7223 */ /* 0x000fe20000010067 */
[--C-:B------:R-:W-:Y:S02]  /*fb40*/  HADD2.F32 R100, -RZ, R93.reuse.H1_H1 ;  /* 0x3000005dff647230 */ /* 0x100fe40000004100 */
[----:B------:R-:W-:Y:S02]  /*fb50*/  HADD2.F32 R98, -RZ, R93.H0_H0 ;  /* 0x2000005dff627230 */ /* 0x000fe40000004100 */
[-C--:B------:R-:W-:Y:S01]  /*fb60*/  FMUL.FTZ R106, R94, R99.reuse ;  /* 0x000000635e6a7220 */ /* 0x080fe20000410000 */
[----:B------:R-:W-:Y:S01]  /*fb70*/  FFMA.FTZ R94, R95, R99, -R104 ;  /* 0x000000635f5e7223 */ /* 0x000fe20000010868 */
[C---:B------:R-:W-:Y:S01]  /*fb80*/  FMUL.FTZ R104, R65.reuse, R100 ;  /* 0x0000006441687220 */ /* 0x040fe20000410000 */
[----:B------:R-:W-:Y:S02]  /*fb90*/  HADD2.F32 R93, -RZ, R91.H1_H1 ;  /* 0x3000005bff5d7230 */ /* 0x000fe40000004100 */
[----:B------:R-:W-:Y:S01]  /*fba0*/  FMUL.FTZ R65, R65, R98 ;  /* 0x0000006241417220 */ /* 0x000fe20000410000 */
[----:B------:R-:W-:-:S02]  /*fbb0*/  HADD2.F32 R97, -RZ, R67.H0_H0 ;  /* 0x20000043ff617230 */ /* 0x000fc40000004100 */
[----:B------:R-:W-:Y:S01]  /*fbc0*/  FFMA.FTZ R104, R61, R98, -R104 ;  /* 0x000000623d687223 */ /* 0x000fe20000010868 */
[--C-:B------:R-:W-:Y:S02]  /*fbd0*/  HADD2.F32 R98, -RZ, R90.reuse.H1_H1 ;  /* 0x3000005aff627230 */ /* 0x100fe40000004100 */
[----:B------:R-:W-:Y:S01]  /*fbe0*/  FFMA.FTZ R95, R95, R102, R106 ;  /* 0x000000665f5f7223 */ /* 0x000fe2000001006a */
[----:B------:R-:W-:Y:S02]  /*fbf0*/  HADD2.F32 R91, -RZ, R91.H0_H0 ;  /* 0x2000005bff5b7230 */ /* 0x000fe40000004100 */
[----:B------:R-:W-:Y:S01]  /*fc00*/  FFMA.FTZ R65, R61, R100, R65 ;  /* 0x000000643d417223 */ /* 0x000fe20000010041 */
[----:B------:R-:W-:Y:S02]  /*fc10*/  HADD2.F32 R90, -RZ, R90.H0_H0 ;  /* 0x2000005aff5a7230 */ /* 0x000fe40000004100 */
[----:B------:R-:W-:Y:S01]  /*fc20*/  FMUL.FTZ R100, R96, R93 ;  /* 0x0000005d60647220 */ /* 0x000fe20000410000 */
[----:B------:R-:W-:-:S02]  /*fc30*/  HADD2.F32 R67, -RZ, R67.H1_H1 ;  /* 0x30000043ff437230 */ /* 0x000fc40000004100 */
[-C--:B------:R-:W-:Y:S01]  /*fc40*/  FMUL.FTZ R102, R96, R91.reuse ;  /* 0x0000005b60667220 */ /* 0x080fe20000410000 */
[----:B------:R-:W-:Y:S02]  /*fc50*/  HADD2.F32 R96, -RZ, R105.H0_H0 ;  /* 0x20000069ff607230 */ /* 0x000fe40000004100 */
[C---:B------:R-:W-:Y:S01]  /*fc60*/  FMUL.FTZ R106, R97.reuse, R90 ;  /* 0x0000005a616a7220 */ /* 0x040fe20000410000 */
[----:B------:R-:W-:Y:S01]  /*fc70*/  FMUL.FTZ R97, R97, R98 ;  /* 0x0000006261617220 */ /* 0x000fe20000410000 */
[C---:B------:R-:W-:Y:S01]  /*fc80*/  FFMA.FTZ R100, R47.reuse, R91, -R100 ;  /* 0x0000005b2f647223 */ /* 0x040fe20000010864 */
[----:B------:R-:W-:Y:S01]  /*fc90*/  FFMA.FTZ R102, R47, R93, R102 ;  /* 0x0000005d2f667223 */ /* 0x000fe20000010066 */
[----:B------:R-:W-:Y:S02]  /*fca0*/  HADD2.F32 R64, -RZ, R64.H1_H1 ;  /* 0x30000040ff407230 */ /* 0x000fe40000004100 */
[----:B------:R-:W-:Y:S01]  /*fcb0*/  FFMA.FTZ R97, R35, R90, R97 ;  /* 0x0000005a23617223 */ /* 0x000fe20000010061 */
[----:B------:R-:W-:-:S02]  /*fcc0*/  HADD2.F32 R66, -RZ, R66.H1_H1 ;  /* 0x30000042ff427230 */ /* 0x000fc40000004100 */
[----:B------:R-:W-:Y:S01]  /*fcd0*/  FMUL.FTZ R108, R67, R96 ;  /* 0x00000060436c7220 */ /* 0x000fe20000410000 */
[----:B------:R-:W-:Y:S01]  /*fce0*/  FFMA.FTZ R106, R35, R98, -R106 ;  /* 0x00000062236a7223 */ /* 0x000fe2000001086a */
[-C--:B------:R-:W-:Y:S01]  /*fcf0*/  FMUL.FTZ R90, R67, R92.reuse ;  /* 0x0000005c435a7220 */ /* 0x080fe20000410000 */
        /* <DEDUP_REMOVED lines=25> */
.L_x_2861:
[----:B------:R-:W-:Y:S05]  /*fe90*/  BSYNC B2 ;  /* 0x0000000000027941 */ /* 0x000fea0003800000 */
.L_x_2860:
[----:B------:R-:W-:Y:S04]  /*fea0*/  BSSY B2, `(.L_x_2862) ;  /* 0x0000061000027945 */ /* 0x000fe80003800000 */
[----:B------:R-:W-:Y:S05]  /*feb0*/  @P1 BRA `(.L_x_2863) ;  /* 0x00000004007c1947 */ /* 0x000fea0003800000 */
[----:B------:R-:W2:Y:S01]  /*fec0*/  LDL R95, [R1+0x74] ;  /* 0x00007400015f7983 */ /* 0x000ea20000100800 */
[----:B-1----:R-:W-:Y:S01]  /*fed0*/  LEA.HI R32, R75, R197, RZ, 0x1d ;  /* 0x000000c54b207211 */ /* 0x002fe200078fe8ff */
        /* <DEDUP_REMOVED lines=17> */
[----:B------:R-:W-:Y:S02]  /*fff0*/  IADD3 R45, R44, R45, R222 ;  /* 0x0000002d2c2d7210 */ /* 0x000fe40007ffe0de */
[----:B------:R-:W-:Y:S02]  /*10000*/  SHF.R.U64 R28, R28, 0x10, R29 ;  /* 0x000000101c1c7819 */ /* 0x000fe4000000121d */
[----:B------:R-:W-:-:S02]  /*10010*/  LEA R60, R45, R2, 0x1 ;  /* 0x000000022d3c7211 */ /* 0x000fc400078e08ff */
[----:B------:R-:W-:Y:S02]  /*10020*/  SHF.R.U32.HI R90, RZ, 0x10, R43 ;  /* 0x00000010ff5a7819 */ /* 0x000fe4000001162b */
[----:B------:R-:W-:Y:S01]  /*10030*/  SHF.R.U32.HI R93, RZ, 0x10, R31 ;  /* 0x00000010ff5d7819 */ /* 0x000fe2000001161f */
[----:B------:R-:W1:Y:S02]  /*10040*/  LDS.128 R44, [R60+0x12400] ;  /* 0x012400003c2c7984 */ /* 0x000e640000000c00 */
[--C-:B-1----:R-:W-:Y:S02]  /*10050*/  HADD2.F32 R42, -RZ, R45.reuse.H0_H0 ;  /* 0x2000002dff2a7230 */ /* 0x102fe40000004100 */
[----:B------:R-:W-:Y:S02]  /*10060*/  HADD2.F32 R45, -RZ, R45.H1_H1 ;  /* 0x3000002dff2d7230 */ /* 0x000fe40000004100 */
[----:B------:R-:W-:Y:S02]  /*10070*/  HADD2.F32 R41, -RZ, R44.H0_H0 ;  /* 0x2000002cff297230 */ /* 0x000fe40000004100 */
[C---:B------:R-:W-:Y:S01]  /*10080*/  FMUL.FTZ R67, R42.reuse, R65 ;  /* 0x000000412a437220 */ /* 0x040fe20000410000 */
[----:B------:R-:W-:Y:S01]  /*10090*/  FMUL.FTZ R89, R42, R63 ;  /* 0x0000003f2a597220 */ /* 0x000fe20000410000 */
[----:B------:R-:W-:-:S02]  /*100a0*/  HADD2.F32 R42, -RZ, R64.H0_H0 ;  /* 0x20000040ff2a7230 */ /* 0x000fc40000004100 */
[C---:B------:R-:W-:Y:S01]  /*100b0*/  FMUL.FTZ R64, R45.reuse, R62 ;  /* 0x0000003e2d407220 */ /* 0x040fe20000410000 */
[----:B------:R-:W-:Y:S02]  /*100c0*/  HADD2.F32 R43, -RZ, R46.H0_H0 ;  /* 0x2000002eff2b7230 */ /* 0x000fe40000004100 */
[--C-:B0-----:R-:W-:Y:S02]  /*100d0*/  HADD2.F32 R61, -RZ, R47.reuse.H0_H0 ;  /* 0x2000002fff3d7230 */ /* 0x101fe40000004100 */
[----:B------:R-:W-:Y:S01]  /*100e0*/  FMUL.FTZ R66, R45, R42 ;  /* 0x0000002a2d427220 */ /* 0x000fe20000410000 */
[----:B------:R-:W-:Y:S02]  /*100f0*/  HADD2.F32 R47, -RZ, R47.H1_H1 ;  /* 0x3000002fff2f7230 */ /* 0x000fe40000004100 */
[----:B------:R-:W-:Y:S02]  /*10100*/  HADD2.F32 R44, -RZ, R44.H1_H1 ;  /* 0x3000002cff2c7230 */ /* 0x000fe40000004100 */
[----:B------:R-:W-:Y:S01]  /*10110*/  HADD2.F32 R46, -RZ, R46.H1_H1 ;  /* 0x3000002eff2e7230 */ /* 0x000fe20000004100 */
[----:B--2---:R-:W0:Y:S02]  /*10120*/  LDS.128 R32, [R95] ;  /* 0x000000005f207984 */ /* 0x004e240000000c00 */
[----:B0-----:R-:W-:-:S02]  /*10130*/  HADD2.F32 R30, -RZ, R33.H0_H0 ;  /* 0x20000021ff1e7230 */ /* 0x001fc40000004100 */
[----:B------:R-:W-:Y:S02]  /*10140*/  HADD2.F32 R33, -RZ, R33.H1_H1 ;  /* 0x30000021ff217230 */ /* 0x000fe40000004100 */
[----:B------:R-:W-:Y:S02]  /*10150*/  HADD2.F32 R29, -RZ, R32.H0_H0 ;  /* 0x20000020ff1d7230 */ /* 0x000fe40000004100 */
[C---:B------:R-:W-:Y:S01]  /*10160*/  FFMA.FTZ R67, R30.reuse, R63, -R67 ;  /* 0x0000003f1e437223 */ /* 0x040fe20000010843 */
[----:B------:R-:W-:Y:S01]  /*10170*/  FFMA.FTZ R89, R30, R65, R89 ;  /* 0x000000411e597223 */ /* 0x000fe20000010059 */
[----:B------:R-:W-:Y:S01]  /*10180*/  FFMA.FTZ R64, R33, R42, -R64 ;  /* 0x0000002a21407223 */ /* 0x000fe20000010840 */
[C---:B------:R-:W-:Y:S01]  /*10190*/  FMUL.FTZ R30, R41.reuse, R84 ;  /* 0x00000054291e7220 */ /* 0x040fe20000410000 */
[----:B------:R-:W-:Y:S02]  /*101a0*/  HADD2.F32 R42, -RZ, R85.H0_H0 ;  /* 0x20000055ff2a7230 */ /* 0x000fe40000004100 */
[----:B------:R-:W-:Y:S01]  /*101b0*/  FMUL.FTZ R41, R41, R86 ;  /* 0x0000005629297220 */ /* 0x000fe20000410000 */
[----:B------:R-:W-:-:S02]  /*101c0*/  HADD2.F32 R31, -RZ, R34.H0_H0 ;  /* 0x20000022ff1f7230 */ /* 0x000fc40000004100 */
[----:B------:R-:W-:Y:S01]  /*101d0*/  FFMA.FTZ R86, R29, R86, -R30 ;  /* 0x000000561d567223 */ /* 0x000fe2000001081e */
[----:B------:R-:W-:Y:S01]  /*101e0*/  FFMA.FTZ R66, R33, R62, R66 ;  /* 0x0000003e21427223 */ /* 0x000fe20000010042 */
[--C-:B------:R-:W-:Y:S02]  /*101f0*/  HADD2.F32 R30, -RZ, R87.reuse.H0_H0 ;  /* 0x20000057ff1e7230 */ /* 0x100fe40000004100 */
[----:B------:R-:W-:Y:S01]  /*10200*/  FMUL.FTZ R62, R43, R42 ;  /* 0x0000002a2b3e7220 */ /* 0x000fe20000410000 */
[----:B------:R-:W-:Y:S02]  /*10210*/  HADD2.F32 R87, -RZ, R87.H1_H1 ;  /* 0x30000057ff577230 */ /* 0x000fe40000004100 */
[----:B------:R-:W-:Y:S01]  /*10220*/  FFMA.FTZ R84, R29, R84, R41 ;  /* 0x000000541d547223 */ /* 0x000fe20000010029 */
[----:B------:R-:W-:Y:S02]  /*10230*/  HADD2.F32 R85, -RZ, R85.H1_H1 ;  /* 0x30000055ff557230 */ /* 0x000fe40000004100 */
[----:B------:R-:W-:Y:S01]  /*10240*/  FFMA.FTZ R63, R31, R30, -R62 ;  /* 0x0000001e1f3f7223 */ /* 0x000fe2000001083e */
[----:B------:R-:W-:-:S02]  /*10250*/  HADD2.F32 R40, -RZ, R35.H0_H0 ;  /* 0x20000023ff287230 */ /* 0x000fc40000004100 */
[----:B------:R-:W-:Y:S01]  /*10260*/  FMUL.FTZ R88, R43, R30 ;  /* 0x0000001e2b587220 */ /* 0x000fe20000410000 */
[----:B------:R-:W-:Y:S02]  /*10270*/  HADD2.F32 R62, -RZ, R90.H0_H0 ;  /* 0x2000005aff3e7230 */ /* 0x000fe40000004100 */
[C---:B------:R-:W-:Y:S01]  /*10280*/  FMUL.FTZ R29, R61.reuse, R85 ;  /* 0x000000553d1d7220 */ /* 0x040fe20000410000 */
[----:B------:R-:W-:Y:S02]  /*10290*/  HADD2.F32 R30, -RZ, R93.H0_H0 ;  /* 0x2000005dff1e7230 */ /* 0x000fe40000004100 */
[-C--:B------:R-:W-:Y:S01]  /*102a0*/  FMUL.FTZ R90, R61, R87.reuse ;  /* 0x000000573d5a7220 */ /* 0x080fe20000410000 */
[----:B------:R-:W-:Y:S02]  /*102b0*/  HADD2.F32 R35, -RZ, R35.H1_H1 ;  /* 0x30000023ff237230 */ /* 0x000fe40000004100 */
[----:B------:R-:W-:Y:S01]  /*102c0*/  FFMA.FTZ R88, R31, R42, R88 ;  /* 0x0000002a1f587223 */ /* 0x000fe20000010058 */
[C---:B------:R-:W-:Y:S01]  /*102d0*/  FFMA.FTZ R87, R40.reuse, R87, -R29 ;  /* 0x0000005728577223 */ /* 0x040fe2000001081d */
[----:B------:R-:W-:Y:S01]  /*102e0*/  FFMA.FTZ R90, R40, R85, R90 ;  /* 0x00000055285a7223 */ /* 0x000fe2000001005a */
[C---:B------:R-:W-:Y:S01]  /*102f0*/  FMUL.FTZ R42, R47.reuse, R62 ;  /* 0x0000003e2f2a7220 */ /* 0x040fe20000410000 */
[----:B------:R-:W-:Y:S01]  /*10300*/  FMUL.FTZ R40, R47, R30 ;  /* 0x0000001e2f287220 */ /* 0x000fe20000410000 */
[----:B------:R-:W-:-:S02]  /*10310*/  HADD2.F32 R33, -RZ, R92.H0_H0 ;  /* 0x2000005cff217230 */ /* 0x000fc40000004100 */
[----:B------:R-:W-:Y:S02]  /*10320*/  HADD2.F32 R41, -RZ, R91.H0_H0 ;  /* 0x2000005bff297230 */ /* 0x000fe40000004100 */
[C---:B------:R-:W-:Y:S01]  /*10330*/  FFMA.FTZ R42, R35.reuse, R30, -R42 ;  /* 0x0000001e232a7223 */ /* 0x040fe2000001082a */
[----:B------:R-:W-:Y:S02]  /*10340*/  HADD2.F32 R29, -RZ, R28.H0_H0 ;  /* 0x2000001cff1d7230 */ /* 0x000fe40000004100 */
[----:B------:R-:W-:Y:S01]  /*10350*/  FFMA.FTZ R61, R35, R62, R40 ;  /* 0x0000003e233d7223 */ /* 0x000fe20000010028 */
[----:B------:R-:W-:Y:S02]  /*10360*/  HADD2.F32 R31, -RZ, R94.H0_H0 ;  /* 0x2000005eff1f7230 */ /* 0x000fe40000004100 */
[----:B------:R-:W-:Y:S01]  /*10370*/  FMUL.FTZ R35, R44, R33 ;  /* 0x000000212c237220 */ /* 0x000fe20000410000 */
[----:B------:R-:W-:Y:S02]  /*10380*/  HADD2.F32 R32, -RZ, R32.H1_H1 ;  /* 0x30000020ff207230 */ /* 0x000fe40000004100 */
[----:B------:R-:W-:Y:S01]  /*10390*/  FMUL.FTZ R47, R46, R41 ;  /* 0x000000292e2f7220 */ /* 0x000fe20000410000 */
[----:B------:R-:W-:-:S02]  /*103a0*/  HADD2.F32 R34, -RZ, R34.H1_H1 ;  /* 0x30000022ff227230 */ /* 0x000fc40000004100 */
[----:B------:R-:W-:Y:S01]  /*103b0*/  FMUL.FTZ R44, R44, R29 ;  /* 0x0000001d2c2c7220 */ /* 0x000fe20000410000 */
[----:B------:R-:W-:Y:S01]  /*103c0*/  FMUL.FTZ R46, R46, R31 ;  /* 0x0000001f2e2e7220 */ /* 0x000fe20000410000 */
[----:B------:R-:W-:Y:S01]  /*103d0*/  FFMA.FTZ R43, R32, R29, -R35 ;  /* 0x0000001d202b7223 */ /* 0x000fe20000010823 */
[----:B------:R-:W-:Y:S01]  /*103e0*/  F2FP.F16.F32.PACK_AB R29, R64, R67 ;  /* 0x00000043401d723e */ /* 0x000fe200000000ff */
[----:B------:R-:W-:Y:S01]  /*103f0*/  FFMA.FTZ R30, R34, R31, -R47 ;  /* 0x0000001f221e7223 */ /* 0x000fe2000001082f */
[----:B------:R-:W-:Y:S01]  /*10400*/  FFMA.FTZ R45, R32, R33, R44 ;  /* 0x00000021202d7223 */ /* 0x000fe2000001002c */
[----:B------:R-:W-:Y:S01]  /*10410*/  FFMA.FTZ R41, R34, R41, R46 ;  /* 0x0000002922297223 */ /* 0x000fe2000001002e */
[----:B------:R-:W-:Y:S02]  /*10420*/  F2FP.F16.F32.PACK_AB R31, R42, R87 ;  /* 0x000000572a1f723e */ /* 0x000fe400000000ff */
[----:B------:R-:W-:Y:S02]  /*10430*/  F2FP.F16.F32.PACK_AB R28, R43, R86 ;  /* 0x000000562b1c723e */ /* 0x000fe400000000ff */
[----:B------:R-:W-:-:S02]  /*10440*/  F2FP.F16.F32.PACK_AB R30, R30, R63 ;  /* 0x0000003f1e1e723e */ /* 0x000fc400000000ff */
[----:B------:R-:W-:Y:S02]  /*10450*/  F2FP.F16.F32.PACK_AB R35, R61, R90 ;  /* 0x0000005a3d23723e */ /* 0x000fe400000000ff */
[----:B------:R-:W-:Y:S01]  /*10460*/  F2FP.F16.F32.PACK_AB R33, R66, R89 ;  /* 0x000000594221723e */ /* 0x000fe200000000ff */
[----:B------:R2:W-:Y:S01]  /*10470*/  STS.128 [R95], R28 ;  /* 0x0000001c5f007388 */ /* 0x0005e20000000c00 */
[----:B------:R-:W-:Y:S02]  /*10480*/  F2FP.F16.F32.PACK_AB R32, R45, R84 ;  /* 0x000000542d20723e */ /* 0x000fe400000000ff */
[----:B------:R-:W-:-:S05]  /*10490*/  F2FP.F16.F32.PACK_AB R34, R41, R88 ;  /* 0x000000582922723e */ /* 0x000fca00000000ff */
[----:B------:R2:W-:Y:S02]  /*104a0*/  STS.128 [R60+0x12400], R32 ;  /* 0x012400203c007388 */ /* 0x0005e40000000c00 */
.L_x_2863:
[----:B------:R-:W-:Y:S05]  /*104b0*/  BSYNC B2 ;  /* 0x0000000000027941 */ /* 0x000fea0003800000 */
.L_x_2862:
[----:B------:R-:W-:Y:S05]  /*104c0*/  @P2 BRA `(.L_x_2859) ;  /* 0x00000004007c2947 */ /* 0x000fea0003800000 */
[----:B------:R-:W3:Y:S01]  /*104d0*/  LDL R66, [R1+0x6c] ;  /* 0x00006c0001427983 */ /* 0x000ee20000100800 */
[----:B------:R-:W-:Y:S01]  /*104e0*/  LEA.HI R75, R75, R198, RZ, 0x1d ;  /* 0x000000c64b4b7211 */ /* 0x000fe200078fe8ff */
[----:B------:R-:W-:Y:S01]  /*104f0*/  HADD2.F32 R41, -RZ, R78.H1_H1 ;  /* 0x3000004eff297230 */ /* 0x000fe20000004100 */
[----:B------:R-:W-:Y:S01]  /*10500*/  SHF.R.U64 R63, R36, 0x10, R37 ;  /* 0x00000010243f7819 */ /* 0x000fe20000001225 */
[--C-:B------:R-:W-:Y:S01]  /*10510*/  HADD2.F32 R42, -RZ, R76.reuse.H1_H1 ;  /* 0x3000004cff2a7230 */ /* 0x100fe20000004100 */
[----:B--2---:R-:W-:Y:S01]  /*10520*/  SHF.R.S32.HI R30, RZ, 0x1f, R75 ;  /* 0x0000001fff1e7819 */ /* 0x004fe2000001144b */
[----:B------:R-:W-:Y:S01]  /*10530*/  IMAD.SHL.U32 R28, R75, 0x8, RZ ;  /* 0x000000084b1c7824 */ /* 0x000fe200078e00ff */
[----:B------:R-:W-:Y:S01]  /*10540*/  SHF.R.U32.HI R43, RZ, 0x10, R25 ;  /* 0x00000010ff2b7819 */ /* 0x000fe20000011619 */
[----:B------:R-:W-:Y:S01]  /*10550*/  HADD2.F32 R76, -RZ, R76.H0_H0 ;  /* 0x2000004cff4c7230 */ /* 0x000fe20000004100 */
[----:B------:R-:W-:Y:S01]  /*10560*/  LEA.HI R30, R30, R75, RZ, 0x3 ;  /* 0x0000004b1e1e7211 */ /* 0x000fe200078f18ff */
[----:B------:R-:W-:Y:S01]  /*10570*/  HADD2.F32 R78, -RZ, R78.H0_H0 ;  /* 0x2000004eff4e7230 */ /* 0x000fe20000004100 */
[----:B------:R-:W-:-:S02]  /*10580*/  LOP3.LUT R28, R219, 0x38, R28, 0xf8, !PT ;  /* 0x00000038db1c7812 */ /* 0x000fc400078ef81c */
[----:B-1----:R-:W-:Y:S01]  /*10590*/  SHF.R.U32.HI R44, RZ, 0x10, R37 ;  /* 0x00000010ff2c7819 */ /* 0x002fe20000011625 */
[----:B------:R-:W-:Y:S01]  /*105a0*/  IMAD.SHL.U32 R30, R30, 0x400, RZ ;  /* 0x000004001e1e7824 */ /* 0x000fe200078e00ff */
[----:B------:R-:W-:Y:S02]  /*105b0*/  LOP3.LUT R32, R28, R221, RZ, 0x3c, !PT ;  /* 0x000000dd1c207212 */ /* 0x000fe400078e3cff */
[----:B------:R-:W-:Y:S01]  /*105c0*/  SHF.R.U64 R65, R24, 0x10, R25 ;  /* 0x0000001018417819 */ /* 0x000fe20000001219 */
[----:B------:R-:W-:Y:S01]  /*105d0*/  HADD2.F32 R44, -RZ, R44.H0_H0 ;  /* 0x2000002cff2c7230 */ /* 0x000fe20000004100 */
[----:B------:R-:W-:Y:S02]  /*105e0*/  LOP3.LUT R33, R30, 0x7fffe000, RZ, 0xc0, !PT ;  /* 0x7fffe0001e217812 */ /* 0x000fe400078ec0ff */
[----:B0-----:R-:W-:Y:S02]  /*105f0*/  SHF.R.U64 R61, R38, 0x10, R39 ;  /* 0x00000010263d7819 */ /* 0x001fe40000001227 */
[----:B------:R-:W-:-:S02]  /*10600*/  IADD3 R33, R32, R33, R222 ;  /* 0x0000002120217210 */ /* 0x000fc40007ffe0de */
[----:B------:R-:W-:Y:S02]  /*10610*/  SHF.R.U64 R64, R26, 0x10, R27 ;  /* 0x000000101a407819 */ /* 0x000fe4000000121b */
[----:B------:R-:W-:Y:S02]  /*10620*/  LEA R40, R33, R2, 0x1 ;  /* 0x0000000221287211 */ /* 0x000fe400078e08ff */
[----:B------:R-:W-:Y:S02]  /*10630*/  SHF.R.U32.HI R45, RZ, 0x10, R39 ;  /* 0x00000010ff2d7819 */ /* 0x000fe40000011627 */
[----:B------:R-:W-:Y:S01]  /*10640*/  SHF.R.U32.HI R47, RZ, 0x10, R27 ;  /* 0x00000010ff2f7819 */ /* 0x000fe2000001161b */
[----:B------:R-:W0:Y:S02]  /*10650*/  LDS.128 R32, [R40+0x12400] ;  /* 0x0124000028207984 */ /* 0x000e240000000c00 */
[--C-:B0-----:R-:W-:Y:S02]  /*10660*/  HADD2.F32 R36, -RZ, R33.reuse.H0_H0 ;  /* 0x20000021ff247230 */ /* 0x101fe40000004100 */
[----:B------:R-:W-:-:S02]  /*10670*/  HADD2.F32 R37, -RZ, R33.H1_H1 ;  /* 0x30000021ff257230 */ /* 0x000fc40000004100 */
[----:B------:R-:W-:Y:S02]  /*10680*/  HADD2.F32 R33, -RZ, R32.H0_H0 ;  /* 0x20000020ff217230 */ /* 0x000fe40000004100 */
[C---:B------:R-:W-:Y:S01]  /*10690*/  FMUL.FTZ R46, R36.reuse, R42 ;  /* 0x0000002a242e7220 */ /* 0x040fe20000410000 */
[----:B------:R-:W-:Y:S01]  /*106a0*/  FMUL.FTZ R60, R36, R41 ;  /* 0x00000029243c7220 */ /* 0x000fe20000410000 */
[----:B------:R-:W-:Y:S02]  /*106b0*/  HADD2.F32 R36, -RZ, R43.H0_H0 ;  /* 0x2000002bff247230 */ /* 0x000fe40000004100 */
[----:B------:R-:W-:Y:S01]  /*106c0*/  FMUL.FTZ R62, R37, R44 ;  /* 0x0000002c253e7220 */ /* 0x000fe20000410000 */
[----:B------:R-:W-:Y:S02]  /*106d0*/  HADD2.F32 R38, -RZ, R34.H0_H0 ;  /* 0x20000022ff267230 */ /* 0x000fe40000004100 */
[--C-:B------:R-:W-:Y:S02]  /*106e0*/  HADD2.F32 R39, -RZ, R35.reuse.H0_H0 ;  /* 0x20000023ff277230 */ /* 0x100fe40000004100 */
[----:B------:R-:W-:-:S02]  /*106f0*/  HADD2.F32 R35, -RZ, R35.H1_H1 ;  /* 0x30000023ff237230 */ /* 0x000fc40000004100 */
[----:B------:R-:W-:Y:S02]  /*10700*/  HADD2.F32 R32, -RZ, R32.H1_H1 ;  /* 0x30000020ff207230 */ /* 0x000fe40000004100 */
[----:B------:R-:W-:Y:S01]  /*10710*/  HADD2.F32 R34, -RZ, R34.H1_H1 ;  /* 0x30000022ff227230 */ /* 0x000fe20000004100 */
[----:B---3--:R-:W0:Y:S02]  /*10720*/  LDS.128 R28, [R66] ;  /* 0x00000000421c7984 */ /* 0x008e240000000c00 */
[--C-:B0-----:R-:W-:Y:S02]  /*10730*/  HADD2.F32 R25, -RZ, R29.reuse.H0_H0 ;  /* 0x2000001dff197230 */ /* 0x101fe40000004100 */
[----:B------:R-:W-:Y:S02]  /*10740*/  HADD2.F32 R24, -RZ, R28.H0_H0 ;  /* 0x2000001cff187230 */ /* 0x000fe40000004100 */
[----:B------:R-:W-:Y:S02]  /*10750*/  HADD2.F32 R29, -RZ, R29.H1_H1 ;  /* 0x3000001dff1d7230 */ /* 0x000fe40000004100 */
[C---:B------:R-:W-:Y:S01]  /*10760*/  FFMA.FTZ R46, R25.reuse, R41, -R46 ;  /* 0x00000029192e7223 */ /* 0x040fe2000001082e */
[----:B------:R-:W-:Y:S01]  /*10770*/  FFMA.FTZ R60, R25, R42, R60 ;  /* 0x0000002a193c7223 */ /* 0x000fe2000001003c */
[----:B------:R-:W-:Y:S01]  /*10780*/  FMUL.FTZ R25, R33, R76 ;  /* 0x0000004c21197220 */ /* 0x000fe20000410000 */
[----:B------:R-:W-:Y:S01]  /*10790*/  FMUL.FTZ R42, R37, R36 ;  /* 0x00000024252a7220 */ /* 0x000fe20000410000 */
[----:B------:R-:W-:-:S02]  /*107a0*/  HADD2.F32 R37, -RZ, R77.H0_H0 ;  /* 0x2000004dff257230 */ /* 0x000fc40000004100 */
[-C--:B------:R-:W-:Y:S01]  /*107b0*/  FMUL.FTZ R33, R33, R78.reuse ;  /* 0x0000004e21217220 */ /* 0x080fe20000410000 */
[C---:B------:R-:W-:Y:S01]  /*107c0*/  FFMA.FTZ R78, R24.reuse, R78, -R25 ;  /* 0x0000004e184e7223 */ /* 0x040fe20000010819 */
[C---:B------:R-:W-:Y:S01]  /*107d0*/  FFMA.FTZ R43, R29.reuse, R44, R42 ;  /* 0x0000002c1d2b7223 */ /* 0x040fe2000001002a */
[----:B------:R-:W-:Y:S02]  /*107e0*/  HADD2.F32 R25, -RZ, R79.H0_H0 ;  /* 0x2000004fff197230 */ /* 0x000fe40000004100 */
[----:B------:R-:W-:Y:S01]  /*107f0*/  FFMA.FTZ R41, R29, R36, -R62 ;  /* 0x000000241d297223 */ /* 0x000fe2000001083e */
[----:B------:R-:W-:Y:S02]  /*10800*/  HADD2.F32 R26, -RZ, R30.H0_H0 ;  /* 0x2000001eff1a7230 */ /* 0x000fe40000004100 */
[----:B------:R-:W-:Y:S01]  /*10810*/  FFMA.FTZ R76, R24, R76, R33 ;  /* 0x0000004c184c7223 */ /* 0x000fe20000010021 */
[----:B------:R-:W-:Y:S02]  /*10820*/  HADD2.F32 R42, -RZ, R77.H1_H1 ;  /* 0x3000004dff2a7230 */ /* 0x000fe40000004100 */
[----:B------:R-:W-:Y:S01]  /*10830*/  FMUL.FTZ R29, R38, R37 ;  /* 0x00000025261d7220 */ /* 0x000fe20000410000 */
[----:B------:R-:W-:-:S02]  /*10840*/  HADD2.F32 R24, -RZ, R79.H1_H1 ;  /* 0x3000004fff187230 */ /* 0x000fc40000004100 */
[-C--:B------:R-:W-:Y:S01]  /*10850*/  FMUL.FTZ R33, R38, R25.reuse ;  /* 0x0000001926217220 */ /* 0x080fe20000410000 */
[----:B------:R-:W-:Y:S02]  /*10860*/  HADD2.F32 R27, -RZ, R31.H0_H0 ;  /* 0x2000001fff1b7230 */ /* 0x000fe40000004100 */
[----:B------:R-:W-:Y:S01]  /*10870*/  FFMA.FTZ R44, R26, R25, -R29 ;  /* 0x000000191a2c7223 */ /* 0x000fe2000001081d */
[----:B------:R-:W-:Y:S02]  /*10880*/  HADD2.F32 R38, -RZ, R45.H0_H0 ;  /* 0x2000002dff267230 */ /* 0x000fe40000004100 */
[C---:B------:R-:W-:Y:S01]  /*10890*/  FMUL.FTZ R62, R39.reuse, R42 ;  /* 0x0000002a273e7220 */ /* 0x040fe20000410000 */
[----:B------:R-:W-:Y:S02]  /*108a0*/  HADD2.F32 R36, -RZ, R47.H0_H0 ;  /* 0x2000002fff247230 */ /* 0x000fe40000004100 */
[----:B------:R-:W-:Y:S01]  /*108b0*/  FMUL.FTZ R25, R39, R24 ;  /* 0x0000001827197220 */ /* 0x000fe20000410000 */
[----:B------:R-:W-:-:S02]  /*108c0*/  HADD2.F32 R31, -RZ, R31.H1_H1 ;  /* 0x3000001fff1f7230 */ /* 0x000fc40000004100 */
        /* <DEDUP_REMOVED lines=31> */
.L_x_2859:
[----:B------:R-:W-:Y:S05]  /*10ac0*/  BSYNC B1 ;  /* 0x0000000000017941 */ /* 0x000fea0003800000 */
.L_x_2858:
[----:B---3--:R-:W-:-:S05]  /*10ad0*/  VIADD R24, R203, 0x40 ;  /* 0x00000040cb187836 */ /* 0x008fca0000000000 */
[----:B------:R-:W-:-:S13]  /*10ae0*/  ISETP.GE.AND P0, PT, R24, R20, PT ;  /* 0x000000141800720c */ /* 0x000fda0003f06270 */
[----:B------:R-:W-:Y:S05]  /*10af0*/  @P0 BRA `(.L_x_2839) ;  /* 0x0000001000a80947 */ /* 0x000fea0003800000 */
[----:B-12---:R-:W1:Y:S01]  /*10b00*/  LDC R33, c[0x0][0x3f4] ;  /* 0x0000fd00ff217b82 */ /* 0x006e620000000800 */
[----:B------:R-:W-:Y:S01]  /*10b10*/  BSSY B1, `(.L_x_2864) ;  /* 0x0000066000017945 */ /* 0x000fe20003800000 */
[----:B0-----:R-:W-:Y:S02]  /*10b20*/  SHF.R.U32.HI R61, RZ, 0x3, R216 ;  /* 0x00000003ff3d7819 */ /* 0x001fe400000116d8 */
[-C--:B-1----:R-:W-:Y:S02]  /*10b30*/  ISETP.GE.AND P0, PT, R16, R33.reuse, PT ;  /* 0x000000211000720c */ /* 0x082fe40003f06270 */
[-C--:B------:R-:W-:Y:S02]  /*10b40*/  ISETP.GE.AND P1, PT, R195, R33.reuse, PT ;  /* 0x00000021c300720c */ /* 0x080fe40003f26270 */
[----:B------:R-:W-:-:S09]  /*10b50*/  ISETP.GE.AND P2, PT, R194, R33, PT ;  /* 0x00000021c200720c */ /* 0x000fd20003f46270 */
[----:B------:R-:W-:Y:S05]  /*10b60*/  @P0 BRA `(.L_x_2865) ;  /* 0x0000000400800947 */ /* 0x000fea0003800000 */
[----:B------:R-:W2:Y:S04]  /*10b70*/  LDL R24, [R1+0x54] ;  /* 0x0000540001187983 */ /* 0x000ea80000100800 */
[----:B------:R-:W3:Y:S01]  /*10b80*/  LDL R62, [R1+0x70] ;  /* 0x00007000013e7983 */ /* 0x000ee20000100800 */
[----:B------:R-:W-:Y:S01]  /*10b90*/  SHF.R.U32.HI R39, RZ, 0x10, R5 ;  /* 0x00000010ff277819 */ /* 0x000fe20000011605 */
[----:B------:R-:W-:Y:S01]  /*10ba0*/  HADD2.F32 R37, -RZ, R82.H1_H1 ;  /* 0x30000052ff257230 */ /* 0x000fe20000004100 */
[--C-:B------:R-:W-:Y:S01]  /*10bb0*/  SHF.R.U64 R60, R48, 0x10, R49.reuse ;  /* 0x00000010303c7819 */ /* 0x100fe20000001231 */
[--C-:B------:R-:W-:Y:S01]  /*10bc0*/  HADD2.F32 R38, -RZ, R80.reuse.H1_H1 ;  /* 0x30000050ff267230 */ /* 0x100fe20000004100 */
[----:B------:R-:W-:Y:S01]  /*10bd0*/  SHF.R.U32.HI R49, RZ, 0x10, R49 ;  /* 0x00000010ff317819 */ /* 0x000fe20000011631 */
[----:B------:R-:W-:Y:S01]  /*10be0*/  HADD2.F32 R39, -RZ, R39.H0_H0 ;  /* 0x20000027ff277230 */ /* 0x000fe20000004100 */
[----:B------:R-:W-:Y:S01]  /*10bf0*/  SHF.R.U64 R47, R4, 0x10, R5 ;  /* 0x00000010042f7819 */ /* 0x000fe20000001205 */
[----:B------:R-:W-:Y:S01]  /*10c00*/  HADD2.F32 R80, -RZ, R80.H0_H0 ;  /* 0x20000050ff507230 */ /* 0x000fe20000004100 */
[--C-:B------:R-:W-:Y:S01]  /*10c10*/  SHF.R.U64 R48, R50, 0x10, R51.reuse ;  /* 0x0000001032307819 */ /* 0x100fe20000001233 */
[----:B------:R-:W-:Y:S01]  /*10c20*/  HADD2.F32 R82, -RZ, R82.H0_H0 ;  /* 0x20000052ff527230 */ /* 0x000fe20000004100 */
[----:B------:R-:W-:-:S02]  /*10c30*/  SHF.R.U32.HI R50, RZ, 0x10, R51 ;  /* 0x00000010ff327819 */ /* 0x000fc40000011633 */
[--C-:B------:R-:W-:Y:S02]  /*10c40*/  SHF.R.U32.HI R41, RZ, 0x10, R7.reuse ;  /* 0x00000010ff297819 */ /* 0x100fe40000011607 */
[----:B------:R-:W-:Y:S02]  /*10c50*/  SHF.R.U64 R45, R6, 0x10, R7 ;  /* 0x00000010062d7819 */ /* 0x000fe40000001207 */
[----:B--2---:R-:W-:-:S04]  /*10c60*/  LEA.HI R20, R33, R24, RZ, 0x1d ;  /* 0x0000001821147211 */ /* 0x004fc800078fe8ff */
[----:B------:R-:W-:Y:S01]  /*10c70*/  SHF.R.S32.HI R27, RZ, 0x1f, R20 ;  /* 0x0000001fff1b7819 */ /* 0x000fe20000011414 */
[----:B------:R-:W-:-:S03]  /*10c80*/  IMAD.SHL.U32 R25, R20, 0x8, RZ ;  /* 0x0000000814197824 */ /* 0x000fc600078e00ff */
[----:B------:R-:W-:Y:S02]  /*10c90*/  LEA.HI R27, R27, R20, RZ, 0x3 ;  /* 0x000000141b1b7211 */ /* 0x000fe400078f18ff */
[----:B------:R-:W-:Y:S02]  /*10ca0*/  LOP3.LUT R20, R216, 0x38, R25, 0xf8, !PT ;  /* 0x00000038d8147812 */ /* 0x000fe400078ef819 */
[----:B------:R-:W-:Y:S02]  /*10cb0*/  SHF.L.U32 R27, R27, 0xa, RZ ;  /* 0x0000000a1b1b7819 */ /* 0x000fe400000006ff */
[----:B------:R-:W-:Y:S02]  /*10cc0*/  LOP3.LUT R20, R20, R61, RZ, 0x3c, !PT ;  /* 0x0000003d14147212 */ /* 0x000fe400078e3cff */
[----:B------:R-:W-:Y:S02]  /*10cd0*/  LOP3.LUT R29, R27, 0x7fffe000, RZ, 0xc0, !PT ;  /* 0x7fffe0001b1d7812 */ /* 0x000fe400078ec0ff */
[----:B---3--:R-:W0:Y:S02]  /*10ce0*/  LDS.128 R24, [R62] ;  /* 0x000000003e187984 */ /* 0x008e240000000c00 */
        /* <DEDUP_REMOVED lines=12> */
[CC--:B------:R-:W-:Y:S01]  /*10db0*/  FMUL.FTZ R40, R32.reuse, R38.reuse ;  /* 0x0000002620287220 */ /* 0x0c0fe20000410000 */
[----:B------:R-:W-:Y:S01]  /*10dc0*/  FMUL.FTZ R42, R32, R37 ;  /* 0x00000025202a7220 */ /* 0x000fe20000410000 */
[----:B------:R-:W-:Y:S02]  /*10dd0*/  HADD2.F32 R32, -RZ, R49.H0_H0 ;  /* 0x20000031ff207230 */ /* 0x000fe40000004100 */
[C---:B------:R-:W-:Y:S01]  /*10de0*/  FMUL.FTZ R44, R34.reuse, R39 ;  /* 0x00000027222c7220 */ /* 0x040fe20000410000 */
[C---:B------:R-:W-:Y:S01]  /*10df0*/  FFMA.FTZ R40, R5.reuse, R37, -R40 ;  /* 0x0000002505287223 */ /* 0x040fe20000010828 */
[----:B------:R-:W-:Y:S01]  /*10e00*/  FFMA.FTZ R42, R5, R38, R42 ;  /* 0x00000026052a7223 */ /* 0x000fe2000001002a */
[----:B------:R-:W-:Y:S01]  /*10e10*/  FMUL.FTZ R5, R29, R80 ;  /* 0x000000501d057220 */ /* 0x000fe20000410000 */
[-C--:B------:R-:W-:Y:S01]  /*10e20*/  FMUL.FTZ R34, R34, R32.reuse ;  /* 0x0000002022227220 */ /* 0x080fe20000410000 */
[----:B------:R-:W-:Y:S01]  /*10e30*/  FFMA.FTZ R37, R25, R32, -R44 ;  /* 0x0000002019257223 */ /* 0x000fe2000001082c */
[----:B------:R-:W-:Y:S01]  /*10e40*/  FMUL.FTZ R29, R29, R82 ;  /* 0x000000521d1d7220 */ /* 0x000fe20000410000 */
[----:B------:R-:W-:-:S02]  /*10e50*/  HADD2.F32 R35, -RZ, R30.H0_H0 ;  /* 0x2000001eff237230 */ /* 0x000fc40000004100 */
[C---:B------:R-:W-:Y:S01]  /*10e60*/  FFMA.FTZ R82, R4.reuse, R82, -R5 ;  /* 0x0000005204527223 */ /* 0x040fe20000010805 */
[----:B------:R-:W-:Y:S02]  /*10e70*/  HADD2.F32 R32, -RZ, R81.H0_H0 ;  /* 0x20000051ff207230 */ /* 0x000fe40000004100 */
[----:B------:R-:W-:Y:S01]  /*10e80*/  FFMA.FTZ R39, R25, R39, R34 ;  /* 0x0000002719277223 */ /* 0x000fe20000010022 */
[----:B------:R-:W-:Y:S02]  /*10e90*/  HADD2.F32 R36, -RZ, R31.H0_H0 ;  /* 0x2000001fff247230 */ /* 0x000fe40000004100 */
[----:B------:R-:W-:Y:S01]  /*10ea0*/  FFMA.FTZ R80, R4, R80, R29 ;  /* 0x0000005004507223 */ /* 0x000fe2000001001d */
[----:B------:R-:W-:Y:S02]  /*10eb0*/  HADD2.F32 R5, -RZ, R83.H0_H0 ;  /* 0x20000053ff057230 */ /* 0x000fe40000004100 */
[----:B------:R-:W-:Y:S01]  /*10ec0*/  FMUL.FTZ R25, R35, R32 ;  /* 0x0000002023197220 */ /* 0x000fe20000410000 */
[----:B------:R-:W-:-:S02]  /*10ed0*/  HADD2.F32 R81, -RZ, R81.H1_H1 ;  /* 0x30000051ff517230 */ /* 0x000fc40000004100 */
[----:B------:R-:W-:Y:S02]  /*10ee0*/  HADD2.F32 R83, -RZ, R83.H1_H1 ;  /* 0x30000053ff537230 */ /* 0x000fe40000004100 */
[----:B------:R-:W-:Y:S01]  /*10ef0*/  FMUL.FTZ R35, R35, R5 ;  /* 0x0000000523237220 */ /* 0x000fe20000410000 */
[----:B------:R-:W-:Y:S02]  /*10f00*/  HADD2.F32 R31, -RZ, R31.H1_H1 ;  /* 0x3000001fff1f7230 */ /* 0x000fe40000004100 */
[C---:B------:R-:W-:Y:S01]  /*10f10*/  FMUL.FTZ R44, R36.reuse, R81 ;  /* 0x00000051242c7220 */ /* 0x040fe20000410000 */
[----:B------:R-:W-:Y:S02]  /*10f20*/  HADD2.F32 R34, -RZ, R41.H0_H0 ;  /* 0x20000029ff227230 */ /* 0x000fe40000004100 */
[----:B------:R-:W-:Y:S01]  /*10f30*/  FMUL.FTZ R36, R36, R83 ;  /* 0x0000005324247220 */ /* 0x000fe20000410000 */
[----:B------:R-:W-:Y:S02]  /*10f40*/  HADD2.F32 R4, -RZ, R50.H0_H0 ;  /* 0x20000032ff047230 */ /* 0x000fe40000004100 */
[C---:B------:R-:W-:Y:S01]  /*10f50*/  FFMA.FTZ R38, R6.reuse, R5, -R25 ;  /* 0x0000000506267223 */ /* 0x040fe20000010819 */
[----:B------:R-:W-:Y:S01]  /*10f60*/  FFMA.FTZ R32, R6, R32, R35 ;  /* 0x0000002006207223 */ /* 0x000fe20000010023 */
[----:B------:R-:W-:-:S02]  /*10f70*/  HADD2.F32 R28, -RZ, R28.H1_H1 ;  /* 0x3000001cff1c7230 */ /* 0x000fc40000004100 */
[----:B------:R-:W-:Y:S01]  /*10f80*/  FMUL.FTZ R6, R31, R34 ;  /* 0x000000221f067220 */ /* 0x000fe20000410000 */
[----:B------:R-:W-:Y:S02]  /*10f90*/  HADD2.F32 R30, -RZ, R30.H1_H1 ;  /* 0x3000001eff1e7230 */ /* 0x000fe40000004100 */
[C---:B------:R-:W-:Y:S01]  /*10fa0*/  FFMA.FTZ R44, R7.reuse, R83, -R44 ;  /* 0x00000053072c7223 */ /* 0x040fe2000001082c */
        /* <DEDUP_REMOVED lines=28> */
.L_x_2865:
[----:B------:R-:W-:Y:S05]  /*11170*/  BSYNC B1 ;  /* 0x0000000000017941 */ /* 0x000fea0003800000 */
.L_x_2864:
        /* <DEDUP_REMOVED lines=18> */
[----:B------:R-:W-:Y:S02]  /*112a0*/  IADD3 R25, R20, R25, R223 ;  /* 0x0000001914197210 */ /* 0x000fe40007ffe0df */
[----:B------:R-:W-:-:S02]  /*112b0*/  SHF.R.U64 R44, R8, 0x10, R9 ;  /* 0x00000010082c7819 */ /* 0x000fc40000001209 */
[----:B------:R-:W-:Y:S01]  /*112c0*/  SHF.R.U32.HI R38, RZ, 0x10, R11 ;  /* 0x00000010ff267819 */ /* 0x000fe2000001160b */
[----:B------:R-:W-:Y:S01]  /*112d0*/  IMAD R20, R25, 0x2, R2 ;  /* 0x0000000219147824 */ /* 0x000fe200078e0202 */
[--C-:B------:R-:W-:Y:S02]  /*112e0*/  SHF.R.U64 R45, R54, 0x10, R55.reuse ;  /* 0x00000010362d7819 */ /* 0x100fe40000001237 */
[----:B------:R-:W-:Y:S02]  /*112f0*/  SHF.R.U32.HI R54, RZ, 0x10, R55 ;  /* 0x00000010ff367819 */ /* 0x000fe40000011637 */
[----:B------:R-:W0:Y:S01]  /*11300*/  LDS.128 R24, [R20+0x12400] ;  /* 0x0124000014187984 */ /* 0x000e220000000c00 */
[----:B------:R-:W-:Y:S01]  /*11310*/  SHF.R.U64 R43, R10, 0x10, R11 ;  /* 0x000000100a2b7819 */ /* 0x000fe2000000120b */
[--C-:B0-----:R-:W-:Y:S02]  /*11320*/  HADD2.F32 R28, -RZ, R25.reuse.H0_H0 ;  /* 0x20000019ff1c7230 */ /* 0x101fe40000004100 */
[----:B------:R-:W-:-:S02]  /*11330*/  HADD2.F32 R29, -RZ, R25.H1_H1 ;  /* 0x30000019ff1d7230 */ /* 0x000fc40000004100 */
[----:B------:R-:W-:Y:S02]  /*11340*/  HADD2.F32 R25, -RZ, R24.H0_H0 ;  /* 0x20000018ff197230 */ /* 0x000fe40000004100 */
[C---:B------:R-:W-:Y:S01]  /*11350*/  FMUL.FTZ R39, R28.reuse, R37 ;  /* 0x000000251c277220 */ /* 0x040fe20000410000 */
[----:B------:R-:W-:Y:S01]  /*11360*/  FMUL.FTZ R41, R28, R35 ;  /* 0x000000231c297220 */ /* 0x000fe20000410000 */
[----:B------:R-:W-:Y:S02]  /*11370*/  HADD2.F32 R28, -RZ, R52.H0_H0 ;  /* 0x20000034ff1c7230 */ /* 0x000fe40000004100 */
[C---:B------:R-:W-:Y:S01]  /*11380*/  FMUL.FTZ R34, R29.reuse, R32 ;  /* 0x000000201d227220 */ /* 0x040fe20000410000 */
[----:B------:R-:W-:Y:S02]  /*11390*/  HADD2.F32 R30, -RZ, R26.H0_H0 ;  /* 0x2000001aff1e7230 */ /* 0x000fe40000004100 */
[----:B------:R-:W-:Y:S02]  /*113a0*/  HADD2.F32 R31, -RZ, R27.H0_H0 ;  /* 0x2000001bff1f7230 */ /* 0x000fe40000004100 */
[----:B------:R-:W-:Y:S01]  /*113b0*/  FMUL.FTZ R36, R29, R28 ;  /* 0x0000001c1d247220 */ /* 0x000fe20000410000 */
[----:B------:R-:W-:-:S02]  /*113c0*/  HADD2.F32 R29, -RZ, R71.H0_H0 ;  /* 0x20000047ff1d7230 */ /* 0x000fc40000004100 */
[----:B------:R-:W-:Y:S02]  /*113d0*/  HADD2.F32 R27, -RZ, R27.H1_H1 ;  /* 0x3000001bff1b7230 */ /* 0x000fe40000004100 */
[----:B------:R-:W-:Y:S02]  /*113e0*/  HADD2.F32 R24, -RZ, R24.H1_H1 ;  /* 0x30000018ff187230 */ /* 0x000fe40000004100 */
[----:B------:R-:W-:Y:S01]  /*113f0*/  HADD2.F32 R26, -RZ, R26.H1_H1 ;  /* 0x3000001aff1a7230 */ /* 0x000fe20000004100 */
[----:B--2---:R-:W0:Y:S02]  /*11400*/  LDS.128 R4, [R47] ;  /* 0x000000002f047984 */ /* 0x004e240000000c00 */
[--C-:B0-----:R-:W-:Y:S02]  /*11410*/  HADD2.F32 R8, -RZ, R5.reuse.H0_H0 ;  /* 0x20000005ff087230 */ /* 0x101fe40000004100 */
[----:B------:R-:W-:Y:S02]  /*11420*/  HADD2.F32 R9, -RZ, R5.H1_H1 ;  /* 0x30000005ff097230 */ /* 0x000fe40000004100 */
[----:B------:R-:W-:-:S02]  /*11430*/  HADD2.F32 R5, -RZ, R4.H0_H0 ;  /* 0x20000004ff057230 */ /* 0x000fc40000004100 */
[C---:B------:R-:W-:Y:S01]  /*11440*/  FFMA.FTZ R39, R8.reuse, R35, -R39 ;  /* 0x0000002308277223 */ /* 0x040fe20000010827 */
[----:B------:R-:W-:Y:S01]  /*11450*/  FFMA.FTZ R41, R8, R37, R41 ;  /* 0x0000002508297223 */ /* 0x000fe20000010029 */
[----:B------:R-:W-:Y:S02]  /*11460*/  HADD2.F32 R8, -RZ, R73.H0_H0 ;  /* 0x20000049ff087230 */ /* 0x000fe40000004100 */
[----:B------:R-:W-:Y:S01]  /*11470*/  FFMA.FTZ R34, R9, R28, -R34 ;  /* 0x0000001c09227223 */ /* 0x000fe20000010822 */
[----:B------:R-:W-:Y:S01]  /*11480*/  FMUL.FTZ R28, R25, R70 ;  /* 0x00000046191c7220 */ /* 0x000fe20000410000 */
[----:B------:R-:W-:Y:S01]  /*11490*/  FFMA.FTZ R36, R9, R32, R36 ;  /* 0x0000002009247223 */ /* 0x000fe20000010024 */
[----:B------:R-:W-:Y:S02]  /*114a0*/  HADD2.F32 R9, -RZ, R74.H0_H0 ;  /* 0x2000004aff097230 */ /* 0x000fe40000004100 */
[-C--:B------:R-:W-:Y:S01]  /*114b0*/  FMUL.FTZ R25, R25, R8.reuse ;  /* 0x0000000819197220 */ /* 0x080fe20000410000 */
[----:B------:R-:W-:Y:S01]  /*114c0*/  FFMA.FTZ R32, R5, R8, -R28 ;  /* 0x0000000805207223 */ /* 0x000fe2000001081c */
[----:B------:R-:W-:-:S02]  /*114d0*/  HADD2.F32 R28, -RZ, R71.H1_H1 ;  /* 0x30000047ff1c7230 */ /* 0x000fc40000004100 */
[----:B------:R-:W-:Y:S02]  /*114e0*/  HADD2.F32 R74, -RZ, R74.H1_H1 ;  /* 0x3000004aff4a7230 */ /* 0x000fe40000004100 */
[----:B------:R-:W-:Y:S01]  /*114f0*/  FFMA.FTZ R70, R5, R70, R25 ;  /* 0x0000004605467223 */ /* 0x000fe20000010019 */
[C---:B------:R-:W-:Y:S01]  /*11500*/  FMUL.FTZ R5, R30.reuse, R29 ;  /* 0x0000001d1e057220 */ /* 0x040fe20000410000 */
[----:B------:R-:W-:Y:S01]  /*11510*/  FMUL.FTZ R25, R30, R9 ;  /* 0x000000091e197220 */ /* 0x000fe20000410000 */
[----:B------:R-:W-:Y:S02]  /*11520*/  HADD2.F32 R30, -RZ, R38.H0_H0 ;  /* 0x20000026ff1e7230 */ /* 0x000fe40000004100 */
[C---:B------:R-:W-:Y:S01]  /*11530*/  FMUL.FTZ R38, R31.reuse, R28 ;  /* 0x0000001c1f267220 */ /* 0x040fe20000410000 */
[----:B------:R-:W-:Y:S02]  /*11540*/  HADD2.F32 R11, -RZ, R7.H0_H0 ;  /* 0x20000007ff0b7230 */ /* 0x000fe40000004100 */
[----:B------:R-:W-:Y:S01]  /*11550*/  FMUL.FTZ R31, R31, R74 ;  /* 0x0000004a1f1f7220 */ /* 0x000fe20000410000 */
[----:B------:R-:W-:-:S02]  /*11560*/  HADD2.F32 R10, -RZ, R6.H0_H0 ;  /* 0x20000006ff0a7230 */ /* 0x000fc40000004100 */
[----:B------:R-:W-:Y:S01]  /*11570*/  FMUL.FTZ R40, R27, R30 ;  /* 0x0000001e1b287220 */ /* 0x000fe20000410000 */
[----:B------:R-:W-:Y:S02]  /*11580*/  HADD2.F32 R8, -RZ, R54.H0_H0 ;  /* 0x20000036ff087230 */ /* 0x000fe40000004100 */
[C---:B------:R-:W-:Y:S01]  /*11590*/  FFMA.FTZ R38, R11.reuse, R74, -R38 ;  /* 0x0000004a0b267223 */ /* 0x040fe20000010826 */
[----:B------:R-:W-:Y:S02]  /*115a0*/  HADD2.F32 R7, -RZ, R7.H1_H1 ;  /* 0x30000007ff077230 */ /* 0x000fe40000004100 */
[----:B------:R-:W-:Y:S01]  /*115b0*/  FFMA.FTZ R28, R11, R28, R31 ;  /* 0x0000001c0b1c7223 */ /* 0x000fe2000001001f */
[C---:B------:R-:W-:Y:S01]  /*115c0*/  FFMA.FTZ R35, R10.reuse, R9, -R5 ;  /* 0x000000090a237223 */ /* 0x040fe20000010805 */
[----:B------:R-:W-:Y:S01]  /*115d0*/  FMUL.FTZ R42, R27, R8 ;  /* 0x000000081b2a7220 */ /* 0x000fe20000410000 */
[----:B------:R-:W-:Y:S02]  /*115e0*/  HADD2.F32 R11, -RZ, R44.H0_H0 ;  /* 0x2000002cff0b7230 */ /* 0x000fe40000004100 */
[----:B------:R-:W-:Y:S01]  /*115f0*/  FFMA.FTZ R10, R10, R29, R25 ;  /* 0x0000001d0a0a7223 */ /* 0x000fe20000010019 */
[----:B------:R-:W-:-:S02]  /*11600*/  HADD2.F32 R5, -RZ, R46.H0_H0 ;  /* 0x2000002eff057230 */ /* 0x000fc40000004100 */
[C---:B------:R-:W-:Y:S01]  /*11610*/  FFMA.FTZ R37, R7.reuse, R8, -R40 ;  /* 0x0000000807257223 */ /* 0x040fe20000010828 */
[----:B------:R-:W-:Y:S02]  /*11620*/  HADD2.F32 R25, -RZ, R43.H0_H0 ;  /* 0x2000002bff197230 */ /* 0x000fe40000004100 */
[----:B------:R-:W-:Y:S01]  /*11630*/  FFMA.FTZ R43, R7, R30, R42 ;  /* 0x0000001e072b7223 */ /* 0x000fe2000001002a */
[----:B------:R-:W-:Y:S02]  /*11640*/  HADD2.F32 R9, -RZ, R45.H0_H0 ;  /* 0x2000002dff097230 */ /* 0x000fe40000004100 */
[C---:B------:R-:W-:Y:S01]  /*11650*/  FMUL.FTZ R7, R24.reuse, R11 ;  /* 0x0000000b18077220 */ /* 0x040fe20000410000 */
[----:B------:R-:W-:Y:S02]  /*11660*/  HADD2.F32 R4, -RZ, R4.H1_H1 ;  /* 0x30000004ff047230 */ /* 0x000fe40000004100 */
[----:B------:R-:W-:Y:S01]  /*11670*/  FMUL.FTZ R24, R24, R5 ;  /* 0x0000000518187220 */ /* 0x000fe20000410000 */
[----:B------:R-:W-:-:S02]  /*11680*/  HADD2.F32 R6, -RZ, R6.H1_H1 ;  /* 0x30000006ff067230 */ /* 0x000fc40000004100 */
[C---:B------:R-:W-:Y:S01]  /*11690*/  FMUL.FTZ R31, R26.reuse, R25 ;  /* 0x000000191a1f7220 */ /* 0x040fe20000410000 */
[----:B------:R-:W-:Y:S01]  /*116a0*/  FMUL.FTZ R26, R26, R9 ;  /* 0x000000091a1a7220 */ /* 0x000fe20000410000 */
[C---:B------:R-:W-:Y:S01]  /*116b0*/  FFMA.FTZ R29, R4.reuse, R11, R24 ;  /* 0x0000000b041d7223 */ /* 0x040fe20000010018 */
[----:B------:R-:W-:Y:S01]  /*116c0*/  FFMA.FTZ R27, R4, R5, -R7 ;  /* 0x00000005041b7223 */ /* 0x000fe20000010807 */
[C---:B------:R-:W-:Y:S01]  /*116d0*/  FFMA.FTZ R24, R6.reuse, R9, -R31 ;  /* 0x0000000906187223 */ /* 0x040fe2000001081f */
[----:B------:R-:W-:Y:S01]  /*116e0*/  FFMA.FTZ R25, R6, R25, R26 ;  /* 0x0000001906197223 */ /* 0x000fe2000001001a */
[----:B------:R-:W-:Y:S02]  /*116f0*/  F2FP.F16.F32.PACK_AB R7, R37, R38 ;  /* 0x000000262507723e */ /* 0x000fe400000000ff */
[----:B------:R-:W-:Y:S02]  /*11700*/  F2FP.F16.F32.PACK_AB R5, R34, R39 ;  /* 0x000000272205723e */ /* 0x000fe400000000ff */
[----:B------:R-:W-:-:S02]  /*11710*/  F2FP.F16.F32.PACK_AB R4, R27, R32 ;  /* 0x000000201b04723e */ /* 0x000fc400000000ff */
[----:B------:R-:W-:Y:S02]  /*11720*/  F2FP.F16.F32.PACK_AB R6, R24, R35 ;  /* 0x000000231806723e */ /* 0x000fe400000000ff */
[----:B------:R-:W-:Y:S02]  /*11730*/  F2FP.F16.F32.PACK_AB R11, R43, R28 ;  /* 0x0000001c2b0b723e */ /* 0x000fe400000000ff */
[----:B------:R-:W-:Y:S01]  /*11740*/  F2FP.F16.F32.PACK_AB R9, R36, R41 ;  /* 0x000000292409723e */ /* 0x000fe200000000ff */
[----:B------:R1:W-:Y:S01]  /*11750*/  STS.128 [R47], R4 ;  /* 0x000000042f007388 */ /* 0x0003e20000000c00 */
[----:B------:R-:W-:Y:S02]  /*11760*/  F2FP.F16.F32.PACK_AB R8, R29, R70 ;  /* 0x000000461d08723e */ /* 0x000fe400000000ff */
[----:B------:R-:W-:-:S05]  /*11770*/  F2FP.F16.F32.PACK_AB R10, R25, R10 ;  /* 0x0000000a190a723e */ /* 0x000fca00000000ff */
[----:B------:R1:W-:Y:S02]  /*11780*/  STS.128 [R20+0x12400], R8 ;  /* 0x0124000814007388 */ /* 0x0003e40000000c00 */
.L_x_2867:
[----:B------:R-:W-:Y:S05]  /*11790*/  BSYNC B1 ;  /* 0x0000000000017941 */ /* 0x000fea0003800000 */
.L_x_2866:
[----:B------:R-:W-:Y:S05]  /*117a0*/  @P2 BRA `(.L_x_2839) ;  /* 0x00000004007c2947 */ /* 0x000fea0003800000 */
[----:B------:R-:W2:Y:S01]  /*117b0*/  LDL R41, [R1+0x64] ;  /* 0x0000640001297983 */ /* 0x000ea20000100800 */
[----:B------:R-:W-:Y:S01]  /*117c0*/  LEA.HI R33, R33, R198, RZ, 0x1d ;  /* 0x000000c621217211 */ /* 0x000fe200078fe8ff */
[--C-:B------:R-:W-:Y:S01]  /*117d0*/  HADD2.F32 R29, -RZ, R21.reuse.H1_H1 ;  /* 0x30000015ff1d7230 */ /* 0x100fe20000004100 */
[----:B------:R-:W-:Y:S01]  /*117e0*/  SHF.R.U32.HI R30, RZ, 0x10, R13 ;  /* 0x00000010ff1e7819 */ /* 0x000fe2000001160d */
[----:B------:R-:W-:Y:S01]  /*117f0*/  HADD2.F32 R31, -RZ, R0.H1_H1 ;  /* 0x30000000ff1f7230 */ /* 0x000fe20000004100 */
[----:B01----:R-:W-:Y:S01]  /*11800*/  SHF.R.S32.HI R4, RZ, 0x1f, R33 ;  /* 0x0000001fff047819 */ /* 0x003fe20000011421 */
[----:B------:R-:W-:Y:S01]  /*11810*/  IMAD.SHL.U32 R5, R33, 0x8, RZ ;  /* 0x0000000821057824 */ /* 0x000fe200078e00ff */
[----:B------:R-:W-:Y:S01]  /*11820*/  SHF.R.U64 R40, R56, 0x10, R57 ;  /* 0x0000001038287819 */ /* 0x000fe20000001239 */
[----:B------:R-:W-:Y:S01]  /*11830*/  HADD2.F32 R30, -RZ, R30.H0_H0 ;  /* 0x2000001eff1e7230 */ /* 0x000fe20000004100 */
[----:B------:R-:W-:Y:S01]  /*11840*/  LEA.HI R33, R4, R33, RZ, 0x3 ;  /* 0x0000002104217211 */ /* 0x000fe200078f18ff */
[----:B------:R-:W-:Y:S01]  /*11850*/  HADD2.F32 R28, -RZ, R0.H0_H0 ;  /* 0x20000000ff1c7230 */ /* 0x000fe20000004100 */
[----:B------:R-:W-:Y:S01]  /*11860*/  LOP3.LUT R4, R216, 0x38, R5, 0xf8, !PT ;  /* 0x00000038d8047812 */ /* 0x000fe200078ef805 */
[----:B------:R-:W-:Y:S01]  /*11870*/  HADD2.F32 R0, -RZ, R21.H0_H0 ;  /* 0x20000015ff007230 */ /* 0x000fe20000004100 */
[----:B------:R-:W-:Y:S01]  /*11880*/  SHF.L.U32 R33, R33, 0xa, RZ ;  /* 0x0000000a21217819 */ /* 0x000fe200000006ff */
[----:B------:R-:W-:Y:S01]  /*11890*/  HADD2.F32 R21, -RZ, R3.H0_H0 ;  /* 0x20000003ff157230 */ /* 0x000fe20000004100 */
[----:B------:R-:W-:-:S02]  /*118a0*/  LOP3.LUT R8, R4, R61, RZ, 0x3c, !PT ;  /* 0x0000003d04087212 */ /* 0x000fc400078e3cff */
[----:B------:R-:W-:Y:S02]  /*118b0*/  LOP3.LUT R9, R33, 0x7fffe000, RZ, 0xc0, !PT ;  /* 0x7fffe00021097812 */ /* 0x000fe400078ec0ff */
[----:B------:R-:W-:Y:S02]  /*118c0*/  SHF.R.U32.HI R56, RZ, 0x10, R57 ;  /* 0x00000010ff387819 */ /* 0x000fe40000011639 */
[----:B------:R-:W-:Y:S02]  /*118d0*/  IADD3 R9, R8, R9, R223 ;  /* 0x0000000908097210 */ /* 0x000fe40007ffe0df */
[----:B------:R-:W-:Y:S02]  /*118e0*/  SHF.R.U64 R38, R12, 0x10, R13 ;  /* 0x000000100c267819 */ /* 0x000fe4000000120d */
[--C-:B------:R-:W-:Y:S01]  /*118f0*/  SHF.R.U64 R39, R58, 0x10, R59.reuse ;  /* 0x000000103a277819 */ /* 0x100fe2000000123b */
[----:B------:R-:W-:Y:S01]  /*11900*/  IMAD R20, R9, 0x2, R2 ;  /* 0x0000000209147824 */ /* 0x000fe200078e0202 */
[----:B------:R-:W-:-:S02]  /*11910*/  SHF.R.U32.HI R58, RZ, 0x10, R59 ;  /* 0x00000010ff3a7819 */ /* 0x000fc4000001163b */
[--C-:B------:R-:W-:Y:S02]  /*11920*/  SHF.R.U32.HI R36, RZ, 0x10, R15.reuse ;  /* 0x00000010ff247819 */ /* 0x100fe4000001160f */
[----:B------:R-:W0:Y:S01]  /*11930*/  LDS.128 R8, [R20+0x12400] ;  /* 0x0124000014087984 */ /* 0x000e220000000c00 */
[----:B------:R-:W-:Y:S01]  /*11940*/  SHF.R.U64 R37, R14, 0x10, R15 ;  /* 0x000000100e257819 */ /* 0x000fe2000000120f */
        /* <DEDUP_REMOVED lines=20> */
[----:B------:R-:W-:Y:S01]  /*11a90*/  FMUL.FTZ R12, R9, R28 ;  /* 0x0000001c090c7220 */ /* 0x000fe20000410000 */
[C---:B------:R-:W-:Y:S01]  /*11aa0*/  FFMA.FTZ R32, R13.reuse, R24, -R32 ;  /* 0x000000180d207223 */ /* 0x040fe20000010820 */
[----:B------:R-:W-:Y:S02]  /*11ab0*/  HADD2.F32 R9, -RZ, R69.H0_H0 ;  /* 0x20000045ff097230 */ /* 0x000fe40000004100 */
[----:B------:R-:W-:Y:S01]  /*11ac0*/  FFMA.FTZ R34, R13, R30, R34 ;  /* 0x0000001e0d227223 */ /* 0x000fe20000010022 */
[----:B------:R-:W-:-:S02]  /*11ad0*/  HADD2.F32 R24, -RZ, R3.H1_H1 ;  /* 0x30000003ff187230 */ /* 0x000fc40000004100 */
[C---:B------:R-:W-:Y:S01]  /*11ae0*/  FFMA.FTZ R13, R5.reuse, R0, -R12 ;  /* 0x00000000050d7223 */ /* 0x040fe2000001080c */
[----:B------:R-:W-:Y:S01]  /*11af0*/  FFMA.FTZ R25, R5, R28, R25 ;  /* 0x0000001c05197223 */ /* 0x000fe20000010019 */
[----:B------:R-:W-:Y:S02]  /*11b00*/  HADD2.F32 R15, -RZ, R7.H0_H0 ;  /* 0x20000007ff0f7230 */ /* 0x000fe40000004100 */
[C---:B------:R-:W-:Y:S01]  /*11b10*/  FMUL.FTZ R5, R26.reuse, R21 ;  /* 0x000000151a057220 */ /* 0x040fe20000410000 */
[----:B------:R-:W-:Y:S02]  /*11b20*/  HADD2.F32 R0, -RZ, R69.H1_H1 ;  /* 0x30000045ff007230 */ /* 0x000fe40000004100 */
[----:B------:R-:W-:Y:S01]  /*11b30*/  FMUL.FTZ R3, R26, R9 ;  /* 0x000000091a037220 */ /* 0x000fe20000410000 */
[----:B------:R-:W-:Y:S02]  /*11b40*/  HADD2.F32 R14, -RZ, R6.H0_H0 ;  /* 0x20000006ff0e7230 */ /* 0x000fe40000004100 */
[----:B------:R-:W-:Y:S01]  /*11b50*/  FMUL.FTZ R30, R27, R24 ;  /* 0x000000181b1e7220 */ /* 0x000fe20000410000 */
[----:B------:R-:W-:-:S02]  /*11b60*/  HADD2.F32 R26, -RZ, R36.H0_H0 ;  /* 0x20000024ff1a7230 */ /* 0x000fc40000004100 */
[-C--:B------:R-:W-:Y:S01]  /*11b70*/  FMUL.FTZ R27, R27, R0.reuse ;  /* 0x000000001b1b7220 */ /* 0x080fe20000410000 */
[----:B------:R-:W-:Y:S02]  /*11b80*/  HADD2.F32 R12, -RZ, R58.H0_H0 ;  /* 0x2000003aff0c7230 */ /* 0x000fe40000004100 */
[----:B------:R-:W-:Y:S01]  /*11b90*/  FFMA.FTZ R30, R15, R0, -R30 ;  /* 0x000000000f1e7223 */ /* 0x000fe2000001081e */
[----:B------:R-:W-:Y:S02]  /*11ba0*/  HADD2.F32 R7, -RZ, R7.H1_H1 ;  /* 0x30000007ff077230 */ /* 0x000fe40000004100 */
[C---:B------:R-:W-:Y:S01]  /*11bb0*/  FFMA.FTZ R28, R14.reuse, R9, -R5 ;  /* 0x000000090e1c7223 */ /* 0x040fe20000010805 */
[C---:B------:R-:W-:Y:S01]  /*11bc0*/  FMUL.FTZ R36, R11.reuse, R26 ;  /* 0x0000001a0b247220 */ /* 0x040fe20000410000 */
[----:B------:R-:W-:Y:S01]  /*11bd0*/  FMUL.FTZ R0, R11, R12 ;  /* 0x0000000c0b007220 */ /* 0x000fe20000410000 */
[----:B------:R-:W-:Y:S01]  /*11be0*/  FFMA.FTZ R14, R14, R21, R3 ;  /* 0x000000150e0e7223 */ /* 0x000fe20000010003 */
[----:B------:R-:W-:-:S02]  /*11bf0*/  HADD2.F32 R9, -RZ, R38.H0_H0 ;  /* 0x20000026ff097230 */ /* 0x000fc40000004100 */
[----:B------:R-:W-:Y:S01]  /*11c00*/  FFMA.FTZ R27, R15, R24, R27 ;  /* 0x000000180f1b7223 */ /* 0x000fe2000001001b */
        /* <DEDUP_REMOVED lines=25> */
.L_x_2839:
[----:B------:R-:W-:Y:S05]  /*11da0*/  BSYNC B0 ;  /* 0x0000000000007941 */ /* 0x000fea0003800000 */
.L_x_2817:
        /* <DEDUP_REMOVED lines=8> */
.L_x_2815:
[----:B01-3--:R-:W3:Y:S02]  /*11e30*/  LDL R0, [R1+0x4] ;  /* 0x0000040001007983 */ /* 0x00bee40000100800 */
[----:B---3--:R-:W-:-:S13]  /*11e40*/  R2UR UR4, R0 ;  /* 0x00000000000472ca */ /* 0x008fda00000e0000 */
[----:B------:R-:W-:-:S05]  /*11e50*/  IMAD.U32 R0, RZ, RZ, UR4 ;  /* 0x00000004ff007e24 */ /* 0x000fca000f8e00ff */
[----:B------:R-:W-:-:S13]  /*11e60*/  ISETP.NE.AND P0, PT, R0, 0x3, PT ;  /* 0x000000030000780c */ /* 0x000fda0003f05270 */
[----:B------:R-:W-:Y:S05]  /*11e70*/  @!P0 BRA `(.L_x_2868) ;  /* 0x0000000000048947 */ /* 0x000fea0003800000 */
[----:B------:R-:W-:Y:S01]  /*11e80*/  BPT.TRAP 0x1 ;  /* 0x000000040000795c */ /* 0x000fe20000300000 */
.L_x_2868:
[----:B--2-4-:R-:W-:Y:S02]  /*11e90*/  LEA R5, R196, R2, 0x3 ;  /* 0x00000002c4057211 */ /* 0x014fe400078e18ff */
[----:B------:R-:W-:-:S04]  /*11ea0*/  SHF.L.U32 R0, R199, 0x1f, RZ ;  /* 0x0000001fc7007819 */ /* 0x000fc800000006ff */
[----:B------:R0:W1:Y:S01]  /*11eb0*/  SYNCS.PHASECHK.TRANS64.TRYWAIT P1, [R5+URZ+0x30830], R0 ;  /* 0x03083000050075a7 */ /* 0x000062000802017f */
[----:B------:R-:W-:Y:S05]  /*11ec0*/  @!P0 BRA `(.L_x_2869) ;  /* 0x0000000000048947 */ /* 0x000fea0003800000 */
[----:B------:R-:W-:Y:S01]  /*11ed0*/  BPT.TRAP 0x1 ;  /* 0x000000040000795c */ /* 0x000fe20000300000 */
.L_x_2869:
[----:B-1----:R-:W-:Y:S05]  /*11ee0*/  @P1 BRA `(.L_x_2870) ;  /* 0x0000000000081947 */ /* 0x002fea0003800000 */
[----:B------:R-:W1:Y:S02]  /*11ef0*/  SYNCS.PHASECHK.TRANS64.TRYWAIT P1, [R5+URZ+0x30830], R0 ;  /* 0x03083000050075a7 */ /* 0x000e64000802017f */
[----:B-1----:R-:W-:Y:S05]  /*11f00*/  @!P1 BRA `(.L_x_2871) ;  /* 0x0000013c00589947 */ /* 0x002fea0003800000 */
.L_x_2870:
[----:B------:R-:W-:Y:S05]  /*11f10*/  WARPSYNC.ALL ;  /* 0x0000000000007948 */ /* 0x000fea0003800000 */
[----:B01----:R-:W-:Y:S01]  /*11f20*/  VIADD R0, R2, 0x1e400 ;  /* 0x0001e40002007836 */ /* 0x003fe20000000000 */
[----:B------:R-:W-:Y:S01]  /*11f30*/  R2UR UR4, R68 ;  /* 0x00000000440472ca */ /* 0x000fe200000e0000 */
[----:B------:R-:W-:Y:S01]  /*11f40*/  IMAD.MOV.U32 R7, RZ, RZ, 0x40000040 ;  /* 0x40000040ff077424 */ /* 0x000fe200078e00ff */
[----:B------:R-:W-:Y:S01]  /*11f50*/  WARPGROUP.ARRIVE ;  /* 0x00000000000079c5 */ /* 0x000fe20000000000 */
[----:B------:R-:W-:Y:S01]  /*11f60*/  UMOV UR9, 0x40000040 ;  /* 0x4000004000097882 */ /* 0x000fe20000000000 */
[----:B------:R-:W-:Y:S01]  /*11f70*/  SHF.R.U32.HI R0, RZ, 0x4, R0 ;  /* 0x00000004ff007819 */ /* 0x000fe20000011600 */
[----:B------:R-:W-:Y:S01]  /*11f80*/  IMAD.U32 R11, RZ, RZ, UR9 ;  /* 0x00000009ff0b7e24 */ /* 0x000fe2000f8e00ff */
[----:B------:R-:W-:Y:S01]  /*11f90*/  R2UR UR11, R7 ;  /* 0x00000000070b72ca */ /* 0x000fe200000e0000 */
[----:B------:R-:W-:Y:S01]  /*11fa0*/  UMOV UR57, 0x40000040 ;  /* 0x4000004000397882 */ /* 0x000fe20000000000 */
[----:B------:R-:W-:Y:S01]  /*11fb0*/  LOP3.LUT R0, R0, 0x3fff, RZ, 0xc0, !PT ;  /* 0x00003fff00007812 */ /* 0x000fe200078ec0ff */
[----:B------:R-:W-:Y:S01]  /*11fc0*/  UMOV UR53, 0x40000040 ;  /* 0x4000004000357882 */ /* 0x000fe20000000000 */
[----:B------:R-:W-:Y:S01]  /*11fd0*/  MOV R9, 0x40000040 ;  /* 0x4000004000097802 */ /* 0x000fe20000000f00 */
        /* <DEDUP_REMOVED lines=12> */
[----:B------:R-:W-:Y:S01]  /*120a0*/  UIADD3 UR56, UR4, 0x404, URZ ;  /* 0x0000040404387890 */ /* 0x000fe2000fffe03f */
[----:B------:R-:W-:Y:S01]  /*120b0*/  MOV R10, UR8 ;  /* 0x00000008000a7c02 */ /* 0x000fe20008000f00 */
[----:B------:R-:W-:-:S02]  /*120c0*/  UIADD3 UR52, UR4, 0x406, URZ ;  /* 0x0000040604347890 */ /* 0x000fc4000fffe03f */
[----:B------:R-:W-:Y:S02]  /*120d0*/  UIADD3 UR48, UR4, 0x800, URZ ;  /* 0x0000080004307890 */ /* 0x000fe4000fffe03f */
[----:B------:R0:W-:Y:S01]  /*120e0*/  STL.64 [R1+0x30], R10 ;  /* 0x0000300a01007387 */ /* 0x0001e20000100a00 */
[----:B------:R-:W-:Y:S02]  /*120f0*/  UIADD3 UR44, UR4, 0x802, URZ ;  /* 0x00000802042c7890 */ /* 0x000fe4000fffe03f */
[----:B------:R-:W-:Y:S02]  /*12100*/  UIADD3 UR40, UR4, 0x804, URZ ;  /* 0x0000080404287890 */ /* 0x000fe4000fffe03f */
[----:B------:R-:W-:Y:S01]  /*12110*/  UIADD3 UR36, UR4, 0x806, URZ ;  /* 0x0000080604247890 */ /* 0x000fe2000fffe03f */
        /* <DEDUP_REMOVED lines=9> */
[----:B------:R-:W-:Y:S01]  /*121b0*/  UMOV UR37, 0x40000040 ;  /* 0x4000004000257882 */ /* 0x000fe20000000000 */
        /* <DEDUP_REMOVED lines=52> */
[----:B------:R-:W-:-:S02]  /*12500*/  R2UR UR58, R8 ;  /* 0x00000000083a72ca */ /* 0x000fc400000e0000 */
[----:B------:R-:W-:Y:S01]  /*12510*/  R2UR UR59, R9 ;  /* 0x00000000093b72ca */ /* 0x000fe200000e0000 */
[----:B------:R-:W-:Y:S01]  /*12520*/  IMAD.MOV.U32 R9, RZ, RZ, 0x40000040 ;  /* 0x40000040ff097424 */ /* 0x000fe200078e00ff */
[----:B------:R-:W-:Y:S01]  /*12530*/  IADD3 R8, R6, 0x306, RZ ;  /* 0x0000030606087810 */ /* 0x000fe20007ffe0ff */
[----:B------:R0:W-:Y:S03]  /*12540*/  STL.64 [R1+0x8], R10 ;  /* 0x0000080a01007387 */ /* 0x0001e60000100a00 */
[----:B------:R-:W-:Y:S01]  /*12550*/  R2UR UR54, R8 ;  /* 0x00000000083672ca */ /* 0x000fe200000e0000 */
[----:B------:R-:W-:Y:S01]  /*12560*/  VIADD R8, R6, 0x600 ;  /* 0x0000060006087836 */ /* 0x000fe20000000000 */
[----:B------:R-:W-:Y:S02]  /*12570*/  R2UR UR55, R9 ;  /* 0x00000000093772ca */ /* 0x000fe400000e0000 */
[----:B------:R-:W-:-:S02]  /*12580*/  MOV R9, 0x40000040 ;  /* 0x4000004000097802 */ /* 0x000fc40000000f00 */
        /* <DEDUP_REMOVED lines=36> */
.L_x_2872:
[----:B------:R-:W2:Y:S01]  /*127d0*/  LDL R12, [R1+0x38] ;  /* 0x00003800010c7983 */ /* 0x000ea20000100800 */
[----:B------:R-:W0:Y:S01]  /*127e0*/  LDC R4, c[0x0][0x448] ;  /* 0x00011200ff047b82 */ /* 0x000e220000000800 */
        /* <DEDUP_REMOVED lines=8> */
[----:B------:R1:W-:Y:S01]  /*12870*/  MUFU.TANH R82, R27 ;  /* 0x0000001b00527308 */ /* 0x0003e20000002400 */
        /* <DEDUP_REMOVED lines=14> */
[----:B0-----:R-:W-:Y:S01]  /*12960*/  ISETP.NE.AND P1, PT, R4, 0x1, PT ;  /* 0x000000010400780c */ /* 0x001fe20003f25270 */
        /* <DEDUP_REMOVED lines=12> */
[----:B------:R-:W1:Y:S01]  /*12a30*/  @P1 LDC R21, c[0x0][0x44c] ;  /* 0x00011300ff151b82 */ /* 0x000e620000000800 */
[----:B------:R-:W-:Y:S01]  /*12a40*/  FMUL.FTZ R71, R71, UR4 ;  /* 0x0000000447477c20 */ /* 0x000fe20008410000 */
[----:B------:R-:W-:Y:S01]  /*12a50*/  FMUL.FTZ R7, R29, UR4 ;  /* 0x000000041d077c20 */ /* 0x000fe20008410000 */
[----:B------:R-:W-:Y:S01]  /*12a60*/  FMUL.FTZ R9, R33, UR4 ;  /* 0x0000000421097c20 */ /* 0x000fe20008410000 */
[----:B------:R-:W4:Y:S01]  /*12a70*/  MUFU.TANH R34, R34 ;  /* 0x0000002200227308 */ /* 0x000f220000002400 */
[----:B------:R-:W-:Y:S01]  /*12a80*/  FMUL.FTZ R10, R37, UR4 ;  /* 0x00000004250a7c20 */ /* 0x000fe20008410000 */
[----:B------:R-:W-:Y:S01]  /*12a90*/  FMUL.FTZ R13, R41, UR4 ;  /* 0x00000004290d7c20 */ /* 0x000fe20008410000 */
[----:B------:R-:W-:Y:S01]  /*12aa0*/  FMUL.FTZ R45, R45, UR4 ;  /* 0x000000042d2d7c20 */ /* 0x000fe20008410000 */
[----:B------:R-:W3:Y:S01]  /*12ab0*/  @P1 LDC R25, c[0x0][0x450] ;  /* 0x00011400ff191b82 */ /* 0x000ee20000000800 */
        /* <DEDUP_REMOVED lines=13> */
[----:B------:R-:W-:Y:S01]  /*12b90*/  ULDC UR39, c[0x0][0x9d8] ;  /* 0x0002760000277ab9 */ /* 0x000fe20000000800 */
[----:B------:R-:W-:Y:S01]  /*12ba0*/  ULDC UR42, c[0x0][0x988] ;  /* 0x00026200002a7ab9 */ /* 0x000fe20000000800 */
[----:B------:R-:W-:Y:S01]  /*12bb0*/  ULDC UR43, c[0x0][0x988] ;  /* 0x00026200002b7ab9 */ /* 0x000fe20000000800 */
[----:B------:R-:W-:Y:S01]  /*12bc0*/  BSSY B0, `(.L_x_2873) ;  /* 0x00004c7000007945 */ /* 0x000fe20003800000 */
[----:B------:R-:W-:-:S02]  /*12bd0*/  CS2R R118, SRZ ;  /* 0x0000000000767805 */ /* 0x000fc4000001ff00 */
[----:B------:R-:W-:Y:S01]  /*12be0*/  CS2R R116, SRZ ;  /* 0x0000000000747805 */ /* 0x000fe2000001ff00 */
[----:B------:R-:W4:Y:S01]  /*12bf0*/  MUFU.TANH R28, R39 ;  /* 0x00000027001c7308 */ /* 0x000f220000002400 */
[----:B------:R-:W-:Y:S02]  /*12c00*/  CS2R R114, SRZ ;  /* 0x0000000000727805 */ /* 0x000fe4000001ff00 */
[----:B------:R-:W-:Y:S02]  /*12c10*/  CS2R R112, SRZ ;  /* 0x0000000000707805 */ /* 0x000fe4000001ff00 */
[----:B------:R-:W-:Y:S02]  /*12c20*/  CS2R R110, SRZ ;  /* 0x00000000006e7805 */ /* 0x000fe4000001ff00 */
[----:B------:R-:W-:Y:S02]  /*12c30*/  CS2R R108, SRZ ;  /* 0x00000000006c7805 */ /* 0x000fe4000001ff00 */
[----:B------:R-:W-:-:S02]  /*12c40*/  CS2R R106, SRZ ;  /* 0x00000000006a7805 */ /* 0x000fc4000001ff00 */
[----:B------:R-:W-:Y:S02]  /*12c50*/  CS2R R104, SRZ ;  /* 0x0000000000687805 */ /* 0x000fe4000001ff00 */
[----:B------:R-:W-:Y:S01]  /*12c60*/  CS2R R102, SRZ ;  /* 0x0000000000667805 */ /* 0x000fe2000001ff00 */
[----:B------:R-:W4:Y:S08]  /*12c70*/  MUFU.TANH R42, R42 ;  /* 0x0000002a002a7308 */ /* 0x000f300000002400 */
[----:B------:R-:W4:Y:S08]  /*12c80*/  MUFU.TANH R43, R43 ;  /* 0x0000002b002b7308 */ /* 0x000f300000002400 */
[----:B------:R4:W4:Y:S08]  /*12c90*/  MUFU.TANH R24, R46 ;  /* 0x0000002e00187308 */ /* 0x0009300000002400 */
[----:B------:R-:W4:Y:S08]  /*12ca0*/  MUFU.TANH R47, R47 ;  /* 0x0000002f002f7308 */ /* 0x000f300000002400 */
[----:B------:R-:W4:Y:S08]  /*12cb0*/  MUFU.TANH R50, R50 ;  /* 0x0000003200327308 */ /* 0x000f300000002400 */
[----:B------:R-:W4:Y:S08]  /*12cc0*/  MUFU.TANH R51, R51 ;  /* 0x0000003300337308 */ /* 0x000f300000002400 */
[----:B------:R-:W4:Y:S08]  /*12cd0*/  MUFU.TANH R32, R54 ;  /* 0x0000003600207308 */ /* 0x000f300000002400 */
[----:B------:R-:W4:Y:S08]  /*12ce0*/  MUFU.TANH R55, R55 ;  /* 0x0000003700377308 */ /* 0x000f300000002400 */
[----:B------:R-:W4:Y:S08]  /*12cf0*/  MUFU.TANH R36, R58 ;  /* 0x0000003a00247308 */ /* 0x000f300000002400 */
[----:B------:R-:W-:Y:S08]  /*12d00*/  MUFU.TANH R40, R62 ;  /* 0x0000003e00287308 */ /* 0x000ff00000002400 */
        /* <DEDUP_REMOVED lines=18> */
[----:B------:R-:W-:Y:S01]  /*12e30*/  MUFU.TANH R53, R53 ;  /* 0x0000003500357308 */ /* 0x000fe20000002400 */
[----:B--2---:R-:W-:-:S04]  /*12e40*/  IMAD.IADD R4, R12, 0x1, R225 ;  /* 0x000000010c047824 */ /* 0x004fc800078e02e1 */
[----:B-1----:R-:W-:-:S03]  /*12e50*/  @P1 IMAD.HI.U32 R12, R4, R21, RZ ;  /* 0x00000015040c1227 */ /* 0x002fc600078e00ff */
[----:B------:R-:W-:Y:S01]  /*12e60*/  MUFU.TANH R56, R56 ;  /* 0x0000003800387308 */ /* 0x000fe20000002400 */
[----:B------:R-:W-:Y:S01]  /*12e70*/  IMAD.MOV.U32 R21, RZ, RZ, -0x60 ;  /* 0xffffffa0ff157424 */ /* 0x000fe200078e00ff */
[----:B---3--:R-:W-:Y:S01]  /*12e80*/  @P1 SHF.R.U32.HI R4, RZ, R25, R12 ;  /* 0x00000019ff041219 */ /* 0x008fe2000001160c */
[C-C-:B------:R-:W-:Y:S02]  /*12e90*/  IMAD R12, R72.reuse, -0x60, R227.reuse ;  /* 0xffffffa0480c7824 */ /* 0x140fe400078e02e3 */
[----:B------:R-:W-:Y:S02]  /*12ea0*/  IMAD R14, R72, R21, 0x61 ;  /* 0x00000061480e7424 */ /* 0x000fe400078e0215 */
[----:B------:R-:W1:Y:S01]  /*12eb0*/  SHFL.IDX PT, R20, R4, 0x1, 0x1c1f ;  /* 0x003c1f0004147f89 */ /* 0x000e6200000e0000 */
[----:B------:R-:W-:Y:S01]  /*12ec0*/  IADD3 R12, R12, 0x60, RZ ;  /* 0x000000600c0c7810 */ /* 0x000fe20007ffe0ff */
[C---:B------:R-:W-:Y:S01]  /*12ed0*/  IMAD R14, R229.reuse, -0x2, R14 ;  /* 0xfffffffee50e7824 */ /* 0x040fe200078e020e */
[----:B------:R-:W-:Y:S01]  /*12ee0*/  MUFU.TANH R57, R57 ;  /* 0x0000003900397308 */ /* 0x000fe20000002400 */
[----:B------:R-:W2:Y:S02]  /*12ef0*/  SHFL.IDX PT, R4, R4, RZ, 0x1c1f ;  /* 0x001c1fff04047589 */ /* 0x000ea400000e0000 */
[----:B------:R-:W-:Y:S01]  /*12f00*/  IMAD R21, R229, -0x2, R12 ;  /* 0xfffffffee5157824 */ /* 0x000fe200078e020c */
[----:B------:R-:W-:-:S04]  /*12f10*/  IADD3 R86, -R226, R14, R227 ;  /* 0x0000000ee2567210 */ /* 0x000fc80007ffe1e3 */
[----:B------:R-:W-:Y:S08]  /*12f20*/  MUFU.TANH R60, R60 ;  /* 0x0000003c003c7308 */ /* 0x000ff00000002400 */
[----:B------:R-:W-:Y:S01]  /*12f30*/  MUFU.TANH R61, R61 ;  /* 0x0000003d003d7308 */ /* 0x000fe20000002400 */
[----:B-1----:R-:W-:-:S07]  /*12f40*/  VIADDMNMX R27, R20, R86, R21, PT ;  /* 0x00000056141b7246 */ /* 0x002fce0003800115 */
[----:B------:R-:W-:Y:S01]  /*12f50*/  MUFU.TANH R33, R64 ;  /* 0x0000004000217308 */ /* 0x000fe20000002400 */
[C---:B------:R-:W-:Y:S02]  /*12f60*/  ISETP.GT.AND P2, PT, R27.reuse, RZ, PT ;  /* 0x000000ff1b00720c */ /* 0x040fe40003f44270 */
[C---:B------:R-:W-:Y:S02]  /*12f70*/  ISETP.GT.AND P3, PT, R27.reuse, 0x1, PT ;  /* 0x000000011b00780c */ /* 0x040fe40003f64270 */
[C---:B------:R-:W-:Y:S02]  /*12f80*/  ISETP.GT.AND P4, PT, R27.reuse, 0x8, PT ;  /* 0x000000081b00780c */ /* 0x040fe40003f84270 */
[----:B------:R-:W-:Y:S01]  /*12f90*/  FSEL R84, R26, -INF , P2 ;  /* 0xff8000001a547808 */ /* 0x000fe20001000000 */
[----:B------:R-:W-:Y:S01]  /*12fa0*/  MUFU.TANH R65, R65 ;  /* 0x0000004100417308 */ /* 0x000fe20000002400 */
[----:B------:R-:W-:Y:S02]  /*12fb0*/  FSEL R82, R82, -INF , P3 ;  /* 0xff80000052527808 */ /* 0x000fe40001800000 */
[----:B------:R-:W-:-:S02]  /*12fc0*/  ISETP.GT.AND P2, PT, R27, 0x9, PT ;  /* 0x000000091b00780c */ /* 0x000fc40003f44270 */
[----:B0-----:R-:W-:Y:S02]  /*12fd0*/  FSEL R80, R30, -INF , P4 ;  /* 0xff8000001e507808 */ /* 0x001fe40002000000 */
[----:B------:R-:W-:Y:S01]  /*12fe0*/  FMNMX.FTZ R25, R84, R82, !PT ;  /* 0x0000005254197209 */ /* 0x000fe20007810000 */
[----:B------:R-:W-:Y:S01]  /*12ff0*/  MUFU.TANH R69, R69 ;  /* 0x0000004500457308 */ /* 0x000fe20000002400 */
[----:B------:R-:W-:Y:S02]  /*13000*/  ISETP.GT.AND P3, PT, R27, 0x10, PT ;  /* 0x000000101b00780c */ /* 0x000fe40003f64270 */
[----:B----4-:R-:W-:Y:S02]  /*13010*/  FSEL R78, R31, -INF , P2 ;  /* 0xff8000001f4e7808 */ /* 0x010fe40001000000 */
[----:B------:R-:W-:Y:S02]  /*13020*/  FMNMX.FTZ R25, R80, R25, !PT ;  /* 0x0000001950197209 */ /* 0x000fe40007810000 */
[----:B------:R-:W-:-:S02]  /*13030*/  ISETP.GT.AND P2, PT, R27, 0x11, PT ;  /* 0x000000111b00780c */ /* 0x000fc40003f44270 */
[----:B------:R-:W-:Y:S02]  /*13040*/  FSEL R76, R34, -INF , P3 ;  /* 0xff800000224c7808 */ /* 0x000fe40001800000 */
[----:B------:R-:W-:Y:S02]  /*13050*/  FMNMX.FTZ R25, R78, R25, !PT ;  /* 0x000000194e197209 */ /* 0x000fe40007810000 */
[----:B------:R-:W-:Y:S02]  /*13060*/  ISETP.GT.AND P3, PT, R27, 0x18, PT ;  /* 0x000000181b00780c */ /* 0x000fe40003f64270 */
[----:B------:R-:W-:Y:S02]  /*13070*/  FSEL R74, R35, -INF , P2 ;  /* 0xff800000234a7808 */ /* 0x000fe40001000000 */
[----:B------:R-:W-:Y:S02]  /*13080*/  FMNMX.FTZ R25, R76, R25, !PT ;  /* 0x000000194c197209 */ /* 0x000fe40007810000 */
[----:B------:R-:W-:-:S02]  /*13090*/  ISETP.GT.AND P2, PT, R27, 0x19, PT ;  /* 0x000000191b00780c */ /* 0x000fc40003f44270 */
[----:B------:R-:W-:Y:S02]  /*130a0*/  FSEL R46, R38, -INF , P3 ;  /* 0xff800000262e7808 */ /* 0x000fe40001800000 */
[----:B------:R-:W-:Y:S01]  /*130b0*/  FMNMX.FTZ R25, R74, R25, !PT ;  /* 0x000000194a197209 */ /* 0x000fe20007810000 */
[----:B------:R-:W0:Y:S01]  /*130c0*/  MUFU.TANH R38, R59 ;  /* 0x0000003b00267308 */ /* 0x000e220000002400 */
[C---:B------:R-:W-:Y:S02]  /*130d0*/  ISETP.GT.AND P3, PT, R27.reuse, 0x20, PT ;  /* 0x000000201b00780c */ /* 0x040fe40003f64270 */
[----:B------:R-:W-:Y:S02]  /*130e0*/  FSEL R28, R28, -INF , P2 ;  /* 0xff8000001c1c7808 */ /* 0x000fe40001000000 */
[----:B------:R-:W-:Y:S02]  /*130f0*/  FMNMX.FTZ R25, R46, R25, !PT ;  /* 0x000000192e197209 */ /* 0x000fe40007810000 */
[----:B------:R-:W-:-:S02]  /*13100*/  ISETP.GT.AND P2, PT, R27, 0x21, PT ;  /* 0x000000211b00780c */ /* 0x000fc40003f44270 */
[----:B------:R-:W-:Y:S02]  /*13110*/  FSEL R12, R42, -INF , P3 ;  /* 0xff8000002a0c7808 */ /* 0x000fe40001800000 */
[----:B------:R-:W-:Y:S01]  /*13120*/  FMNMX.FTZ R25, R28, R25, !PT ;  /* 0x000000191c197209 */ /* 0x000fe20007810000 */
[----:B------:R-:W1:Y:S01]  /*13130*/  MUFU.TANH R42, R66 ;  /* 0x00000042002a7308 */ /* 0x000e620000002400 */
[----:B------:R-:W-:Y:S02]  /*13140*/  ISETP.GT.AND P3, PT, R27, 0x28, PT ;  /* 0x000000281b00780c */ /* 0x000fe40003f64270 */
[----:B------:R-:W-:Y:S02]  /*13150*/  FSEL R14, R43, -INF , P2 ;  /* 0xff8000002b0e7808 */ /* 0x000fe40001000000 */
        /* <DEDUP_REMOVED lines=22> */
[C---:B------:R-:W-:Y:S02]  /*132c0*/  ISETP.GT.AND P3, PT, R27.reuse, 0x48, PT ;  /* 0x000000481b00780c */ /* 0x040fe40003f64270 */
[----:B0-----:R-:W-:Y:S02]  /*132d0*/  FSEL R38, R38, -INF , P2 ;  /* 0xff80000026267808 */ /* 0x001fe40001000000 */
[----:B------:R-:W-:Y:S02]  /*132e0*/  FMNMX.FTZ R25, R36, R25, !PT ;  /* 0x0000001924197209 */ /* 0x000fe40007810000 */
[----:B------:R-:W-:-:S02]  /*132f0*/  ISETP.GT.AND P2, PT, R27, 0x49, PT ;  /* 0x000000491b00780c */ /* 0x000fc40003f44270 */
[----:B------:R-:W-:Y:S02]  /*13300*/  FSEL R40, R40, -INF , P3 ;  /* 0xff80000028287808 */ /* 0x000fe40001800000 */
[----:B------:R-:W-:Y:S02]  /*13310*/  FMNMX.FTZ R25, R38, R25, !PT ;  /* 0x0000001926197209 */ /* 0x000fe40007810000 */
[----:B------:R-:W-:Y:S02]  /*13320*/  ISETP.GT.AND P3, PT, R27, 0x50, PT ;  /* 0x000000501b00780c */ /* 0x000fe40003f64270 */
[----:B------:R-:W-:Y:S02]  /*13330*/  FSEL R50, R63, -INF , P2 ;  /* 0xff8000003f327808 */ /* 0x000fe40001000000 */
[----:B------:R-:W-:Y:S01]  /*13340*/  FMNMX.FTZ R29, R40, R25, !PT ;  /* 0x00000019281d7209 */ /* 0x000fe20007810000 */
[----:B------:R-:W-:Y:S01]  /*13350*/  FMUL.FTZ R25, R44, UR4 ;  /* 0x000000042c197c20 */ /* 0x000fe20008410000 */
[----:B------:R-:W-:-:S02]  /*13360*/  ISETP.GT.AND P2, PT, R27, 0x51, PT ;  /* 0x000000511b00780c */ /* 0x000fc40003f44270 */
[----:B-1----:R-:W-:Y:S01]  /*13370*/  FSEL R42, R42, -INF , P3 ;  /* 0xff8000002a2a7808 */ /* 0x002fe20001800000 */
[----:B------:R0:W1:Y:S01]  /*13380*/  MUFU.TANH R31, R25 ;  /* 0x00000019001f7308 */ /* 0x0000620000002400 */
[----:B------:R-:W-:Y:S02]  /*13390*/  FMNMX.FTZ R29, R50, R29, !PT ;  /* 0x0000001d321d7209 */ /* 0x000fe40007810000 */
[----:B------:R-:W-:Y:S02]  /*133a0*/  ISETP.GT.AND P3, PT, R27, 0x58, PT ;  /* 0x000000581b00780c */ /* 0x000fe40003f64270 */
[----:B------:R-:W-:Y:S02]  /*133b0*/  FSEL R44, R67, -INF , P2 ;  /* 0xff800000432c7808 */ /* 0x000fe40001000000 */
[----:B------:R-:W-:Y:S02]  /*133c0*/  FMNMX.FTZ R29, R42, R29, !PT ;  /* 0x0000001d2a1d7209 */ /* 0x000fe40007810000 */
[----:B------:R-:W-:Y:S01]  /*133d0*/  ISETP.GT.AND P2, PT, R27, 0x59, PT ;  /* 0x000000591b00780c */ /* 0x000fe20003f44270 */
[----:B0-----:R-:W-:Y:S01]  /*133e0*/  FMUL.FTZ R25, R68, UR4 ;  /* 0x0000000444197c20 */ /* 0x001fe20008410000 */
[----:B------:R-:W-:Y:S01]  /*133f0*/  FSEL R58, R58, -INF , P3 ;  /* 0xff8000003a3a7808 */ /* 0x000fe20001800000 */
[----:B------:R-:W-:Y:S01]  /*13400*/  ULDC UR4, c[0x0][0x988] ;  /* 0x0002620000047ab9 */ /* 0x000fe20000000800 */
[----:B------:R-:W-:-:S02]  /*13410*/  FMNMX.FTZ R29, R44, R29, !PT ;  /* 0x0000001d2c1d7209 */ /* 0x000fc40007810000 */
[----:B------:R-:W-:Y:S01]  /*13420*/  FSEL R54, R54, -INF , P2 ;  /* 0xff80000036367808 */ /* 0x000fe20001000000 */
[----:B------:R-:W0:Y:S01]  /*13430*/  MUFU.TANH R25, R25 ;  /* 0x0000001900197308 */ /* 0x000e220000002400 */
[----:B------:R-:W-:Y:S02]  /*13440*/  FMNMX.FTZ R29, R58, R29, !PT ;  /* 0x0000001d3a1d7209 */ /* 0x000fe40007810000 */
[----:B--2---:R-:W-:Y:S02]  /*13450*/  VIADDMNMX R27, R4, R86, R21, PT ;  /* 0x00000056041b7246 */ /* 0x004fe40003800115 */
[----:B------:R-:W-:Y:S02]  /*13460*/  FMNMX.FTZ R29, R54, R29, !PT ;  /* 0x0000001d361d7209 */ /* 0x000fe40007810000 */
[C---:B------:R-:W-:Y:S02]  /*13470*/  ISETP.GT.AND P2, PT, R27.reuse, RZ, PT ;  /* 0x000000ff1b00720c */ /* 0x040fe40003f44270 */
[C---:B------:R-:W-:Y:S01]  /*13480*/  ISETP.GT.AND P3, PT, R27.reuse, 0x1, PT ;  /* 0x000000011b00780c */ /* 0x040fe20003f64270 */
[----:B------:R-:W2:Y:S01]  /*13490*/  SHFL.BFLY PT, R62, R29, 0x2, 0x1f ;  /* 0x0c401f001d3e7f89 */ /* 0x000ea200000e0000 */
[----:B------:R-:W-:-:S02]  /*134a0*/  ISETP.GT.AND P4, PT, R27, 0x8, PT ;  /* 0x000000081b00780c */ /* 0x000fc40003f84270 */
[----:B------:R-:W-:Y:S02]  /*134b0*/  FSEL R21, R0, -INF , P2 ;  /* 0xff80000000157808 */ /* 0x000fe40001000000 */
[----:B------:R-:W-:Y:S01]  /*134c0*/  FSEL R88, R3, -INF , P3 ;  /* 0xff80000003587808 */ /* 0x000fe20001800000 */
[----:B------:R-:W-:Y:S01]  /*134d0*/  IMAD.U32 R3, RZ, RZ, UR4 ;  /* 0x00000004ff037e24 */ /* 0x000fe2000f8e00ff */
[C---:B------:R-:W-:Y:S02]  /*134e0*/  ISETP.GT.AND P2, PT, R27.reuse, 0x9, PT ;  /* 0x000000091b00780c */ /* 0x040fe40003f44270 */
[----:B------:R-:W-:Y:S02]  /*134f0*/  FSEL R66, R6, -INF , P4 ;  /* 0xff80000006427808 */ /* 0x000fe40002000000 */
[----:B------:R-:W-:Y:S02]  /*13500*/  ISETP.GT.AND P3, PT, R27, 0x10, PT ;  /* 0x000000101b00780c */ /* 0x000fe40003f64270 */
[----:B------:R-:W-:-:S02]  /*13510*/  FSEL R68, R7, -INF , P2 ;  /* 0xff80000007447808 */ /* 0x000fc40001000000 */
[C---:B------:R-:W-:Y:S02]  /*13520*/  ISETP.GT.AND P2, PT, R27.reuse, 0x11, PT ;  /* 0x000000111b00780c */ /* 0x040fe40003f44270 */
[----:B------:R-:W-:Y:S02]  /*13530*/  FSEL R70, R8, -INF , P3 ;  /* 0xff80000008467808 */ /* 0x000fe40001800000 */
[----:B------:R-:W-:Y:S02]  /*13540*/  ISETP.GT.AND P4, PT, R27, 0x18, PT ;  /* 0x000000181b00780c */ /* 0x000fe40003f84270 */
[----:B------:R-:W-:Y:S02]  /*13550*/  FSEL R86, R9, -INF , P2 ;  /* 0xff80000009567808 */ /* 0x000fe40001000000 */
[----:B------:R-:W-:Y:S02]  /*13560*/  ISETP.GT.AND P2, PT, R27, 0x19, PT ;  /* 0x000000191b00780c */ /* 0x000fe40003f44270 */
[----:B--2---:R-:W-:-:S02]  /*13570*/  FMNMX.FTZ R62, R29, R62, !PT ;  /* 0x0000003e1d3e7209 */ /* 0x004fc40007810000 */
[----:B------:R-:W-:Y:S02]  /*13580*/  FSEL R90, R11, -INF , P4 ;  /* 0xff8000000b5a7808 */ /* 0x000fe40002000000 */
[----:B------:R-:W-:Y:S01]  /*13590*/  FSEL R92, R10, -INF , P2 ;  /* 0xff8000000a5c7808 */ /* 0x000fe20001000000 */
[----:B------:R-:W2:Y:S01]  /*135a0*/  SHFL.BFLY PT, R29, R62, 0x1, 0x1f ;  /* 0x0c201f003e1d7f89 */ /* 0x000ea200000e0000 */
[----:B------:R-:W-:Y:S02]  /*135b0*/  ISETP.GT.AND P2, PT, R27, 0x21, PT ;  /* 0x000000211b00780c */ /* 0x000fe40003f44270 */
[----:B------:R-:W-:Y:S02]  /*135c0*/  MOV R35, R225 ;  /* 0x000000e100237202 */ /* 0x000fe40000000f00 */
[----:B------:R-:W-:Y:S02]  /*135d0*/  FSEL R94, R13, -INF , P2 ;  /* 0xff8000000d5e7808 */ /* 0x000fe40001000000 */
[----:B------:R-:W-:-:S04]  /*135e0*/  ISETP.GT.AND P2, PT, R27, 0x29, PT ;  /* 0x000000291b00780c */ /* 0x000fc80003f44270 */
[----:B------:R-:W-:Y:S02]  /*135f0*/  FSEL R96, R45, -INF , P2 ;  /* 0xff8000002d607808 */ /* 0x000fe40001000000 */
[----:B------:R-:W-:-:S04]  /*13600*/  ISETP.GT.AND P2, PT, R27, 0x31, PT ;  /* 0x000000311b00780c */ /* 0x000fc80003f44270 */
[----:B------:R-:W-:Y:S02]  /*13610*/  FSEL R100, R49, -INF , P2 ;  /* 0xff80000031647808 */ /* 0x000fe40001000000 */
[----:B------:R-:W-:Y:S02]  /*13620*/  ISETP.GT.AND P2, PT, R27, 0x39, PT ;  /* 0x000000391b00780c */ /* 0x000fe40003f44270 */
[----:B--2---:R-:W-:Y:S02]  /*13630*/  FMNMX.FTZ R4, R62, R29, !PT ;  /* 0x0000001d3e047209 */ /* 0x004fe40007810000 */
[----:B------:R-:W-:Y:S02]  /*13640*/  FMNMX.FTZ R29, R21, R88, !PT ;  /* 0x00000058151d7209 */ /* 0x000fe40007810000 */
[C---:B------:R-:W-:Y:S01]  /*13650*/  FSETP.NEU.FTZ.AND P3, PT, R4.reuse, -INF , PT ;  /* 0xff8000000400780b */ /* 0x040fe20003f7d000 */
[----:B------:R-:W-:Y:S01]  /*13660*/  FMUL.FTZ R7, R4, R3 ;  /* 0x0000000304077220 */ /* 0x000fe20000410000 */
[----:B------:R-:W-:-:S04]  /*13670*/  FMNMX.FTZ R29, R66, R29, !PT ;  /* 0x0000001d421d7209 */ /* 0x000fc80007810000 */
[----:B------:R-:W-:Y:S02]  /*13680*/  FMNMX.FTZ R29, R68, R29, !PT ;  /* 0x0000001d441d7209 */ /* 0x000fe40007810000 */
[----:B------:R-:W-:Y:S02]  /*13690*/  FSEL R7, R7, RZ, P3 ;  /* 0x000000ff07077208 */ /* 0x000fe40001800000 */
[----:B------:R-:W-:Y:S02]  /*136a0*/  FMNMX.FTZ R29, R70, R29, !PT ;  /* 0x0000001d461d7209 */ /* 0x000fe40007810000 */
[----:B------:R-:W-:Y:S01]  /*136b0*/  ISETP.GT.AND P3, PT, R27, 0x20, PT ;  /* 0x000000201b00780c */ /* 0x000fe20003f64270 */
[--C-:B------:R-:W-:Y:S01]  /*136c0*/  FFMA.FTZ R189, R84, R3, -R7.reuse ;  /* 0x0000000354bd7223 */ /* 0x100fe20000010807 */
[----:B------:R-:W-:Y:S01]  /*136d0*/  FMNMX.FTZ R29, R86, R29, !PT ;  /* 0x0000001d561d7209 */ /* 0x000fe20007810000 */
[-CC-:B------:R-:W-:Y:S01]  /*136e0*/  FFMA.FTZ R6, R82, R3.reuse, -R7.reuse ;  /* 0x0000000352067223 */ /* 0x180fe20000010807 */
[----:B------:R-:W-:Y:S01]  /*136f0*/  FSEL R84, R15, -INF , P3 ;  /* 0xff8000000f547808 */ /* 0x000fe20001800000 */
[--C-:B------:R-:W-:Y:S01]  /*13700*/  FFMA.FTZ R191, R80, R3, -R7.reuse ;  /* 0x0000000350bf7223 */ /* 0x100fe20000010807 */
[----:B------:R-:W-:Y:S01]  /*13710*/  FMNMX.FTZ R29, R90, R29, !PT ;  /* 0x0000001d5a1d7209 */ /* 0x000fe20007810000 */
[-CC-:B------:R-:W-:Y:S01]  /*13720*/  FFMA.FTZ R8, R78, R3.reuse, -R7.reuse ;  /* 0x000000034e087223 */ /* 0x180fe20000010807 */
[----:B------:R-:W-:Y:S01]  /*13730*/  ISETP.GT.AND P3, PT, R27, 0x28, PT ;  /* 0x000000281b00780c */ /* 0x000fe20003f64270 */
[--C-:B------:R-:W-:Y:S01]  /*13740*/  FFMA.FTZ R185, R76, R3, -R7.reuse ;  /* 0x000000034cb97223 */ /* 0x100fe20000010807 */
[----:B------:R-:W-:Y:S01]  /*13750*/  FMNMX.FTZ R29, R92, R29, !PT ;  /* 0x0000001d5c1d7209 */ /* 0x000fe20007810000 */
[-CC-:B------:R-:W-:Y:S01]  /*13760*/  FFMA.FTZ R187, R46, R3.reuse, -R7.reuse ;  /* 0x000000032ebb7223 */ /* 0x180fe20000010807 */
[----:B-1----:R-:W-:Y:S01]  /*13770*/  FSEL R82, R31, -INF , P3 ;  /* 0xff8000001f527808 */ /* 0x002fe20001800000 */
[--C-:B------:R-:W-:Y:S01]  /*13780*/  FFMA.FTZ R173, R36, R3, -R7.reuse ;  /* 0x0000000324ad7223 */ /* 0x100fe20000010807 */
[----:B------:R-:W-:Y:S01]  /*13790*/  FMNMX.FTZ R29, R84, R29, !PT ;  /* 0x0000001d541d7209 */ /* 0x000fe20007810000 */
[----:B------:R-:W-:Y:S01]  /*137a0*/  MUFU.EX2 R189, R189 ;  /* 0x000000bd00bd7308 */ /* 0x000fe20000000800 */
[C---:B------:R-:W-:Y:S01]  /*137b0*/  ISETP.GT.AND P3, PT, R27.reuse, 0x30, PT ;  /* 0x000000301b00780c */ /* 0x040fe20003f64270 */
[----:B------:R-:W1:Y:S01]  /*137c0*/  @P1 LDC R36, c[0x0][0x44c] ;  /* 0x00011300ff241b82 */ /* 0x000e620000000800 */
[----:B------:R-:W-:Y:S01]  /*137d0*/  FMNMX.FTZ R29, R94, R29, !PT ;  /* 0x0000001d5e1d7209 */ /* 0x000fe20007810000 */
[-CC-:B------:R-:W-:Y:S01]  /*137e0*/  FFMA.FTZ R179, R32, R3.reuse, -R7.reuse ;  /* 0x0000000320b37223 */ /* 0x180fe20000010807 */
[----:B------:R-:W-:Y:S01]  /*137f0*/  FSEL R80, R48, -INF , P3 ;  /* 0xff80000030507808 */ /* 0x000fe20001800000 */
[--C-:B------:R-:W-:Y:S01]  /*13800*/  FFMA.FTZ R32, R34, R3, -R7.reuse ;  /* 0x0000000322207223 */ /* 0x100fe20000010807 */
[----:B------:R-:W-:Y:S01]  /*13810*/  FMNMX.FTZ R29, R82, R29, !PT ;  /* 0x0000001d521d7209 */ /* 0x000fe20007810000 */
[----:B------:R-:W2:Y:S01]  /*13820*/  MUFU.EX2 R6, R6 ;  /* 0x0000000600067308 */ /* 0x000ea20000000800 */
[----:B------:R-:W-:Y:S01]  /*13830*/  ISETP.GT.AND P3, PT, R27, 0x38, PT ;  /* 0x000000381b00780c */ /* 0x000fe20003f64270 */
[----:B------:R-:W-:Y:S01]  /*13840*/  VIADD R34, R5, 0x30840 ;  /* 0x0003084005227836 */ /* 0x000fe20000000000 */
[----:B------:R-:W-:Y:S01]  /*13850*/  FMNMX.FTZ R29, R96, R29, !PT ;  /* 0x0000001d601d7209 */ /* 0x000fe20007810000 */
[-CC-:B------:R-:W-:Y:S01]  /*13860*/  FFMA.FTZ R10, R74, R3.reuse, -R7.reuse ;  /* 0x000000034a0a7223 */ /* 0x180fe20000010807 */
[----:B------:R-:W-:Y:S01]  /*13870*/  FSEL R98, R52, -INF , P3 ;  /* 0xff80000034627808 */ /* 0x000fe20001800000 */
[--C-:B------:R-:W-:Y:S01]  /*13880*/  FFMA.FTZ R28, R28, R3, -R7.reuse ;  /* 0x000000031c1c7223 */ /* 0x100fe20000010807 */
[----:B------:R-:W-:Y:S01]  /*13890*/  FMNMX.FTZ R29, R80, R29, !PT ;  /* 0x0000001d501d7209 */ /* 0x000fe20007810000 */
[----:B------:R-:W3:Y:S01]  /*138a0*/  MUFU.EX2 R191, R191 ;  /* 0x000000bf00bf7308 */ /* 0x000ee20000000800 */
[----:B------:R-:W-:Y:S01]  /*138b0*/  ISETP.GT.AND P3, PT, R27, 0x40, PT ;  /* 0x000000401b00780c */ /* 0x000fe20003f64270 */
[--C-:B------:R-:W-:Y:S01]  /*138c0*/  FFMA.FTZ R181, R12, R3, -R7.reuse ;  /* 0x000000030cb57223 */ /* 0x100fe20000010807 */
[----:B------:R-:W-:Y:S01]  /*138d0*/  FMNMX.FTZ R29, R100, R29, !PT ;  /* 0x0000001d641d7209 */ /* 0x000fe20007810000 */
[-CC-:B------:R-:W-:Y:S01]  /*138e0*/  FFMA.FTZ R183, R20, R3.reuse, -R7.reuse ;  /* 0x0000000314b77223 */ /* 0x180fe20000010807 */
[----:B------:R-:W-:Y:S01]  /*138f0*/  FSEL R78, R53, -INF , P2 ;  /* 0xff800000354e7808 */ /* 0x000fe20001000000 */
[--C-:B------:R-:W-:Y:S01]  /*13900*/  FFMA.FTZ R177, R26, R3, -R7.reuse ;  /* 0x000000031ab17223 */ /* 0x100fe20000010807 */
[----:B------:R-:W-:Y:S01]  /*13910*/  FMNMX.FTZ R29, R98, R29, !PT ;  /* 0x0000001d621d7209 */ /* 0x000fe20007810000 */
[----:B------:R-:W4:Y:S01]  /*13920*/  MUFU.EX2 R8, R8 ;  /* 0x0000000800087308 */ /* 0x000f220000000800 */
[C---:B------:R-:W-:Y:S01]  /*13930*/  ISETP.GT.AND P2, PT, R27.reuse, 0x41, PT ;  /* 0x000000411b00780c */ /* 0x040fe20003f44270 */
[-CC-:B------:R-:W-:Y:S01]  /*13940*/  FFMA.FTZ R12, R14, R3.reuse, -R7.reuse ;  /* 0x000000030e0c7223 */ /* 0x180fe20000010807 */
[----:B------:R-:W-:Y:S01]  /*13950*/  FSEL R76, R56, -INF , P3 ;  /* 0xff800000384c7808 */ /* 0x000fe20001800000 */
[--C-:B------:R-:W-:Y:S01]  /*13960*/  FFMA.FTZ R20, R24, R3, -R7.reuse ;  /* 0x0000000318147223 */ /* 0x100fe20000010807 */
[----:B------:R-:W-:Y:S01]  /*13970*/  FMNMX.FTZ R29, R78, R29, !PT ;  /* 0x0000001d4e1d7209 */ /* 0x000fe20007810000 */
[----:B------:R-:W-:Y:S01]  /*13980*/  FFMA.FTZ R26, R30, R3, -R7 ;  /* 0x000000031e1a7223 */ /* 0x000fe20000010807 */
[----:B------:R-:W-:Y:S01]  /*13990*/  ISETP.GT.AND P3, PT, R27, 0x48, PT ;  /* 0x000000481b00780c */ /* 0x000fe20003f64270 */
[----:B------:R-:W-:Y:S01]  /*139a0*/  MUFU.EX2 R185, R185 ;  /* 0x000000b900b97308 */ /* 0x000fe20000000800 */
[----:B------:R-:W-:Y:S01]  /*139b0*/  FSEL R62, R57, -INF , P2 ;  /* 0xff800000393e7808 */ /* 0x000fe20001000000 */
[----:B-1----:R-:W-:Y:S01]  /*139c0*/  @P1 IMAD.HI.U32 R5, R225, R36, RZ ;  /* 0x00000024e1051227 */ /* 0x002fe200078e00ff */
[----:B------:R-:W-:-:S03]  /*139d0*/  FMNMX.FTZ R29, R76, R29, !PT ;  /* 0x0000001d4c1d7209 */ /* 0x000fc60007810000 */
[-CC-:B------:R-:W-:Y:S01]  /*139e0*/  FFMA.FTZ R14, R38, R3.reuse, -R7.reuse ;  /* 0x00000003260e7223 */ /* 0x180fe20000010807 */
[C---:B------:R-:W-:Y:S01]  /*139f0*/  ISETP.GT.AND P2, PT, R27.reuse, 0x49, PT ;  /* 0x000000491b00780c */ /* 0x040fe20003f44270 */
[--C-:B------:R-:W-:Y:S01]  /*13a00*/  FFMA.FTZ R175, R40, R3, -R7.reuse ;  /* 0x0000000328af7223 */ /* 0x100fe20000010807 */
[----:B------:R-:W-:Y:S01]  /*13a10*/  FSEL R64, R60, -INF , P3 ;  /* 0xff8000003c407808 */ /* 0x000fe20001800000 */
[----:B------:R-:W-:Y:S01]  /*13a20*/  MUFU.EX2 R10, R10 ;  /* 0x0000000a000a7308 */ /* 0x000fe20000000800 */
[----:B------:R-:W-:Y:S01]  /*13a30*/  FMNMX.FTZ R29, R62, R29, !PT ;  /* 0x0000001d3e1d7209 */ /* 0x000fe20007810000 */
[-CC-:B------:R-:W-:Y:S01]  /*13a40*/  FFMA.FTZ R24, R50, R3.reuse, -R7.reuse ;  /* 0x0000000332187223 */ /* 0x180fe20000010807 */
[----:B------:R-:W-:Y:S01]  /*13a50*/  ISETP.GT.AND P3, PT, R27, 0x50, PT ;  /* 0x000000501b00780c */ /* 0x000fe20003f64270 */
[-CC-:B------:R-:W-:Y:S01]  /*13a60*/  FFMA.FTZ R169, R42, R3.reuse, -R7.reuse ;  /* 0x000000032aa97223 */ /* 0x180fe20000010807 */
[----:B------:R-:W-:Y:S01]  /*13a70*/  FSEL R48, R61, -INF , P2 ;  /* 0xff8000003d307808 */ /* 0x000fe20001000000 */
[--C-:B------:R-:W-:Y:S01]  /*13a80*/  FFMA.FTZ R30, R44, R3, -R7.reuse ;  /* 0x000000032c1e7223 */ /* 0x100fe20000010807 */
[----:B------:R-:W-:Y:S01]  /*13a90*/  FMNMX.FTZ R29, R64, R29, !PT ;  /* 0x0000001d401d7209 */ /* 0x000fe20007810000 */
[----:B------:R-:W-:Y:S01]  /*13aa0*/  MUFU.EX2 R187, R187 ;  /* 0x000000bb00bb7308 */ /* 0x000fe20000000800 */
[----:B------:R-:W-:Y:S01]  /*13ab0*/  ISETP.GT.AND P2, PT, R27, 0x51, PT ;  /* 0x000000511b00780c */ /* 0x000fe20003f44270 */
[-CC-:B------:R-:W-:Y:S01]  /*13ac0*/  FFMA.FTZ R171, R58, R3.reuse, -R7.reuse ;  /* 0x000000033aab7223 */ /* 0x180fe20000010807 */
[----:B------:R-:W-:Y:S01]  /*13ad0*/  FSEL R46, R33, -INF , P3 ;  /* 0xff800000212e7808 */ /* 0x000fe20001800000 */
[----:B------:R-:W-:Y:S01]  /*13ae0*/  FFMA.FTZ R54, R54, R3, -R7 ;  /* 0x0000000336367223 */ /* 0x000fe20000010807 */
[----:B------:R-:W-:Y:S01]  /*13af0*/  FMNMX.FTZ R29, R48, R29, !PT ;  /* 0x0000001d301d7209 */ /* 0x000fe20007810000 */
[----:B------:R-:W1:Y:S01]  /*13b00*/  @P1 LDC R38, c[0x0][0x450] ;  /* 0x00011400ff261b82 */ /* 0x000e620000000800 */
[----:B------:R-:W-:Y:S01]  /*13b10*/  ISETP.GT.AND P3, PT, R27, 0x58, PT ;  /* 0x000000581b00780c */ /* 0x000fe20003f64270 */
[----:B------:R-:W-:Y:S01]  /*13b20*/  MUFU.EX2 R28, R28 ;  /* 0x0000001c001c7308 */ /* 0x000fe20000000800 */
[----:B------:R-:W-:-:S02]  /*13b30*/  FSEL R52, R65, -INF , P2 ;  /* 0xff80000041347808 */ /* 0x000fc40001000000 */
[----:B------:R-:W-:Y:S02]  /*13b40*/  CS2R R74, SRZ ;  /* 0x00000000004a7805 */ /* 0x000fe4000001ff00 */
[----:B------:R-:W-:Y:S02]  /*13b50*/  FMNMX.FTZ R29, R46, R29, !PT ;  /* 0x0000001d2e1d7209 */ /* 0x000fe40007810000 */
[----:B------:R-:W-:Y:S02]  /*13b60*/  CS2R R58, SRZ ;  /* 0x00000000003a7805 */ /* 0x000fe4000001ff00 */
[----:B------:R-:W-:Y:S02]  /*13b70*/  ISETP.GT.AND P2, PT, R27, 0x59, PT ;  /* 0x000000591b00780c */ /* 0x000fe40003f44270 */
[----:B------:R-:W-:Y:S02]  /*13b80*/  CS2R R50, SRZ ;  /* 0x0000000000327805 */ /* 0x000fe4000001ff00 */
[----:B0-----:R-:W-:Y:S01]  /*13b90*/  FSEL R56, R25, -INF , P3 ;  /* 0xff80000019387808 */ /* 0x001fe20001800000 */
[----:B------:R-:W-:Y:S01]  /*13ba0*/  MUFU.EX2 R181, R181 ;  /* 0x000000b500b57308 */ /* 0x000fe20000000800 */
[----:B------:R-:W-:-:S02]  /*13bb0*/  FMNMX.FTZ R29, R52, R29, !PT ;  /* 0x0000001d341d7209 */ /* 0x000fc40007810000 */
[----:B------:R-:W-:Y:S02]  /*13bc0*/  CS2R R44, SRZ ;  /* 0x00000000002c7805 */ /* 0x000fe4000001ff00 */
[----:B------:R-:W-:Y:S02]  /*13bd0*/  FSEL R60, R69, -INF , P2 ;  /* 0xff800000453c7808 */ /* 0x000fe40001000000 */
[----:B------:R-:W-:Y:S02]  /*13be0*/  CS2R R42, SRZ ;  /* 0x00000000002a7805 */ /* 0x000fe4000001ff00 */
[----:B------:R-:W-:Y:S02]  /*13bf0*/  FMNMX.FTZ R29, R56, R29, !PT ;  /* 0x0000001d381d7209 */ /* 0x000fe40007810000 */
[----:B------:R-:W-:Y:S02]  /*13c00*/  CS2R R40, SRZ ;  /* 0x0000000000287805 */ /* 0x000fe4000001ff00 */
[----:B------:R-:W-:Y:S01]  /*13c10*/  PRMT R34, R217, 0x654, R34 ;  /* 0x00000654d9227816 */ /* 0x000fe20000000022 */
[----:B------:R-:W-:Y:S01]  /*13c20*/  MUFU.EX2 R12, R12 ;  /* 0x0000000c000c7308 */ /* 0x000fe20000000800 */
[----:B------:R-:W-:-:S02]  /*13c30*/  FMNMX.FTZ R29, R60, R29, !PT ;  /* 0x0000001d3c1d7209 */ /* 0x000fc40007810000 */
[----:B------:R2:W-:Y:S03]  /*13c40*/  SYNCS.ARRIVE.TRANS64.RED.A1T0 RZ, [R34+URZ], RZ ;  /* 0x000000ff22ff79a7 */ /* 0x0005e6000810043f */
[----:B------:R-:W0:Y:S01]  /*13c50*/  SHFL.BFLY PT, R0, R29, 0x2, 0x1f ;  /* 0x0c401f001d007f89 */ /* 0x000e2200000e0000 */
[----:B-1----:R-:W-:Y:S01]  /*13c60*/  @P1 SHF.R.U32.HI R35, RZ, R38, R5 ;  /* 0x00000026ff231219 */ /* 0x002fe20000011605 */
[----:B------:R-:W-:Y:S01]  /*13c70*/  MUFU.EX2 R183, R183 ;  /* 0x000000b700b77308 */ /* 0x000fe20000000800 */
[----:B------:R-:W-:Y:S01]  /*13c80*/  CS2R R38, SRZ ;  /* 0x0000000000267805 */ /* 0x000fe2000001ff00 */
[----:B--2---:R-:W-:Y:S01]  /*13c90*/  FADD.FTZ R34, R189, R6 ;  /* 0x00000006bd227221 */ /* 0x004fe20000010000 */
[----:B------:R-:W-:Y:S02]  /*13ca0*/  IADD3 R35, R35, R227, -R226 ;  /* 0x000000e323237210 */ /* 0x000fe40007ffe8e2 */
[----:B------:R-:W-:Y:S01]  /*13cb0*/  F2FP.F16.F32.PACK_AB R189, R6, R189 ;  /* 0x000000bd06bd723e */ /* 0x000fe200000000ff */
[----:B---3--:R-:W-:-:S02]  /*13cc0*/  FADD.FTZ R33, R191, R34 ;  /* 0x00000022bf217221 */ /* 0x008fc40000010000 */
[----:B------:R-:W-:Y:S01]  /*13cd0*/  MUFU.EX2 R20, R20 ;  /* 0x0000001400147308 */ /* 0x000fe20000000800 */
[----:B------:R-:W-:Y:S01]  /*13ce0*/  IMAD.HI R35, R35, 0x2aaaaaab, RZ ;  /* 0x2aaaaaab23237827 */ /* 0x000fe200078e02ff */
[----:B----4-:R-:W-:-:S03]  /*13cf0*/  F2FP.F16.F32.PACK_AB R191, R8, R191 ;  /* 0x000000bf08bf723e */ /* 0x010fc600000000ff */
[----:B------:R-:W-:Y:S01]  /*13d00*/  FADD.FTZ R36, R8, R33 ;  /* 0x0000002108247221 */ /* 0x000fe20000010000 */
[----:B------:R-:W-:Y:S02]  /*13d10*/  SHF.R.U32.HI R220, RZ, 0x1f, R35 ;  /* 0x0000001fffdc7819 */ /* 0x000fe40000011623 */
[----:B------:R-:W-:Y:S02]  /*13d20*/  MUFU.EX2 R177, R177 ;  /* 0x000000b100b17308 */ /* 0x000fe40000000800 */
[----:B------:R-:W-:Y:S02]  /*13d30*/  LEA.HI.SX32 R220, R35, R220, 0x1c ;  /* 0x000000dc23dc7211 */ /* 0x000fe400078fe2ff */
[----:B0-----:R-:W-:-:S04]  /*13d40*/  FMNMX.FTZ R9, R29, R0, !PT ;  /* 0x000000001d097209 */ /* 0x001fc80007810000 */
[----:B------:R-:W-:Y:S01]  /*13d50*/  MUFU.EX2 R26, R26 ;  /* 0x0000001a001a7308 */ /* 0x000fe20000000800 */
[----:B------:R-:W-:Y:S01]  /*13d60*/  VIMNMX R220, RZ, R220, !PT ;  /* 0x000000dcffdc7248 */ /* 0x000fe20007fe0100 */
[----:B------:R-:W0:Y:S06]  /*13d70*/  SHFL.BFLY PT, R0, R9, 0x1, 0x1f ;  /* 0x0c201f0009007f89 */ /* 0x000e2c00000e0000 */
[----:B------:R-:W-:Y:S08]  /*13d80*/  MUFU.EX2 R179, R179 ;  /* 0x000000b300b37308 */ /* 0x000ff00000000800 */
[----:B------:R-:W-:Y:S08]  /*13d90*/  MUFU.EX2 R32, R32 ;  /* 0x0000002000207308 */ /* 0x000ff00000000800 */
[----:B------:R-:W-:Y:S01]  /*13da0*/  MUFU.EX2 R173, R173 ;  /* 0x000000ad00ad7308 */ /* 0x000fe20000000800 */
[----:B0-----:R-:W-:-:S04]  /*13db0*/  FMNMX.FTZ R0, R9, R0, !PT ;  /* 0x0000000009007209 */ /* 0x001fc80007810000 */
        /* <DEDUP_REMOVED lines=31> */
[----:B------:R-:W-:-:S05]  /*13fb0*/  FFMA.FTZ R60, R60, R3, -R9 ;  /* 0x000000033c3c7223 */ /* 0x000fca0000010809 */
[----:B------:R2:W3:Y:S01]  /*13fc0*/  MUFU.EX2 R11, R68 ;  /* 0x00000044000b7308 */ /* 0x0004e20000000800 */
[----:B0-----:R-:W-:Y:S01]  /*13fd0*/  FADD.FTZ R31, R21, R88 ;  /* 0x00000058151f7221 */ /* 0x001fe20000010000 */
[----:B------:R-:W-:Y:S02]  /*13fe0*/  F2FP.F16.F32.PACK_AB R188, R88, R21 ;  /* 0x0000001558bc723e */ /* 0x000fe400000000ff */
[----:B------:R-:W-:-:S04]  /*13ff0*/  CS2R R88, SRZ ;  /* 0x0000000000587805 */ /* 0x000fc8000001ff00 */
[----:B------:R-:W0:Y:S01]  /*14000*/  MUFU.EX2 R70, R70 ;  /* 0x0000004600467308 */ /* 0x000e220000000800 */
[----:B-1----:R-:W-:Y:S01]  /*14010*/  FADD.FTZ R34, R66, R31 ;  /* 0x0000001f42227221 */ /* 0x002fe20000010000 */
[----:B------:R-:W-:Y:S01]  /*14020*/  FADD.FTZ R31, R185, R36 ;  /* 0x00000024b91f7221 */ /* 0x000fe20000010000 */
[C---:B------:R-:W-:Y:S02]  /*14030*/  F2FP.F16.F32.PACK_AB R185, R10.reuse, R185 ;  /* 0x000000b90ab9723e */ /* 0x040fe400000000ff */
[----:B--2---:R-:W-:Y:S01]  /*14040*/  CS2R R68, SRZ ;  /* 0x0000000000447805 */ /* 0x004fe2000001ff00 */
[----:B------:R-:W-:Y:S02]  /*14050*/  FADD.FTZ R36, R10, R31 ;  /* 0x0000001f0a247221 */ /* 0x000fe40000010000 */
[----:B------:R1:W2:Y:S01]  /*14060*/  MUFU.EX2 R13, R86 ;  /* 0x00000056000d7308 */ /* 0x0002a20000000800 */
[----:B---3--:R-:W-:Y:S01]  /*14070*/  FADD.FTZ R7, R11, R34 ;  /* 0x000000220b077221 */ /* 0x008fe20000010000 */
[----:B------:R-:W-:Y:S01]  /*14080*/  FADD.FTZ R33, R187, R36 ;  /* 0x00000024bb217221 */ /* 0x000fe20000010000 */
[----:B------:R-:W-:-:S02]  /*14090*/  F2FP.F16.F32.PACK_AB R190, R11, R66 ;  /* 0x000000420bbe723e */ /* 0x000fc400000000ff */
[----:B------:R-:W-:Y:S02]  /*140a0*/  CS2R R66, SRZ ;  /* 0x0000000000427805 */ /* 0x000fe4000001ff00 */
[C---:B------:R-:W-:Y:S01]  /*140b0*/  F2FP.F16.F32.PACK_AB R187, R28.reuse, R187 ;  /* 0x000000bb1cbb723e */ /* 0x040fe200000000ff */
[----:B------:R-:W-:Y:S01]  /*140c0*/  FADD.FTZ R36, R28, R33 ;  /* 0x000000211c247221 */ /* 0x000fe20000010000 */
[----:B------:R-:W3:Y:S01]  /*140d0*/  MUFU.EX2 R90, R90 ;  /* 0x0000005a005a7308 */ /* 0x000ee20000000800 */
[----:B0-----:R-:W-:Y:S02]  /*140e0*/  FADD.FTZ R34, R70, R7 ;  /* 0x0000000746227221 */ /* 0x001fe40000010000 */
[----:B------:R-:W-:Y:S01]  /*140f0*/  FADD.FTZ R33, R181, R36 ;  /* 0x00000024b5217221 */ /* 0x000fe20000010000 */
[C---:B------:R-:W-:Y:S02]  /*14100*/  F2FP.F16.F32.PACK_AB R181, R12.reuse, R181 ;  /* 0x000000b50cb5723e */ /* 0x040fe400000000ff */
[----:B-1----:R-:W-:Y:S01]  /*14110*/  CS2R R86, SRZ ;  /* 0x0000000000567805 */ /* 0x002fe2000001ff00 */
[----:B------:R-:W-:Y:S01]  /*14120*/  FADD.FTZ R36, R12, R33 ;  /* 0x000000210c247221 */ /* 0x000fe20000010000 */
[----:B------:R-:W-:Y:S01]  /*14130*/  VIADD R12, R72, 0xfffffffe ;  /* 0xfffffffe480c7836 */ /* 0x000fe20000000000 */
[----:B------:R0:W1:Y:S01]  /*14140*/  MUFU.EX2 R15, R92 ;  /* 0x0000005c000f7308 */ /* 0x0000620000000800 */
[----:B--2---:R-:W-:Y:S01]  /*14150*/  FADD.FTZ R31, R13, R34 ;  /* 0x000000220d1f7221 */ /* 0x004fe20000010000 */
[----:B------:R-:W-:Y:S01]  /*14160*/  FADD.FTZ R33, R183, R36 ;  /* 0x00000024b7217221 */ /* 0x000fe20000010000 */
[----:B------:R-:W-:-:S02]  /*14170*/  F2FP.F16.F32.PACK_AB R184, R13, R70 ;  /* 0x000000460db8723e */ /* 0x000fc400000000ff */
[----:B------:R-:W-:Y:S02]  /*14180*/  CS2R R72, SRZ ;  /* 0x0000000000487805 */ /* 0x000fe4000001ff00 */
[----:B------:R-:W-:Y:S01]  /*14190*/  ISETP.GE.AND P2, PT, R12, R220, PT ;  /* 0x000000dc0c00720c */ /* 0x000fe20003f46270 */
[C---:B------:R-:W-:Y:S01]  /*141a0*/  FADD.FTZ R6, R20.reuse, R33 ;  /* 0x0000002114067221 */ /* 0x040fe20000010000 */
[----:B------:R-:W-:Y:S01]  /*141b0*/  F2FP.F16.F32.PACK_AB R183, R20, R183 ;  /* 0x000000b714b7723e */ /* 0x000fe200000000ff */
[----:B------:R-:W2:Y:S01]  /*141c0*/  MUFU.EX2 R84, R84 ;  /* 0x0000005400547308 */ /* 0x000ea20000000800 */
[----:B---3--:R-:W-:Y:S01]  /*141d0*/  FADD.FTZ R34, R90, R31 ;  /* 0x0000001f5a227221 */ /* 0x008fe20000010000 */
[----:B------:R-:W-:Y:S01]  /*141e0*/  FADD.FTZ R33, R177, R6 ;  /* 0x00000006b1217221 */ /* 0x000fe20000010000 */
[----:B------:R-:W-:Y:S02]  /*141f0*/  F2FP.F16.F32.PACK_AB R177, R26, R177 ;  /* 0x000000b11ab1723e */ /* 0x000fe400000000ff */
[----:B0-----:R-:W-:-:S02]  /*14200*/  CS2R R92, SRZ ;  /* 0x00000000005c7805 */ /* 0x001fc4000001ff00 */
[----:B------:R-:W-:Y:S01]  /*14210*/  CS2R R70, SRZ ;  /* 0x0000000000467805 */ /* 0x000fe2000001ff00 */
[----:B------:R-:W-:Y:S01]  /*14220*/  FADD.FTZ R8, R26, R33 ;  /* 0x000000211a087221 */ /* 0x000fe20000010000 */
[----:B------:R-:W-:Y:S01]  /*14230*/  CS2R R36, SRZ ;  /* 0x0000000000247805 */ /* 0x000fe2000001ff00 */
[----:B------:R0:W3:Y:S01]  /*14240*/  MUFU.EX2 R25, R94 ;  /* 0x0000005e00197308 */ /* 0x0000e20000000800 */
[----:B-1----:R-:W-:Y:S01]  /*14250*/  FADD.FTZ R31, R15, R34 ;  /* 0x000000220f1f7221 */ /* 0x002fe20000010000 */
[----:B------:R-:W-:Y:S01]  /*14260*/  FADD.FTZ R35, R179, R8 ;  /* 0x00000008b3237221 */ /* 0x000fe20000010000 */
[----:B------:R-:W-:Y:S02]  /*14270*/  F2FP.F16.F32.PACK_AB R186, R15, R90 ;  /* 0x0000005a0fba723e */ /* 0x000fe400000000ff */
[----:B------:R-:W-:Y:S02]  /*14280*/  CS2R R90, SRZ ;  /* 0x00000000005a7805 */ /* 0x000fe4000001ff00 */
[C---:B------:R-:W-:Y:S01]  /*14290*/  F2FP.F16.F32.PACK_AB R179, R32.reuse, R179 ;  /* 0x000000b320b3723e */ /* 0x040fe200000000ff */
[----:B------:R-:W-:Y:S01]  /*142a0*/  FADD.FTZ R8, R32, R35 ;  /* 0x0000002320087221 */ /* 0x000fe20000010000 */
[----:B------:R-:W1:Y:S01]  /*142b0*/  MUFU.EX2 R82, R82 ;  /* 0x0000005200527308 */ /* 0x000e620000000800 */
[----:B--2---:R-:W-:-:S02]  /*142c0*/  FADD.FTZ R34, R84, R31 ;  /* 0x0000001f54227221 */ /* 0x004fc40000010000 */
[----:B------:R-:W-:Y:S01]  /*142d0*/  FADD.FTZ R13, R173, R8 ;  /* 0x00000008ad0d7221 */ /* 0x000fe20000010000 */
[----:B------:R-:W-:Y:S02]  /*142e0*/  F2FP.F16.F32.PACK_AB R173, R14, R173 ;  /* 0x000000ad0ead723e */ /* 0x000fe400000000ff */
[----:B0-----:R-:W-:Y:S02]  /*142f0*/  CS2R R94, SRZ ;  /* 0x00000000005e7805 */ /* 0x001fe4000001ff00 */
[----:B------:R0:W2:Y:S01]  /*14300*/  MUFU.EX2 R27, R96 ;  /* 0x00000060001b7308 */ /* 0x0000a20000000800 */
[C---:B---3--:R-:W-:Y:S01]  /*14310*/  FADD.FTZ R31, R25.reuse, R34 ;  /* 0x00000022191f7221 */ /* 0x048fe20000010000 */
[----:B------:R-:W-:Y:S02]  /*14320*/  F2FP.F16.F32.PACK_AB R180, R25, R84 ;  /* 0x0000005419b4723e */ /* 0x000fe400000000ff */
[----:B------:R-:W-:-:S04]  /*14330*/  CS2R R84, SRZ ;  /* 0x0000000000547805 */ /* 0x000fc8000001ff00 */
[----:B------:R-:W3:Y:S01]  /*14340*/  MUFU.EX2 R80, R80 ;  /* 0x0000005000507308 */ /* 0x000ee20000000800 */
[----:B-1----:R-:W-:Y:S01]  /*14350*/  FADD.FTZ R34, R82, R31 ;  /* 0x0000001f52227221 */ /* 0x002fe20000010000 */
[----:B0-----:R-:W-:-:S06]  /*14360*/  CS2R R96, SRZ ;  /* 0x0000000000607805 */ /* 0x001fcc000001ff00 */
[----:B------:R0:W1:Y:S01]  /*14370*/  MUFU.EX2 R29, R100 ;  /* 0x00000064001d7308 */ /* 0x0000620000000800 */
[C---:B--2---:R-:W-:Y:S01]  /*14380*/  FADD.FTZ R31, R27.reuse, R34 ;  /* 0x000000221b1f7221 */ /* 0x044fe20000010000 */
[----:B------:R-:W-:Y:S02]  /*14390*/  F2FP.F16.F32.PACK_AB R182, R27, R82 ;  /* 0x000000521bb6723e */ /* 0x000fe400000000ff */
[----:B------:R-:W-:Y:S02]  /*143a0*/  CS2R R82, SRZ ;  /* 0x0000000000527805 */ /* 0x000fe4000001ff00 */
[----:B------:R-:W-:Y:S02]  /*143b0*/  CS2R R34, SRZ ;  /* 0x0000000000227805 */ /* 0x000fe4000001ff00 */
[----:B------:R-:W-:Y:S01]  /*143c0*/  CS2R R26, SRZ ;  /* 0x00000000001a7805 */ /* 0x000fe2000001ff00 */
[----:B------:R-:W2:Y:S01]  /*143d0*/  MUFU.EX2 R98, R98 ;  /* 0x0000006200627308 */ /* 0x000ea20000000800 */
[----:B---3--:R-:W-:Y:S01]  /*143e0*/  FADD.FTZ R6, R80, R31 ;  /* 0x0000001f50067221 */ /* 0x008fe20000010000 */
[----:B0-----:R-:W-:-:S06]  /*143f0*/  CS2R R100, SRZ ;  /* 0x0000000000647805 */ /* 0x001fcc000001ff00 */
[----:B------:R0:W3:Y:S01]  /*14400*/  MUFU.EX2 R5, R78 ;  /* 0x0000004e00057308 */ /* 0x0000e20000000800 */
[C---:B-1----:R-:W-:Y:S01]  /*14410*/  FADD.FTZ R33, R29.reuse, R6 ;  /* 0x000000061d217221 */ /* 0x042fe20000010000 */
[----:B------:R-:W-:Y:S02]  /*14420*/  F2FP.F16.F32.PACK_AB R176, R29, R80 ;  /* 0x000000501db0723e */ /* 0x000fe400000000ff */
[----:B------:R-:W-:Y:S02]  /*14430*/  CS2R R80, SRZ ;  /* 0x0000000000507805 */ /* 0x000fe4000001ff00 */
[----:B------:R-:W-:Y:S02]  /*14440*/  CS2R R28, SRZ ;  /* 0x00000000001c7805 */ /* 0x000fe4000001ff00 */
[----:B------:R-:W1:Y:S01]  /*14450*/  MUFU.EX2 R76, R76 ;  /* 0x0000004c004c7308 */ /* 0x000e620000000800 */
[----:B--2---:R-:W-:Y:S01]  /*14460*/  FADD.FTZ R6, R98, R33 ;  /* 0x0000002162067221 */ /* 0x004fe20000010000 */
[----:B0-----:R-:W-:-:S06]  /*14470*/  CS2R R78, SRZ ;  /* 0x00000000004e7805 */ /* 0x001fcc000001ff00 */
[----:B------:R0:W2:Y:S01]  /*14480*/  MUFU.EX2 R7, R62 ;  /* 0x0000003e00077308 */ /* 0x0000a20000000800 */
[C---:B---3--:R-:W-:Y:S01]  /*14490*/  FADD.FTZ R33, R5.reuse, R6 ;  /* 0x0000000605217221 */ /* 0x048fe20000010000 */
[----:B------:R-:W-:Y:S02]  /*144a0*/  F2FP.F16.F32.PACK_AB R178, R5, R98 ;  /* 0x0000006205b2723e */ /* 0x000fe400000000ff */
[----:B------:R-:W-:-:S04]  /*144b0*/  CS2R R98, SRZ ;  /* 0x0000000000627805 */ /* 0x000fc8000001ff00 */
[----:B------:R-:W3:Y:S01]  /*144c0*/  MUFU.EX2 R64, R64 ;  /* 0x0000004000407308 */ /* 0x000ee20000000800 */
[----:B-1----:R-:W-:Y:S01]  /*144d0*/  FADD.FTZ R6, R76, R33 ;  /* 0x000000214c067221 */ /* 0x002fe20000010000 */
[----:B0-----:R-:W-:Y:S02]  /*144e0*/  CS2R R62, SRZ ;  /* 0x00000000003e7805 */ /* 0x001fe4000001ff00 */
[----:B------:R-:W-:-:S04]  /*144f0*/  CS2R R32, SRZ ;  /* 0x0000000000207805 */ /* 0x000fc8000001ff00 */
[----:B------:R-:W0:Y:S01]  /*14500*/  MUFU.EX2 R24, R24 ;  /* 0x0000001800187308 */ /* 0x000e220000000800 */
[C---:B--2---:R-:W-:Y:S01]  /*14510*/  FADD.FTZ R15, R7.reuse, R6 ;  /* 0x00000006070f7221 */ /* 0x044fe20000010000 */
[----:B------:R-:W-:Y:S01]  /*14520*/  FADD.FTZ R6, R14, R13 ;  /* 0x0000000d0e067221 */ /* 0x000fe20000010000 */
[----:B------:R-:W-:Y:S02]  /*14530*/  F2FP.F16.F32.PACK_AB R172, R7, R76 ;  /* 0x0000004c07ac723e */ /* 0x000fe400000000ff */
[----:B------:R-:W-:Y:S02]  /*14540*/  CS2R R76, SRZ ;  /* 0x00000000004c7805 */ /* 0x000fe4000001ff00 */
[----:B------:R-:W-:Y:S01]  /*14550*/  MOV R14, 0x3f800000 ;  /* 0x3f800000000e7802 */ /* 0x000fe20000000f00 */
[----:B------:R-:W-:Y:S01]  /*14560*/  FADD.FTZ R13, R175, R6 ;  /* 0x00000006af0d7221 */ /* 0x000fe20000010000 */
[----:B------:R1:W2:Y:S01]  /*14570*/  MUFU.EX2 R9, R48 ;  /* 0x0000003000097308 */ /* 0x0002a20000000800 */
[----:B---3--:R-:W-:-:S07]  /*14580*/  FADD.FTZ R8, R64, R15 ;  /* 0x0000000f40087221 */ /* 0x008fce0000010000 */
[----:B------:R-:W3:Y:S01]  /*14590*/  MUFU.EX2 R169, R169 ;  /* 0x000000a900a97308 */ /* 0x000ee20000000800 */
[C---:B0-----:R-:W-:Y:S01]  /*145a0*/  FADD.FTZ R6, R24.reuse, R13 ;  /* 0x0000000d18067221 */ /* 0x041fe20000010000 */
[----:B------:R-:W-:Y:S02]  /*145b0*/  F2FP.F16.F32.PACK_AB R175, R24, R175 ;  /* 0x000000af18af723e */ /* 0x000fe400000000ff */
[----:B-1----:R-:W-:Y:S02]  /*145c0*/  CS2R R48, SRZ ;  /* 0x0000000000307805 */ /* 0x002fe4000001ff00 */
[----:B------:R-:W-:Y:S02]  /*145d0*/  CS2R R24, SRZ ;  /* 0x0000000000187805 */ /* 0x000fe4000001ff00 */
[----:B------:R-:W0:Y:S01]  /*145e0*/  MUFU.EX2 R46, R46 ;  /* 0x0000002e002e7308 */ /* 0x000e220000000800 */
[C---:B--2---:R-:W-:Y:S01]  /*145f0*/  FADD.FTZ R15, R9.reuse, R8 ;  /* 0x00000008090f7221 */ /* 0x044fe20000010000 */
[----:B------:R-:W-:-:S02]  /*14600*/  F2FP.F16.F32.PACK_AB R174, R9, R64 ;  /* 0x0000004009ae723e */ /* 0x000fc400000000ff */
[----:B------:R-:W-:-:S04]  /*14610*/  CS2R R64, SRZ ;  /* 0x0000000000407805 */ /* 0x000fc8000001ff00 */
[----:B------:R-:W1:Y:S01]  /*14620*/  MUFU.EX2 R30, R30 ;  /* 0x0000001e001e7308 */ /* 0x000e620000000800 */
[----:B---3--:R-:W-:-:S07]  /*14630*/  FADD.FTZ R5, R169, R6 ;  /* 0x00000006a9057221 */ /* 0x008fce0000010000 */
[----:B------:R2:W3:Y:S01]  /*14640*/  MUFU.EX2 R31, R52 ;  /* 0x00000034001f7308 */ /* 0x0004e20000000800 */
[----:B0-----:R-:W-:-:S07]  /*14650*/  FADD.FTZ R8, R46, R15 ;  /* 0x0000000f2e087221 */ /* 0x001fce0000010000 */
[----:B------:R-:W0:Y:S01]  /*14660*/  MUFU.EX2 R171, R171 ;  /* 0x000000ab00ab7308 */ /* 0x000e220000000800 */
[C---:B-1----:R-:W-:Y:S01]  /*14670*/  FADD.FTZ R6, R30.reuse, R5 ;  /* 0x000000051e067221 */ /* 0x042fe20000010000 */
[----:B------:R-:W-:Y:S02]  /*14680*/  F2FP.F16.F32.PACK_AB R169, R30, R169 ;  /* 0x000000a91ea9723e */ /* 0x000fe400000000ff */
[----:B--2---:R-:W-:-:S04]  /*14690*/  CS2R R52, SRZ ;  /* 0x0000000000347805 */ /* 0x004fc8000001ff00 */
[----:B------:R-:W1:Y:S01]  /*146a0*/  MUFU.EX2 R56, R56 ;  /* 0x0000003800387308 */ /* 0x000e620000000800 */
[C---:B---3--:R-:W-:Y:S01]  /*146b0*/  FADD.FTZ R7, R31.reuse, R8 ;  /* 0x000000081f077221 */ /* 0x048fe20000010000 */
[----:B------:R-:W-:Y:S02]  /*146c0*/  F2FP.F16.F32.PACK_AB R168, R31, R46 ;  /* 0x0000002e1fa8723e */ /* 0x000fe400000000ff */
[----:B------:R-:W-:Y:S02]  /*146d0*/  CS2R R46, SRZ ;  /* 0x00000000002e7805 */ /* 0x000fe4000001ff00 */
[----:B------:R-:W-:Y:S02]  /*146e0*/  CS2R R30, SRZ ;  /* 0x00000000001e7805 */ /* 0x000fe4000001ff00 */
[----:B------:R2:W3:Y:S01]  /*146f0*/  MUFU.EX2 R11, R60 ;  /* 0x0000003c000b7308 */ /* 0x0004e20000000800 */
[----:B0-----:R-:W-:-:S07]  /*14700*/  FADD.FTZ R5, R171, R6 ;  /* 0x00000006ab057221 */ /* 0x001fce0000010000 */
[----:B------:R-:W0:Y:S01]  /*14710*/  MUFU.EX2 R54, R54 ;  /* 0x0000003600367308 */ /* 0x000e220000000800 */
[----:B-1----:R-:W-:Y:S01]  /*14720*/  FADD.FTZ R8, R56, R7 ;  /* 0x0000000738087221 */ /* 0x002fe20000010000 */
[----:B--2---:R-:W-:Y:S02]  /*14730*/  CS2R R60, SRZ ;  /* 0x00000000003c7805 */ /* 0x004fe4000001ff00 */
[C---:B---3--:R-:W-:Y:S01]  /*14740*/  F2FP.F16.F32.PACK_AB R170, R11.reuse, R56 ;  /* 0x000000380baa723e */ /* 0x048fe200000000ff */
[----:B------:R-:W-:Y:S01]  /*14750*/  FADD.FTZ R7, R11, R8 ;  /* 0x000000080b077221 */ /* 0x000fe20000010000 */
[----:B------:R-:W-:Y:S01]  /*14760*/  CS2R R56, SRZ ;  /* 0x0000000000387805 */ /* 0x000fe2000001ff00 */
[C---:B0-----:R-:W-:Y:S01]  /*14770*/  FADD.FTZ R6, R54.reuse, R5 ;  /* 0x0000000536067221 */ /* 0x041fe20000010000 */
[----:B------:R-:W-:Y:S01]  /*14780*/  F2FP.F16.F32.PACK_AB R171, R54, R171 ;  /* 0x000000ab36ab723e */ /* 0x000fe200000000ff */
[----:B------:R-:W-:Y:S01]  /*14790*/  IMAD.MOV.U32 R5, RZ, RZ, 0x3f800000 ;  /* 0x3f800000ff057424 */ /* 0x000fe200078e00ff */
[----:B------:R-:W-:Y:S01]  /*147a0*/  CS2R R54, SRZ ;  /* 0x0000000000367805 */ /* 0x000fe2000001ff00 */
[----:B------:R-:W-:Y:S06]  /*147b0*/  @!P2 BRA `(.L_x_2874) ;  /* 0x00000030001ca947 */ /* 0x000fec0003800000 */
[----:B------:R-:W-:Y:S01]  /*147c0*/  BSSY B1, `(.L_x_2874) ;  /* 0x0000306000017945 */ /* 0x000fe20003800000 */
[----:B------:R-:W-:Y:S01]  /*147d0*/  IMAD.MOV.U32 R10, RZ, RZ, R4 ;  /* 0x000000ffff0a7224 */ /* 0x000fe200078e0004 */
[----:B------:R-:W-:Y:S01]  /*147e0*/  MOV R8, R199 ;  /* 0x000000c700087202 */ /* 0x000fe20000000f00 */
[----:B------:R-:W-:Y:S01]  /*147f0*/  IMAD.MOV.U32 R11, RZ, RZ, R0 ;  /* 0x000000ffff0b7224 */ /* 0x000fe200078e0000 */
[----:B------:R-:W-:Y:S01]  /*14800*/  MOV R119, RZ ;  /* 0x000000ff00777202 */ /* 0x000fe20000000f00 */
[----:B------:R-:W-:Y:S02]  /*14810*/  IMAD.MOV.U32 R9, RZ, RZ, R196 ;  /* 0x000000ffff097224 */ /* 0x000fe400078e00c4 */
[----:B------:R-:W-:-:S07]  /*14820*/  IMAD.MOV.U32 R5, RZ, RZ, 0x3f800000 ;  /* 0x3f800000ff057424 */ /* 0x000fce00078e00ff */
.L_x_2887:
[----:B------:R-:W-:-:S04]  /*14830*/  ISETP.NE.AND P2, PT, R9, 0x1, PT ;  /* 0x000000010900780c */ /* 0x000fc80003f45270 */
[----:B------:R-:W-:-:S04]  /*14840*/  SEL R199, RZ, 0x1, P2 ;  /* 0x00000001ffc77807 */ /* 0x000fc80001000000 */
[----:B------:R-:W-:Y:S01]  /*14850*/  LOP3.LUT R199, R8, R199, RZ, 0x3c, !PT ;  /* 0x000000c708c77212 */ /* 0x000fe200078e3cff */
[----:B------:R-:W-:Y:S06]  /*14860*/  @!P0 BRA `(.L_x_2875) ;  /* 0x0000000000048947 */ /* 0x000fec0003800000 */
[----:B------:R-:W-:Y:S01]  /*14870*/  BPT.TRAP 0x1 ;  /* 0x000000040000795c */ /* 0x000fe20000300000 */
.L_x_2875:
[----:B------:R-:W-:Y:S01]  /*14880*/  VIADD R196, R9, 0x1 ;  /* 0x0000000109c47836 */ /* 0x000fe20000000000 */
[----:B------:R-:W-:-:S04]  /*14890*/  SHF.L.U32 R0, R199, 0x1f, RZ ;  /* 0x0000001fc7007819 */ /* 0x000fc800000006ff */
[----:B------:R-:W-:-:S04]  /*148a0*/  ISETP.NE.AND P2, PT, R196, 0x2, PT ;  /* 0x00000002c400780c */ /* 0x000fc80003f45270 */
[----:B------:R-:W-:-:S05]  /*148b0*/  SEL R196, R196, RZ, P2 ;  /* 0x000000ffc4c47207 */ /* 0x000fca0001000000 */
[----:B------:R-:W-:-:S04]  /*148c0*/  IMAD R13, R196, 0x8, R2 ;  /* 0x00000008c40d7824 */ /* 0x000fc800078e0202 */
[----:B------:R0:W1:Y:S01]  /*148d0*/  SYNCS.PHASECHK.TRANS64.TRYWAIT P2, [R13+URZ+0x30830], R0 ;  /* 0x030830000d0075a7 */ /* 0x000062000804017f */
[----:B------:R-:W-:Y:S05]  /*148e0*/  @!P0 BRA `(.L_x_2876) ;  /* 0x0000000000048947 */ /* 0x000fea0003800000 */
[----:B------:R-:W-:Y:S01]  /*148f0*/  BPT.TRAP 0x1 ;  /* 0x000000040000795c */ /* 0x000fe20000300000 */
.L_x_2876:
[----:B------:R-:W-:Y:S01]  /*14900*/  IMAD R126, R196, 0x900, R218 ;  /* 0x00000900c47e7824 */ /* 0x000fe200078e02da */
[----:B------:R-:W-:Y:S03]  /*14910*/  BSSY B2, `(.L_x_2877) ;  /* 0x0000006000027945 */ /* 0x000fe60003800000 */
[C---:B------:R-:W-:Y:S01]  /*14920*/  VIADD R124, R126.reuse, 0x4 ;  /* 0x000000047e7c7836 */ /* 0x040fe20000000000 */
[----:B------:R-:W-:Y:S01]  /*14930*/  IADD3 R122, R126, 0x2, RZ ;  /* 0x000000027e7a7810 */ /* 0x000fe20007ffe0ff */
[----:B-1----:R-:W-:Y:S06]  /*14940*/  @P2 BRA `(.L_x_2878) ;  /* 0x0000000000082947 */ /* 0x002fec0003800000 */
[----:B------:R-:W1:Y:S02]  /*14950*/  SYNCS.PHASECHK.TRANS64.TRYWAIT P2, [R13+URZ+0x30830], R0 ;  /* 0x030830000d0075a7 */ /* 0x000e64000804017f */
[----:B-1----:R-:W-:Y:S05]  /*14960*/  @!P2 BRA `(.L_x_2879) ;  /* 0x0000011000d4a947 */ /* 0x002fea0003800000 */
.L_x_2878:
[----:B------:R-:W-:Y:S05]  /*14970*/  BSYNC B2 ;  /* 0x0000000000027941 */ /* 0x000fea0003800000 */
.L_x_2877:
[----:B------:R-:W2:Y:S04]  /*14980*/  LDL.64 R128, [R1+0x30] ;  /* 0x0000300001807983 */ /* 0x000ea80000100a00 */
[----:B------:R3:W-:Y:S04]  /*14990*/  STL.64 [R1+0x90], R6 ;  /* 0x0000900601007387 */ /* 0x0007e80000100a00 */
[----:B---3--:R-:W3:Y:S01]  /*149a0*/  LDL.64 R6, [R1+0x28] ;  /* 0x0000280001067983 */ /* 0x008ee20000100a00 */
[----:B------:R-:W-:Y:S01]  /*149b0*/  IMAD.MOV.U32 R120, RZ, RZ, R126 ;  /* 0x000000ffff787224 */ /* 0x000fe200078e007e */
[----:B------:R-:W-:Y:S01]  /*149c0*/  R2UR UR46, R122 ;  /* 0x000000007a2e72ca */ /* 0x000fe200000e0000 */
[----:B------:R-:W-:Y:S01]  /*149d0*/  IMAD.MOV.U32 R123, RZ, RZ, 0x40000040 ;  /* 0x40000040ff7b7424 */ /* 0x000fe200078e00ff */
[----:B------:R-:W-:Y:S01]  /*149e0*/  MOV R122, R124 ;  /* 0x0000007c007a7202 */ /* 0x000fe20000000f00 */
[----:B------:R-:W-:Y:S01]  /*149f0*/  VIADD R124, R126, 0x302 ;  /* 0x000003027e7c7836 */ /* 0x000fe20000000000 */
[----:B------:R-:W-:Y:S01]  /*14a00*/  R2UR UR50, R120 ;  /* 0x00000000783272ca */ /* 0x000fe200000e0000 */
[----:B------:R-:W-:Y:S01]  /*14a10*/  VIADD R120, R126, 0x6 ;  /* 0x000000067e787836 */ /* 0x000fe20000000000 */
[----:B------:R-:W-:Y:S01]  /*14a20*/  MOV R21, UR42 ;  /* 0x0000002a00157c02 */ /* 0x000fe20008000f00 */
[----:B------:R-:W-:Y:S01]  /*14a30*/  IMAD.MOV.U32 R125, RZ, RZ, 0x40000040 ;  /* 0x40000040ff7d7424 */ /* 0x000fe200078e00ff */
[----:B------:R-:W-:Y:S01]  /*14a40*/  MOV R3, UR38 ;  /* 0x0000002600037c02 */ /* 0x000fe20008000f00 */
[-C--:B------:R-:W-:Y:S01]  /*14a50*/  FMUL.FTZ R24, R24, R14.reuse ;  /* 0x0000000e18187220 */ /* 0x080fe20000410000 */
[----:B------:R-:W-:Y:S01]  /*14a60*/  R2UR UR42, R122 ;  /* 0x000000007a2a72ca */ /* 0x000fe200000e0000 */
[----:B------:R-:W-:Y:S01]  /*14a70*/  VIADD R122, R126, 0x300 ;  /* 0x000003007e7a7836 */ /* 0x000fe20000000000 */
[----:B------:R-:W-:Y:S01]  /*14a80*/  R2UR UR38, R120 ;  /* 0x00000000782672ca */ /* 0x000fe200000e0000 */
[-C--:B------:R-:W-:Y:S01]  /*14a90*/  FMUL.FTZ R25, R25, R14.reuse ;  /* 0x0000000e19197220 */ /* 0x080fe20000410000 */
[----:B------:R-:W-:Y:S01]  /*14aa0*/  IADD3 R120, R126, 0x304, RZ ;  /* 0x000003047e787810 */ /* 0x000fe20007ffe0ff */
[-C--:B------:R-:W-:Y:S01]  /*14ab0*/  FMUL.FTZ R28, R28, R14.reuse ;  /* 0x0000000e1c1c7220 */ /* 0x080fe20000410000 */
[----:B------:R-:W-:Y:S01]  /*14ac0*/  R2UR UR34, R122 ;  /* 0x000000007a2272ca */ /* 0x000fe200000e0000 */
[----:B------:R-:W-:Y:S01]  /*14ad0*/  VIADD R122, R126, 0x306 ;  /* 0x000003067e7a7836 */ /* 0x000fe20000000000 */
[----:B------:R-:W-:Y:S01]  /*14ae0*/  R2UR UR26, R120 ;  /* 0x00000000781a72ca */ /* 0x000fe200000e0000 */
[----:B------:R-:W-:Y:S01]  /*14af0*/  VIADD R120, R126, 0x602 ;  /* 0x000006027e787836 */ /* 0x000fe20000000000 */
[----:B------:R-:W-:Y:S01]  /*14b00*/  MOV R121, 0x40000040 ;  /* 0x4000004000797802 */ /* 0x000fe20000000f00 */
        /* <DEDUP_REMOVED lines=12> */
[-C--:B------:R-:W-:Y:S01]  /*14bd0*/  FMUL.FTZ R40, R40, R14.reuse ;  /* 0x0000000e28287220 */ /* 0x080fe20000410000 */
[C---:B------:R-:W-:Y:S01]  /*14be0*/  IADD3 R124, R126.reuse, 0x600, RZ ;  /* 0x000006007e7c7810 */ /* 0x040fe20007ffe0ff */
[-C--:B------:R-:W-:Y:S01]  /*14bf0*/  FMUL.FTZ R41, R41, R14.reuse ;  /* 0x0000000e29297220 */ /* 0x080fe20000410000 */
[----:B------:R-:W-:Y:S01]  /*14c00*/  IADD3 R120, R126, 0x606, RZ ;  /* 0x000006067e787810 */ /* 0x000fe20007ffe0ff */
        /* <DEDUP_REMOVED lines=116> */
[----:B------:R-:W-:Y:S01]  /*15350*/  UMOV UR24, UR56 ;  /* 0x0000003800187c82 */ /* 0x000fe20008000000 */
[----:B------:R-:W-:Y:S01]  /*15360*/  UMOV UR25, UR57 ;  /* 0x0000003900197c82 */ /* 0x000fe20008000000 */
[----:B------:R-:W-:Y:S01]  /*15370*/  UMOV UR20, UR52 ;  /* 0x0000003400147c82 */ /* 0x000fe20008000000 */
[----:B------:R-:W-:Y:S01]  /*15380*/  UMOV UR21, UR53 ;  /* 0x0000003500157c82 */ /* 0x000fe20008000000 */
[----:B------:R-:W-:Y:S01]  /*15390*/  R2UR UR48, R214 ;  /* 0x00000000d63072ca */ /* 0x000fe200000e0000 */
[----:B------:R-:W-:-:S02]  /*153a0*/  WARPGROUP.DEPBAR.LE gsb0, 0x0 ;  /* 0x00008000000079c5 */ /* 0x000fc40000010000 */
[----:B------:R-:W-:-:S06]  /*153b0*/  WARPGROUP.ARRIVE ;  /* 0x00000000000079c5 */ /* 0x000fcc0000000000 */
        /* <DEDUP_REMOVED lines=14> */
[----:B------:R-:W4:Y:S01]  /*154a0*/  LDL.64 R20, [R1+0x10] ;  /* 0x0000100001147983 */ /* 0x000f220000100a00 */
[----:B------:R-:W-:Y:S02]  /*154b0*/  WARPGROUP.DEPBAR.LE gsb0, 0x0 ;  /* 0x00008000000079c5 */ /* 0x000fe40000010000 */
[----:B------:R-:W-:Y:S01]  /*154c0*/  WARPGROUP.ARRIVE ;  /* 0x00000000000079c5 */ /* 0x000fe20000000000 */
[----:B---3--:R-:W-:Y:S02]  /*154d0*/  R2UR UR36, R210 ;  /* 0x00000000d22472ca */ /* 0x008fe400000e0000 */
[----:B------:R-:W-:-:S13]  /*154e0*/  R2UR UR37, R211 ;  /* 0x00000000d32572ca */ /* 0x000fda00000e0000 */
[----:B------:R-:W-:Y:S01]  /*154f0*/  HGMMA.64x96x16.F32 R120, gdesc[UR36], R120, gsb0 ;  /* 0x01600000247879f0 */ /* 0x000fe20008000878 */
[----:B----4-:R-:W-:Y:S02]  /*15500*/  R2UR UR32, R20 ;  /* 0x00000000142072ca */ /* 0x010fe400000e0000 */
[----:B------:R-:W-:Y:S02]  /*15510*/  R2UR UR33, R21 ;  /* 0x00000000152172ca */ /* 0x000fe400000e0000 */
[----:B--2---:R-:W-:Y:S02]  /*15520*/  R2UR UR28, R212 ;  /* 0x00000000d41c72ca */ /* 0x004fe400000e0000 */
        /* <DEDUP_REMOVED lines=24> */
[----:B------:R-:W-:-:S03]  /*156b0*/  UMOV UR4, UR40 ;  /* 0x0000002800047c82 */ /* 0x000fc60008000000 */
        /* <DEDUP_REMOVED lines=13> */
[----:B------:R-:W-:Y:S02]  /*15790*/  WARPGROUP.DEPBAR.LE gsb0, 0x0 ;  /* 0x00008000000079c5 */ /* 0x000fe40000010000 */
[----:B0-----:R-:W-:Y:S11]  /*157a0*/  @!P0 BRA `(.L_x_2880) ;  /* 0x0000000000048947 */ /* 0x001ff60003800000 */
[----:B------:R-:W-:Y:S01]  /*157b0*/  BPT.TRAP 0x1 ;  /* 0x000000040000795c */ /* 0x000fe20000300000 */
.L_x_2880:
[----:B------:R-:W-:Y:S01]  /*157c0*/  SHF.L.U32 R0, R8, 0x1f, RZ ;  /* 0x0000001f08007819 */ /* 0x000fe200000006ff */
[----:B------:R-:W-:-:S04]  /*157d0*/  IMAD R15, R9, 0x8, R2 ;  /* 0x00000008090f7824 */ /* 0x000fc800078e0202 */
[----:B------:R0:W1:Y:S01]  /*157e0*/  SYNCS.PHASECHK.TRANS64.TRYWAIT P2, [R15+URZ+0x30850], R0 ;  /* 0x030850000f0075a7 */ /* 0x000062000804017f */
[----:B------:R-:W-:Y:S05]  /*157f0*/  @!P0 BRA `(.L_x_2881) ;  /* 0x0000000000048947 */ /* 0x000fea0003800000 */
[----:B------:R-:W-:Y:S01]  /*15800*/  BPT.TRAP 0x1 ;  /* 0x000000040000795c */ /* 0x000fe20000300000 */
.L_x_2881:
[----:B------:R-:W-:Y:S04]  /*15810*/  BSSY B2, `(.L_x_2882) ;  /* 0x0000004000027945 */ /* 0x000fe80003800000 */
[----:B-1----:R-:W-:Y:S05]  /*15820*/  @P2 BRA `(.L_x_2883) ;  /* 0x0000000000082947 */ /* 0x002fea0003800000 */
[----:B------:R-:W1:Y:S02]  /*15830*/  SYNCS.PHASECHK.TRANS64.TRYWAIT P2, [R15+URZ+0x30850], R0 ;  /* 0x030850000f0075a7 */ /* 0x000e64000804017f */
[----:B-1----:R-:W-:Y:S05]  /*15840*/  @!P2 BRA `(.L_x_2884) ;  /* 0x000001040030a947 */ /* 0x002fea0003800000 */
.L_x_2883:
[----:B------:R-:W-:Y:S05]  /*15850*/  BSYNC B2 ;  /* 0x0000000000027941 */ /* 0x000fea0003800000 */
.L_x_2882:
[----:B01----:R-:W-:Y:S01]  /*15860*/  VIADD R0, R2, 0x400 ;  /* 0x0000040002007836 */ /* 0x003fe20000000000 */
[----:B------:R-:W-:Y:S01]  /*15870*/  MOV R5, 0x40000040 ;  /* 0x4000004000057802 */ /* 0x000fe20000000f00 */
[----:B------:R-:W-:-:S03]  /*15880*/  WARPGROUP.ARRIVE ;  /* 0x00000000000079c5 */ /* 0x000fc60000000000 */
[----:B------:R-:W-:Y:S02]  /*15890*/  SHF.R.U32.HI R0, RZ, 0x4, R0 ;  /* 0x00000004ff007819 */ /* 0x000fe40000011600 */
[----:B------:R-:W-:Y:S01]  /*158a0*/  R2UR UR7, R5 ;  /* 0x00000000050772ca */ /* 0x000fe200000e0000 */
[----:B------:R-:W-:Y:S01]  /*158b0*/  IMAD.MOV.U32 R5, RZ, RZ, 0x40000040 ;  /* 0x40000040ff057424 */ /* 0x000fe200078e00ff */
[----:B------:R-:W-:-:S04]  /*158c0*/  LOP3.LUT R0, R0, 0x3fff, RZ, 0xc0, !PT ;  /* 0x00003fff00007812 */ /* 0x000fc800078ec0ff */
[----:B------:R-:W-:-:S05]  /*158d0*/  LOP3.LUT R0, R0, 0x3000000, RZ, 0xfc, !PT ;  /* 0x0300000000007812 */ /* 0x000fca00078efcff */
[----:B------:R-:W-:Y:S02]  /*158e0*/  IMAD R4, R9, 0x900, R0 ;  /* 0x0000090009047824 */ /* 0x000fe400078e0200 */
[----:B------:R-:W-:Y:S02]  /*158f0*/  IMAD.MOV.U32 R9, RZ, RZ, 0x40000040 ;  /* 0x40000040ff097424 */ /* 0x000fe400078e00ff */
        /* <DEDUP_REMOVED lines=20> */
[----:B------:R-:W-:Y:S01]  /*15a40*/  IMAD.MOV.U32 R9, RZ, RZ, 0x40000040 ;  /* 0x40000040ff097424 */ /* 0x000fe200078e00ff */
[----:B------:R-:W-:Y:S01]  /*15a50*/  IADD3 R4, R4, 0x280, RZ ;  /* 0x0000028004047810 */ /* 0x000fe20007ffe0ff */
        /* <DEDUP_REMOVED lines=16> */
.L_x_2885:
[----:B------:R-:W2:Y:S01]  /*15b60*/  LDL R0, [R1+0x38] ;  /* 0x0000380001007983 */ /* 0x000ea20000100800 */
        /* <DEDUP_REMOVED lines=37> */
[----:B------:R-:W-:-:S05]  /*15dc0*/  VIADD R13, R13, 0x30840 ;  /* 0x000308400d0d7836 */ /* 0x000fca0000000000 */
[----:B------:R-:W-:Y:S02]  /*15dd0*/  PRMT R13, R217, 0x654, R13 ;  /* 0x00000654d90d7816 */ /* 0x000fe4000000000d */
[----:B------:R-:W-:Y:S02]  /*15de0*/  MUFU.TANH R126, R126 ;  /* 0x0000007e007e7308 */ /* 0x000fe40000002400 */
[----:B------:R4:W-:Y:S06]  /*15df0*/  SYNCS.ARRIVE.TRANS64.RED.A1T0 RZ, [R13+URZ], RZ ;  /* 0x000000ff0dff79a7 */ /* 0x0009ec000810043f */
        /* <DEDUP_REMOVED lines=21> */
[----:B0-----:R-:W-:-:S05]  /*15f50*/  @P1 IMAD.HI.U32 R4, R0, R4, RZ ;  /* 0x0000000400041227 */ /* 0x001fca00078e00ff */
[----:B-1----:R-:W-:Y:S01]  /*15f60*/  @P1 SHF.R.U32.HI R0, RZ, R3, R4 ;  /* 0x00000003ff001219 */ /* 0x002fe20000011604 */
[----:B------:R-:W-:Y:S01]  /*15f70*/  FMUL.FTZ R3, R122, UR39 ;  /* 0x000000277a037c20 */ /* 0x000fe20008410000 */
[----:B------:R-:W-:Y:S01]  /*15f80*/  FMUL.FTZ R122, R125, UR39 ;  /* 0x000000277d7a7c20 */ /* 0x000fe20008410000 */
[----:B------:R-:W-:Y:S01]  /*15f90*/  FMUL.FTZ R125, R132, UR39 ;  /* 0x00000027847d7c20 */ /* 0x000fe20008410000 */
[----:B------:R-:W-:Y:S01]  /*15fa0*/  MOV R132, 0xffffffa0 ;  /* 0xffffffa000847802 */ /* 0x000fe20000000f00 */
[----:B------:R-:W0:Y:S01]  /*15fb0*/  SHFL.IDX PT, R141, R0, RZ, 0x1c1f ;  /* 0x001c1fff008d7589 */ /* 0x000e2200000e0000 */
[----:B------:R-:W-:Y:S01]  /*15fc0*/  FMUL.FTZ R4, R123, UR39 ;  /* 0x000000277b047c20 */ /* 0x000fe20008410000 */
[----:B------:R-:W-:Y:S01]  /*15fd0*/  FMUL.FTZ R123, R128, UR39 ;  /* 0x00000027807b7c20 */ /* 0x000fe20008410000 */
[----:B------:R-:W1:Y:S01]  /*15fe0*/  MUFU.TANH R122, R122 ;  /* 0x0000007a007a7308 */ /* 0x000e620000002400 */
[----:B------:R-:W-:Y:S02]  /*15ff0*/  IMAD R132, R12, R132, 0x1 ;  /* 0x000000010c847424 */ /* 0x000fe400078e0284 */
[----:B------:R-:W-:Y:S01]  /*16000*/  FMUL.FTZ R128, R148, UR39 ;  /* 0x0000002794807c20 */ /* 0x000fe20008410000 */
[----:B------:R-:W-:Y:S01]  /*16010*/  FMUL.FTZ R148, R160, UR39 ;  /* 0x00000027a0947c20 */ /* 0x000fe20008410000 */
[----:B------:R-:W2:Y:S01]  /*16020*/  SHFL.IDX PT, R161, R0, 0x1, 0x1c1f ;  /* 0x003c1f0000a17f89 */ /* 0x000ea200000e0000 */
[----:B------:R-:W-:-:S02]  /*16030*/  IMAD R140, R229, -0x2, R132 ;  /* 0xfffffffee58c7824 */ /* 0x000fc400078e0284 */
[----:B------:R-:W1:Y:S03]  /*16040*/  MUFU.TANH R123, R123 ;  /* 0x0000007b007b7308 */ /* 0x000e660000002400 */
[----:B------:R-:W-:-:S05]  /*16050*/  IADD3 R140, -R226, R140, R227 ;  /* 0x0000008ce28c7210 */ /* 0x000fca0007ffe1e3 */
[----:B------:R-:W1:Y:S01]  /*16060*/  MUFU.TANH R125, R125 ;  /* 0x0000007d007d7308 */ /* 0x000e620000002400 */
[----:B0-----:R-:W-:-:S07]  /*16070*/  IMAD.IADD R141, R140, 0x1, R141 ;  /* 0x000000018c8d7824 */ /* 0x001fce00078e028d */
[----:B------:R-:W0:Y:S01]  /*16080*/  MUFU.TANH R128, R128 ;  /* 0x0000008000807308 */ /* 0x000e220000002400 */
[C---:B------:R-:W-:Y:S02]  /*16090*/  ISETP.GT.AND P5, PT, R141.reuse, RZ, PT ;  /* 0x000000ff8d00720c */ /* 0x040fe40003fa4270 */
[C---:B------:R-:W-:Y:S01]  /*160a0*/  ISETP.GT.AND P2, PT, R141.reuse, 0x1, PT ;  /* 0x000000018d00780c */ /* 0x040fe20003f44270 */
[----:B--2---:R-:W-:Y:S01]  /*160b0*/  IMAD.IADD R140, R140, 0x1, R161 ;  /* 0x000000018c8c7824 */ /* 0x004fe200078e02a1 */
[C---:B------:R-:W-:Y:S02]  /*160c0*/  ISETP.GT.AND P4, PT, R141.reuse, 0x8, PT ;  /* 0x000000088d00780c */ /* 0x040fe40003f84270 */
[C---:B------:R-:W-:Y:S01]  /*160d0*/  ISETP.GT.AND P3, PT, R141.reuse, 0x9, PT ;  /* 0x000000098d00780c */ /* 0x040fe20003f64270 */
[----:B------:R2:W0:Y:S01]  /*160e0*/  MUFU.TANH R132, R153 ;  /* 0x0000009900847308 */ /* 0x0004220000002400 */
[----:B------:R-:W-:Y:S02]  /*160f0*/  ISETP.GT.AND P6, PT, R141, 0x10, PT ;  /* 0x000000108d00780c */ /* 0x000fe40003fc4270 */
[----:B---3--:R-:W-:-:S02]  /*16100*/  FSEL R135, R21, -INF , P5 ;  /* 0xff80000015877808 */ /* 0x008fc40002800000 */
[C---:B------:R-:W-:Y:S02]  /*16110*/  ISETP.GT.AND P5, PT, R141.reuse, 0x11, PT ;  /* 0x000000118d00780c */ /* 0x040fe40003fa4270 */
[----:B----4-:R-:W-:Y:S01]  /*16120*/  FSEL R21, R120, -INF , P2 ;  /* 0xff80000078157808 */ /* 0x010fe20001000000 */
[----:B------:R-:W3:Y:S01]  /*16130*/  MUFU.TANH R148, R148 ;  /* 0x0000009400947308 */ /* 0x000ee20000002400 */
[----:B------:R-:W-:Y:S01]  /*16140*/  ISETP.GT.AND P2, PT, R141, 0x18, PT ;  /* 0x000000188d00780c */ /* 0x000fe20003f44270 */
[----:B--2---:R-:W-:Y:S01]  /*16150*/  FMUL.FTZ R153, R165, UR39 ;  /* 0x00000027a5997c20 */ /* 0x004fe20008410000 */
[----:B------:R-:W-:Y:S02]  /*16160*/  FSEL R120, R121, -INF , P4 ;  /* 0xff80000079787808 */ /* 0x000fe40002000000 */
[C---:B------:R-:W-:Y:S02]  /*16170*/  ISETP.GT.AND P4, PT, R141.reuse, 0x19, PT ;  /* 0x000000198d00780c */ /* 0x040fe40003f84270 */
[----:B-1----:R-:W-:Y:S01]  /*16180*/  FSEL R121, R122, -INF , P3 ;  /* 0xff8000007a797808 */ /* 0x002fe20001800000 */
[----:B------:R-:W-:Y:S01]  /*16190*/  MUFU.TANH R153, R153 ;  /* 0x0000009900997308 */ /* 0x000fe20000002400 */
[----:B------:R-:W-:-:S02]  /*161a0*/  ISETP.GT.AND P3, PT, R141, 0x20, PT ;  /* 0x000000208d00780c */ /* 0x000fc40003f64270 */
[----:B------:R-:W-:Y:S02]  /*161b0*/  FSEL R122, R123, -INF , P6 ;  /* 0xff8000007b7a7808 */ /* 0x000fe40003000000 */
[----:B------:R-:W-:Y:S02]  /*161c0*/  FSEL R123, R124, -INF , P5 ;  /* 0xff8000007c7b7808 */ /* 0x000fe40002800000 */
[----:B------:R-:W-:Y:S01]  /*161d0*/  FSEL R124, R125, -INF , P2 ;  /* 0xff8000007d7c7808 */ /* 0x000fe20001000000 */
[----:B------:R-:W1:Y:S01]  /*161e0*/  MUFU.TANH R3, R3 ;  /* 0x0000000300037308 */ /* 0x000e620000002400 */
[----:B------:R-:W-:Y:S02]  /*161f0*/  FSEL R125, R126, -INF , P4 ;  /* 0xff8000007e7d7808 */ /* 0x000fe40002000000 */
[----:B------:R-:W-:Y:S02]  /*16200*/  FSEL R126, R127, -INF , P3 ;  /* 0xff8000007f7e7808 */ /* 0x000fe40001800000 */
[----:B------:R-:W-:-:S02]  /*16210*/  ISETP.GT.AND P6, PT, R141, 0x21, PT ;  /* 0x000000218d00780c */ /* 0x000fc40003fc4270 */
[C---:B------:R-:W-:Y:S01]  /*16220*/  ISETP.GT.AND P5, PT, R141.reuse, 0x28, PT ;  /* 0x000000288d00780c */ /* 0x040fe20003fa4270 */
[----:B------:R-:W-:Y:S01]  /*16230*/  MUFU.TANH R4, R4 ;  /* 0x0000000400047308 */ /* 0x000fe20000002400 */
[C---:B------:R-:W-:Y:S02]  /*16240*/  ISETP.GT.AND P2, PT, R141.reuse, 0x29, PT ;  /* 0x000000298d00780c */ /* 0x040fe40003f44270 */
[C---:B------:R-:W-:Y:S02]  /*16250*/  ISETP.GT.AND P4, PT, R141.reuse, 0x30, PT ;  /* 0x000000308d00780c */ /* 0x040fe40003f84270 */
[----:B------:R-:W-:Y:S02]  /*16260*/  ISETP.GT.AND P3, PT, R141, 0x31, PT ;  /* 0x000000318d00780c */ /* 0x000fe40003f64270 */
[----:B------:R-:W-:Y:S02]  /*16270*/  FSEL R134, R134, -INF , P6 ;  /* 0xff80000086867808 */ /* 0x000fe40003000000 */
[----:B------:R-:W-:-:S02]  /*16280*/  FSEL R137, R137, -INF , P5 ;  /* 0xff80000089897808 */ /* 0x000fc40002800000 */
[----:B------:R-:W-:Y:S02]  /*16290*/  FSEL R136, R136, -INF , P2 ;  /* 0xff80000088887808 */ /* 0x000fe40001000000 */
[----:B------:R-:W-:Y:S02]  /*162a0*/  FSEL R127, R133, -INF , P4 ;  /* 0xff800000857f7808 */ /* 0x000fe40002000000 */
[----:B------:R-:W-:Y:S02]  /*162b0*/  FSEL R131, R131, -INF , P3 ;  /* 0xff80000083837808 */ /* 0x000fe40001800000 */
[C---:B------:R-:W-:Y:S02]  /*162c0*/  ISETP.GT.AND P6, PT, R141.reuse, 0x38, PT ;  /* 0x000000388d00780c */ /* 0x040fe40003fc4270 */
[C---:B------:R-:W-:Y:S02]  /*162d0*/  ISETP.GT.AND P5, PT, R141.reuse, 0x39, PT ;  /* 0x000000398d00780c */ /* 0x040fe40003fa4270 */
[----:B------:R-:W-:-:S02]  /*162e0*/  ISETP.GT.AND P2, PT, R141, 0x40, PT ;  /* 0x000000408d00780c */ /* 0x000fc40003f44270 */
[C---:B------:R-:W-:Y:S02]  /*162f0*/  ISETP.GT.AND P4, PT, R141.reuse, 0x41, PT ;  /* 0x000000418d00780c */ /* 0x040fe40003f84270 */
[----:B------:R-:W-:Y:S02]  /*16300*/  ISETP.GT.AND P3, PT, R141, 0x48, PT ;  /* 0x000000488d00780c */ /* 0x000fe40003f64270 */
[----:B0-----:R-:W-:Y:S02]  /*16310*/  FSEL R128, R128, -INF , P6 ;  /* 0xff80000080807808 */ /* 0x001fe40003000000 */
[----:B------:R-:W-:Y:S02]  /*16320*/  FSEL R129, R129, -INF , P5 ;  /* 0xff80000081817808 */ /* 0x000fe40002800000 */
[----:B------:R-:W-:Y:S02]  /*16330*/  FSEL R130, R130, -INF , P2 ;  /* 0xff80000082827808 */ /* 0x000fe40001000000 */
[----:B------:R-:W-:-:S02]  /*16340*/  FSEL R132, R132, -INF , P4 ;  /* 0xff80000084847808 */ /* 0x000fc40002000000 */
[----:B------:R-:W-:Y:S02]  /*16350*/  FSEL R133, R145, -INF , P3 ;  /* 0xff80000091857808 */ /* 0x000fe40001800000 */
[C---:B------:R-:W-:Y:S02]  /*16360*/  ISETP.GT.AND P6, PT, R141.reuse, 0x49, PT ;  /* 0x000000498d00780c */ /* 0x040fe40003fc4270 */
[C---:B------:R-:W-:Y:S02]  /*16370*/  ISETP.GT.AND P5, PT, R141.reuse, 0x50, PT ;  /* 0x000000508d00780c */ /* 0x040fe40003fa4270 */
[C---:B------:R-:W-:Y:S02]  /*16380*/  ISETP.GT.AND P2, PT, R141.reuse, 0x51, PT ;  /* 0x000000518d00780c */ /* 0x040fe40003f44270 */
[C---:B------:R-:W-:Y:S02]  /*16390*/  ISETP.GT.AND P4, PT, R141.reuse, 0x58, PT ;  /* 0x000000588d00780c */ /* 0x040fe40003f84270 */
[----:B------:R-:W-:-:S02]  /*163a0*/  ISETP.GT.AND P3, PT, R141, 0x59, PT ;  /* 0x000000598d00780c */ /* 0x000fc40003f64270 */
[----:B------:R0:W-:Y:S01]  /*163b0*/  MUFU.TANH R141, R144 ;  /* 0x00000090008d7308 */ /* 0x0001e20000002400 */
[----:B---3--:R-:W-:Y:S02]  /*163c0*/  FSEL R148, R148, -INF , P5 ;  /* 0xff80000094947808 */ /* 0x008fe40002800000 */
[----:B------:R-:W-:Y:S02]  /*163d0*/  FSEL R149, R149, -INF , P2 ;  /* 0xff80000095957808 */ /* 0x000fe40001000000 */
[C---:B------:R-:W-:Y:S02]  /*163e0*/  ISETP.GT.AND P5, PT, R140.reuse, RZ, PT ;  /* 0x000000ff8c00720c */ /* 0x040fe40003fa4270 */
[----:B------:R-:W-:Y:S02]  /*163f0*/  ISETP.GT.AND P2, PT, R140, 0x9, PT ;  /* 0x000000098c00780c */ /* 0x000fe40003f44270 */
[----:B0-----:R-:W-:Y:S02]  /*16400*/  FMNMX.FTZ R144, R135, R11, !PT ;  /* 0x0000000b87907209 */ /* 0x001fe40007810000 */
[----:B-1----:R-:W-:-:S02]  /*16410*/  FSEL R161, R3, -INF , P5 ;  /* 0xff80000003a17808 */ /* 0x002fc40002800000 */
[----:B------:R-:W-:Y:S02]  /*16420*/  FMNMX.FTZ R144, R21, R144, !PT ;  /* 0x0000009015907209 */ /* 0x000fe40007810000 */
[----:B------:R-:W-:Y:S02]  /*16430*/  FSEL R8, R8, -INF , P2 ;  /* 0xff80000008087808 */ /* 0x000fe40001000000 */
[----:B------:R-:W-:Y:S02]  /*16440*/  FMNMX.FTZ R144, R120, R144, !PT ;  /* 0x0000009078907209 */ /* 0x000fe40007810000 */
[----:B------:R-:W-:Y:S02]  /*16450*/  ISETP.GT.AND P5, PT, R140, 0x11, PT ;  /* 0x000000118c00780c */ /* 0x000fe40003fa4270 */
[----:B------:R-:W-:Y:S02]  /*16460*/  FMNMX.FTZ R144, R121, R144, !PT ;  /* 0x0000009079907209 */ /* 0x000fe40007810000 */
[----:B------:R-:W-:-:S02]  /*16470*/  FSEL R14, R14, -INF , P5 ;  /* 0xff8000000e0e7808 */ /* 0x000fc40002800000 */
[----:B------:R-:W-:Y:S02]  /*16480*/  FMNMX.FTZ R144, R122, R144, !PT ;  /* 0x000000907a907209 */ /* 0x000fe40007810000 */
[----:B------:R-:W-:Y:S02]  /*16490*/  ISETP.GT.AND P2, PT, R140, 0x20, PT ;  /* 0x000000208c00780c */ /* 0x000fe40003f44270 */
[----:B------:R-:W-:Y:S02]  /*164a0*/  FMNMX.FTZ R144, R123, R144, !PT ;  /* 0x000000907b907209 */ /* 0x000fe40007810000 */
[----:B------:R-:W-:Y:S02]  /*164b0*/  FSEL R138, R138, -INF , P2 ;  /* 0xff8000008a8a7808 */ /* 0x000fe40001000000 */
[----:B------:R-:W-:Y:S02]  /*164c0*/  FMNMX.FTZ R144, R124, R144, !PT ;  /* 0x000000907c907209 */ /* 0x000fe40007810000 */
[----:B------:R-:W-:-:S02]  /*164d0*/  ISETP.GT.AND P5, PT, R140, 0x28, PT ;  /* 0x000000288c00780c */ /* 0x000fc40003fa4270 */
[----:B------:R-:W-:Y:S02]  /*164e0*/  FMNMX.FTZ R144, R125, R144, !PT ;  /* 0x000000907d907209 */ /* 0x000fe40007810000 */
[----:B------:R-:W-:Y:S02]  /*164f0*/  FSEL R142, R142, -INF , P5 ;  /* 0xff8000008e8e7808 */ /* 0x000fe40002800000 */
[----:B------:R-:W-:Y:S02]  /*16500*/  FMNMX.FTZ R144, R126, R144, !PT ;  /* 0x000000907e907209 */ /* 0x000fe40007810000 */
[----:B------:R-:W-:Y:S02]  /*16510*/  ISETP.GT.AND P2, PT, R140, 0x31, PT ;  /* 0x000000318c00780c */ /* 0x000fe40003f44270 */
[----:B------:R-:W-:Y:S02]  /*16520*/  FMNMX.FTZ R145, R134, R144, !PT ;  /* 0x0000009086917209 */ /* 0x000fe40007810000 */
[----:B------:R-:W0:Y:S01]  /*16530*/  MUFU.TANH R144, R157 ;  /* 0x0000009d00907308 */ /* 0x000e220000002400 */
[----:B------:R-:W-:-:S02]  /*16540*/  FSEL R147, R147, -INF , P2 ;  /* 0xff80000093937808 */ /* 0x000fc40001000000 */
[----:B------:R-:W-:Y:S02]  /*16550*/  FMNMX.FTZ R145, R137, R145, !PT ;  /* 0x0000009189917209 */ /* 0x000fe40007810000 */
[----:B------:R-:W-:Y:S02]  /*16560*/  ISETP.GT.AND P5, PT, R140, 0x39, PT ;  /* 0x000000398c00780c */ /* 0x000fe40003fa4270 */
[----:B------:R-:W-:Y:S02]  /*16570*/  FMNMX.FTZ R145, R136, R145, !PT ;  /* 0x0000009188917209 */ /* 0x000fe40007810000 */
[----:B------:R-:W-:Y:S02]  /*16580*/  ISETP.GT.AND P2, PT, R140, 0x48, PT ;  /* 0x000000488c00780c */ /* 0x000fe40003f44270 */
[----:B------:R-:W-:Y:S02]  /*16590*/  FMNMX.FTZ R145, R127, R145, !PT ;  /* 0x000000917f917209 */ /* 0x000fe40007810000 */
[----:B------:R-:W-:-:S02]  /*165a0*/  MOV R3, UR43 ;  /* 0x0000002b00037c02 */ /* 0x000fc40008000f00 */
[----:B------:R-:W-:Y:S02]  /*165b0*/  FMNMX.FTZ R145, R131, R145, !PT ;  /* 0x0000009183917209 */ /* 0x000fe40007810000 */
[----:B0-----:R-:W-:Y:S02]  /*165c0*/  FSEL R144, R144, -INF , P6 ;  /* 0xff80000090907808 */ /* 0x001fe40003000000 */
        /* <DEDUP_REMOVED lines=12> */
[----:B0-----:R-:W-:Y:S01]  /*16690*/  FSEL R145, R145, -INF , P4 ;  /* 0xff80000091917808 */ /* 0x001fe20002000000 */
[----:B------:R0:W1:Y:S01]  /*166a0*/  MUFU.TANH R152, R146 ;  /* 0x0000009200987308 */ /* 0x0000620000002400 */
[----:B------:R-:W-:Y:S02]  /*166b0*/  FMNMX.FTZ R156, R148, R156, !PT ;  /* 0x0000009c949c7209 */ /* 0x000fe40007810000 */
[----:B------:R-:W-:Y:S02]  /*166c0*/  ISETP.GT.AND P4, PT, R140, 0x8, PT ;  /* 0x000000088c00780c */ /* 0x000fe40003f84270 */
[----:B------:R-:W-:Y:S02]  /*166d0*/  FMNMX.FTZ R156, R149, R156, !PT ;  /* 0x0000009c959c7209 */ /* 0x000fe40007810000 */
[----:B------:R-:W-:-:S02]  /*166e0*/  FSEL R5, R5, -INF , P4 ;  /* 0xff80000005057808 */ /* 0x000fc40002000000 */
[----:B0-----:R-:W-:Y:S01]  /*166f0*/  FSEL R146, R153, -INF , P3 ;  /* 0xff80000099927808 */ /* 0x001fe20001800000 */
[----:B------:R-:W-:Y:S01]  /*16700*/  FMUL.FTZ R153, R150, UR39 ;  /* 0x0000002796997c20 */ /* 0x000fe20008410000 */
[----:B------:R-:W-:Y:S01]  /*16710*/  FMNMX.FTZ R156, R145, R156, !PT ;  /* 0x0000009c919c7209 */ /* 0x000fe20007810000 */
[----:B------:R-:W-:Y:S01]  /*16720*/  FMUL.FTZ R150, R151, UR39 ;  /* 0x0000002797967c20 */ /* 0x000fe20008410000 */
[----:B------:R-:W-:Y:S01]  /*16730*/  ISETP.GT.AND P3, PT, R140, 0x1, PT ;  /* 0x000000018c00780c */ /* 0x000fe20003f64270 */
[----:B------:R-:W-:Y:S01]  /*16740*/  FMUL.FTZ R151, R154, UR39 ;  /* 0x000000279a977c20 */ /* 0x000fe20008410000 */
[----:B------:R-:W-:Y:S01]  /*16750*/  FMNMX.FTZ R156, R146, R156, !PT ;  /* 0x0000009c929c7209 */ /* 0x000fe20007810000 */
[----:B------:R-:W0:Y:S01]  /*16760*/  MUFU.TANH R153, R153 ;  /* 0x0000009900997308 */ /* 0x000e220000002400 */
[----:B------:R-:W-:Y:S01]  /*16770*/  ISETP.GT.AND P4, PT, R140, 0x19, PT ;  /* 0x000000198c00780c */ /* 0x000fe20003f84270 */
[----:B------:R-:W-:Y:S01]  /*16780*/  FMUL.FTZ R154, R155, UR39 ;  /* 0x000000279b9a7c20 */ /* 0x000fe20008410000 */
[----:B------:R-:W-:Y:S01]  /*16790*/  FMUL.FTZ R155, R158, UR39 ;  /* 0x000000279e9b7c20 */ /* 0x000fe20008410000 */
[----:B------:R-:W2:Y:S01]  /*167a0*/  SHFL.BFLY PT, R157, R156, 0x2, 0x1f ;  /* 0x0c401f009c9d7f89 */ /* 0x000ea200000e0000 */
[----:B------:R-:W-:Y:S01]  /*167b0*/  FSEL R141, R141, -INF , P4 ;  /* 0xff8000008d8d7808 */ /* 0x000fe20002000000 */
[----:B------:R-:W-:Y:S01]  /*167c0*/  FMUL.FTZ R158, R163, UR39 ;  /* 0x00000027a39e7c20 */ /* 0x000fe20008410000 */
[----:B------:R-:W-:Y:S01]  /*167d0*/  ISETP.GT.AND P4, PT, R140, 0x30, PT ;  /* 0x000000308c00780c */ /* 0x000fe20003f84270 */
[----:B------:R-:W3:Y:S03]  /*167e0*/  MUFU.TANH R150, R150 ;  /* 0x0000009600967308 */ /* 0x000ee60000002400 */
[----:B-1----:R-:W-:-:S02]  /*167f0*/  FSEL R152, R152, -INF , P4 ;  /* 0xff80000098987808 */ /* 0x002fc40002000000 */
[----:B------:R-:W-:-:S03]  /*16800*/  ISETP.GT.AND P4, PT, R140, 0x41, PT ;  /* 0x000000418c00780c */ /* 0x000fc60003f84270 */
[----:B------:R-:W1:Y:S01]  /*16810*/  MUFU.TANH R151, R151 ;  /* 0x0000009700977308 */ /* 0x000e620000002400 */
[----:B0-----:R-:W-:Y:S02]  /*16820*/  FSEL R153, R153, -INF , P6 ;  /* 0xff80000099997808 */ /* 0x001fe40003000000 */
[----:B------:R-:W-:-:S05]  /*16830*/  ISETP.GT.AND P6, PT, R140, 0x49, PT ;  /* 0x000000498c00780c */ /* 0x000fca0003fc4270 */
[----:B------:R-:W0:Y:S01]  /*16840*/  MUFU.TANH R154, R154 ;  /* 0x0000009a009a7308 */ /* 0x000e220000002400 */
[----:B---3--:R-:W-:Y:S02]  /*16850*/  FSEL R150, R150, -INF , P5 ;  /* 0xff80000096967808 */ /* 0x008fe40002800000 */
[----:B------:R-:W-:Y:S02]  /*16860*/  ISETP.GT.AND P5, PT, R140, 0x50, PT ;  /* 0x000000508c00780c */ /* 0x000fe40003fa4270 */
[----:B--2---:R-:W-:Y:S01]  /*16870*/  FMNMX.FTZ R160, R156, R157, !PT ;  /* 0x0000009d9ca07209 */ /* 0x004fe20007810000 */
[----:B------:R-:W-:Y:S01]  /*16880*/  FMUL.FTZ R157, R162, UR39 ;  /* 0x00000027a29d7c20 */ /* 0x000fe20008410000 */
[----:B------:R-:W-:Y:S01]  /*16890*/  FSEL R162, R4, -INF , P3 ;  /* 0xff80000004a27808 */ /* 0x000fe20001800000 */
[----:B------:R-:W-:Y:S01]  /*168a0*/  FMUL.FTZ R156, R159, UR39 ;  /* 0x000000279f9c7c20 */ /* 0x000fe20008410000 */
[----:B------:R-:W-:Y:S01]  /*168b0*/  FMNMX.FTZ R4, R161, R10, !PT ;  /* 0x0000000aa1047209 */ /* 0x000fe20007810000 */
[----:B------:R-:W2:Y:S01]  /*168c0*/  SHFL.BFLY PT, R0, R160, 0x1, 0x1f ;  /* 0x0c201f00a0007f89 */ /* 0x000ea200000e0000 */
[----:B------:R-:W-:Y:S01]  /*168d0*/  ISETP.GT.AND P3, PT, R140, 0x18, PT ;  /* 0x000000188c00780c */ /* 0x000fe20003f64270 */
[----:B------:R-:W3:Y:S01]  /*168e0*/  MUFU.TANH R155, R155 ;  /* 0x0000009b009b7308 */ /* 0x000ee20000002400 */
[----:B------:R-:W-:Y:S01]  /*168f0*/  FMNMX.FTZ R4, R162, R4, !PT ;  /* 0x00000004a2047209 */ /* 0x000fe20007810000 */
[----:B------:R-:W-:Y:S01]  /*16900*/  FMUL.FTZ R159, R166, UR39 ;  /* 0x00000027a69f7c20 */ /* 0x000fe20008410000 */
[----:B------:R-:W-:-:S02]  /*16910*/  FSEL R20, R20, -INF , P3 ;  /* 0xff80000014147808 */ /* 0x000fc40001800000 */
[----:B------:R-:W-:Y:S02]  /*16920*/  FMNMX.FTZ R4, R5, R4, !PT ;  /* 0x0000000405047209 */ /* 0x000fe40007810000 */
[----:B------:R-:W-:Y:S01]  /*16930*/  ISETP.GT.AND P3, PT, R140, 0x29, PT ;  /* 0x000000298c00780c */ /* 0x000fe20003f64270 */
[----:B------:R-:W4:Y:S01]  /*16940*/  MUFU.TANH R156, R156 ;  /* 0x0000009c009c7308 */ /* 0x000f220000002400 */
[----:B------:R-:W-:Y:S02]  /*16950*/  FMNMX.FTZ R4, R8, R4, !PT ;  /* 0x0000000408047209 */ /* 0x000fe40007810000 */
[----:B------:R-:W-:Y:S02]  /*16960*/  FSEL R143, R143, -INF , P3 ;  /* 0xff8000008f8f7808 */ /* 0x000fe40001800000 */
[----:B------:R-:W-:Y:S02]  /*16970*/  FMNMX.FTZ R4, R9, R4, !PT ;  /* 0x0000000409047209 */ /* 0x000fe40007810000 */
[----:B------:R-:W-:Y:S01]  /*16980*/  ISETP.GT.AND P3, PT, R140, 0x40, PT ;  /* 0x000000408c00780c */ /* 0x000fe20003f64270 */
[----:B------:R-:W4:Y:S01]  /*16990*/  MUFU.TANH R157, R157 ;  /* 0x0000009d009d7308 */ /* 0x000f220000002400 */
[----:B------:R-:W-:-:S02]  /*169a0*/  FMNMX.FTZ R4, R14, R4, !PT ;  /* 0x000000040e047209 */ /* 0x000fc40007810000 */
[----:B-1----:R-:W-:Y:S02]  /*169b0*/  FSEL R151, R151, -INF , P3 ;  /* 0xff80000097977808 */ /* 0x002fe40001800000 */
[----:B------:R-:W-:Y:S02]  /*169c0*/  FMNMX.FTZ R4, R20, R4, !PT ;  /* 0x0000000414047209 */ /* 0x000fe40007810000 */
[----:B0-----:R-:W-:Y:S01]  /*169d0*/  FSEL R154, R154, -INF , P4 ;  /* 0xff8000009a9a7808 */ /* 0x001fe20002000000 */
[----:B------:R-:W0:Y:S01]  /*169e0*/  MUFU.TANH R158, R158 ;  /* 0x0000009e009e7308 */ /* 0x000e220000002400 */
[----:B------:R-:W-:Y:S02]  /*169f0*/  FMNMX.FTZ R4, R141, R4, !PT ;  /* 0x000000048d047209 */ /* 0x000fe40007810000 */
[----:B---3--:R-:W-:Y:S02]  /*16a00*/  FSEL R155, R155, -INF , P2 ;  /* 0xff8000009b9b7808 */ /* 0x008fe40001000000 */
[----:B------:R-:W-:-:S02]  /*16a10*/  FMNMX.FTZ R4, R138, R4, !PT ;  /* 0x000000048a047209 */ /* 0x000fc40007810000 */
[----:B--2---:R-:W-:Y:S01]  /*16a20*/  FMNMX.FTZ R0, R160, R0, !PT ;  /* 0x00000000a0007209 */ /* 0x004fe20007810000 */
[----:B------:R-:W1:Y:S01]  /*16a30*/  MUFU.TANH R159, R159 ;  /* 0x0000009f009f7308 */ /* 0x000e620000002400 */
[----:B------:R-:W-:Y:S02]  /*16a40*/  FMNMX.FTZ R4, R139, R4, !PT ;  /* 0x000000048b047209 */ /* 0x000fe40007810000 */
[----:B----4-:R-:W-:Y:S01]  /*16a50*/  FSEL R156, R156, -INF , P6 ;  /* 0xff8000009c9c7808 */ /* 0x010fe20003000000 */
[----:B------:R-:W-:Y:S01]  /*16a60*/  FMUL.FTZ R164, R0, R3 ;  /* 0x0000000300a47220 */ /* 0x000fe20000410000 */
[----:B------:R-:W-:Y:S02]  /*16a70*/  FMNMX.FTZ R4, R142, R4, !PT ;  /* 0x000000048e047209 */ /* 0x000fe40007810000 */
[----:B------:R-:W-:Y:S01]  /*16a80*/  ISETP.GT.AND P4, PT, R140, 0x51, PT ;  /* 0x000000518c00780c */ /* 0x000fe20003f84270 */
[----:B------:R-:W2:Y:S01]  /*16a90*/  MUFU.TANH R160, R167 ;  /* 0x000000a700a07308 */ /* 0x000ea20000002400 */
[----:B------:R-:W-:-:S02]  /*16aa0*/  FMNMX.FTZ R4, R143, R4, !PT ;  /* 0x000000048f047209 */ /* 0x000fc40007810000 */
[----:B------:R-:W-:Y:S02]  /*16ab0*/  FSEL R157, R157, -INF , P5 ;  /* 0xff8000009d9d7808 */ /* 0x000fe40002800000 */
[----:B------:R-:W-:Y:S02]  /*16ac0*/  FMNMX.FTZ R4, R152, R4, !PT ;  /* 0x0000000498047209 */ /* 0x000fe40007810000 */
[----:B------:R-:W-:Y:S02]  /*16ad0*/  ISETP.GT.AND P2, PT, R140, 0x58, PT ;  /* 0x000000588c00780c */ /* 0x000fe40003f44270 */
[----:B------:R-:W-:Y:S02]  /*16ae0*/  FMNMX.FTZ R4, R147, R4, !PT ;  /* 0x0000000493047209 */ /* 0x000fe40007810000 */
[----:B0-----:R-:W-:Y:S02]  /*16af0*/  FSEL R158, R158, -INF , P4 ;  /* 0xff8000009e9e7808 */ /* 0x001fe40002000000 */
[----:B------:R-:W-:-:S02]  /*16b00*/  FMNMX.FTZ R4, R153, R4, !PT ;  /* 0x0000000499047209 */ /* 0x000fc40007810000 */
[----:B------:R-:W-:Y:S02]  /*16b10*/  ISETP.GT.AND P6, PT, R140, 0x59, PT ;  /* 0x000000598c00780c */ /* 0x000fe40003fc4270 */
[----:B------:R-:W-:Y:S02]  /*16b20*/  FMNMX.FTZ R4, R150, R4, !PT ;  /* 0x0000000496047209 */ /* 0x000fe40007810000 */
[----:B-1----:R-:W-:Y:S02]  /*16b30*/  FSEL R159, R159, -INF , P2 ;  /* 0xff8000009f9f7808 */ /* 0x002fe40001000000 */
[----:B------:R-:W-:Y:S02]  /*16b40*/  FMNMX.FTZ R4, R151, R4, !PT ;  /* 0x0000000497047209 */ /* 0x000fe40007810000 */
[----:B------:R-:W-:Y:S02]  /*16b50*/  FSETP.NEU.FTZ.AND P3, PT, R0, -INF , PT ;  /* 0xff8000000000780b */ /* 0x000fe40003f7d000 */
[----:B------:R-:W-:-:S02]  /*16b60*/  FMNMX.FTZ R4, R154, R4, !PT ;  /* 0x000000049a047209 */ /* 0x000fc40007810000 */
[----:B--2---:R-:W-:Y:S02]  /*16b70*/  FSEL R160, R160, -INF , P6 ;  /* 0xff800000a0a07808 */ /* 0x004fe40003000000 */
[----:B------:R-:W-:Y:S02]  /*16b80*/  FMNMX.FTZ R4, R155, R4, !PT ;  /* 0x000000049b047209 */ /* 0x000fe40007810000 */
[----:B------:R-:W-:Y:S02]  /*16b90*/  FSEL R164, R164, RZ, P3 ;  /* 0x000000ffa4a47208 */ /* 0x000fe40001800000 */
[----:B------:R-:W-:-:S03]  /*16ba0*/  FMNMX.FTZ R4, R156, R4, !PT ;  /* 0x000000049c047209 */ /* 0x000fc60007810000 */
        /* <DEDUP_REMOVED lines=14> */
[----:B------:R-:W-:Y:S01]  /*16c90*/  MUFU.EX2 R188, R188 ;  /* 0x000000bc00bc7308 */ /* 0x000fe20000000800 */
[-CC-:B------:R-:W-:Y:S01]  /*16ca0*/  FFMA.FTZ R176, R127, R3.reuse, -R164.reuse ;  /* 0x000000037fb07223 */ /* 0x180fe200000108a4 */
[-CC-:B------:R-:W-:Y:S01]  /*16cb0*/  FFMA.FTZ R121, R121, R3.reuse, -R164.reuse ;  /* 0x0000000379797223 */ /* 0x180fe200000108a4 */
[-CC-:B------:R-:W-:Y:S01]  /*16cc0*/  FFMA.FTZ R127, R131, R3.reuse, -R164.reuse ;  /* 0x00000003837f7223 */ /* 0x180fe200000108a4 */
[----:B------:R-:W0:Y:S01]  /*16cd0*/  SHFL.BFLY PT, R123, R4, 0x2, 0x1f ;  /* 0x0c401f00047b7f89 */ /* 0x000e2200000e0000 */
        /* <DEDUP_REMOVED lines=9> */
[----:B------:R-:W-:-:S02]  /*16d70*/  FFMA.FTZ R170, R145, R3, -R164 ;  /* 0x0000000391aa7223 */ /* 0x000fc400000108a4 */
        /* <DEDUP_REMOVED lines=10> */
[----:B------:R-:W-:-:S03]  /*16e20*/  FFMA.FTZ R128, R146, R3, -R164 ;  /* 0x0000000392807223 */ /* 0x000fc600000108a4 */
[C---:B------:R-:W-:Y:S01]  /*16e30*/  FSETP.NEU.FTZ.AND P2, PT, R4.reuse, -INF , PT ;  /* 0xff8000000400780b */ /* 0x040fe20003f5d000 */
[----:B------:R-:W-:Y:S02]  /*16e40*/  FMUL.FTZ R130, R4, R3 ;  /* 0x0000000304827220 */ /* 0x000fe40000410000 */
[----:B------:R-:W-:Y:S03]  /*16e50*/  MUFU.EX2 R180, R180 ;  /* 0x000000b400b47308 */ /* 0x000fe60000000800 */
[----:B------:R-:W-:-:S05]  /*16e60*/  FSEL R130, R130, RZ, P2 ;  /* 0x000000ff82827208 */ /* 0x000fca0001000000 */
[-CC-:B------:R-:W-:Y:S01]  /*16e70*/  FFMA.FTZ R191, R5, R3.reuse, -R130.reuse ;  /* 0x0000000305bf7223 */ /* 0x180fe20000010882 */
[----:B------:R-:W-:Y:S01]  /*16e80*/  FSEL R5, R0, RZ, P3 ;  /* 0x000000ff00057208 */ /* 0x000fe20001800000 */
[-CC-:B------:R-:W-:Y:S01]  /*16e90*/  FFMA.FTZ R129, R14, R3.reuse, -R130.reuse ;  /* 0x000000030e817223 */ /* 0x180fe20000010882 */
[----:B------:R-:W-:Y:S01]  /*16ea0*/  FSEL R14, R4, RZ, P2 ;  /* 0x000000ff040e7208 */ /* 0x000fe20001000000 */
[-CC-:B------:R-:W-:Y:S01]  /*16eb0*/  FFMA.FTZ R189, R161, R3.reuse, -R130.reuse ;  /* 0x00000003a1bd7223 */ /* 0x180fe20000010882 */
[-CC-:B------:R-:W-:Y:S01]  /*16ec0*/  FFMA.FTZ R132, R162, R3.reuse, -R130.reuse ;  /* 0x00000003a2847223 */ /* 0x180fe20000010882 */
[----:B------:R-:W-:Y:S01]  /*16ed0*/  FADD.FTZ R5, -R5, R11 ;  /* 0x0000000b05057221 */ /* 0x000fe20000010100 */
[-C--:B------:R-:W-:Y:S01]  /*16ee0*/  FFMA.FTZ R131, R8, R3.reuse, -R130 ;  /* 0x0000000308837223 */ /* 0x080fe20000010882 */
[----:B------:R-:W-:Y:S01]  /*16ef0*/  FADD.FTZ R10, -R14, R10 ;  /* 0x0000000a0e0a7221 */ /* 0x000fe20000010100 */
[----:B------:R-:W-:Y:S01]  /*16f00*/  MUFU.EX2 R191, R191 ;  /* 0x000000bf00bf7308 */ /* 0x000fe20000000800 */
[-C--:B------:R-:W-:Y:S01]  /*16f10*/  FMUL.FTZ R5, R5, R3.reuse ;  /* 0x0000000305057220 */ /* 0x080fe20000410000 */
[-CC-:B------:R-:W-:Y:S01]  /*16f20*/  FFMA.FTZ R185, R9, R3.reuse, -R130.reuse ;  /* 0x0000000309b97223 */ /* 0x180fe20000010882 */
[-C--:B------:R-:W-:Y:S01]  /*16f30*/  FMUL.FTZ R10, R10, R3.reuse ;  /* 0x000000030a0a7220 */ /* 0x080fe20000410000 */
        /* <DEDUP_REMOVED lines=19> */
[----:B------:R1:W2:Y:S01]  /*17070*/  MUFU.EX2 R5, R10 ;  /* 0x0000000a00057308 */ /* 0x0002a20000000800 */
[----:B0----5:R-:W-:-:S04]  /*17080*/  FFMA.FTZ R7, R14, R7, R188 ;  /* 0x000000070e077223 */ /* 0x021fc800000100bc */
[----:B------:R-:W-:-:S03]  /*17090*/  FADD.FTZ R7, R135, R7 ;  /* 0x0000000787077221 */ /* 0x000fc60000010000 */
[----:B------:R-:W0:Y:S01]  /*170a0*/  MUFU.EX2 R132, R132 ;  /* 0x0000008400847308 */ /* 0x000e220000000800 */
[----:B-1----:R-:W-:-:S07]  /*170b0*/  FFMA.FTZ R10, R160, R3, -R130 ;  /* 0x00000003a00a7223 */ /* 0x002fce0000010882 */
[----:B------:R-:W1:Y:S01]  /*170c0*/  MUFU.EX2 R131, R131 ;  /* 0x0000008300837308 */ /* 0x000e620000000800 */
[----:B--2---:R-:W-:-:S07]  /*170d0*/  FFMA.FTZ R6, R5, R6, R189 ;  /* 0x0000000605067223 */ /* 0x004fce00000100bd */
[----:B------:R-:W2:Y:S01]  /*170e0*/  MUFU.EX2 R185, R185 ;  /* 0x000000b900b97308 */ /* 0x000ea20000000800 */
[----:B0-----:R-:W-:Y:S01]  /*170f0*/  FADD.FTZ R130, R132, R6 ;  /* 0x0000000684827221 */ /* 0x001fe20000010000 */
[----:B------:R-:W-:-:S03]  /*17100*/  FADD.FTZ R6, R190, R7 ;  /* 0x00000007be067221 */ /* 0x000fc60000010000 */
[----:B------:R-:W-:Y:S01]  /*17110*/  FADD.FTZ R7, R191, R130 ;  /* 0x00000082bf077221 */ /* 0x000fe20000010000 */
        /* <DEDUP_REMOVED lines=78> */
.L_x_2886:
[----:B------:R-:W-:Y:S01]  /*17600*/  ISETP.GT.AND P2, PT, R12, R220, PT ;  /* 0x000000dc0c00720c */ /* 0x000fe20003f44270 */
[----:B------:R-:W-:Y:S01]  /*17610*/  VIADD R15, R15, 0x30860 ;  /* 0x000308600f0f7836 */ /* 0x000fe20000000000 */
[----:B------:R-:W-:Y:S01]  /*17620*/  F2FP.F16.F32.PACK_AB R187, R9, R187 ;  /* 0x000000bb09bb723e */ /* 0x000fe200000000ff */
[----:B------:R-:W-:Y:S01]  /*17630*/  IMAD.MOV.U32 R9, RZ, RZ, R196 ;  /* 0x000000ffff097224 */ /* 0x000fe200078e00c4 */
[----:B------:R-:W-:Y:S02]  /*17640*/  F2FP.F16.F32.PACK_AB R181, R8, R181 ;  /* 0x000000b508b5723e */ /* 0x000fe400000000ff */
        /* <DEDUP_REMOVED lines=26> */
[----:B------:R-:W-:Y:S02]  /*177f0*/  IADD3 R12, R12, -0x1, RZ ;  /* 0xffffffff0c0c7810 */ /* 0x000fe40007ffe0ff */
[----:B------:R-:W-:Y:S01]  /*17800*/  MOV R8, R199 ;  /* 0x000000c700087202 */ /* 0x000fe20000000f00 */
[----:B0-----:R-:W-:Y:S06]  /*17810*/  @P2 BRA `(.L_x_2887) ;  /* 0xffffffd000042947 */ /* 0x001fec000383ffff */
[----:B------:R-:W-:Y:S05]  /*17820*/  BSYNC B1 ;  /* 0x0000000000017941 */ /* 0x000fea0003800000 */
.L_x_2874:
[----:B------:R-:W-:Y:S05]  /*17830*/  BSYNC B0 ;  /* 0x0000000000007941 */ /* 0x000fea0003800000 */
.L_x_2873:
[----:B------:R-:W-:Y:S01]  /*17840*/  ISETP.GE.AND P1, PT, R12, RZ, PT ;  /* 0x000000ff0c00720c */ /* 0x000fe20003f26270 */
[----:B------:R-:W-:-:S12]  /*17850*/  BSSY B0, `(.L_x_2888) ;  /* 0x0000290000007945 */ /* 0x000fd80003800000 */
[----:B------:R-:W-:Y:S05]  /*17860*/  @!P1 BRA `(.L_x_2889) ;  /* 0x0000002800389947 */ /* 0x000fea0003800000 */
[----:B------:R-:W-:Y:S01]  /*17870*/  IMAD.MOV.U32 R10, RZ, RZ, R4 ;  /* 0x000000ffff0a7224 */ /* 0x000fe200078e0004 */
[----:B------:R-:W-:Y:S01]  /*17880*/  MOV R11, R0 ;  /* 0x00000000000b7202 */ /* 0x000fe20000000f00 */
[----:B------:R-:W-:Y:S02]  /*17890*/  IMAD.MOV.U32 R8, RZ, RZ, R199 ;  /* 0x000000ffff087224 */ /* 0x000fe400078e00c7 */
[----:B------:R-:W-:-:S07]  /*178a0*/  IMAD.MOV.U32 R9, RZ, RZ, R196 ;  /* 0x000000ffff097224 */ /* 0x000fce00078e00c4 */
.L_x_2902:
[----:B------:R-:W-:-:S04]  /*178b0*/  IADD3 R13, R9, 0x1, RZ ;  /* 0x00000001090d7810 */ /* 0x000fc80007ffe0ff */
[----:B------:R-:W-:-:S04]  /*178c0*/  ISETP.NE.AND P1, PT, R13, 0x2, PT ;  /* 0x000000020d00780c */ /* 0x000fc80003f25270 */
[----:B------:R-:W-:Y:S02]  /*178d0*/  SEL R13, R13, RZ, P1 ;  /* 0x000000ff0d0d7207 */ /* 0x000fe40000800000 */
[----:B------:R-:W-:-:S03]  /*178e0*/  SEL R199, RZ, 0x1, P1 ;  /* 0x00000001ffc77807 */ /* 0x000fc60000800000 */
[----:B------:R-:W-:Y:S01]  /*178f0*/  IMAD.MOV.U32 R196, RZ, RZ, R13 ;  /* 0x000000ffffc47224 */ /* 0x000fe200078e000d */
[----:B------:R-:W-:Y:S01]  /*17900*/  LOP3.LUT R199, R8, R199, RZ, 0x3c, !PT ;  /* 0x000000c708c77212 */ /* 0x000fe200078e3cff */
[----:B------:R-:W-:Y:S06]  /*17910*/  @!P0 BRA `(.L_x_2890) ;  /* 0x0000000000048947 */ /* 0x000fec0003800000 */
[----:B------:R-:W-:Y:S01]  /*17920*/  BPT.TRAP 0x1 ;  /* 0x000000040000795c */ /* 0x000fe20000300000 */
.L_x_2890:
[----:B------:R-:W-:Y:S01]  /*17930*/  IMAD R0, R196, 0x8, R2 ;  /* 0x00000008c4007824 */ /* 0x000fe200078e0202 */
[----:B------:R-:W-:-:S04]  /*17940*/  SHF.L.U32 R3, R199, 0x1f, RZ ;  /* 0x0000001fc7037819 */ /* 0x000fc800000006ff */
[----:B------:R0:W1:Y:S01]  /*17950*/  SYNCS.PHASECHK.TRANS64.TRYWAIT P1, [R0+URZ+0x30830], R3 ;  /* 0x03083003000075a7 */ /* 0x000062000802017f */
[----:B------:R-:W-:Y:S05]  /*17960*/  @!P0 BRA `(.L_x_2891) ;  /* 0x0000000000048947 */ /* 0x000fea0003800000 */
[----:B------:R-:W-:Y:S01]  /*17970*/  BPT.TRAP 0x1 ;  /* 0x000000040000795c */ /* 0x000fe20000300000 */
.L_x_2891:
[----:B------:R-:W-:Y:S01]  /*17980*/  IMAD R126, R196, 0x900, R218 ;  /* 0x00000900c47e7824 */ /* 0x000fe200078e02da */
[----:B------:R-:W-:Y:S03]  /*17990*/  BSSY B1, `(.L_x_2892) ;  /* 0x0000006000017945 */ /* 0x000fe60003800000 */
[C---:B------:R-:W-:Y:S01]  /*179a0*/  VIADD R124, R126.reuse, 0x4 ;  /* 0x000000047e7c7836 */ /* 0x040fe20000000000 */
[----:B------:R-:W-:Y:S01]  /*179b0*/  IADD3 R122, R126, 0x2, RZ ;  /* 0x000000027e7a7810 */ /* 0x000fe20007ffe0ff */
[----:B-1----:R-:W-:Y:S06]  /*179c0*/  @P1 BRA `(.L_x_2893) ;  /* 0x0000000000081947 */ /* 0x002fec0003800000 */
[----:B------:R-:W1:Y:S02]  /*179d0*/  SYNCS.PHASECHK.TRANS64.TRYWAIT P1, [R0+URZ+0x30830], R3 ;  /* 0x03083003000075a7 */ /* 0x000e64000802017f */
[----:B-1----:R-:W-:Y:S05]  /*179e0*/  @!P1 BRA `(.L_x_2894) ;  /* 0x000000e000dc9947 */ /* 0x002fea0003800000 */
.L_x_2893:
[----:B------:R-:W-:Y:S05]  /*179f0*/  BSYNC B1 ;  /* 0x0000000000017941 */ /* 0x000fea0003800000 */
.L_x_2892:
[----:B------:R-:W2:Y:S04]  /*17a00*/  LDL.64 R128, [R1+0x30] ;  /* 0x0000300001807983 */ /* 0x000ea80000100a00 */
[----:B------:R-:W3:Y:S01]  /*17a10*/  LDL.64 R226, [R1+0x28] ;  /* 0x0000280001e27983 */ /* 0x000ee20000100a00 */
        /* <DEDUP_REMOVED lines=9> */
[----:B01----:R-:W-:Y:S01]  /*17ab0*/  MOV R3, UR38 ;  /* 0x0000002600037c02 */ /* 0x003fe20008000f00 */
        /* <DEDUP_REMOVED lines=138> */
[----:B-----5:R-:W-:Y:S01]  /*18360*/  WARPGROUP.ARRIVE ;  /* 0x00000000000079c5 */ /* 0x020fe20000000000 */
[----:B---3--:R-:W-:Y:S02]  /*18370*/  R2UR UR44, R226 ;  /* 0x00000000e22c72ca */ /* 0x008fe400000e0000 */
[----:B------:R-:W-:Y:S02]  /*18380*/  R2UR UR45, R227 ;  /* 0x00000000e32d72ca */ /* 0x000fe400000e0000 */
[----:B------:R-:W2:Y:S06]  /*18390*/  LDL.64 R226, [R1+0x10] ;  /* 0x0000100001e27983 */ /* 0x000eac0000100a00 */
[----:B------:R-:W-:Y:S01]  /*183a0*/  HGMMA.64x96x16.F32 R120, gdesc[UR48], RZ, !UPT, gsb0 ;  /* 0x01600000307879f0 */ /* 0x000fe2000c0008ff */
[----:B------:R-:W-:Y:S01]  /*183b0*/  R2UR UR49, R213 ;  /* 0x00000000d53172ca */ /* 0x000fe200000e0000 */
        /* <DEDUP_REMOVED lines=9> */
[----:B------:R-:W3:Y:S01]  /*18450*/  LDL.64 R212, [R1+0x20] ;  /* 0x0000200001d47983 */ /* 0x000ee20000100a00 */
[----:B------:R-:W-:Y:S02]  /*18460*/  WARPGROUP.DEPBAR.LE gsb0, 0x0 ;  /* 0x00008000000079c5 */ /* 0x000fe40000010000 */
[----:B------:R-:W-:Y:S01]  /*18470*/  WARPGROUP.ARRIVE ;  /* 0x00000000000079c5 */ /* 0x000fe20000000000 */
[----:B---3--:R-:W-:Y:S02]  /*18480*/  R2UR UR40, R212 ;  /* 0x00000000d42872ca */ /* 0x008fe400000e0000 */
[----:B------:R-:W-:Y:S02]  /*18490*/  R2UR UR41, R213 ;  /* 0x00000000d52972ca */ /* 0x000fe400000e0000 */
[----:B------:R-:W3:Y:S11]  /*184a0*/  LDL.64 R212, [R1+0x8] ;  /* 0x0000080001d47983 */ /* 0x000ef60000100a00 */
[----:B------:R-:W-:Y:S01]  /*184b0*/  HGMMA.64x96x16.F32 R120, gdesc[UR40], R120, gsb0 ;  /* 0x01600000287879f0 */ /* 0x000fe20008000878 */
[----:B------:R-:W-:-:S02]  /*184c0*/  R2UR UR43, R20 ;  /* 0x00000000142b72ca */ /* 0x000fc400000e0000 */
[----:B------:R-:W-:Y:S02]  /*184d0*/  R2UR UR42, R21 ;  /* 0x00000000152a72ca */ /* 0x000fe400000e0000 */
[----:B------:R-:W4:Y:S01]  /*184e0*/  LDL.64 R20, [R1+0x18] ;  /* 0x0000180001147983 */ /* 0x000f220000100a00 */
[----:B--2---:R-:W-:Y:S02]  /*184f0*/  R2UR UR32, R226 ;  /* 0x00000000e22072ca */ /* 0x004fe400000e0000 */
[----:B------:R-:W-:Y:S01]  /*18500*/  R2UR UR33, R227 ;  /* 0x00000000e32172ca */ /* 0x000fe200000e0000 */
[----:B------:R-:W-:Y:S02]  /*18510*/  WARPGROUP.DEPBAR.LE gsb0, 0x0 ;  /* 0x00008000000079c5 */ /* 0x000fe40000010000 */
[----:B------:R-:W-:Y:S01]  /*18520*/  WARPGROUP.ARRIVE ;  /* 0x00000000000079c5 */ /* 0x000fe20000000000 */
[----:B----4-:R-:W-:Y:S02]  /*18530*/  R2UR UR36, R20 ;  /* 0x00000000142472ca */ /* 0x010fe400000e0000 */
[----:B------:R-:W-:-:S13]  /*18540*/  R2UR UR37, R21 ;  /* 0x00000000152572ca */ /* 0x000fda00000e0000 */
[----:B------:R-:W-:Y:S01]  /*18550*/  HGMMA.64x96x16.F32 R120, gdesc[UR36], R120, gsb0 ;  /* 0x01600000247879f0 */ /* 0x000fe20008000878 */
[----:B---3--:R-:W-:Y:S02]  /*18560*/  R2UR UR28, R212 ;  /* 0x00000000d41c72ca */ /* 0x008fe400000e0000 */
        /* <DEDUP_REMOVED lines=41> */
[----:B------:R-:W-:Y:S11]  /*18800*/  @!P0 BRA `(.L_x_2895) ;  /* 0x0000000000048947 */ /* 0x000ff60003800000 */
[----:B------:R-:W-:Y:S01]  /*18810*/  BPT.TRAP 0x1 ;  /* 0x000000040000795c */ /* 0x000fe20000300000 */
.L_x_2895:
[----:B------:R-:W-:Y:S01]  /*18820*/  SHF.L.U32 R0, R8, 0x1f, RZ ;  /* 0x0000001f08007819 */ /* 0x000fe200000006ff */
[----:B------:R-:W-:-:S04]  /*18830*/  IMAD R15, R9, 0x8, R2 ;  /* 0x00000008090f7824 */ /* 0x000fc800078e0202 */
[----:B------:R0:W1:Y:S01]  /*18840*/  SYNCS.PHASECHK.TRANS64.TRYWAIT P1, [R15+URZ+0x30850], R0 ;  /* 0x030850000f0075a7 */ /* 0x000062000802017f */
[----:B------:R-:W-:Y:S05]  /*18850*/  @!P0 BRA `(.L_x_2896) ;  /* 0x0000000000048947 */ /* 0x000fea0003800000 */
[----:B------:R-:W-:Y:S01]  /*18860*/  BPT.TRAP 0x1 ;  /* 0x000000040000795c */ /* 0x000fe20000300000 */
.L_x_2896:
[----:B------:R-:W-:Y:S04]  /*18870*/  BSSY B1, `(.L_x_2897) ;  /* 0x0000004000017945 */ /* 0x000fe80003800000 */
[----:B-1----:R-:W-:Y:S05]  /*18880*/  @P1 BRA `(.L_x_2898) ;  /* 0x0000000000081947 */ /* 0x002fea0003800000 */
[----:B------:R-:W1:Y:S02]  /*18890*/  SYNCS.PHASECHK.TRANS64.TRYWAIT P1, [R15+URZ+0x30850], R0 ;  /* 0x030850000f0075a7 */ /* 0x000e64000802017f */
[----:B-1----:R-:W-:Y:S05]  /*188a0*/  @!P1 BRA `(.L_x_2899) ;  /* 0x000000d400409947 */ /* 0x002fea0003800000 */
.L_x_2898:
[----:B------:R-:W-:Y:S05]  /*188b0*/  BSYNC B1 ;  /* 0x0000000000017941 */ /* 0x000fea0003800000 */
.L_x_2897:
        /* <DEDUP_REMOVED lines=48> */
.L_x_2900:
        /* <DEDUP_REMOVED lines=60> */
[----:B------:R-:W-:-:S02]  /*18f80*/  LEA R13, R13, R2, 0x3 ;  /* 0x000000020d0d7211 */ /* 0x000fc400078e18ff */
        /* <DEDUP_REMOVED lines=82> */
[----:B-1----:R-:W-:Y:S02]  /*194b0*/  FMNMX.FTZ R4, R163, R4, !PT ;  /* 0x00000004a3047209 */ /* 0x002fe40007810000 */
[----:B--2---:R-:W-:-:S03]  /*194c0*/  FMNMX.FTZ R0, R161, R3, !PT ;  /* 0x00000003a1007209 */ /* 0x004fc60007810000 */
[----:B------:R-:W0:Y:S04]  /*194d0*/  SHFL.BFLY PT, R3, R4, 0x2, 0x1f ;  /* 0x0c401f0004037f89 */ /* 0x000e2800000e0000 */
[----:B------:R-:W1:Y:S01]  /*194e0*/  SHFL.BFLY PT, R5, R0, 0x2, 0x1f ;  /* 0x0c401f0000057f89 */ /* 0x000e6200000e0000 */
[----:B0-----:R-:W-:Y:S02]  /*194f0*/  FMNMX.FTZ R4, R4, R3, !PT ;  /* 0x0000000304047209 */ /* 0x001fe40007810000 */
[----:B-1----:R-:W-:-:S03]  /*19500*/  FMNMX.FTZ R0, R0, R5, !PT ;  /* 0x0000000500007209 */ /* 0x002fc60007810000 */
[----:B------:R-:W0:Y:S04]  /*19510*/  SHFL.BFLY PT, R3, R4, 0x1, 0x1f ;  /* 0x0c201f0004037f89 */ /* 0x000e2800000e0000 */
        /* <DEDUP_REMOVED lines=20> */
[-C--:B------:R-:W-:Y:S01]  /*19660*/  FFMA.FTZ R165, R121, R3.reuse, -R10 ;  /* 0x0000000379a57223 */ /* 0x080fe2000001080a */
[-C--:B------:R-:W-:Y:S01]  /*19670*/  FFMA.FTZ R123, R123, R3.reuse, -R132 ;  /* 0x000000037b7b7223 */ /* 0x080fe20000010884 */
[-C--:B------:R-:W-:Y:S01]  /*19680*/  FFMA.FTZ R184, R124, R3.reuse, -R10 ;  /* 0x000000037cb87223 */ /* 0x080fe2000001080a */
[-C--:B------:R-:W-:Y:S01]  /*19690*/  FFMA.FTZ R185, R126, R3.reuse, -R132 ;  /* 0x000000037eb97223 */ /* 0x080fe20000010884 */
[----:B------:R-:W-:Y:S01]  /*196a0*/  VIADD R126, R13, 0x30840 ;  /* 0x000308400d7e7836 */ /* 0x000fe20000000000 */
[----:B------:R-:W0:Y:S01]  /*196b0*/  MUFU.EX2 R188, R188 ;  /* 0x000000bc00bc7308 */ /* 0x000e220000000800 */
[-C--:B------:R-:W-:Y:S01]  /*196c0*/  FFMA.FTZ R164, R125, R3.reuse, -R10 ;  /* 0x000000037da47223 */ /* 0x080fe2000001080a */
[-CC-:B------:R-:W-:Y:S01]  /*196d0*/  FFMA.FTZ R122, R127, R3.reuse, -R132.reuse ;  /* 0x000000037f7a7223 */ /* 0x180fe20000010884 */
[-C--:B------:R-:W-:Y:S01]  /*196e0*/  FFMA.FTZ R187, R130, R3.reuse, -R132 ;  /* 0x0000000382bb7223 */ /* 0x080fe20000010884 */
[----:B------:R-:W-:Y:S01]  /*196f0*/  PRMT R126, R217, 0x654, R126 ;  /* 0x00000654d97e7816 */ /* 0x000fe2000000007e */
[-C--:B------:R-:W-:Y:S01]  /*19700*/  FFMA.FTZ R125, R133, R3.reuse, -R10 ;  /* 0x00000003857d7223 */ /* 0x080fe2000001080a */
[-CC-:B------:R-:W-:Y:S01]  /*19710*/  FFMA.FTZ R21, R131, R3.reuse, -R132.reuse ;  /* 0x0000000383157223 */ /* 0x180fe20000010884 */
[-CC-:B------:R-:W-:Y:S01]  /*19720*/  FFMA.FTZ R181, R134, R3.reuse, -R132.reuse ;  /* 0x0000000386b57223 */ /* 0x180fe20000010884 */
[----:B------:R-:W-:Y:S01]  /*19730*/  MUFU.EX2 R5, R5 ;  /* 0x0000000500057308 */ /* 0x000fe20000000800 */
[----:B------:R1:W-:Y:S01]  /*19740*/  SYNCS.ARRIVE.TRANS64.RED.A1T0 RZ, [R126+URZ], RZ ;  /* 0x000000ff7eff79a7 */ /* 0x0003e2000810043f */
[-CC-:B------:R-:W-:Y:S01]  /*19750*/  FFMA.FTZ R20, R135, R3.reuse, -R132.reuse ;  /* 0x0000000387147223 */ /* 0x180fe20000010884 */
[-CC-:B------:R-:W-:Y:S01]  /*19760*/  FFMA.FTZ R183, R138, R3.reuse, -R132.reuse ;  /* 0x000000038ab77223 */ /* 0x180fe20000010884 */
[-CC-:B------:R-:W-:Y:S01]  /*19770*/  FFMA.FTZ R139, R139, R3.reuse, -R132.reuse ;  /* 0x000000038b8b7223 */ /* 0x180fe20000010884 */
[-CC-:B------:R-:W-:Y:S01]  /*19780*/  FFMA.FTZ R177, R142, R3.reuse, -R132.reuse ;  /* 0x000000038eb17223 */ /* 0x180fe20000010884 */
[-CC-:B------:R-:W-:Y:S01]  /*19790*/  FFMA.FTZ R131, R143, R3.reuse, -R132.reuse ;  /* 0x000000038f837223 */ /* 0x180fe20000010884 */
[----:B------:R-:W-:Y:S01]  /*197a0*/  FFMA.FTZ R179, R146, R3, -R132 ;  /* 0x0000000392b37223 */ /* 0x000fe20000010884 */
[----:B------:R-:W2:Y:S01]  /*197b0*/  MUFU.EX2 R189, R189 ;  /* 0x000000bd00bd7308 */ /* 0x000ea20000000800 */
        /* <DEDUP_REMOVED lines=10> */
[-C--:B-1----:R-:W-:Y:S01]  /*19860*/  FFMA.FTZ R126, R163, R3.reuse, -R132 ;  /* 0x00000003a37e7223 */ /* 0x082fe20000010884 */
[-CC-:B------:R-:W-:Y:S01]  /*19870*/  FFMA.FTZ R182, R136, R3.reuse, -R10.reuse ;  /* 0x0000000388b67223 */ /* 0x180fe2000001080a */
[-CC-:B------:R-:W-:Y:S01]  /*19880*/  FFMA.FTZ R124, R137, R3.reuse, -R10.reuse ;  /* 0x00000003897c7223 */ /* 0x180fe2000001080a */
[-CC-:B------:R-:W-:Y:S01]  /*19890*/  FFMA.FTZ R176, R140, R3.reuse, -R10.reuse ;  /* 0x000000038cb07223 */ /* 0x180fe2000001080a */
[-CC-:B------:R-:W-:Y:S01]  /*198a0*/  FFMA.FTZ R121, R141, R3.reuse, -R10.reuse ;  /* 0x000000038d797223 */ /* 0x180fe2000001080a */
[----:B------:R-:W1:Y:S01]  /*198b0*/  MUFU.EX2 R129, R129 ;  /* 0x0000008100817308 */ /* 0x000e620000000800 */
[----:B--2---:R-:W-:Y:S01]  /*198c0*/  FFMA.FTZ R6, R5, R6, R189 ;  /* 0x0000000605067223 */ /* 0x004fe200000100bd */
[-CC-:B------:R-:W-:Y:S01]  /*198d0*/  FFMA.FTZ R178, R144, R3.reuse, -R10.reuse ;  /* 0x0000000390b27223 */ /* 0x180fe2000001080a */
[-CC-:B------:R-:W-:Y:S01]  /*198e0*/  FFMA.FTZ R120, R145, R3.reuse, -R10.reuse ;  /* 0x0000000391787223 */ /* 0x180fe2000001080a */
[-CC-:B------:R-:W-:Y:S01]  /*198f0*/  FFMA.FTZ R172, R148, R3.reuse, -R10.reuse ;  /* 0x0000000394ac7223 */ /* 0x180fe2000001080a */
[-CC-:B------:R-:W-:Y:S01]  /*19900*/  FFMA.FTZ R11, R149, R3.reuse, -R10.reuse ;  /* 0x00000003950b7223 */ /* 0x180fe2000001080a */
[-CC-:B------:R-:W-:Y:S01]  /*19910*/  FFMA.FTZ R174, R152, R3.reuse, -R10.reuse ;  /* 0x0000000398ae7223 */ /* 0x180fe2000001080a */
[-CC-:B------:R-:W-:Y:S01]  /*19920*/  FFMA.FTZ R9, R153, R3.reuse, -R10.reuse ;  /* 0x0000000399097223 */ /* 0x180fe2000001080a */
[----:B------:R-:W2:Y:S01]  /*19930*/  MUFU.EX2 R190, R190 ;  /* 0x000000be00be7308 */ /* 0x000ea20000000800 */
[----:B0-----:R-:W-:Y:S01]  /*19940*/  FADD.FTZ R7, R166, R7 ;  /* 0x00000007a6077221 */ /* 0x001fe20000010000 */
[-CC-:B------:R-:W-:Y:S01]  /*19950*/  FFMA.FTZ R168, R156, R3.reuse, -R10.reuse ;  /* 0x000000039ca87223 */ /* 0x180fe2000001080a */
[-CC-:B------:R-:W-:Y:S01]  /*19960*/  FFMA.FTZ R8, R157, R3.reuse, -R10.reuse ;  /* 0x000000039d087223 */ /* 0x180fe2000001080a */
[-CC-:B------:R-:W-:Y:S01]  /*19970*/  FFMA.FTZ R170, R160, R3.reuse, -R10.reuse ;  /* 0x00000003a0aa7223 */ /* 0x180fe2000001080a */
[----:B------:R-:W-:-:S03]  /*19980*/  FFMA.FTZ R10, R161, R3, -R10 ;  /* 0x00000003a10a7223 */ /* 0x000fc6000001080a */
        /* <DEDUP_REMOVED lines=90> */
.L_x_2901:
[----:B------:R-:W-:Y:S01]  /*19f30*/  ISETP.GT.AND P1, PT, R12, RZ, PT ;  /* 0x000000ff0c00720c */ /* 0x000fe20003f24270 */
[----:B------:R-:W-:Y:S01]  /*19f40*/  VIADD R15, R15, 0x30860 ;  /* 0x000308600f0f7836 */ /* 0x000fe20000000000 */
[----:B------:R-:W-:Y:S01]  /*19f50*/  F2FP.F16.F32.PACK_AB R172, R11, R172 ;  /* 0x000000ac0bac723e */ /* 0x000fe200000000ff */
[----:B------:R-:W-:Y:S01]  /*19f60*/  IMAD.MOV.U32 R11, RZ, RZ, R0 ;  /* 0x000000ffff0b7224 */ /* 0x000fe200078e0000 */
[----:B------:R-:W-:Y:S01]  /*19f70*/  F2FP.F16.F32.PACK_AB R174, R9, R174 ;  /* 0x000000ae09ae723e */ /* 0x000fe200000000ff */
[----:B------:R-:W-:Y:S01]  /*19f80*/  IMAD.MOV.U32 R9, RZ, RZ, R196 ;  /* 0x000000ffff097224 */ /* 0x000fe200078e00c4 */
[----:B------:R-:W-:Y:S02]  /*19f90*/  PRMT R15, R217, 0x654, R15 ;  /* 0x00000654d90f7816 */ /* 0x000fe4000000000f */
[----:B------:R-:W-:Y:S02]  /*19fa0*/  F2FP.F16.F32.PACK_AB R168, R8, R168 ;  /* 0x000000a808a8723e */ /* 0x000fe400000000ff */
        /* <DEDUP_REMOVED lines=26> */
.L_x_2889:
[----:B------:R-:W-:Y:S05]  /*1a150*/  BSYNC B0 ;  /* 0x0000000000007941 */ /* 0x000fea0003800000 */
.L_x_2888:
        /* <DEDUP_REMOVED lines=99> */
.L_x_2903:
[----:B------:R-:W-:Y:S01]  /*1a790*/  IMAD R10, R196, 0x8, R2 ;  /* 0x00000008c40a7824 */ /* 0x000fe200078e0202 */
[----:B------:R-:W-:-:S04]  /*1a7a0*/  SHF.L.U32 R5, R199, 0x1f, RZ ;  /* 0x0000001fc7057819 */ /* 0x000fc800000006ff */
[----:B------:R0:W1:Y:S01]  /*1a7b0*/  SYNCS.PHASECHK.TRANS64.TRYWAIT P1, [R10+URZ+0x30850], R5 ;  /* 0x030850050a0075a7 */ /* 0x000062000802017f */
[----:B------:R-:W-:Y:S05]  /*1a7c0*/  @!P0 BRA `(.L_x_2904) ;  /* 0x0000000000048947 */ /* 0x000fea0003800000 */
[----:B------:R-:W-:Y:S01]  /*1a7d0*/  BPT.TRAP 0x1 ;  /* 0x000000040000795c */ /* 0x000fe20000300000 */
.L_x_2904:
[----:B------:R-:W-:Y:S01]  /*1a7e0*/  IADD3 R2, R2, 0x400, RZ ;  /* 0x0000040002027810 */ /* 0x000fe20007ffe0ff */
[----:B------:R-:W-:Y:S03]  /*1a7f0*/  BSSY B0, `(.L_x_2905) ;  /* 0x0000008000007945 */ /* 0x000fe60003800000 */
[----:B------:R-:W-:-:S04]  /*1a800*/  SHF.R.U32.HI R2, RZ, 0x4, R2 ;  /* 0x00000004ff027819 */ /* 0x000fc80000011602 */
[----:B------:R-:W-:-:S04]  /*1a810*/  LOP3.LUT R2, R2, 0x3fff, RZ, 0xc0, !PT ;  /* 0x00003fff02027812 */ /* 0x000fc800078ec0ff */
[----:B------:R-:W-:-:S05]  /*1a820*/  LOP3.LUT R9, R2, 0x3000000, RZ, 0xfc, !PT ;  /* 0x0300000002097812 */ /* 0x000fca00078efcff */
[----:B------:R-:W-:Y:S01]  /*1a830*/  IMAD R2, R196, 0x900, R9 ;  /* 0x00000900c4027824 */ /* 0x000fe200078e0209 */
[----:B-1----:R-:W-:Y:S06]  /*1a840*/  @P1 BRA `(.L_x_2906) ;  /* 0x0000000000081947 */ /* 0x002fec0003800000 */
[----:B------:R-:W1:Y:S02]  /*1a850*/  SYNCS.PHASECHK.TRANS64.TRYWAIT P1, [R10+URZ+0x30850], R5 ;  /* 0x030850050a0075a7 */ /* 0x000e64000802017f */
[----:B-1----:R-:W-:Y:S05]  /*1a860*/  @!P1 BRA `(.L_x_2907) ;  /* 0x000000b400649947 */ /* 0x002fea0003800000 */
.L_x_2906:
[----:B------:R-:W-:Y:S05]  /*1a870*/  BSYNC B0 ;  /* 0x0000000000007941 */ /* 0x000fea0003800000 */
.L_x_2905:
[----:B------:R-:W-:Y:S01]  /*1a880*/  IMAD.MOV.U32 R8, RZ, RZ, R2 ;  /* 0x000000ffff087224 */ /* 0x000fe200078e0002 */
[----:B------:R-:W-:Y:S01]  /*1a890*/  WARPGROUP.ARRIVE ;  /* 0x00000000000079c5 */ /* 0x000fe20000000000 */
[----:B------:R-:W-:-:S03]  /*1a8a0*/  IMAD.MOV.U32 R9, RZ, RZ, 0x40000040 ;  /* 0x40000040ff097424 */ /* 0x000fc600078e00ff */
[----:B------:R-:W-:Y:S02]  /*1a8b0*/  R2UR UR6, R8 ;  /* 0x00000000080672ca */ /* 0x000fe400000e0000 */
[----:B------:R-:W-:Y:S01]  /*1a8c0*/  R2UR UR7, R9 ;  /* 0x00000000090772ca */ /* 0x000fe200000e0000 */
[----:B------:R-:W-:Y:S01]  /*1a8d0*/  IMAD.MOV.U32 R9, RZ, RZ, 0x40000040 ;  /* 0x40000040ff097424 */ /* 0x000fe200078e00ff */
        /* <DEDUP_REMOVED lines=26> */
[----:B------:R-:W0:Y:S01]  /*1aa80*/  SHFL.BFLY PT, R2, R7, 0x2, 0x1f ;  /* 0x0c401f0007027f89 */ /* 0x000e2200000e0000 */
[----:B------:R-:W-:Y:S01]  /*1aa90*/  MOV R9, 0x40000040 ;  /* 0x4000004000097802 */ /* 0x000fe20000000f00 */
[----:B01----:R-:W-:Y:S01]  /*1aaa0*/  FADD.FTZ R5, R2, R7 ;  /* 0x0000000702057221 */ /* 0x003fe20000010000 */
[----:B------:R-:W-:-:S04]  /*1aab0*/  IMAD.MOV.U32 R7, RZ, RZ, RZ ;  /* 0x000000ffff077224 */ /* 0x000fc800078e00ff */
[----:B------:R-:W0:Y:S02]  /*1aac0*/  SHFL.BFLY PT, R2, R5, 0x1, 0x1f ;  /* 0x0c201f0005027f89 */ /* 0x000e2400000e0000 */
[----:B0-----:R-:W-:Y:S01]  /*1aad0*/  FADD.FTZ R12, R5, R2 ;  /* 0x00000002050c7221 */ /* 0x001fe20000010000 */
[----:B------:R-:W-:Y:S01]  /*1aae0*/  IMAD.MOV.U32 R2, RZ, RZ, RZ ;  /* 0x000000ffff027224 */ /* 0x000fe200078e00ff */
[----:B------:R-:W-:-:S03]  /*1aaf0*/  MOV R5, 0xff800000 ;  /* 0xff80000000057802 */ /* 0x000fc60000000f00 */
[----:B------:R-:W-:-:S13]  /*1ab00*/  FSETP.NE.FTZ.AND P1, PT, R12, RZ, PT ;  /* 0x000000ff0c00720b */ /* 0x000fda0003f35000 */
[----:B------:R-:W-:Y:S01]  /*1ab10*/  @P1 MUFU.RCP R7, R12 ;  /* 0x0000000c00071308 */ /* 0x000fe20000001000 */
[----:B------:R-:W-:Y:S02]  /*1ab20*/  WARPGROUP.DEPBAR.LE gsb0, 0x0 ;  /* 0x00008000000079c5 */ /* 0x000fe40000010000 */
[----:B------:R-:W-:-:S06]  /*1ab30*/  WARPGROUP.ARRIVE ;  /* 0x00000000000079c5 */ /* 0x000fcc0000000000 */
[----:B------:R-:W-:Y:S01]  /*1ab40*/  HGMMA.64x192x16.F32 R24, R172, gdesc[UR4].tnspB, R24, gsb0 ;  /* 0x42e00004ac187df0 */ /* 0x000fe20008000818 */
[----:B------:R-:W-:Y:S02]  /*1ab50*/  R2UR UR6, R8 ;  /* 0x00000000080672ca */ /* 0x000fe400000e0000 */
[----:B------:R-:W-:Y:S02]  /*1ab60*/  R2UR UR7, R9 ;  /* 0x00000000090772ca */ /* 0x000fe400000e0000 */
[----:B------:R-:W0:Y:S02]  /*1ab70*/  SHFL.BFLY PT, R9, R6, 0x2, 0x1f ;  /* 0x0c401f0006097f89 */ /* 0x000e2400000e0000 */
[----:B0-----:R-:W-:Y:S01]  /*1ab80*/  FADD.FTZ R9, R9, R6 ;  /* 0x0000000609097221 */ /* 0x001fe20000010000 */
[----:B------:R-:W-:-:S04]  /*1ab90*/  IMAD.MOV.U32 R6, RZ, RZ, -0x800000 ;  /* 0xff800000ff067424 */ /* 0x000fc800078e00ff */
[----:B------:R-:W0:Y:S02]  /*1aba0*/  SHFL.BFLY PT, R8, R9, 0x1, 0x1f ;  /* 0x0c201f0009087f89 */ /* 0x000e2400000e0000 */
[----:B0-----:R-:W-:Y:S01]  /*1abb0*/  FADD.FTZ R13, R9, R8 ;  /* 0x00000008090d7221 */ /* 0x001fe20000010000 */
[----:B------:R-:W-:Y:S01]  /*1abc0*/  @P1 FMUL.FTZ R9, R3, 0.69314718246459960938 ;  /* 0x3f31721803091820 */ /* 0x000fe20000410000 */
[----:B------:R-:W0:Y:S03]  /*1abd0*/  @P1 MUFU.LG2 R8, R12 ;  /* 0x0000000c00081308 */ /* 0x000e260000000c00 */
[----:B------:R-:W-:-:S13]  /*1abe0*/  FSETP.NE.FTZ.AND P2, PT, R13, RZ, PT ;  /* 0x000000ff0d00720b */ /* 0x000fda0003f55000 */
[----:B------:R-:W1:Y:S01]  /*1abf0*/  @P2 MUFU.LG2 R11, R13 ;  /* 0x0000000d000b2308 */ /* 0x000e620000000c00 */
[----:B------:R-:W-:Y:S01]  /*1ac00*/  @P2 FMUL.FTZ R14, R3, 0.69314718246459960938 ;  /* 0x3f317218030e2820 */ /* 0x000fe20000410000 */
[----:B0-----:R-:W-:-:S04]  /*1ac10*/  @P1 FMUL.FTZ R8, R8, 0.69314718246459960938 ;  /* 0x3f31721808081820 */ /* 0x001fc80000410000 */
[----:B------:R-:W-:Y:S02]  /*1ac20*/  @P1 FFMA.FTZ R5, R9, R0, R8 ;  /* 0x0000000009051223 */ /* 0x000fe40000010008 */
[----:B------:R0:W2:Y:S01]  /*1ac30*/  @P2 MUFU.RCP R2, R13 ;  /* 0x0000000d00022308 */ /* 0x0000a20000001000 */
[----:B-1----:R-:W-:-:S04]  /*1ac40*/  @P2 FMUL.FTZ R11, R11, 0.69314718246459960938 ;  /* 0x3f3172180b0b2820 */ /* 0x002fc80000410000 */
[----:B------:R-:W-:Y:S01]  /*1ac50*/  @P2 FFMA.FTZ R6, R14, R4, R11 ;  /* 0x000000040e062223 */ /* 0x000fe2000001000b */
[----:B------:R-:W-:Y:S02]  /*1ac60*/  WARPGROUP.DEPBAR.LE gsb0, 0x0 ;  /* 0x00008000000079c5 */ /* 0x000fe40000010000 */
[----:B------:R-:W-:-:S06]  /*1ac70*/  WARPGROUP.ARRIVE ;  /* 0x00000000000079c5 */ /* 0x000fcc0000000000 */
[----:B------:R-:W-:Y:S03]  /*1ac80*/  HGMMA.64x192x16.F32 R24, R168, gdesc[UR4].tnspB, R24, gsb0 ;  /* 0x42e00004a8187df0 */ /* 0x000fe60008000818 */
[----:B------:R-:W-:Y:S02]  /*1ac90*/  WARPGROUP.DEPBAR.LE gsb0, 0x0 ;  /* 0x00008000000079c5 */ /* 0x000fe40000010000 */
[----:B0-2---:R-:W-:Y:S05]  /*1aca0*/  @!P0 BRA `(.L_x_2908) ;  /* 0x0000000000048947 */ /* 0x005fea0003800000 */
[----:B------:R-:W-:Y:S01]  /*1acb0*/  BPT.TRAP 0x1 ;  /* 0x000000040000795c */ /* 0x000fe20000300000 */
.L_x_2908:
        /* <DEDUP_REMOVED lines=108> */
.L_x_2809:
[----:B------:R-:W1:Y:S08]  /*1b380*/  S2UR UR4, SR_CgaCtaId ;  /* 0x00000000000479c3 */ /* 0x000e700000008800 */
[----:B------:R-:W-:Y:S01]  /*1b390*/  BAR.SYNC.DEFER_BLOCKING 0x5, 0x180 ;  /* 0x0146000000007b1d */ /* 0x000fe20000010000 */
[----:B------:R-:W-:-:S05]  /*1b3a0*/  MOV R2, 0x400 ;  /* 0x0000040000027802 */ /* 0x000fca0000000f00 */
[----:B------:R-:W-:Y:S01]  /*1b3b0*/  BSSY B0, `(.L_x_2909) ;  /* 0x0000274000007945 */ /* 0x000fe20003800000 */
[----:B-1----:R-:W-:-:S05]  /*1b3c0*/  IMAD.U32 R217, RZ, RZ, UR4 ;  /* 0x00000004ffd97e24 */ /* 0x002fca000f8e00ff */
[----:B------:R-:W-:-:S05]  /*1b3d0*/  LEA R2, R217, R2, 0x18 ;  /* 0x00000002d9027211 */ /* 0x000fca00078ec0ff */
[----:B------:R1:W2:Y:S01]  /*1b3e0*/  LDS.128 R28, [R2+0x308d0] ;  /* 0x0308d000021c7984 */ /* 0x0002a20000000c00 */
[----:B------:R-:W-:Y:S06]  /*1b3f0*/  BAR.ARV 0x4, 0x180 ;  /* 0x0106000000007b1d */ /* 0x000fec0000002000 */
[----:B------:R-:W-:Y:S05]  /*1b400*/  @P0 BRA `(.L_x_2910) ;  /* 0x0000001800940947 */ /* 0x000fea0003800000 */
[----:B------:R-:W3:Y:S01]  /*1b410*/  LDL R10, [R1+0x84] ;  /* 0x00008400010a7983 */ /* 0x000ee20000100800 */
[----:B0-----:R-:W0:Y:S01]  /*1b420*/  S2R R9, SR_SWINHI ;  /* 0x0000000000097919 */ /* 0x001e220000002f00 */
[----:B------:R-:W-:Y:S01]  /*1b430*/  F2FP.F16.F32.PACK_AB R24, R25, R24 ;  /* 0x000000181918723e */ /* 0x000fe200000000ff */
[----:B------:R-:W-:Y:S01]  /*1b440*/  ULDC.64 UR4, c[0x0][0xc00] ;  /* 0x0003000000047ab9 */ /* 0x000fe20000000a00 */
[----:B------:R-:W4:Y:S04]  /*1b450*/  LDL.LU R102, [R1+0x44] ;  /* 0x0000440001667983 */ /* 0x000f280000300800 */
[----:B------:R-:W4:Y:S01]  /*1b460*/  LDL.LU R94, [R1+0x48] ;  /* 0x00004800015e7983 */ /* 0x000f220000300800 */
[----:B------:R-:W-:Y:S02]  /*1b470*/  MOV R12, R2 ;  /* 0x00000002000c7202 */ /* 0x000fe40000000f00 */
[----:B0-----:R-:W-:-:S02]  /*1b480*/  MOV R13, R9 ;  /* 0x00000009000d7202 */ /* 0x001fc40000000f00 */
        /* <DEDUP_REMOVED lines=34> */
[----:B------:R-:W-:Y:S01]  /*1b6b0*/  F2FP.F16.F32.PACK_AB R107, R107, R110 ;  /* 0x0000006e6b6b723e */ /* 0x000fe200000000ff */
[----:B---3--:R-:W-:-:S03]  /*1b6c0*/  IMAD.WIDE R74, R10, 0x2, R12 ;  /* 0x000000020a4a7825 */ /* 0x008fc600078e020c */
[----:B------:R-:W-:-:S04]  /*1b6d0*/  IADD3 R111, P2, R74, 0x20, RZ ;  /* 0x000000204a6f7810 */ /* 0x000fc80007f5e0ff */
[----:B------:R-:W-:Y:S02]  /*1b6e0*/  LOP3.LUT R10, R111, 0x380, RZ, 0xc0, !PT ;  /* 0x000003806f0a7812 */ /* 0x000fe400078ec0ff */
[----:B------:R-:W-:Y:S02]  /*1b6f0*/  IADD3 R143, P6, R74, 0x60, RZ ;  /* 0x000000604a8f7810 */ /* 0x000fe40007fde0ff */
[----:B------:R-:W-:Y:S02]  /*1b700*/  SHF.R.U64 R10, R10, 0x3, RZ ;  /* 0x000000030a0a7819 */ /* 0x000fe400000012ff */
[C---:B------:R-:W-:Y:S02]  /*1b710*/  IADD3 R46, P0, R74.reuse, 0x4020, RZ ;  /* 0x000040204a2e7810 */ /* 0x040fe40007f1e0ff */
[----:B------:R-:W-:Y:S02]  /*1b720*/  IADD3 R141, P1, R74, 0x40, RZ ;  /* 0x000000404a8d7810 */ /* 0x000fe40007f3e0ff */
[----:B------:R-:W-:-:S02]  /*1b730*/  LOP3.LUT R20, R143, 0x380, RZ, 0xc0, !PT ;  /* 0x000003808f147812 */ /* 0x000fc400078ec0ff */
[----:B------:R-:W-:Y:S02]  /*1b740*/  LOP3.LUT R10, R10, R111, RZ, 0x3c, !PT ;  /* 0x0000006f0a0a7212 */ /* 0x000fe400078e3cff */
[----:B------:R-:W-:Y:S02]  /*1b750*/  IADD3 R145, P5, R74, 0x4000, RZ ;  /* 0x000040004a917810 */ /* 0x000fe40007fbe0ff */
[----:B------:R-:W-:Y:S02]  /*1b760*/  LOP3.LUT R111, R46, 0x380, RZ, 0xc0, !PT ;  /* 0x000003802e6f7812 */ /* 0x000fe400078ec0ff */
[----:B------:R-:W-:Y:S01]  /*1b770*/  LOP3.LUT R14, R141, 0x380, RZ, 0xc0, !PT ;  /* 0x000003808d0e7812 */ /* 0x000fe200078ec0ff */
[----:B------:R-:W-:Y:S01]  /*1b780*/  IMAD.X R15, RZ, RZ, R75, P1 ;  /* 0x000000ffff0f7224 */ /* 0x000fe200008e064b */
[----:B------:R-:W-:Y:S02]  /*1b790*/  LOP3.LUT R9, R74, 0x380, RZ, 0xc0, !PT ;  /* 0x000003804a097812 */ /* 0x000fe400078ec0ff */
[----:B------:R-:W-:-:S02]  /*1b7a0*/  SHF.R.U64 R20, R20, 0x3, RZ ;  /* 0x0000000314147819 */ /* 0x000fc400000012ff */
[C---:B------:R-:W-:Y:S02]  /*1b7b0*/  IADD3 R58, P3, R74.reuse, 0x4060, RZ ;  /* 0x000040604a3a7810 */ /* 0x040fe40007f7e0ff */
[C---:B--2---:R-:W-:Y:S02]  /*1b7c0*/  IADD3 R28, P1, R74.reuse, 0x8020, RZ ;  /* 0x000080204a1c7810 */ /* 0x044fe40007f3e0ff */
[----:B------:R-:W-:Y:S02]  /*1b7d0*/  IADD3.X R39, RZ, R75, RZ, P5, !PT ;  /* 0x0000004bff277210 */ /* 0x000fe40002ffe4ff */
[----:B------:R-:W-:Y:S02]  /*1b7e0*/  LOP3.LUT R38, R145, 0x380, RZ, 0xc0, !PT ;  /* 0x0000038091267812 */ /* 0x000fe400078ec0ff */
[----:B------:R-:W-:Y:S02]  /*1b7f0*/  SHF.R.U64 R111, R111, 0x3, RZ ;  /* 0x000000036f6f7819 */ /* 0x000fe400000012ff */
[----:B------:R-:W-:-:S02]  /*1b800*/  IADD3 R72, P5, R74, 0x8060, RZ ;  /* 0x000080604a487810 */ /* 0x000fc40007fbe0ff */
[----:B------:R-:W-:Y:S02]  /*1b810*/  SHF.R.U64 R14, R14, 0x3, RZ ;  /* 0x000000030e0e7819 */ /* 0x000fe400000012ff */
[----:B------:R-:W-:Y:S02]  /*1b820*/  IADD3 R54, P4, R74, 0x4040, RZ ;  /* 0x000040404a367810 */ /* 0x000fe40007f9e0ff */
[----:B------:R-:W-:Y:S02]  /*1b830*/  SHF.R.U64 R9, R9, 0x3, RZ ;  /* 0x0000000309097819 */ /* 0x000fe400000012ff */
[----:B------:R-:W-:Y:S01]  /*1b840*/  LOP3.LUT R20, R20, R143, RZ, 0x3c, !PT ;  /* 0x0000008f14147212 */ /* 0x000fe200078e3cff */
[----:B------:R-:W-:Y:S01]  /*1b850*/  IMAD.X R21, RZ, RZ, R75, P6 ;  /* 0x000000ffff157224 */ /* 0x000fe200030e064b */
[----:B------:R-:W-:Y:S02]  /*1b860*/  LOP3.LUT R143, R58, 0x380, RZ, 0xc0, !PT ;  /* 0x000003803a8f7812 */ /* 0x000fe400078ec0ff */
[----:B------:R-:W-:-:S02]  /*1b870*/  IADD3.X R11, RZ, R75, RZ, P2, !PT ;  /* 0x0000004bff0b7210 */ /* 0x000fc400017fe4ff */
[----:B------:R-:W-:Y:S02]  /*1b880*/  SHF.R.U64 R38, R38, 0x3, RZ ;  /* 0x0000000326267819 */ /* 0x000fe400000012ff */
[----:B------:R-:W-:Y:S02]  /*1b890*/  LOP3.LUT R46, R111, R46, RZ, 0x3c, !PT ;  /* 0x0000002e6f2e7212 */ /* 0x000fe400078e3cff */
[----:B------:R-:W-:Y:S02]  /*1b8a0*/  LOP3.LUT R66, R28, 0x380, RZ, 0xc0, !PT ;  /* 0x000003801c427812 */ /* 0x000fe400078ec0ff */
[C---:B------:R-:W-:Y:S02]  /*1b8b0*/  IADD3 R62, P2, R74.reuse, 0x8000, RZ ;  /* 0x000080004a3e7810 */ /* 0x040fe40007f5e0ff */
[----:B------:R-:W-:Y:S02]  /*1b8c0*/  IADD3 R70, P6, R74, 0x8040, RZ ;  /* 0x000080404a467810 */ /* 0x000fe40007fde0ff */
[----:B------:R-:W-:-:S02]  /*1b8d0*/  LOP3.LUT R14, R14, R141, RZ, 0x3c, !PT ;  /* 0x0000008d0e0e7212 */ /* 0x000fc400078e3cff */
[----:B------:R-:W-:Y:S02]  /*1b8e0*/  LOP3.LUT R111, R72, 0x380, RZ, 0xc0, !PT ;  /* 0x00000380486f7812 */ /* 0x000fe400078ec0ff */
[----:B------:R-:W-:Y:S02]  /*1b8f0*/  LOP3.LUT R74, R9, R74, RZ, 0x3c, !PT ;  /* 0x0000004a094a7212 */ /* 0x000fe400078e3cff */
[----:B------:R-:W-:Y:S02]  /*1b900*/  LOP3.LUT R141, R54, 0x380, RZ, 0xc0, !PT ;  /* 0x00000380368d7812 */ /* 0x000fe400078ec0ff */
[----:B------:R-:W-:Y:S02]  /*1b910*/  SHF.R.U64 R143, R143, 0x3, RZ ;  /* 0x000000038f8f7819 */ /* 0x000fe400000012ff */
[----:B------:R-:W-:Y:S02]  /*1b920*/  LOP3.LUT R38, R38, R145, RZ, 0x3c, !PT ;  /* 0x0000009126267212 */ /* 0x000fe400078e3cff */
[----:B------:R-:W-:Y:S01]  /*1b930*/  SHF.R.U64 R3, R66, 0x3, RZ ;  /* 0x0000000342037819 */ /* 0x000fe200000012ff */
[--C-:B------:R-:W-:Y:S01]  /*1b940*/  IMAD.X R47, RZ, RZ, R75.reuse, P0 ;  /* 0x000000ffff2f7224 */ /* 0x100fe200000e064b */
[----:B------:R-:W-:Y:S01]  /*1b950*/  LOP3.LUT R145, R62, 0x380, RZ, 0xc0, !PT ;  /* 0x000003803e917812 */ /* 0x000fe200078ec0ff */
[--C-:B------:R-:W-:Y:S01]  /*1b960*/  IMAD.X R55, RZ, RZ, R75.reuse, P4 ;  /* 0x000000ffff377224 */ /* 0x100fe200020e064b */
[----:B------:R-:W-:Y:S01]  /*1b970*/  SHF.R.U64 R111, R111, 0x3, RZ ;  /* 0x000000036f6f7819 */ /* 0x000fe200000012ff */
[--C-:B------:R-:W-:Y:S01]  /*1b980*/  IMAD.X R63, RZ, RZ, R75.reuse, P2 ;  /* 0x000000ffff3f7224 */ /* 0x100fe200010e064b */
[-C--:B------:R-:W-:Y:S01]  /*1b990*/  IADD3.X R59, RZ, R75.reuse, RZ, P3, !PT ;  /* 0x0000004bff3b7210 */ /* 0x080fe20001ffe4ff */
[--C-:B------:R-:W-:Y:S01]  /*1b9a0*/  IMAD.X R67, RZ, RZ, R75.reuse, P1 ;  /* 0x000000ffff437224 */ /* 0x100fe200008e064b */
[----:B------:R-:W-:Y:S01]  /*1b9b0*/  IADD3.X R71, RZ, R75, RZ, P6, !PT ;  /* 0x0000004bff477210 */ /* 0x000fe200037fe4ff */
[----:B------:R-:W-:Y:S01]  /*1b9c0*/  IMAD.X R9, RZ, RZ, R75, P5 ;  /* 0x000000ffff097224 */ /* 0x000fe200028e064b */
[----:B------:R-:W-:-:S02]  /*1b9d0*/  SHF.R.U64 R141, R141, 0x3, RZ ;  /* 0x000000038d8d7819 */ /* 0x000fc400000012ff */
[----:B------:R-:W-:Y:S01]  /*1b9e0*/  MOV R74, R74 ;  /* 0x0000004a004a7202 */ /* 0x000fe20000000f00 */
[----:B------:R-:W-:Y:S01]  /*1b9f0*/  BAR.SYNC.DEFER_BLOCKING 0x1, 0x100 ;  /* 0x0044000000007b1d */ /* 0x000fe20000010000 */
[----:B------:R-:W-:Y:S02]  /*1ba00*/  LOP3.LUT R58, R143, R58, RZ, 0x3c, !PT ;  /* 0x0000003a8f3a7212 */ /* 0x000fe400078e3cff */
[----:B------:R-:W-:Y:S02]  /*1ba10*/  LOP3.LUT R75, R70, 0x380, RZ, 0xc0, !PT ;  /* 0x00000380464b7812 */ /* 0x000fe400078ec0ff */
[----:B------:R-:W-:Y:S02]  /*1ba20*/  LOP3.LUT R66, R3, R28, RZ, 0x3c, !PT ;  /* 0x0000001c03427212 */ /* 0x000fe400078e3cff */
[----:B------:R-:W-:Y:S02]  /*1ba30*/  MOV R10, R10 ;  /* 0x0000000a000a7202 */ /* 0x000fe40000000f00 */
[----:B------:R-:W-:-:S02]  /*1ba40*/  SHF.R.U64 R145, R145, 0x3, RZ ;  /* 0x0000000391917819 */ /* 0x000fc400000012ff */
[----:B------:R-:W-:Y:S02]  /*1ba50*/  LOP3.LUT R8, R111, R72, RZ, 0x3c, !PT ;  /* 0x000000486f087212 */ /* 0x000fe400078e3cff */
[----:B------:R-:W-:Y:S02]  /*1ba60*/  LOP3.LUT R54, R141, R54, RZ, 0x3c, !PT ;  /* 0x000000368d367212 */ /* 0x000fe400078e3cff */
[----:B------:R-:W-:Y:S02]  /*1ba70*/  MOV R14, R14 ;  /* 0x0000000e000e7202 */ /* 0x000fe40000000f00 */
[----:B------:R-:W-:Y:S02]  /*1ba80*/  SHF.R.U64 R75, R75, 0x3, RZ ;  /* 0x000000034b4b7819 */ /* 0x000fe400000012ff */
[----:B------:R-:W-:Y:S02]  /*1ba90*/  MOV R20, R20 ;  /* 0x0000001400147202 */ /* 0x000fe40000000f00 */
[----:B------:R-:W-:-:S02]  /*1baa0*/  MOV R3, R58 ;  /* 0x0000003a00037202 */ /* 0x000fc40000000f00 */
[----:B------:R-:W-:Y:S01]  /*1bab0*/  MOV R38, R38 ;  /* 0x0000002600267202 */ /* 0x000fe20000000f00 */
[----:B------:R-:W-:Y:S01]  /*1bac0*/  STSM.16.M88.4 [R74], R24 ;  /* 0x000000184a007844 */ /* 0x000fe20000000200 */
[----:B------:R-:W-:Y:S02]  /*1bad0*/  MOV R0, R66 ;  /* 0x0000004200007202 */ /* 0x000fe40000000f00 */
[----:B------:R-:W-:Y:S01]  /*1bae0*/  F2FP.F16.F32.PACK_AB R58, R61, R60 ;  /* 0x0000003c3d3a723e */ /* 0x000fe200000000ff */
[----:B------:R0:W-:Y:S01]  /*1baf0*/  STSM.16.M88.4 [R10], R32 ;  /* 0x000000200a007844 */ /* 0x0001e20000000200 */
[----:B------:R-:W-:Y:S02]  /*1bb00*/  F2FP.F16.F32.PACK_AB R59, R129, R112 ;  /* 0x00000070813b723e */ /* 0x000fe400000000ff */
[----:B------:R-:W-:Y:S02]  /*1bb10*/  LOP3.LUT R62, R145, R62, RZ, 0x3c, !PT ;  /* 0x0000003e913e7212 */ /* 0x000fe400078e3cff */
[----:B------:R-:W-:-:S02]  /*1bb20*/  MOV R46, R46 ;  /* 0x0000002e002e7202 */ /* 0x000fc40000000f00 */
[----:B------:R-:W-:Y:S02]  /*1bb30*/  MOV R21, R8 ;  /* 0x0000000800157202 */ /* 0x000fe40000000f00 */
[----:B------:R-:W-:Y:S02]  /*1bb40*/  F2FP.F16.F32.PACK_AB R66, R69, R68 ;  /* 0x000000444542723e */ /* 0x000fe400000000ff */
[----:B------:R-:W-:Y:S01]  /*1bb50*/  F2FP.F16.F32.PACK_AB R67, R127, R121 ;  /* 0x000000797f43723e */ /* 0x000fe200000000ff */
[----:B------:R-:W-:Y:S01]  /*1bb60*/  STSM.16.M88.4 [R14], R40 ;  /* 0x000000280e007844 */ /* 0x000fe20000000200 */
[----:B------:R-:W-:Y:S02]  /*1bb70*/  MOV R54, R54 ;  /* 0x0000003600367202 */ /* 0x000fe40000000f00 */
[----:B------:R-:W-:Y:S02]  /*1bb80*/  F2FP.F16.F32.PACK_AB R8, R73, R4 ;  /* 0x000000044908723e */ /* 0x000fe400000000ff */
[----:B------:R-:W-:-:S02]  /*1bb90*/  F2FP.F16.F32.PACK_AB R9, R126, R122 ;  /* 0x0000007a7e09723e */ /* 0x000fc400000000ff */
[----:B0-----:R-:W-:Y:S02]  /*1bba0*/  F2FP.F16.F32.PACK_AB R10, R77, R76 ;  /* 0x0000004c4d0a723e */ /* 0x001fe400000000ff */
[----:B------:R-:W-:Y:S01]  /*1bbb0*/  F2FP.F16.F32.PACK_AB R11, R125, R78 ;  /* 0x0000004e7d0b723e */ /* 0x000fe200000000ff */
[----:B------:R-:W-:Y:S01]  /*1bbc0*/  STSM.16.M88.4 [R20], R48 ;  /* 0x0000003014007844 */ /* 0x000fe20000000200 */
[----:B------:R-:W-:Y:S02]  /*1bbd0*/  LOP3.LUT R70, R75, R70, RZ, 0x3c, !PT ;  /* 0x000000464b467212 */ /* 0x000fe400078e3cff */
[----:B------:R-:W-:Y:S01]  /*1bbe0*/  MOV R62, R62 ;  /* 0x0000003e003e7202 */ /* 0x000fe20000000f00 */
[----:B------:R-:W-:Y:S01]  /*1bbf0*/  STSM.16.M88.4 [R38], R56 ;  /* 0x0000003826007844 */ /* 0x000fe20000000200 */
[----:B------:R-:W-:Y:S02]  /*1bc00*/  ISETP.NE.U32.AND P0, PT, RZ, UR4, PT ;  /* 0x00000004ff007c0c */ /* 0x000fe4000bf05070 */
[----:B----4-:R-:W-:Y:S01]  /*1bc10*/  IADD3 R24, P1, R102, UR4, RZ ;  /* 0x0000000466187c10 */ /* 0x010fe2000ff3e0ff */
[----:B------:R-:W-:Y:S01]  /*1bc20*/  STSM.16.M88.4 [R46], R64 ;  /* 0x000000402e007844 */ /* 0x000fe20000000200 */
[----:B------:R-:W-:-:S03]  /*1bc30*/  MOV R70, R70 ;  /* 0x0000004600467202 */ /* 0x000fc60000000f00 */
[----:B------:R0:W-:Y:S01]  /*1bc40*/  STSM.16.M88.4 [R54], R8 ;  /* 0x0000000836007844 */ /* 0x0001e20000000200 */
[----:B------:R-:W-:Y:S02]  /*1bc50*/  ISETP.NE.AND.EX P0, PT, RZ, UR5, PT, P0 ;  /* 0x00000005ff007c0c */ /* 0x000fe4000bf05300 */
[----:B------:R-:W-:Y:S01]  /*1bc60*/  IADD3.X R25, R94, UR5, RZ, P1, !PT ;  /* 0x000000055e197c10 */ /* 0x000fe20008ffe4ff */
[----:B------:R2:W-:Y:S01]  /*1bc70*/  STSM.16.M88.4 [R3], R80 ;  /* 0x0000005003007844 */ /* 0x0005e20000000200 */
[----:B------:R-:W-:-:S03]  /*1bc80*/  ULDC.64 UR4, c[0x0][0xc08] ;  /* 0x0003020000047ab9 */ /* 0x000fc60000000a00 */
[----:B------:R-:W-:Y:S01]  /*1bc90*/  STSM.16.M88.4 [R62], R88 ;  /* 0x000000583e007844 */ /* 0x000fe20000000200 */
[----:B------:R-:W-:-:S03]  /*1bca0*/  ISETP.NE.U32.AND P2, PT, RZ, UR4, PT ;  /* 0x00000004ff007c0c */ /* 0x000fc6000bf45070 */
[----:B------:R3:W-:Y:S01]  /*1bcb0*/  STSM.16.M88.4 [R0], R96 ;  /* 0x0000006000007844 */ /* 0x0007e20000000200 */
[----:B0-----:R-:W-:Y:S02]  /*1bcc0*/  F2FP.F16.F32.PACK_AB R8, R113, R139 ;  /* 0x0000008b7108723e */ /* 0x001fe400000000ff */
[----:B------:R-:W-:Y:S02]  /*1bcd0*/  F2FP.F16.F32.PACK_AB R9, R115, R114 ;  /* 0x000000727309723e */ /* 0x000fe400000000ff */
[----:B------:R-:W-:Y:S02]  /*1bce0*/  F2FP.F16.F32.PACK_AB R10, R117, R116 ;  /* 0x00000074750a723e */ /* 0x000fe400000000ff */
[----:B------:R-:W-:Y:S01]  /*1bcf0*/  F2FP.F16.F32.PACK_AB R11, R119, R118 ;  /* 0x00000076770b723e */ /* 0x000fe200000000ff */
[----:B------:R0:W-:Y:S01]  /*1bd00*/  STSM.16.M88.4 [R70], R104 ;  /* 0x0000006846007844 */ /* 0x0001e20000000200 */
[----:B------:R-:W-:Y:S01]  /*1bd10*/  ISETP.NE.AND.EX P2, PT, RZ, UR5, PT, P2 ;  /* 0x00000005ff007c0c */ /* 0x000fe2000bf45320 */
[----:B------:R-:W-:Y:S01]  /*1bd20*/  IMAD.MOV.U32 R20, RZ, RZ, RZ ;  /* 0x000000ffff147224 */ /* 0x000fe200078e00ff */
[----:B--2---:R-:W2:Y:S01]  /*1bd30*/  LDC R3, c[0x0][0xbe8] ;  /* 0x0002fa00ff037b82 */ /* 0x004ea20000000800 */
[----:B------:R0:W-:Y:S07]  /*1bd40*/  STSM.16.M88.4 [R21], R8 ;  /* 0x0000000815007844 */ /* 0x0001ee0000000200 */
[----:B------:R-:W-:Y:S03]  /*1bd50*/  BAR.SYNC.DEFER_BLOCKING 0x1, 0x100 ;  /* 0x0044000000007b1d */ /* 0x000fe60000010000 */
[----:B------:R-:W-:-:S03]  /*1bd60*/  @P2 IADD3 R14, P3, R102, UR4, RZ ;  /* 0x00000004660e2c10 */ /* 0x000fc6000ff7e0ff */
[----:B------:R-:W-:Y:S02]  /*1bd70*/  ULDC UR4, c[0x0][0xa88] ;  /* 0x0002a20000047ab9 */ /* 0x000fe40000000800 */
[----:B------:R-:W-:Y:S02]  /*1bd80*/  MOV R4, UR4 ;  /* 0x0000000400047c02 */ /* 0x000fe40008000f00 */
[----:B------:R-:W-:Y:S01]  /*1bd90*/  @P2 IADD3.X R15, R94, UR5, RZ, P3, !PT ;  /* 0x000000055e0f2c10 */ /* 0x000fe20009ffe4ff */
[----:B------:R0:W5:Y:S04]  /*1bda0*/  @P0 LDG.E R20, desc[UR60][R24.64] ;  /* 0x0000003c18140981 */ /* 0x000168000c1e1900 */
[----:B------:R0:W5:Y:S01]  /*1bdb0*/  @P2 LDG.E R4, desc[UR60][R14.64] ;  /* 0x0000003c0e042981 */ /* 0x000162000c1e1900 */
[----:B--2---:R-:W-:-:S13]  /*1bdc0*/  ISETP.NE.AND P1, PT, R3, 0x1, PT ;  /* 0x000000010300780c */ /* 0x004fda0003f25270 */
[----:B---3--:R-:W2:Y:S08]  /*1bdd0*/  @P1 LDC R0, c[0x0][0xbec] ;  /* 0x0002fb00ff001b82 */ /* 0x008eb00000000800 */
[----:B------:R-:W3:Y:S01]  /*1bde0*/  @P1 LDC R27, c[0x0][0xbf0] ;  /* 0x0002fc00ff1b1b82 */ /* 0x000ee20000000800 */
[----:B0-----:R-:W-:Y:S05]  /*1bdf0*/  @P2 BRA `(.L_x_2911) ;  /* 0x0000000000102947 */ /* 0x001fea0003800000 */
[----:B------:R-:W-:Y:S05]  /*1be00*/  @!P0 BRA `(.L_x_2911) ;  /* 0x00000000000c8947 */ /* 0x000fea0003800000 */
[----:B------:R-:W4:Y:S04]  /*1be10*/  LDG.E R7, desc[UR60][R24.64] ;  /* 0x0000003c18077981 */ /* 0x000f28000c1e1900 */
[----:B-----5:R-:W4:Y:S02]  /*1be20*/  LDG.E R4, desc[UR60][R24.64+0x4] ;  /* 0x0000043c18047981 */ /* 0x020f24000c1e1900 */
[----:B----4-:R-:W-:-:S07]  /*1be30*/  IMAD.IADD R4, R4, 0x1, -R7 ;  /* 0x0000000104047824 */ /* 0x010fce00078e0a07 */
.L_x_2911:
[----:B------:R-:W4:Y:S01]  /*1be40*/  LDL R7, [R1+0x38] ;  /* 0x0000380001077983 */ /* 0x000f220000100800 */
[----:B------:R-:W-:Y:S01]  /*1be50*/  ULDC.64 UR4, c[0x0][0xb90] ;  /* 0x0002e40000047ab9 */ /* 0x000fe20000000a00 */
[----:B-----5:R-:W-:Y:S01]  /*1be60*/  SHF.R.S32.HI R21, RZ, 0x1f, R20 ;  /* 0x0000001fff157819 */ /* 0x020fe20000011414 */
[----:B------:R-:W0:Y:S01]  /*1be70*/  @P1 LDC R69, c[0x0][0xbec] ;  /* 0x0002fb00ff451b82 */ /* 0x000e220000000800 */
[----:B------:R-:W3:Y:S04]  /*1be80*/  LDL.LU R14, [R1+0x58] ;  /* 0x00005800010e7983 */ /* 0x000ee80000300800 */
[----:B------:R-:W3:Y:S03]  /*1be90*/  LDL.LU R10, [R1+0x4c] ;  /* 0x00004c00010a7983 */ /* 0x000ee60000300800 */
[----:B------:R-:W1:Y:S01]  /*1bea0*/  @P1 LDC R71, c[0x0][0xbf0] ;  /* 0x0002fc00ff471b82 */ /* 0x000e620000000800 */
[----:B------:R-:W3:Y:S04]  /*1beb0*/  LDL.LU R70, [R1+0x40] ;  /* 0x0000400001467983 */ /* 0x000ee80000300800 */
[----:B------:R-:W3:Y:S04]  /*1bec0*/  LDL R68, [R1+0x5c] ;  /* 0x00005c0001447983 */ /* 0x000ee80000100800 */
[----:B------:R-:W3:Y:S04]  /*1bed0*/  LDL R66, [R1+0x3c] ;  /* 0x00003c0001427983 */ /* 0x000ee80000100800 */
[----:B------:R-:W3:Y:S01]  /*1bee0*/  LDL R34, [R1+0x80] ;  /* 0x0000800001227983 */ /* 0x000ee20000100800 */
[----:B----4-:R-:W-:-:S04]  /*1bef0*/  IMAD.IADD R25, R7, 0x1, R225 ;  /* 0x0000000107197824 */ /* 0x010fc800078e02e1 */
[----:B--2---:R-:W-:Y:S01]  /*1bf00*/  @P1 IMAD.HI.U32 R0, R25, R0, RZ ;  /* 0x0000000019001227 */ /* 0x004fe200078e00ff */
[----:B------:R-:W-:Y:S02]  /*1bf10*/  MOV R11, R25 ;  /* 0x00000019000b7202 */ /* 0x000fe40000000f00 */
[----:B---3--:R-:W-:Y:S02]  /*1bf20*/  SEL R28, R10, RZ, !P0 ;  /* 0x000000ff0a1c7207 */ /* 0x008fe40004000000 */
[----:B------:R-:W-:Y:S02]  /*1bf30*/  @P1 SHF.R.U32.HI R11, RZ, R27, R0 ;  /* 0x0000001bff0b1219 */ /* 0x000fe40000011600 */
[----:B------:R-:W2:Y:S01]  /*1bf40*/  LDL R27, [R1+0x60] ;  /* 0x00006000011b7983 */ /* 0x000ea20000100800 */
[----:B------:R-:W-:Y:S01]  /*1bf50*/  SHF.R.S32.HI R64, RZ, 0x1f, R70 ;  /* 0x0000001fff407819 */ /* 0x000fe20000011446 */
[----:B------:R-:W-:Y:S01]  /*1bf60*/  IMAD.WIDE.U32 R8, R70, UR4, R20 ;  /* 0x0000000446087c25 */ /* 0x000fe2000f8e0014 */
[----:B------:R-:W-:-:S03]  /*1bf70*/  SEL R0, R14, RZ, !P0 ;  /* 0x000000ff0e007207 */ /* 0x000fc60004000000 */
[----:B------:R-:W-:-:S04]  /*1bf80*/  IMAD R7, R64, UR4, RZ ;  /* 0x0000000440077c24 */ /* 0x000fc8000f8e02ff */
[----:B------:R-:W-:Y:S01]  /*1bf90*/  IMAD R15, R70, UR5, R7 ;  /* 0x00000005460f7c24 */ /* 0x000fe2000f8e0207 */
[----:B------:R-:W-:Y:S01]  /*1bfa0*/  IADD3 R10, -R11, RZ, RZ ;  /* 0x000000ff0b0a7210 */ /* 0x000fe20007ffe1ff */
[----:B------:R-:W-:Y:S01]  /*1bfb0*/  IMAD R7, R68, 0x40, R224 ;  /* 0x0000004044077824 */ /* 0x000fe200078e02e0 */
[----:B------:R-:W-:Y:S01]  /*1bfc0*/  ULDC.64 UR4, c[0x0][0xb98] ;  /* 0x0002e60000047ab9 */ /* 0x000fe20000000a00 */
[----:B------:R-:W-:Y:S02]  /*1bfd0*/  IMAD.IADD R9, R9, 0x1, R15 ;  /* 0x0000000109097824 */ /* 0x000fe400078e020f */
[----:B------:R-:W-:-:S04]  /*1bfe0*/  IMAD.WIDE R12, R7, 0x2, R12 ;  /* 0x00000002070c7825 */ /* 0x000fc800078e020c */
[----:B------:R-:W-:-:S04]  /*1bff0*/  IMAD.WIDE.U32 R8, R28, UR4, R8 ;  /* 0x000000041c087c25 */ /* 0x000fc8000f8e0008 */
[----:B------:R-:W-:Y:S02]  /*1c000*/  IMAD R15, R0, UR4, RZ ;  /* 0x00000004000f7c24 */ /* 0x000fe4000f8e02ff */
        /* <DEDUP_REMOVED lines=11> */
[----:B------:R-:W-:Y:S01]  /*1c0c0*/  LOP3.LUT R8, R25, 0x380, RZ, 0xc0, !PT ;  /* 0x0000038019087812 */ /* 0x000fe200078ec0ff */
[----:B------:R-:W-:Y:S02]  /*1c0d0*/  ULDC.64 UR4, c[0x0][0xb50] ;  /* 0x0002d40000047ab9 */ /* 0x000fe40000000a00 */
[----:B------:R-:W-:Y:S01]  /*1c0e0*/  IMAD.IADD R7, R11, 0x1, R9 ;  /* 0x000000010b077824 */ /* 0x000fe200078e0209 */
[----:B------:R-:W-:Y:S02]  /*1c0f0*/  LEA R11, P0, R10, UR4, 0x2 ;  /* 0x000000040a0b7c11 */ /* 0x000fe4000f8010ff */
[----:B------:R-:W-:Y:S02]  /*1c100*/  SHF.R.U64 R8, R8, 0x3, RZ ;  /* 0x0000000308087819 */ /* 0x000fe400000012ff */
[----:B------:R-:W-:Y:S01]  /*1c110*/  LEA.HI.X R26, R10, UR5, R7, 0x2, P0 ;  /* 0x000000050a1a7c11 */ /* 0x000fe200080f1407 */
[----:B------:R-:W-:Y:S01]  /*1c120*/  ULDC.64 UR4, c[0x0][0xaa0] ;  /* 0x0002a80000047ab9 */ /* 0x000fe20000000a00 */
[----:B------:R-:W-:-:S02]  /*1c130*/  LOP3.LUT R8, R8, R25, RZ, 0x3c, !PT ;  /* 0x0000001908087212 */ /* 0x000fc400078e3cff */
[C---:B------:R-:W-:Y:S02]  /*1c140*/  IADD3 R37, P0, R12.reuse, 0x5000, RZ ;  /* 0x000050000c257810 */ /* 0x040fe40007f1e0ff */
[C---:B------:R-:W-:Y:S02]  /*1c150*/  IADD3 R15, P6, R12.reuse, 0x2000, RZ ;  /* 0x000020000c0f7810 */ /* 0x040fe40007fde0ff */
[C---:B------:R-:W-:Y:S02]  /*1c160*/  IADD3 R25, P5, R12.reuse, 0x3000, RZ ;  /* 0x000030000c197810 */ /* 0x040fe40007fbe0ff */
[C---:B------:R-:W-:Y:S01]  /*1c170*/  IADD3 R33, P4, R12.reuse, 0x4000, RZ ;  /* 0x000040000c217810 */ /* 0x040fe20007f9e0ff */
[----:B------:R-:W-:Y:S01]  /*1c180*/  IMAD.X R9, RZ, RZ, R13, P2 ;  /* 0x000000ffff097224 */ /* 0x000fe200010e060d */
[----:B------:R-:W-:Y:S01]  /*1c190*/  IADD3 R41, P3, R12, 0x6000, RZ ;  /* 0x000060000c297810 */ /* 0x000fe20007f7e0ff */
[----:B------:R-:W-:Y:S01]  /*1c1a0*/  IMAD R21, R21, UR4, RZ ;  /* 0x0000000415157c24 */ /* 0x000fe2000f8e02ff */
[----:B------:R-:W-:-:S02]  /*1c1b0*/  LOP3.LUT R36, R37, 0x380, RZ, 0xc0, !PT ;  /* 0x0000038025247812 */ /* 0x000fc400078ec0ff */
[----:B------:R-:W-:Y:S02]  /*1c1c0*/  IADD3 R45, P2, R12, 0x7000, RZ ;  /* 0x000070000c2d7810 */ /* 0x000fe40007f5e0ff */
[----:B------:R-:W-:Y:S02]  /*1c1d0*/  LOP3.LUT R14, R15, 0x380, RZ, 0xc0, !PT ;  /* 0x000003800f0e7812 */ /* 0x000fe400078ec0ff */
[----:B------:R-:W-:Y:S02]  /*1c1e0*/  LOP3.LUT R24, R25, 0x380, RZ, 0xc0, !PT ;  /* 0x0000038019187812 */ /* 0x000fe400078ec0ff */
[----:B------:R-:W-:Y:S01]  /*1c1f0*/  LOP3.LUT R32, R33, 0x380, RZ, 0xc0, !PT ;  /* 0x0000038021207812 */ /* 0x000fe200078ec0ff */
[----:B------:R-:W-:Y:S01]  /*1c200*/  SHFL.IDX PT, R54, R11, RZ, 0x1c1f ;  /* 0x001c1fff0b367589 */ /* 0x000fe200000e0000 */
[----:B------:R-:W-:Y:S01]  /*1c210*/  LOP3.LUT R40, R41, 0x380, RZ, 0xc0, !PT ;  /* 0x0000038029287812 */ /* 0x000fe200078ec0ff */
[----:B------:R-:W-:Y:S01]  /*1c220*/  IMAD R67, R20, UR5, R21 ;  /* 0x0000000514437c24 */ /* 0x000fe2000f8e0215 */
[----:B------:R-:W-:Y:S01]  /*1c230*/  SHF.R.U64 R36, R36, 0x3, RZ ;  /* 0x0000000324247819 */ /* 0x000fe200000012ff */
[----:B------:R-:W3:Y:S01]  /*1c240*/  SHFL.IDX PT, R55, R26, RZ, 0x1c1f ;  /* 0x001c1fff1a377589 */ /* 0x000ee200000e0000 */
[----:B------:R-:W-:Y:S01]  /*1c250*/  IMAD R66, R66, 0x20, R68 ;  /* 0x0000002042427824 */ /* 0x000fe200078e0244 */
[----:B------:R-:W-:Y:S01]  /*1c260*/  LOP3.LUT R44, R45, 0x380, RZ, 0xc0, !PT ;  /* 0x000003802d2c7812 */ /* 0x000fe200078ec0ff */
[----:B------:R-:W-:Y:S01]  /*1c270*/  IMAD.WIDE.U32 R20, R20, UR4, RZ ;  /* 0x0000000414147c25 */ /* 0x000fe2000f8e00ff */
[----:B------:R-:W-:Y:S01]  /*1c280*/  SHFL.IDX PT, R58, R11, 0x1, 0x1c1f ;  /* 0x003c1f000b3a7f89 */ /* 0x000fe200000e0000 */
[----:B------:R-:W-:Y:S01]  /*1c290*/  SHF.R.U64 R14, R14, 0x3, RZ ;  /* 0x000000030e0e7819 */ /* 0x000fe200000012ff */
[----:B------:R-:W-:Y:S01]  /*1c2a0*/  ULDC.64 UR4, c[0x0][0xae8] ;  /* 0x0002ba0000047ab9 */ /* 0x000fe20000000a00 */
[----:B------:R-:W-:Y:S01]  /*1c2b0*/  SHF.R.U64 R24, R24, 0x3, RZ ;  /* 0x0000000318187819 */ /* 0x000fe200000012ff */
[----:B------:R-:W4:Y:S01]  /*1c2c0*/  SHFL.IDX PT, R59, R26, 0x1, 0x1c1f ;  /* 0x003c1f001a3b7f89 */ /* 0x000f2200000e0000 */
[----:B------:R-:W-:-:S02]  /*1c2d0*/  SHF.R.U64 R32, R32, 0x3, RZ ;  /* 0x0000000320207819 */ /* 0x000fc400000012ff */
[----:B------:R-:W-:Y:S02]  /*1c2e0*/  IADD3 R34, R34, R225, RZ ;  /* 0x000000e122227210 */ /* 0x000fe40007ffe0ff */
[----:B------:R-:W-:Y:S01]  /*1c2f0*/  SHF.R.U64 R40, R40, 0x3, RZ ;  /* 0x0000000328287819 */ /* 0x000fe200000012ff */
[----:B------:R-:W-:Y:S01]  /*1c300*/  IMAD.IADD R21, R21, 0x1, R67 ;  /* 0x0000000115157824 */ /* 0x000fe200078e0243 */
[----:B------:R-:W-:Y:S01]  /*1c310*/  LOP3.LUT R36, R36, R37, RZ, 0x3c, !PT ;  /* 0x0000002524247212 */ /* 0x000fe200078e3cff */
[----:B------:R-:W-:Y:S01]  /*1c320*/  IMAD R64, R64, UR4, RZ ;  /* 0x0000000440407c24 */ /* 0x000fe2000f8e02ff */
[----:B------:R-:W-:Y:S01]  /*1c330*/  SHF.R.U64 R44, R44, 0x3, RZ ;  /* 0x000000032c2c7819 */ /* 0x000fe200000012ff */
[--C-:B------:R-:W-:Y:S01]  /*1c340*/  IMAD.X R37, RZ, RZ, R13.reuse, P0 ;  /* 0x000000ffff257224 */ /* 0x100fe200000e060d */
[----:B------:R-:W-:Y:S01]  /*1c350*/  IADD3 R66, R225, R66, RZ ;  /* 0x00000042e1427210 */ /* 0x000fe20007ffe0ff */
[----:B------:R-:W-:Y:S01]  /*1c360*/  IMAD R65, R4, R3, RZ ;  /* 0x0000000304417224 */ /* 0x000fe200078e02ff */
[----:B------:R-:W-:Y:S01]  /*1c370*/  LOP3.LUT R14, R14, R15, RZ, 0x3c, !PT ;  /* 0x0000000f0e0e7212 */ /* 0x000fe200078e3cff */
[----:B------:R-:W-:Y:S01]  /*1c380*/  VIADD R10, R34, 0x8 ;  /* 0x00000008220a7836 */ /* 0x000fe20000000000 */
[----:B------:R-:W-:Y:S01]  /*1c390*/  LOP3.LUT R24, R24, R25, RZ, 0x3c, !PT ;  /* 0x0000001918187212 */ /* 0x000fe200078e3cff */
[--C-:B------:R-:W-:Y:S01]  /*1c3a0*/  IMAD.X R25, RZ, RZ, R13.reuse, P5 ;  /* 0x000000ffff197224 */ /* 0x100fe200028e060d */
[----:B------:R-:W-:Y:S01]  /*1c3b0*/  LOP3.LUT R32, R32, R33, RZ, 0x3c, !PT ;  /* 0x0000002120207212 */ /* 0x000fe200078e3cff */
[----:B------:R-:W-:Y:S01]  /*1c3c0*/  IMAD.X R33, RZ, RZ, R13, P4 ;  /* 0x000000ffff217224 */ /* 0x000fe200020e060d */
[----:B------:R-:W-:-:S02]  /*1c3d0*/  LOP3.LUT R40, R40, R41, RZ, 0x3c, !PT ;  /* 0x0000002928287212 */ /* 0x000fc400078e3cff */
[-C--:B------:R-:W-:Y:S01]  /*1c3e0*/  IADD3.X R15, RZ, R13.reuse, RZ, P6, !PT ;  /* 0x0000000dff0f7210 */ /* 0x080fe200037fe4ff */
[----:B------:R-:W-:Y:S01]  /*1c3f0*/  IMAD R67, R70, UR5, R64 ;  /* 0x0000000546437c24 */ /* 0x000fe2000f8e0240 */
[----:B------:R-:W-:Y:S01]  /*1c400*/  IADD3 R49, P6, R12, 0x8000, RZ ;  /* 0x000080000c317810 */ /* 0x000fe20007fde0ff */
[----:B------:R-:W-:Y:S01]  /*1c410*/  IMAD.WIDE.U32 R20, R70, UR4, R20 ;  /* 0x0000000446147c25 */ /* 0x000fe2000f8e0014 */
[C---:B------:R-:W-:Y:S01]  /*1c420*/  IADD3 R53, P5, R12.reuse, 0x9000, RZ ;  /* 0x000090000c357810 */ /* 0x040fe20007fbe0ff */
[----:B------:R-:W-:Y:S01]  /*1c430*/  ULDC.64 UR4, c[0x0][0xaf0] ;  /* 0x0002bc0000047ab9 */ /* 0x000fe20000000a00 */
[----:B------:R-:W-:Y:S02]  /*1c440*/  IADD3 R57, P4, R12, 0xa000, RZ ;  /* 0x0000a0000c397810 */ /* 0x000fe40007f9e0ff */
[----:B------:R-:W-:Y:S01]  /*1c450*/  IADD3.X R41, RZ, R13, RZ, P3, !PT ;  /* 0x0000000dff297210 */ /* 0x000fe20001ffe4ff */
[----:B0-----:R-:W-:Y:S01]  /*1c460*/  @P1 IMAD.HI.U32 R64, R66, R69, RZ ;  /* 0x0000004542401227 */ /* 0x001fe200078e00ff */
[----:B------:R-:W-:-:S02]  /*1c470*/  LOP3.LUT R44, R44, R45, RZ, 0x3c, !PT ;  /* 0x0000002d2c2c7212 */ /* 0x000fc400078e3cff */
[C---:B------:R-:W-:Y:S01]  /*1c480*/  IADD3 R7, P3, R12.reuse, 0xb000, RZ ;  /* 0x0000b0000c077810 */ /* 0x040fe20007f7e0ff */
[----:B------:R-:W-:Y:S01]  /*1c490*/  IMAD.X R45, RZ, RZ, R13, P2 ;  /* 0x000000ffff2d7224 */ /* 0x000fe200010e060d */
[----:B------:R-:W-:Y:S01]  /*1c4a0*/  LOP3.LUT R48, R49, 0x380, RZ, 0xc0, !PT ;  /* 0x0000038031307812 */ /* 0x000fe200078ec0ff */
[----:B------:R-:W-:Y:S01]  /*1c4b0*/  IMAD.IADD R21, R21, 0x1, R67 ;  /* 0x0000000115157824 */ /* 0x000fe200078e0243 */
[----:B------:R-:W-:Y:S02]  /*1c4c0*/  LOP3.LUT R52, R53, 0x380, RZ, 0xc0, !PT ;  /* 0x0000038035347812 */ /* 0x000fe400078ec0ff */
[----:B------:R-:W-:Y:S02]  /*1c4d0*/  LOP3.LUT R56, R57, 0x380, RZ, 0xc0, !PT ;  /* 0x0000038039387812 */ /* 0x000fe400078ec0ff */
[----:B------:R-:W-:Y:S01]  /*1c4e0*/  LOP3.LUT R61, R12, 0x380, RZ, 0xc0, !PT ;  /* 0x000003800c3d7812 */ /* 0x000fe200078ec0ff */
[----:B------:R-:W-:Y:S01]  /*1c4f0*/  IMAD.MOV.U32 R67, RZ, RZ, R66 ;  /* 0x000000ffff437224 */ /* 0x000fe200078e0042 */
[----:B------:R-:W-:Y:S01]  /*1c500*/  LOP3.LUT R4, R7, 0x380, RZ, 0xc0, !PT ;  /* 0x0000038007047812 */ /* 0x000fe200078ec0ff */
[----:B------:R-:W-:Y:S01]  /*1c510*/  IMAD R69, R0, UR4, RZ ;  /* 0x0000000400457c24 */ /* 0x000fe2000f8e02ff */
[----:B-1----:R-:W-:-:S02]  /*1c520*/  @P1 SHF.R.U32.HI R67, RZ, R71, R64 ;  /* 0x00000047ff431219 */ /* 0x002fc40000011640 */
[----:B------:R-:W-:Y:S02]  /*1c530*/  SHF.R.U64 R48, R48, 0x3, RZ ;  /* 0x0000000330307819 */ /* 0x000fe400000012ff */
[----:B------:R-:W-:Y:S02]  /*1c540*/  SHF.R.U64 R52, R52, 0x3, RZ ;  /* 0x0000000334347819 */ /* 0x000fe400000012ff */
[----:B------:R-:W-:Y:S02]  /*1c550*/  SHF.R.U64 R56, R56, 0x3, RZ ;  /* 0x0000000338387819 */ /* 0x000fe400000012ff */
[----:B------:R-:W-:Y:S01]  /*1c560*/  SHF.R.U64 R61, R61, 0x3, RZ ;  /* 0x000000033d3d7819 */ /* 0x000fe200000012ff */
[----:B------:R-:W-:Y:S01]  /*1c570*/  IMAD R69, R28, UR5, R69 ;  /* 0x000000051c457c24 */ /* 0x000fe2000f8e0245 */
[----:B------:R-:W-:Y:S01]  /*1c580*/  SHF.R.U64 R4, R4, 0x3, RZ ;  /* 0x0000000304047819 */ /* 0x000fe200000012ff */
[----:B------:R-:W-:Y:S01]  /*1c590*/  IMAD.WIDE.U32 R20, R28, UR4, R20 ;  /* 0x000000041c147c25 */ /* 0x000fe2000f8e0014 */
[----:B------:R-:W-:Y:S01]  /*1c5a0*/  SHF.R.S32.HI R0, RZ, 0x1f, R67 ;  /* 0x0000001fff007819 */ /* 0x000fe20000011443 */
[----:B------:R-:W-:Y:S01]  /*1c5b0*/  ULDC.64 UR4, c[0x0][0xae0] ;  /* 0x0002b80000047ab9 */ /* 0x000fe20000000a00 */
[----:B------:R-:W-:Y:S01]  /*1c5c0*/  IADD3 R28, -R67, RZ, RZ ;  /* 0x000000ff431c7210 */ /* 0x000fe20007ffe1ff */
[--C-:B------:R-:W-:Y:S01]  /*1c5d0*/  IMAD.X R63, RZ, RZ, R13.reuse, P3 ;  /* 0x000000ffff3f7224 */ /* 0x100fe200018e060d */
[----:B------:R-:W-:Y:S01]  /*1c5e0*/  LOP3.LUT R48, R48, R49, RZ, 0x3c, !PT ;  /* 0x0000003130307212 */ /* 0x000fe200078e3cff */
[----:B------:R-:W-:Y:S01]  /*1c5f0*/  IMAD.X R49, RZ, RZ, R13, P6 ;  /* 0x000000ffff317224 */ /* 0x000fe200030e060d */
[----:B------:R-:W-:-:S02]  /*1c600*/  LOP3.LUT R52, R52, R53, RZ, 0x3c, !PT ;  /* 0x0000003534347212 */ /* 0x000fc400078e3cff */
[----:B------:R-:W-:Y:S01]  /*1c610*/  LOP3.LUT R56, R56, R57, RZ, 0x3c, !PT ;  /* 0x0000003938387212 */ /* 0x000fe200078e3cff */
[----:B------:R-:W-:Y:S01]  /*1c620*/  IMAD.X R57, RZ, RZ, R13, P4 ;  /* 0x000000ffff397224 */ /* 0x000fe200020e060d */
[----:B------:R-:W-:Y:S02]  /*1c630*/  LOP3.LUT R60, R61, R12, RZ, 0x3c, !PT ;  /* 0x0000000c3d3c7212 */ /* 0x000fe400078e3cff */
[-C--:B------:R-:W-:Y:S02]  /*1c640*/  IADD3.X R53, RZ, R13.reuse, RZ, P5, !PT ;  /* 0x0000000dff357210 */ /* 0x080fe40002ffe4ff */
[----:B------:R-:W-:Y:S02]  /*1c650*/  MOV R61, R13 ;  /* 0x0000000d003d7202 */ /* 0x000fe40000000f00 */
[----:B------:R-:W-:Y:S01]  /*1c660*/  LOP3.LUT R62, R4, R7, RZ, 0x3c, !PT ;  /* 0x00000007043e7212 */ /* 0x000fe200078e3cff */
[----:B------:R-:W-:Y:S02]  /*1c670*/  IMAD.IADD R21, R21, 0x1, R69 ;  /* 0x0000000115157824 */ /* 0x000fe400078e0245 */
[----:B------:R-:W-:-:S02]  /*1c680*/  IMAD R0, R0, UR4, RZ ;  /* 0x0000000400007c24 */ /* 0x000fc4000f8e02ff */
[----:B------:R-:W-:Y:S02]  /*1c690*/  IMAD R3, R3, R28, R66 ;  /* 0x0000001c03037224 */ /* 0x000fe400078e0242 */
[C---:B------:R-:W-:Y:S02]  /*1c6a0*/  IMAD R69, R67.reuse, UR5, R0 ;  /* 0x0000000543457c24 */ /* 0x040fe4000f8e0200 */
[----:B------:R-:W-:Y:S01]  /*1c6b0*/  IMAD.WIDE.U32 R20, R67, UR4, R20 ;  /* 0x0000000443147c25 */ /* 0x000fe2000f8e0014 */
[----:B------:R-:W-:Y:S01]  /*1c6c0*/  SHF.R.S32.HI R0, RZ, 0x1f, R3 ;  /* 0x0000001fff007819 */ /* 0x000fe20000011403 */
[----:B------:R-:W-:Y:S02]  /*1c6d0*/  ULDC.64 UR4, c[0x0][0xad8] ;  /* 0x0002b60000047ab9 */ /* 0x000fe40000000a00 */
[----:B------:R-:W-:Y:S01]  /*1c6e0*/  IMAD.IADD R70, R68, 0x1, R225 ;  /* 0x0000000144467824 */ /* 0x000fe200078e02e1 */
[----:B------:R-:W-:Y:S01]  /*1c6f0*/  IADD3 R21, R21, R69, RZ ;  /* 0x0000004515157210 */ /* 0x000fe20007ffe0ff */
[----:B------:R-:W-:-:S02]  /*1c700*/  IMAD R28, R0, UR4, RZ ;  /* 0x00000004001c7c24 */ /* 0x000fc4000f8e02ff */
[----:B------:R-:W-:Y:S02]  /*1c710*/  VIADD R0, R70, 0x20 ;  /* 0x0000002046007836 */ /* 0x000fe40000000000 */
[C---:B------:R-:W-:Y:S02]  /*1c720*/  IMAD R67, R3.reuse, UR5, R28 ;  /* 0x0000000503437c24 */ /* 0x040fe4000f8e021c */
[----:B------:R-:W-:Y:S01]  /*1c730*/  IMAD.WIDE.U32 R20, R3, UR4, R20 ;  /* 0x0000000403147c25 */ /* 0x000fe2000f8e0014 */
[----:B------:R-:W-:Y:S01]  /*1c740*/  ULDC.64 UR4, c[0x0][0xa80] ;  /* 0x0002a00000047ab9 */ /* 0x000fe20000000a00 */
[----:B------:R-:W-:Y:S02]  /*1c750*/  ISETP.GE.AND P1, PT, R0, R65, PT ;  /* 0x000000410000720c */ /* 0x000fe40003f26270 */
[----:B------:R-:W-:Y:S01]  /*1c760*/  IMAD.IADD R3, R21, 0x1, R67 ;  /* 0x0000000115037824 */ /* 0x000fe200078e0243 */
[----:B------:R-:W-:Y:S01]  /*1c770*/  LEA R64, P3, R20, UR4, 0x1 ;  /* 0x0000000414407c11 */ /* 0x000fe2000f8608ff */
[----:B------:R-:W-:-:S03]  /*1c780*/  VIADD R0, R2, 0x30820 ;  /* 0x0003082002007836 */ /* 0x000fc60000000000 */
[----:B------:R-:W-:Y:S02]  /*1c790*/  LEA.HI.X R3, R20, UR5, R3, 0x1, P3 ;  /* 0x0000000514037c11 */ /* 0x000fe400098f0c03 */
[----:B------:R-:W-:Y:S01]  /*1c7a0*/  PRMT R0, RZ, 0x654, R0 ;  /* 0x00000654ff007816 */ /* 0x000fe20000000000 */
[----:B------:R-:W-:Y:S01]  /*1c7b0*/  VIADD R74, R224, 0x40 ;  /* 0x00000040e04a7836 */ /* 0x000fe20000000000 */
[----:B------:R-:W-:Y:S01]  /*1c7c0*/  IADD3 R28, R70, 0x40, RZ ;  /* 0x00000040461c7810 */ /* 0x000fe20007ffe0ff */
[----:B------:R-:W-:Y:S01]  /*1c7d0*/  VIADD R73, R224, 0x80 ;  /* 0x00000080e0497836 */ /* 0x000fe20000000000 */
[----:B------:R-:W0:Y:S01]  /*1c7e0*/  SHFL.IDX PT, R67, R64, RZ, 0x181f ;  /* 0x00181fff40437589 */ /* 0x000e2200000e0000 */
[----:B------:R-:W-:Y:S03]  /*1c7f0*/  BSSY B1, `(.L_x_2912) ;  /* 0x000002e000017945 */ /* 0x000fe60003800000 */
[----:B------:R-:W1:Y:S01]  /*1c800*/  SHFL.IDX PT, R69, R3, RZ, 0x181f ;  /* 0x00181fff03457589 */ /* 0x000e6200000e0000 */
[----:B------:R-:W-:-:S02]  /*1c810*/  SHF.R.S32.HI R71, RZ, 0x1f, R224 ;  /* 0x0000001fff477819 */ /* 0x000fc400000114e0 */
[----:B------:R-:W-:Y:S02]  /*1c820*/  IADD3 R72, R224, 0x80, RZ ;  /* 0x00000080e0487810 */ /* 0x000fe40007ffe0ff */
[----:B------:R-:W-:Y:S02]  /*1c830*/  SHF.R.S32.HI R73, RZ, 0x1f, R73 ;  /* 0x0000001fff497819 */ /* 0x000fe40000011449 */
[----:B--2---:R-:W-:-:S04]  /*1c840*/  LOP3.LUT P0, RZ, R27, 0x3, RZ, 0xc0, !PT ;  /* 0x000000031bff7812 */ /* 0x004fc8000780c0ff */
[-C--:B------:R-:W-:Y:S02]  /*1c850*/  ISETP.GE.OR P2, PT, R34, R65.reuse, P0 ;  /* 0x000000412200720c */ /* 0x080fe40000746670 */
[----:B------:R-:W-:-:S11]  /*1c860*/  ISETP.GE.OR P0, PT, R10, R65, P0 ;  /* 0x000000410a00720c */ /* 0x000fd60000706670 */
[----:B---3--:R-:W-:Y:S04]  /*1c870*/  @!P2 ST.E desc[UR60][R54.64], R5 ;  /* 0x000000053600a985 */ /* 0x008fe8000c10193c */
[----:B----4-:R2:W-:Y:S04]  /*1c880*/  @!P0 ST.E desc[UR60][R58.64], R6 ;  /* 0x000000063a008985 */ /* 0x0105e8000c10193c */
[----:B------:R-:W5:Y:S04]  /*1c890*/  LD.E.128 R8, desc[UR60][R8.64] ;  /* 0x0000003c08087980 */ /* 0x000f68000c101d00 */
[----:B------:R-:W5:Y:S04]  /*1c8a0*/  LD.E.128 R12, desc[UR60][R14.64] ;  /* 0x0000003c0e0c7980 */ /* 0x000f68000c101d00 */
[----:B--2---:R2:W5:Y:S04]  /*1c8b0*/  LD.E.128 R4, desc[UR60][R60.64] ;  /* 0x0000003c3c047980 */ /* 0x004568000c101d00 */
        /* <DEDUP_REMOVED lines=14> */
[----:B---3--:R-:W3:Y:S01]  /*1c9a0*/  FENCE.VIEW.ASYNC.S ;  /* 0x00000000000073c6 */ /* 0x008ee20000000000 */
[----:B------:R-:W-:-:S02]  /*1c9b0*/  ISETP.GE.AND P2, PT, R70, R65, PT ;  /* 0x000000414600720c */ /* 0x000fc40003f46270 */
[----:B------:R-:W-:Y:S02]  /*1c9c0*/  ISETP.GE.AND P0, PT, R28, R65, PT ;  /* 0x000000411c00720c */ /* 0x000fe40003f06270 */
[----:B------:R-:W-:Y:S01]  /*1c9d0*/  SHF.R.S32.HI R28, RZ, 0x1f, R74 ;  /* 0x0000001fff1c7819 */ /* 0x000fe2000001144a */
[----:B---3--:R2:W-:Y:S08]  /*1c9e0*/  SYNCS.ARRIVE.TRANS64.RED.A1T0 RZ, [R0+URZ], RZ ;  /* 0x000000ff00ff79a7 */ /* 0x0085f0000810043f */
[----:B012---:R-:W-:Y:S05]  /*1c9f0*/  @P2 BRA `(.L_x_2913) ;  /* 0x0000000000342947 */ /* 0x007fea0003800000 */
[----:B------:R-:W-:Y:S02]  /*1ca00*/  ULDC UR4, c[0x0][0xac8] ;  /* 0x0002b20000047ab9 */ /* 0x000fe40000000800 */
[----:B------:R-:W-:Y:S02]  /*1ca10*/  ISETP.GE.AND P4, PT, R224, UR4, PT ;  /* 0x00000004e0007c0c */ /* 0x000fe4000bf86270 */
[----:B------:R-:W-:Y:S02]  /*1ca20*/  ISETP.GE.AND P3, PT, R74, UR4, PT ;  /* 0x000000044a007c0c */ /* 0x000fe4000bf66270 */
[----:B------:R-:W-:-:S09]  /*1ca30*/  ISETP.GE.AND P2, PT, R72, UR4, PT ;  /* 0x0000000448007c0c */ /* 0x000fd2000bf46270 */
[-C--:B------:R-:W-:Y:S02]  /*1ca40*/  @!P4 LEA R20, P6, R224, R67.reuse, 0x1 ;  /* 0x00000043e014c211 */ /* 0x080fe400078c08ff */
[----:B------:R-:W-:Y:S02]  /*1ca50*/  @!P3 LEA R66, P5, R74, R67, 0x1 ;  /* 0x000000434a42b211 */ /* 0x000fe400078a08ff */
[----:B------:R-:W-:Y:S02]  /*1ca60*/  @!P4 LEA.HI.X R21, R224, R69, R71, 0x1, P6 ;  /* 0x00000045e015c211 */ /* 0x000fe400030f0c47 */
[----:B------:R-:W-:Y:S02]  /*1ca70*/  @!P2 LEA R68, P6, R72, R67, 0x1 ;  /* 0x000000434844a211 */ /* 0x000fe400078c08ff */
[-C--:B------:R-:W-:Y:S01]  /*1ca80*/  @!P3 LEA.HI.X R67, R74, R69.reuse, R28, 0x1, P5 ;  /* 0x000000454a43b211 */ /* 0x080fe200028f0c1c */
[----:B-----5:R0:W-:Y:S01]  /*1ca90*/  @!P4 ST.E.128 desc[UR60][R20.64], R4 ;  /* 0x000000041400c985 */ /* 0x0201e2000c101d3c */
[----:B------:R-:W-:-:S03]  /*1caa0*/  @!P2 LEA.HI.X R69, R72, R69, R73, 0x1, P6 ;  /* 0x000000454845a211 */ /* 0x000fc600030f0c49 */
[----:B------:R0:W-:Y:S04]  /*1cab0*/  @!P3 ST.E.128 desc[UR60][R66.64], R32 ;  /* 0x000000204200b985 */ /* 0x0001e8000c101d3c */
[----:B------:R0:W-:Y:S02]  /*1cac0*/  @!P2 ST.E.128 desc[UR60][R68.64], R48 ;  /* 0x000000304400a985 */ /* 0x0001e4000c101d3c */
.L_x_2913:
[----:B------:R-:W-:Y:S05]  /*1cad0*/  BSYNC B1 ;  /* 0x0000000000017941 */ /* 0x000fea0003800000 */
.L_x_2912:
[----:B0-----:R0:W1:Y:S01]  /*1cae0*/  SHFL.IDX PT, R21, R3, 0x1, 0x181f ;  /* 0x00381f0003157f89 */ /* 0x00106200000e0000 */
[----:B------:R-:W-:Y:S03]  /*1caf0*/  BSSY B1, `(.L_x_2914) ;  /* 0x0000010000017945 */ /* 0x000fe60003800000 */
[----:B-----5:R0:W2:Y:S01]  /*1cb00*/  SHFL.IDX PT, R5, R64, 0x1, 0x181f ;  /* 0x00381f0040057f89 */ /* 0x0200a200000e0000 */
        /* <DEDUP_REMOVED lines=8> */
[-C--:B-1----:R-:W-:Y:S02]  /*1cb90*/  @!P4 LEA.HI.X R5, R224, R21.reuse, R71, 0x1, P1 ;  /* 0x00000015e005c211 */ /* 0x082fe400008f0c47 */
[-C--:B------:R-:W-:Y:S02]  /*1cba0*/  @!P5 LEA.HI.X R7, R74, R21.reuse, R28, 0x1, P2 ;  /* 0x000000154a07d211 */ /* 0x080fe400010f0c1c */
[----:B------:R-:W-:Y:S01]  /*1cbb0*/  @!P6 LEA.HI.X R21, R72, R21, R73, 0x1, P3 ;  /* 0x000000154815e211 */ /* 0x000fe200018f0c49 */
[----:B------:R3:W-:Y:S04]  /*1cbc0*/  @!P4 ST.E.128 desc[UR60][R4.64], R8 ;  /* 0x000000080400c985 */ /* 0x0007e8000c101d3c */
[----:B------:R3:W-:Y:S04]  /*1cbd0*/  @!P5 ST.E.128 desc[UR60][R6.64], R36 ;  /* 0x000000240600d985 */ /* 0x0007e8000c101d3c */
[----:B------:R3:W-:Y:S02]  /*1cbe0*/  @!P6 ST.E.128 desc[UR60][R20.64], R52 ;  /* 0x000000341400e985 */ /* 0x0007e4000c101d3c */
.L_x_2915:
[----:B------:R-:W-:Y:S05]  /*1cbf0*/  BSYNC B1 ;  /* 0x0000000000017941 */ /* 0x000fea0003800000 */
.L_x_2914:
[----:B---3--:R3:W4:Y:S01]  /*1cc00*/  SHFL.IDX PT, R9, R3, 0x2, 0x181f ;  /* 0x00581f0003097f89 */ /* 0x00872200000e0000 */
[----:B------:R-:W-:Y:S03]  /*1cc10*/  BSSY B1, `(.L_x_2916) ;  /* 0x0000010000017945 */ /* 0x000fe60003800000 */
[----:B--2---:R3:W2:Y:S01]  /*1cc20*/  SHFL.IDX PT, R5, R64, 0x2, 0x181f ;  /* 0x00581f0040057f89 */ /* 0x0046a200000e0000 */
        /* <DEDUP_REMOVED lines=14> */
.L_x_2917:
[----:B------:R-:W-:Y:S05]  /*1cd10*/  BSYNC B1 ;  /* 0x0000000000017941 */ /* 0x000fea0003800000 */
.L_x_2916:
[----:B------:R-:W-:Y:S01]  /*1cd20*/  VIADD R0, R70, 0x60 ;  /* 0x0000006046007836 */ /* 0x000fe20000000000 */
[----:B0--3--:R-:W0:Y:S04]  /*1cd30*/  SHFL.IDX PT, R3, R3, 0x3, 0x181f ;  /* 0x00781f0003037f89 */ /* 0x009e2800000e0000 */
[----:B------:R-:W-:Y:S01]  /*1cd40*/  ISETP.GE.AND P0, PT, R0, R65, PT ;  /* 0x000000410000720c */ /* 0x000fe20003f06270 */
[----:B--2-4-:R2:W3:-:S12]  /*1cd50*/  SHFL.IDX PT, R9, R64, 0x3, 0x181f ;  /* 0x00781f0040097f89 */ /* 0x0144d800000e0000 */
        /* <DEDUP_REMOVED lines=12> */
[----:B--2---:R-:W-:-:S04]  /*1ce20*/  LEA R4, P0, R72, R9, 0x1 ;  /* 0x0000000948047211 */ /* 0x004fc800078008ff */
[----:B------:R-:W-:-:S05]  /*1ce30*/  LEA.HI.X R5, R72, R3, R73, 0x1, P0 ;  /* 0x0000000348057211 */ /* 0x000fca00000f0c49 */
[----:B------:R4:W-:Y:S01]  /*1ce40*/  ST.E.128 desc[UR60][R4.64], R60 ;  /* 0x0000003c04007985 */ /* 0x0009e2000c101d3c */
[----:B------:R-:W-:Y:S05]  /*1ce50*/  BRA `(.L_x_2918) ;  /* 0x0000000c00247947 */ /* 0x000fea0003800000 */
.L_x_2910:
[----:B------:R-:W3:Y:S01]  /*1ce60*/  LDL.LU R6, [R1+0x44] ;  /* 0x0000440001067983 */ /* 0x000ee20000300800 */
[----:B------:R-:W-:Y:S01]  /*1ce70*/  ULDC.64 UR4, c[0x0][0xc00] ;  /* 0x0003000000047ab9 */ /* 0x000fe20000000a00 */
[----:B------:R-:W-:Y:S01]  /*1ce80*/  MOV R3, RZ ;  /* 0x000000ff00037202 */ /* 0x000fe20000000f00 */
[----:B------:R-:W4:Y:S01]  /*1ce90*/  LDC R21, c[0x0][0xbe8] ;  /* 0x0002fa00ff157b82 */ /* 0x000f220000000800 */
[----:B------:R-:W2:Y:S01]  /*1cea0*/  LDL.LU R0, [R1+0x48] ;  /* 0x0000480001007983 */ /* 0x000ea20000300800 */
[----:B------:R-:W-:-:S04]  /*1ceb0*/  ISETP.NE.U32.AND P0, PT, RZ, UR4, PT ;  /* 0x00000004ff007c0c */ /* 0x000fc8000bf05070 */
[----:B------:R-:W-:Y:S02]  /*1cec0*/  ISETP.NE.AND.EX P0, PT, RZ, UR5, PT, P0 ;  /* 0x00000005ff007c0c */ /* 0x000fe4000bf05300 */
[----:B---3--:R-:W-:-:S04]  /*1ced0*/  IADD3 R4, P1, R6, UR4, RZ ;  /* 0x0000000406047c10 */ /* 0x008fc8000ff3e0ff */
[----:B--2---:R-:W-:Y:S01]  /*1cee0*/  IADD3.X R5, R0, UR5, RZ, P1, !PT ;  /* 0x0000000500057c10 */ /* 0x004fe20008ffe4ff */
[----:B------:R-:W-:Y:S02]  /*1cef0*/  ULDC.64 UR4, c[0x0][0xc08] ;  /* 0x0003020000047ab9 */ /* 0x000fe40000000a00 */
[----:B------:R-:W-:-:S04]  /*1cf00*/  ISETP.NE.U32.AND P1, PT, RZ, UR4, PT ;  /* 0x00000004ff007c0c */ /* 0x000fc8000bf25070 */
[----:B------:R2:W5:Y:S01]  /*1cf10*/  @P0 LDG.E R3, desc[UR60][R4.64] ;  /* 0x0000003c04030981 */ /* 0x000562000c1e1900 */
[----:B------:R-:W-:-:S13]  /*1cf20*/  ISETP.NE.AND.EX P1, PT, RZ, UR5, PT, P1 ;  /* 0x00000005ff007c0c */ /* 0x000fda000bf25310 */
[----:B------:R-:W-:Y:S01]  /*1cf30*/  @P1 IADD3 R6, P2, R6, UR4, RZ ;  /* 0x0000000406061c10 */ /* 0x000fe2000ff5e0ff */
[----:B------:R-:W-:-:S03]  /*1cf40*/  ULDC UR4, c[0x0][0xa88] ;  /* 0x0002a20000047ab9 */ /* 0x000fc60000000800 */
[----:B------:R-:W-:Y:S01]  /*1cf50*/  @P1 IADD3.X R7, R0, UR5, RZ, P2, !PT ;  /* 0x0000000500071c10 */ /* 0x000fe200097fe4ff */
[----:B------:R-:W-:-:S06]  /*1cf60*/  IMAD.U32 R0, RZ, RZ, UR4 ;  /* 0x00000004ff007e24 */ /* 0x000fcc000f8e00ff */
[----:B------:R2:W5:Y:S01]  /*1cf70*/  @P1 LDG.E R0, desc[UR60][R6.64] ;  /* 0x0000003c06001981 */ /* 0x000562000c1e1900 */
[----:B----4-:R-:W-:Y:S01]  /*1cf80*/  ISETP.NE.AND P2, PT, R21, 0x1, PT ;  /* 0x000000011500780c */ /* 0x010fe20003f45270 */
[----:B------:R-:W0:-:S12]  /*1cf90*/  S2R R8, SR_TID.X ;  /* 0x0000000000087919 */ /* 0x000e180000002100 */
[----:B------:R-:W3:Y:S08]  /*1cfa0*/  @P2 LDC R24, c[0x0][0xbec] ;  /* 0x0002fb00ff182b82 */ /* 0x000ef00000000800 */
[----:B------:R-:W4:Y:S01]  /*1cfb0*/  @P2 LDC R25, c[0x0][0xbf0] ;  /* 0x0002fc00ff192b82 */ /* 0x000f220000000800 */
[----:B0-----:R-:W-:-:S05]  /*1cfc0*/  VIADD R9, R8, 0xffffff80 ;  /* 0xffffff8008097836 */ /* 0x001fca0000000000 */
[----:B------:R-:W-:Y:S01]  /*1cfd0*/  ISETP.GE.AND P3, PT, R9, 0x80, PT ;  /* 0x000000800900780c */ /* 0x000fe20003f66270 */
[----:B--2---:R-:W-:-:S12]  /*1cfe0*/  @P1 BRA `(.L_x_2919) ;  /* 0x0000000000101947 */ /* 0x004fd80003800000 */
[----:B------:R-:W-:Y:S05]  /*1cff0*/  @!P0 BRA `(.L_x_2919) ;  /* 0x00000000000c8947 */ /* 0x000fea0003800000 */
[----:B------:R-:W2:Y:S04]  /*1d000*/  LDG.E R7, desc[UR60][R4.64] ;  /* 0x0000003c04077981 */ /* 0x000ea8000c1e1900 */
[----:B-----5:R-:W2:Y:S02]  /*1d010*/  LDG.E R0, desc[UR60][R4.64+0x4] ;  /* 0x0000043c04007981 */ /* 0x020ea4000c1e1900 */
[----:B--2---:R-:W-:-:S07]  /*1d020*/  IADD3 R0, -R7, R0, RZ ;  /* 0x0000000007007210 */ /* 0x004fce0007ffe1ff */
.L_x_2919:
[----:B------:R-:W2:Y:S04]  /*1d030*/  LDL.LU R5, [R1+0x4c] ;  /* 0x00004c0001057983 */ /* 0x000ea80000300800 */
[----:B------:R-:W3:Y:S04]  /*1d040*/  LDL.LU R4, [R1+0x58] ;  /* 0x0000580001047983 */ /* 0x000ee80000300800 */
[----:B------:R-:W4:Y:S01]  /*1d050*/  LDL R26, [R1+0x40] ;  /* 0x00004000011a7983 */ /* 0x000f220000100800 */
[----:B------:R-:W-:Y:S01]  /*1d060*/  BSSY B1, `(.L_x_2920) ;  /* 0x000002c000017945 */ /* 0x000fe20003800000 */
[----:B-----5:R-:W-:-:S02]  /*1d070*/  SHF.R.S32.HI R10, RZ, 0x1f, R3 ;  /* 0x0000001fff0a7819 */ /* 0x020fc40000011403 */
[----:B--2---:R-:W-:Y:S02]  /*1d080*/  SEL R13, R5, RZ, !P0 ;  /* 0x000000ff050d7207 */ /* 0x004fe40004000000 */
[----:B---3--:R-:W-:Y:S02]  /*1d090*/  SEL R14, R4, RZ, !P0 ;  /* 0x000000ff040e7207 */ /* 0x008fe40004000000 */
[----:B----4-:R-:W-:Y:S01]  /*1d0a0*/  SHF.R.S32.HI R12, RZ, 0x1f, R26 ;  /* 0x0000001fff0c7819 */ /* 0x010fe2000001141a */
[----:B------:R-:W-:Y:S06]  /*1d0b0*/  @P3 BRA `(.L_x_2921) ;  /* 0x0000000000983947 */ /* 0x000fec0003800000 */
[----:B------:R-:W0:Y:S01]  /*1d0c0*/  LDC R20, c[0x0][0xbe8] ;  /* 0x0002fa00ff147b82 */ /* 0x000e220000000800 */
[----:B------:R-:W-:Y:S01]  /*1d0d0*/  IADD3 R11, R225, -0x80, R8 ;  /* 0xffffff80e10b7810 */ /* 0x000fe20007ffe008 */
[----:B0-----:R-:W-:-:S05]  /*1d0e0*/  IMAD R4, R0, R20, RZ ;  /* 0x0000001400047224 */ /* 0x001fca00078e02ff */
        /* <DEDUP_REMOVED lines=9> */
[----:B------:R-:W0:Y:S01]  /*1d180*/  @P0 LDC R6, c[0x0][0xbec] ;  /* 0x0002fb00ff060b82 */ /* 0x000e220000000800 */
[----:B------:R-:W-:Y:S01]  /*1d190*/  IMAD R9, R26, UR5, R8 ;  /* 0x000000051a097c24 */ /* 0x000fe2000f8e0208 */
[----:B------:R-:W-:-:S03]  /*1d1a0*/  ULDC.64 UR4, c[0x0][0xb98] ;  /* 0x0002e60000047ab9 */ /* 0x000fc60000000a00 */
[----:B------:R-:W-:-:S03]  /*1d1b0*/  IMAD.IADD R5, R5, 0x1, R9 ;  /* 0x0000000105057824 */ /* 0x000fc600078e0209 */
[----:B------:R-:W2:Y:S01]  /*1d1c0*/  @P0 LDC R15, c[0x0][0xbf0] ;  /* 0x0002fc00ff0f0b82 */ /* 0x000ea20000000800 */
[----:B------:R-:W-:-:S04]  /*1d1d0*/  IMAD.WIDE.U32 R4, R13, UR4, R4 ;  /* 0x000000040d047c25 */ /* 0x000fc8000f8e0004 */
[----:B0-----:R-:W-:-:S05]  /*1d1e0*/  @P0 IMAD.HI.U32 R6, R11, R6, RZ ;  /* 0x000000060b060227 */ /* 0x001fca00078e00ff */
[----:B--2---:R-:W-:Y:S01]  /*1d1f0*/  @P0 SHF.R.U32.HI R7, RZ, R15, R6 ;  /* 0x0000000fff070219 */ /* 0x004fe20000011606 */
        /* <DEDUP_REMOVED lines=18> */
.L_x_2921:
[----:B------:R-:W-:Y:S05]  /*1d320*/  BSYNC B1 ;  /* 0x0000000000017941 */ /* 0x000fea0003800000 */
.L_x_2920:
[----:B0-----:R-:W2:Y:S01]  /*1d330*/  LDL R6, [R1+0x3c] ;  /* 0x00003c0001067983 */ /* 0x001ea20000100800 */
[----:B------:R-:W-:-:S03]  /*1d340*/  ULDC.64 UR4, c[0x0][0xaa0] ;  /* 0x0002a80000047ab9 */ /* 0x000fc60000000a00 */
[----:B------:R-:W2:Y:S01]  /*1d350*/  LDL R11, [R1+0x5c] ;  /* 0x00005c00010b7983 */ /* 0x000ea20000100800 */
[----:B------:R-:W-:Y:S01]  /*1d360*/  IMAD R4, R10, UR4, RZ ;  /* 0x000000040a047c24 */ /* 0x000fe2000f8e02ff */
[----:B------:R-:W-:Y:S01]  /*1d370*/  BSSY B1, `(.L_x_2922) ;  /* 0x0000041000017945 */ /* 0x000fe20003800000 */
[----:B------:R-:W-:Y:S02]  /*1d380*/  VIADD R20, R224, 0x80 ;  /* 0x00000080e0147836 */ /* 0x000fe40000000000 */
[C---:B------:R-:W-:Y:S02]  /*1d390*/  IMAD R7, R3.reuse, UR5, R4 ;  /* 0x0000000503077c24 */ /* 0x040fe4000f8e0204 */
[----:B------:R-:W-:Y:S01]  /*1d3a0*/  IMAD.WIDE.U32 R4, R3, UR4, RZ ;  /* 0x0000000403047c25 */ /* 0x000fe2000f8e00ff */
[----:B------:R-:W-:Y:S01]  /*1d3b0*/  ULDC.64 UR4, c[0x0][0xae8] ;  /* 0x0002ba0000047ab9 */ /* 0x000fe20000000a00 */
[----:B------:R-:W-:-:S03]  /*1d3c0*/  SHF.R.S32.HI R20, RZ, 0x1f, R20 ;  /* 0x0000001fff147819 */ /* 0x000fc60000011414 */
[----:B------:R-:W-:Y:S01]  /*1d3d0*/  IADD3 R5, R5, R7, RZ ;  /* 0x0000000705057210 */ /* 0x000fe20007ffe0ff */
[----:B------:R-:W-:-:S04]  /*1d3e0*/  IMAD R7, R12, UR4, RZ ;  /* 0x000000040c077c24 */ /* 0x000fc8000f8e02ff */
[C---:B------:R-:W-:Y:S02]  /*1d3f0*/  IMAD R7, R26.reuse, UR5, R7 ;  /* 0x000000051a077c24 */ /* 0x040fe4000f8e0207 */
[----:B------:R-:W-:Y:S01]  /*1d400*/  IMAD.WIDE.U32 R4, R26, UR4, R4 ;  /* 0x000000041a047c25 */ /* 0x000fe2000f8e0004 */
[----:B------:R-:W-:-:S03]  /*1d410*/  ULDC.64 UR4, c[0x0][0xaf0] ;  /* 0x0002bc0000047ab9 */ /* 0x000fc60000000a00 */
[----:B------:R-:W-:Y:S01]  /*1d420*/  IMAD R8, R14, UR4, RZ ;  /* 0x000000040e087c24 */ /* 0x000fe2000f8e02ff */
[----:B------:R-:W-:Y:S01]  /*1d430*/  IADD3 R5, R5, R7, RZ ;  /* 0x0000000705057210 */ /* 0x000fe20007ffe0ff */
[----:B------:R-:W-:Y:S02]  /*1d440*/  VIADD R26, R224, 0x40 ;  /* 0x00000040e01a7836 */ /* 0x000fe40000000000 */
[C---:B------:R-:W-:Y:S02]  /*1d450*/  IMAD R7, R13.reuse, UR5, R8 ;  /* 0x000000050d077c24 */ /* 0x040fe4000f8e0208 */
[----:B------:R-:W-:Y:S01]  /*1d460*/  IMAD.WIDE.U32 R4, R13, UR4, R4 ;  /* 0x000000040d047c25 */ /* 0x000fe2000f8e0004 */
[----:B------:R-:W-:Y:S01]  /*1d470*/  ULDC.64 UR4, c[0x0][0xae0] ;  /* 0x0002b80000047ab9 */ /* 0x000fe20000000a00 */
[----:B------:R-:W-:Y:S02]  /*1d480*/  SHF.R.S32.HI R10, RZ, 0x1f, R26 ;  /* 0x0000001fff0a7819 */ /* 0x000fe4000001141a */
[----:B------:R-:W-:-:S02]  /*1d490*/  IMAD.IADD R5, R5, 0x1, R7 ;  /* 0x0000000105057824 */ /* 0x000fc400078e0207 */
[----:B--2---:R-:W-:-:S04]  /*1d4a0*/  IMAD R6, R6, 0x20, R11 ;  /* 0x0000002006067824 */ /* 0x004fc800078e020b */
[----:B------:R-:W-:-:S04]  /*1d4b0*/  IMAD.IADD R9, R225, 0x1, R6 ;  /* 0x00000001e1097824 */ /* 0x000fc800078e0206 */
[----:B------:R-:W-:-:S04]  /*1d4c0*/  @P2 IMAD.HI.U32 R6, R9, R24, RZ ;  /* 0x0000001809062227 */ /* 0x000fc800078e00ff */
[----:B------:R-:W-:Y:S01]  /*1d4d0*/  IMAD.MOV.U32 R3, RZ, RZ, R9 ;  /* 0x000000ffff037224 */ /* 0x000fe200078e0009 */
[----:B------:R-:W-:-:S04]  /*1d4e0*/  @P2 SHF.R.U32.HI R3, RZ, R25, R6 ;  /* 0x00000019ff032219 */ /* 0x000fc80000011606 */
        /* <DEDUP_REMOVED lines=11> */
[C---:B------:R-:W-:Y:S01]  /*1d5a0*/  VIADD R0, R8.reuse, 0x20 ;  /* 0x0000002008007836 */ /* 0x040fe20000000000 */
[----:B------:R-:W-:Y:S01]  /*1d5b0*/  SHF.R.S32.HI R9, RZ, 0x1f, R224 ;  /* 0x0000001fff097819 */ /* 0x000fe200000114e0 */
[----:B------:R-:W-:Y:S01]  /*1d5c0*/  IMAD R6, R3, UR4, RZ ;  /* 0x0000000403067c24 */ /* 0x000fe2000f8e02ff */
[-C--:B------:R-:W-:Y:S01]  /*1d5d0*/  ISETP.GE.AND P2, PT, R8, R21.reuse, PT ;  /* 0x000000150800720c */ /* 0x080fe20003f46270 */
[----:B------:R-:W-:Y:S01]  /*1d5e0*/  IMAD.WIDE.U32 R4, R7, UR4, R4 ;  /* 0x0000000407047c25 */ /* 0x000fe2000f8e0004 */
[----:B------:R-:W-:-:S02]  /*1d5f0*/  ISETP.GE.AND P1, PT, R0, R21, PT ;  /* 0x000000150000720c */ /* 0x000fc40003f26270 */
[----:B------:R-:W-:Y:S01]  /*1d600*/  IADD3 R0, R8, 0x40, RZ ;  /* 0x0000004008007810 */ /* 0x000fe20007ffe0ff */
[----:B------:R-:W-:Y:S01]  /*1d610*/  IMAD R3, R7, UR5, R6 ;  /* 0x0000000507037c24 */ /* 0x000fe2000f8e0206 */
[----:B------:R-:W-:Y:S01]  /*1d620*/  ULDC.64 UR4, c[0x0][0xa80] ;  /* 0x0002a00000047ab9 */ /* 0x000fe20000000a00 */
[----:B------:R-:W-:Y:S02]  /*1d630*/  IADD3 R11, R224, 0x80, RZ ;  /* 0x00000080e00b7810 */ /* 0x000fe40007ffe0ff */
[----:B------:R-:W-:Y:S01]  /*1d640*/  IMAD.IADD R3, R5, 0x1, R3 ;  /* 0x0000000105037824 */ /* 0x000fe200078e0203 */
[----:B------:R-:W-:Y:S02]  /*1d650*/  LEA R6, P3, R4, UR4, 0x1 ;  /* 0x0000000404067c11 */ /* 0x000fe4000f8608ff */
[----:B------:R-:W-:Y:S02]  /*1d660*/  ISETP.GE.AND P0, PT, R0, R21, PT ;  /* 0x000000150000720c */ /* 0x000fe40003f06270 */
[----:B------:R-:W-:Y:S01]  /*1d670*/  LEA.HI.X R3, R4, UR5, R3, 0x1, P3 ;  /* 0x0000000504037c11 */ /* 0x000fe200098f0c03 */
[----:B------:R0:W2:Y:S04]  /*1d680*/  SHFL.IDX PT, R7, R6, RZ, 0x181f ;  /* 0x00181fff06077589 */ /* 0x0000a800000e0000 */
[----:B------:R0:W3:Y:S01]  /*1d690*/  SHFL.IDX PT, R5, R3, RZ, 0x181f ;  /* 0x00181fff03057589 */ /* 0x0000e200000e0000 */
[----:B------:R-:W-:Y:S05]  /*1d6a0*/  @P2 BRA `(.L_x_2923) ;  /* 0x0000000000342947 */ /* 0x000fea0003800000 */
[----:B------:R-:W-:Y:S02]  /*1d6b0*/  ULDC UR4, c[0x0][0xac8] ;  /* 0x0002b20000047ab9 */ /* 0x000fe40000000800 */
[----:B------:R-:W-:Y:S02]  /*1d6c0*/  ISETP.GE.AND P4, PT, R224, UR4, PT ;  /* 0x00000004e0007c0c */ /* 0x000fe4000bf86270 */
[----:B------:R-:W-:Y:S02]  /*1d6d0*/  ISETP.GE.AND P3, PT, R26, UR4, PT ;  /* 0x000000041a007c0c */ /* 0x000fe4000bf66270 */
[----:B------:R-:W-:-:S09]  /*1d6e0*/  ISETP.GE.AND P2, PT, R11, UR4, PT ;  /* 0x000000040b007c0c */ /* 0x000fd2000bf46270 */
[-C--:B--2---:R-:W-:Y:S02]  /*1d6f0*/  @!P4 LEA R12, P6, R224, R7.reuse, 0x1 ;  /* 0x00000007e00cc211 */ /* 0x084fe400078c08ff */
[----:B------:R-:W-:Y:S02]  /*1d700*/  @!P3 LEA R14, P5, R26, R7, 0x1 ;  /* 0x000000071a0eb211 */ /* 0x000fe400078a08ff */
[----:B---3--:R-:W-:Y:S02]  /*1d710*/  @!P4 LEA.HI.X R13, R224, R5, R9, 0x1, P6 ;  /* 0x00000005e00dc211 */ /* 0x008fe400030f0c09 */
[C---:B------:R-:W-:Y:S02]  /*1d720*/  @!P2 LEA R4, P6, R11.reuse, R7, 0x1 ;  /* 0x000000070b04a211 */ /* 0x040fe400078c08ff */
[-C--:B------:R-:W-:Y:S01]  /*1d730*/  @!P3 LEA.HI.X R15, R26, R5.reuse, R10, 0x1, P5 ;  /* 0x000000051a0fb211 */ /* 0x080fe200028f0c0a */
[----:B------:R4:W-:Y:S01]  /*1d740*/  @!P4 ST.E.128 desc[UR60][R12.64], RZ ;  /* 0x000000ff0c00c985 */ /* 0x0009e2000c101d3c */
[----:B------:R-:W-:-:S03]  /*1d750*/  @!P2 LEA.HI.X R5, R11, R5, R20, 0x1, P6 ;  /* 0x000000050b05a211 */ /* 0x000fc600030f0c14 */
[----:B------:R4:W-:Y:S04]  /*1d760*/  @!P3 ST.E.128 desc[UR60][R14.64], RZ ;  /* 0x000000ff0e00b985 */ /* 0x0009e8000c101d3c */
[----:B------:R4:W-:Y:S02]  /*1d770*/  @!P2 ST.E.128 desc[UR60][R4.64], RZ ;  /* 0x000000ff0400a985 */ /* 0x0009e4000c101d3c */
.L_x_2923:
[----:B------:R-:W-:Y:S05]  /*1d780*/  BSYNC B1 ;  /* 0x0000000000017941 */ /* 0x000fea0003800000 */
.L_x_2922:
[----:B---34-:R3:W4:Y:S01]  /*1d790*/  SHFL.IDX PT, R5, R3, 0x1, 0x181f ;  /* 0x00381f0003057f89 */ /* 0x01872200000e0000 */
        /* <DEDUP_REMOVED lines=9> */
[C---:B------:R-:W-:Y:S02]  /*1d830*/  @!P6 LEA R4, P3, R11.reuse, R7, 0x1 ;  /* 0x000000070b04e211 */ /* 0x040fe400078608ff */
[-C--:B----4-:R-:W-:Y:S02]  /*1d840*/  @!P4 LEA.HI.X R13, R224, R5.reuse, R9, 0x1, P1 ;  /* 0x00000005e00dc211 */ /* 0x090fe400008f0c09 */
[-C--:B------:R-:W-:Y:S02]  /*1d850*/  @!P5 LEA.HI.X R15, R26, R5.reuse, R10, 0x1, P2 ;  /* 0x000000051a0fd211 */ /* 0x080fe400010f0c0a */
[----:B------:R-:W-:Y:S01]  /*1d860*/  @!P6 LEA.HI.X R5, R11, R5, R20, 0x1, P3 ;  /* 0x000000050b05e211 */ /* 0x000fe200018f0c14 */
[----:B------:R2:W-:Y:S04]  /*1d870*/  @!P4 ST.E.128 desc[UR60][R12.64], RZ ;  /* 0x000000ff0c00c985 */ /* 0x0005e8000c101d3c */
[----:B------:R2:W-:Y:S04]  /*1d880*/  @!P5 ST.E.128 desc[UR60][R14.64], RZ ;  /* 0x000000ff0e00d985 */ /* 0x0005e8000c101d3c */
[----:B------:R2:W-:Y:S02]  /*1d890*/  @!P6 ST.E.128 desc[UR60][R4.64], RZ ;  /* 0x000000ff0400e985 */ /* 0x0005e4000c101d3c */
.L_x_2925:
[----:B------:R-:W-:Y:S05]  /*1d8a0*/  BSYNC B1 ;  /* 0x0000000000017941 */ /* 0x000fea0003800000 */
.L_x_2924:
[----:B--2-4-:R2:W4:Y:S01]  /*1d8b0*/  SHFL.IDX PT, R5, R3, 0x2, 0x181f ;  /* 0x00581f0003057f89 */ /* 0x01452200000e0000 */
        /* <DEDUP_REMOVED lines=16> */
.L_x_2927:
[----:B------:R-:W-:Y:S05]  /*1d9c0*/  BSYNC B1 ;  /* 0x0000000000017941 */ /* 0x000fea0003800000 */
.L_x_2926:
[----:B------:R-:W-:Y:S01]  /*1d9d0*/  VIADD R0, R8, 0x60 ;  /* 0x0000006008007836 */ /* 0x000fe20000000000 */
[----:B0-23--:R-:W0:Y:S04]  /*1d9e0*/  SHFL.IDX PT, R3, R3, 0x3, 0x181f ;  /* 0x00781f0003037f89 */ /* 0x00de2800000e0000 */
[----:B------:R-:W-:Y:S01]  /*1d9f0*/  ISETP.GE.AND P0, PT, R0, R21, PT ;  /* 0x000000150000720c */ /* 0x000fe20003f06270 */
[----:B----4-:R2:W3:-:S12]  /*1da00*/  SHFL.IDX PT, R5, R6, 0x3, 0x181f ;  /* 0x00781f0006057f89 */ /* 0x0104d800000e0000 */
[----:B--2---:R-:W-:Y:S05]  /*1da10*/  @P0 BRA `(.L_x_2918) ;  /* 0x0000000000340947 */ /* 0x004fea0003800000 */
        /* <DEDUP_REMOVED lines=13> */
.L_x_2918:
[----:B------:R-:W-:Y:S05]  /*1daf0*/  BSYNC B0 ;  /* 0x0000000000007941 */ /* 0x000fea0003800000 */
.L_x_2909:
[----:B------:R-:W-:Y:S02]  /*1db00*/  ULDC UR4, c[0x0][0xc3c] ;  /* 0x00030f0000047ab9 */ /* 0x000fe40000000800 */
[----:B------:R-:W-:-:S13]  /*1db10*/  ISETP.GE.AND P0, PT, R31, UR4, PT ;  /* 0x000000041f007c0c */ /* 0x000fda000bf06270 */
[----:B------:R-:W-:Y:S05]  /*1db20*/  @!P0 BRA `(.L_x_2928) ;  /* 0xfffffe3800088947 */ /* 0x000fea000383ffff */
[----:B------:R-:W-:Y:S05]  /*1db30*/  BRA `(.L_x_2692) ;  /* 0x00000070003c7947 */ /* 0x000fea0003800000 */
.L_x_2690:
[----:B------:R-:W-:-:S08]  /*1db40*/  NOP ;  /* 0x0000000000007918 */ /* 0x000fd00000000000 */
[----:B0-----:R-:W0:-:S00]  /*1db50*/  USETMAXREG.DEALLOC.CTAPOOL 0x28 ;  /* 0x00000028000079c8 */ /* 0x001e0000080e0500 */
        /* <DEDUP_REMOVED lines=16> */
.L_x_2929:
        /* <DEDUP_REMOVED lines=37> */
[----:B------:R-:W-:Y:S01]  /*1deb0*/  IMAD.MOV.U32 R6, RZ, RZ, R3 ;  /* 0x000000ffff067224 */ /* 0x000fe200078e0003 */
[----:B------:R-:W-:Y:S01]  /*1dec0*/  UMOV UR4, URZ ;  /* 0x0000003f00047c82 */ /* 0x000fe20008000000 */
[----:B------:R-:W-:Y:S01]  /*1ded0*/  ULDC UR7, c[0x0][0xc3c] ;  /* 0x00030f0000077ab9 */ /* 0x000fe20000000800 */
[----:B------:R-:W-:-:S05]  /*1dee0*/  ULDC UR5, c[0x0][0xc38] ;  /* 0x00030e0000057ab9 */ /* 0x000fca0000000800 */
.L_x_2935:
[----:B------:R-:W-:Y:S01]  /*1def0*/  UIADD3 UR4, UR4, 0x1f, URZ ;  /* 0x0000001f04047890 */ /* 0x000fe2000fffe03f */
[----:B------:R-:W-:-:S05]  /*1df00*/  MOV R19, UR7 ;  /* 0x0000000700137c02 */ /* 0x000fca0008000f00 */
        /* <DEDUP_REMOVED lines=10> */
.L_x_2934:
[----:B------:R-:W-:Y:S05]  /*1dfb0*/  BSYNC B0 ;  /* 0x0000000000007941 */ /* 0x000fea0003800000 */
.L_x_2933:
[----:B0----5:R-:W0:Y:S02]  /*1dfc0*/  SHFL.UP PT, R2, R4, 0x1, RZ ;  /* 0x0420000004027989 */ /* 0x021e2400000e00ff */
        /* <DEDUP_REMOVED lines=19> */
.L_x_2931:
[----:B------:R-:W-:-:S05]  /*1e100*/  IADD3 R13, -R3, R6, RZ ;  /* 0x00000006030d7210 */ /* 0x000fca0007ffe1ff */
        /* <DEDUP_REMOVED lines=17> */
[----:B------:R-:W-:-:S05]  /*1e220*/  IADD3 R9, R15, -0x1, RZ ;  /* 0xffffffff0f097810 */ /* 0x000fca0007ffe0ff */
[----:B------:R2:W3:Y:S02]  /*1e230*/  SHFL.IDX PT, R16, R8, R9, 0x1f ;  /* 0x00001f0908107589 */ /* 0x0004e400000e0000 */
.L_x_2936:
[----:B---3--:R-:W-:Y:S01]  /*1e240*/  IMAD R16, R16, UR5, R13 ;  /* 0x0000000510107c24 */ /* 0x008fe2000f8e020d */
[----:B------:R-:W-:Y:S01]  /*1e250*/  IABS R2, R6 ;  /* 0x0000000600027213 */ /* 0x000fe20000000000 */
[----:B01----:R-:W-:-:S03]  /*1e260*/  IMAD.MOV R11, RZ, RZ, -R3 ;  /* 0x000000ffff0b7224 */ /* 0x003fc600078e0a03 */
[----:B--2---:R-:W-:Y:S01]  /*1e270*/  IADD3 R9, -R16, UR6, RZ ;  /* 0x0000000610097c10 */ /* 0x004fe2000fffe1ff */
[----:B------:R-:W-:Y:S01]  /*1e280*/  IMAD.MOV R10, RZ, RZ, -R2 ;  /* 0x000000ffff0a7224 */ /* 0x000fe200078e0a02 */
[----:B------:R-:W-:Y:S01]  /*1e290*/  MOV R2, RZ ;  /* 0x000000ff00027202 */ /* 0x000fe20000000f00 */
[----:B------:R-:W-:Y:S01]  /*1e2a0*/  IMAD R11, R11, R12, RZ ;  /* 0x0000000c0b0b7224 */ /* 0x000fe200078e02ff */
        /* <DEDUP_REMOVED lines=14> */
[----:B------:R-:W-:Y:S02]  /*1e390*/  @!P2 IADD3 R2, -R2, RZ, RZ ;  /* 0x000000ff0202a210 */ /* 0x000fe40007ffe1ff */
[----:B------:R-:W-:-:S05]  /*1e3a0*/  @!P1 LOP3.LUT R2, RZ, R6, RZ, 0x33, !PT ;  /* 0x00000006ff029212 */ /* 0x000fca00078e33ff */
[----:B------:R-:W-:Y:S01]  /*1e3b0*/  IMAD R8, R7, R2, RZ ;  /* 0x0000000207087224 */ /* 0x000fe200078e02ff */
[----:B------:R-:W-:-:S03]  /*1e3c0*/  IADD3 R2, -R2, RZ, RZ ;  /* 0x000000ff02027210 */ /* 0x000fc60007ffe1ff */
[----:B------:R-:W-:Y:S02]  /*1e3d0*/  IMAD.MOV R10, RZ, RZ, -R8 ;  /* 0x000000ffff0a7224 */ /* 0x000fe400078e0a08 */
[----:B------:R-:W-:Y:S01]  /*1e3e0*/  IMAD R13, R6, R2, R9 ;  /* 0x00000002060d7224 */ /* 0x000fe200078e0209 */
[----:B------:R-:W-:Y:S02]  /*1e3f0*/  MOV R2, RZ ;  /* 0x000000ff00027202 */ /* 0x000fe40000000f00 */
[----:B------:R-:W-:-:S04]  /*1e400*/  VIADDMNMX R18, R10, UR5, R7, PT ;  /* 0x000000050a127c46 */ /* 0x000fc8000b800107 */
[-C--:B------:R-:W-:Y:S02]  /*1e410*/  IABS R10, R18.reuse ;  /* 0x00000012000a7213 */ /* 0x080fe40000000000 */
[----:B------:R-:W-:Y:S02]  /*1e420*/  IABS R6, R18 ;  /* 0x0000001200067213 */ /* 0x000fe40000000000 */
        /* <DEDUP_REMOVED lines=18> */
[----:B------:R-:W-:Y:S02]  /*1e550*/  ISETP.GE.AND P2, PT, R3, RZ, PT ;  /* 0x000000ff0300720c */ /* 0x000fe40003f46270 */
[----:B------:R-:W-:-:S05]  /*1e560*/  IADD3 R3, R13, R8, RZ ;  /* 0x000000080d037210 */ /* 0x000fca0007ffe0ff */
[----:B------:R-:W-:-:S06]  /*1e570*/  @P0 VIADD R2, R2, 0x1 ;  /* 0x0000000102020836 */ /* 0x000fcc0000000000 */
[----:B------:R-:W-:Y:S01]  /*1e580*/  @!P2 IMAD.MOV R2, RZ, RZ, -R2 ;  /* 0x000000ffff02a224 */ /* 0x000fe200078e0a02 */
[----:B------:R-:W-:Y:S01]  /*1e590*/  @!P1 LOP3.LUT R2, RZ, R18, RZ, 0x33, !PT ;  /* 0x00000012ff029212 */ /* 0x000fe200078e33ff */
[----:B------:R-:W-:-:S03]  /*1e5a0*/  IMAD.MOV R18, RZ, RZ, -R18 ;  /* 0x000000ffff127224 */ /* 0x000fc600078e0a12 */
[----:B------:R-:W-:Y:S01]  /*1e5b0*/  LOP3.LUT R17, RZ, R2, RZ, 0x33, !PT ;  /* 0x00000002ff117212 */ /* 0x000fe200078e33ff */
[----:B------:R-:W-:-:S04]  /*1e5c0*/  IMAD R18, R2, R18, R3 ;  /* 0x0000001202127224 */ /* 0x000fc800078e0203 */
[----:B------:R-:W-:Y:S01]  /*1e5d0*/  IMAD.IADD R17, R4, 0x1, R17 ;  /* 0x0000000104117824 */ /* 0x000fe200078e0211 */
[----:B------:R-:W-:Y:S06]  /*1e5e0*/  BRA `(.L_x_2937) ;  /* 0x00000000000c7947 */ /* 0x000fec0003800000 */
.L_x_2932:
[----:B------:R-:W-:Y:S01]  /*1e5f0*/  MOV R17, RZ ;  /* 0x000000ff00117202 */ /* 0x000fe20000000f00 */
[----:B------:R-:W-:Y:S02]  /*1e600*/  IMAD.U32 R16, RZ, RZ, UR6 ;  /* 0x00000006ff107e24 */ /* 0x000fe4000f8e00ff */
[----:B------:R-:W-:-:S07]  /*1e610*/  IMAD.MOV.U32 R18, RZ, RZ, RZ ;  /* 0x000000ffff127224 */ /* 0x000fce00078e00ff */
.L_x_2937:
[----:B------:R-:W-:-:S13]  /*1e620*/  ISETP.NE.AND P0, PT, R5, RZ, PT ;  /* 0x000000ff0500720c */ /* 0x000fda0003f05270 */
[----:B------:R-:W0:Y:S01]  /*1e630*/  @!P0 S2R R3, SR_CgaCtaId ;  /* 0x0000000000038919 */ /* 0x000e220000008800 */
[----:B------:R-:W-:-:S04]  /*1e640*/  @!P0 MOV R2, 0x400 ;  /* 0x0000040000028802 */ /* 0x000fc80000000f00 */
[----:B0-----:R-:W-:-:S05]  /*1e650*/  @!P0 LEA R2, R3, R2, 0x18 ;  /* 0x0000000203028211 */ /* 0x001fca00078ec0ff */
[----:B------:R0:W-:Y:S01]  /*1e660*/  @!P0 STS.128 [R2+0x308d0], R16 ;  /* 0x0308d01002008388 */ /* 0x0001e20000000c00 */
[----:B------:R-:W-:Y:S06]  /*1e670*/  BAR.ARV 0x5, 0x180 ;  /* 0x0146000000007b1d */ /* 0x000fec0000002000 */
.L_x_2930:
[----:B------:R2:W-:Y:S01]  /*1e680*/  STL [R1+0x28], RZ ;  /* 0x000028ff01007387 */ /* 0x0005e20000100800 */
[----:B------:R-:W-:Y:S01]  /*1e690*/  ULDC UR4, c[0x0][0xc3c] ;  /* 0x00030f0000047ab9 */ /* 0x000fe20000000800 */
[----:B------:R-:W-:Y:S01]  /*1e6a0*/  MOV R28, 0x1 ;  /* 0x00000001001c7802 */ /* 0x000fe20000000f00 */
[----:B------:R-:W-:Y:S01]  /*1e6b0*/  IMAD.MOV.U32 R26, RZ, RZ, RZ ;  /* 0x000000ffff1a7224 */ /* 0x000fe200078e00ff */
[----:B-1----:R-:W-:-:S13]  /*1e6c0*/  ISETP.GE.AND P0, PT, R19, UR4, PT ;  /* 0x0000000413007c0c */ /* 0x002fda000bf06270 */
[----:B--2---:R-:W-:Y:S05]  /*1e6d0*/  @P0 BRA `(.L_x_2938) ;  /* 0x0000006000700947 */ /* 0x004fea0003800000 */
[----:B0-----:R-:W2:Y:S01]  /*1e6e0*/  LDL R2, [R1+0x88] ;  /* 0x0000880001027983 */ /* 0x001ea20000100800 */
[----:B------:R-:W0:Y:S01]  /*1e6f0*/  S2UR UR5, SR_CgaCtaId ;  /* 0x00000000000579c3 */ /* 0x000e220000008800 */
[C---:B------:R-:W-:Y:S01]  /*1e700*/  IMAD.SHL.U32 R33, R0.reuse, 0x8, RZ ;  /* 0x0000000800217824 */ /* 0x040fe200078e00ff */
[----:B------:R-:W-:Y:S01]  /*1e710*/  LOP3.LUT R4, R0, 0x7f, RZ, 0xc0, !PT ;  /* 0x0000007f00047812 */ /* 0x000fe200078ec0ff */
[----:B------:R1:W-:Y:S01]  /*1e720*/  STL [R1+0x28], RZ ;  /* 0x000028ff01007387 */ /* 0x0003e20000100800 */
[----:B------:R-:W-:Y:S01]  /*1e730*/  BSSY B8, `(.L_x_2938) ;  /* 0x0000616000087945 */ /* 0x000fe20003800000 */
[----:B------:R-:W-:Y:S01]  /*1e740*/  IMAD.MOV.U32 R28, RZ, RZ, 0x1 ;  /* 0x00000001ff1c7424 */ /* 0x000fe200078e00ff */
[C---:B------:R-:W-:Y:S02]  /*1e750*/  LOP3.LUT R3, R33.reuse, 0x1f8, RZ, 0xc0, !PT ;  /* 0x000001f821037812 */ /* 0x040fe400078ec0ff */
[----:B------:R-:W-:Y:S02]  /*1e760*/  CS2R R26, SRZ ;  /* 0x00000000001a7805 */ /* 0x000fe4000001ff00 */
[----:B------:R-:W-:Y:S01]  /*1e770*/  SHF.L.U32 R37, R4, 0x3, RZ ;  /* 0x0000000304257819 */ /* 0x000fe200000006ff */
[----:B------:R-:W-:Y:S01]  /*1e780*/  ULDC.64 UR36, c[0x0][0x198] ;  /* 0x0000660000247ab9 */ /* 0x000fe20000000a00 */
[----:B------:R-:W-:Y:S01]  /*1e790*/  LOP3.LUT R33, R33, 0x38, RZ, 0xc0, !PT ;  /* 0x0000003821217812 */ /* 0x000fe200078ec0ff */
[----:B------:R-:W-:Y:S01]  /*1e7a0*/  ULDC UR38, c[0x0][0xc] ;  /* 0x0000030000267ab9 */ /* 0x000fe20000000800 */
[----:B------:R-:W-:-:S02]  /*1e7b0*/  MOV R29, 0x1 ;  /* 0x00000001001d7802 */ /* 0x000fc40000000f00 */
[C---:B------:R-:W-:Y:S02]  /*1e7c0*/  LOP3.LUT R36, R33.reuse, 0x40, RZ, 0xfc, !PT ;  /* 0x0000004021247812 */ /* 0x040fe400078efcff */
[----:B------:R-:W-:Y:S02]  /*1e7d0*/  LOP3.LUT R35, R33, 0x80, RZ, 0xfc, !PT ;  /* 0x0000008021237812 */ /* 0x000fe400078efcff */
[----:B--2---:R-:W-:Y:S02]  /*1e7e0*/  R2UR UR4, R2 ;  /* 0x00000000020472ca */ /* 0x004fe400000e0000 */
[----:B------:R-:W-:Y:S01]  /*1e7f0*/  LOP3.LUT R2, R3, 0x38, R0, 0x78, !PT ;  /* 0x0000003803027812 */ /* 0x000fe200078e7800 */
[----:B------:R-:W-:-:S03]  /*1e800*/  IMAD.SHL.U32 R0, R0, 0x10, RZ ;  /* 0x0000001000007824 */ /* 0x000fc600078e00ff */
[----:B------:R-:W-:Y:S02]  /*1e810*/  LOP3.LUT R37, R2, 0x200, R37, 0xf8, !PT ;  /* 0x0000020002257812 */ /* 0x000fe400078ef825 */
[----:B------:R-:W-:-:S04]  /*1e820*/  SHF.R.U32.HI R2, RZ, 0x3, R4 ;  /* 0x00000003ff027819 */ /* 0x000fc80000011604 */
[----:B------:R-:W-:Y:S01]  /*1e830*/  LOP3.LUT R0, R2, 0x70, R0, 0xf8, !PT ;  /* 0x0000007002007812 */ /* 0x000fe200078ef800 */
[----:B------:R-:W-:-:S03]  /*1e840*/  ULOP3.LUT UR39, UR4, 0x2, URZ, 0xfc, !UPT ;  /* 0x0000000204277892 */ /* 0x000fc6000f8efc3f */
[----:B------:R-:W-:Y:S02]  /*1e850*/  UMOV UR4, 0x400 ;  /* 0x0000040000047882 */ /* 0x000fe40000000000 */
[----:B0-----:R-:W-:-:S06]  /*1e860*/  ULEA UR4, UR5, UR4, 0x18 ;  /* 0x0000000405047291 */ /* 0x001fcc000f8ec03f */
[----:B------:R-:W-:-:S04]  /*1e870*/  IMAD.U32 R22, RZ, RZ, UR4 ;  /* 0x00000004ff167e24 */ /* 0x000fc8000f8e00ff */
[----:B------:R-:W-:-:S05]  /*1e880*/  IMAD R0, R37, 0x2, R22 ;  /* 0x0000000225007824 */ /* 0x000fca00078e0216 */
[----:B------:R1:W-:Y:S02]  /*1e890*/  STL [R1+0x4], R0 ;  /* 0x0000040001007387 */ /* 0x0003e40000100800 */
.L_x_3041:
[----:B0-----:R-:W0:Y:S02]  /*1e8a0*/  LDC.64 R30, c[0x0][0xc88] ;  /* 0x00032200ff1e7b82 */ /* 0x001e240000000a00 */
[----:B0-----:R-:W-:-:S06]  /*1e8b0*/  IMAD.WIDE R30, R19, 0x4, R30 ;  /* 0x00000004131e7825 */ /* 0x001fcc00078e021e */
[----:B-1----:R-:W1:Y:S01]  /*1e8c0*/  LDG.E R30, desc[UR60][R30.64] ;  /* 0x0000003c1e1e7981 */ /* 0x002e62000c1e1900 */
        /* <DEDUP_REMOVED lines=8> */
[----:B------:R-:W-:Y:S01]  /*1e950*/  ISETP.NE.AND.EX P2, PT, RZ, UR9, PT, P2 ;  /* 0x00000009ff007c0c */ /* 0x000fe2000bf45320 */
[----:B------:R-:W-:Y:S01]  /*1e960*/  IMAD.MOV.U32 R34, RZ, RZ, RZ ;  /* 0x000000ffff227224 */ /* 0x000fe200078e00ff */
[----:B-1----:R-:W-:-:S05]  /*1e970*/  SHF.R.S32.HI R0, RZ, 0x1f, R30 ;  /* 0x0000001fff007819 */ /* 0x002fca000001141e */
        /* <DEDUP_REMOVED lines=8> */
[----:B------:R-:W-:Y:S02]  /*1ea00*/  ISETP.NE.U32.AND P1, PT, RZ, UR6, PT ;  /* 0x00000006ff007c0c */ /* 0x000fe4000bf25070 */
[----:B------:R-:W-:Y:S02]  /*1ea10*/  ISETP.NE.AND.EX P0, PT, RZ, UR5, PT, P0 ;  /* 0x00000005ff007c0c */ /* 0x000fe4000bf05300 */
[----:B------:R-:W-:Y:S02]  /*1ea20*/  ISETP.NE.AND.EX P1, PT, RZ, UR7, PT, P1 ;  /* 0x00000007ff007c0c */ /* 0x000fe4000bf25310 */
[C---:B------:R-:W-:Y:S02]  /*1ea30*/  IADD3 R4, P4, R23.reuse, UR6, RZ ;  /* 0x0000000617047c10 */ /* 0x040fe4000ff9e0ff */
[----:B-1----:R-:W-:Y:S01]  /*1ea40*/  IADD3 R2, P3, R23, UR4, RZ ;  /* 0x0000000417027c10 */ /* 0x002fe2000ff7e0ff */
[----:B------:R-:W-:Y:S01]  /*1ea50*/  ULDC UR4, c[0x0][0x288] ;  /* 0x0000a20000047ab9 */ /* 0x000fe20000000800 */
[----:B0-----:R-:W-:-:S02]  /*1ea60*/  MOV R0, RZ ;  /* 0x000000ff00007202 */ /* 0x001fc40000000f00 */
[C---:B------:R-:W-:Y:S02]  /*1ea70*/  IADD3.X R3, R24.reuse, UR5, RZ, P3, !PT ;  /* 0x0000000518037c10 */ /* 0x040fe40009ffe4ff */
[----:B------:R-:W-:Y:S01]  /*1ea80*/  @P2 IADD3 R6, P3, R23, UR8, RZ ;  /* 0x0000000817062c10 */ /* 0x000fe2000ff7e0ff */
[----:B------:R-:W-:Y:S01]  /*1ea90*/  IMAD.U32 R8, RZ, RZ, UR4 ;  /* 0x00000004ff087e24 */ /* 0x000fe2000f8e00ff */
[C---:B------:R-:W-:Y:S01]  /*1eaa0*/  IADD3.X R5, R24.reuse, UR7, RZ, P4, !PT ;  /* 0x0000000718057c10 */ /* 0x040fe2000a7fe4ff */
[----:B------:R-:W5:Y:S01]  /*1eab0*/  @P0 LDG.E R34, desc[UR60][R2.64] ;  /* 0x0000003c02220981 */ /* 0x000f62000c1e1900 */
[----:B------:R-:W-:Y:S01]  /*1eac0*/  @P2 IADD3.X R7, R24, UR9, RZ, P3, !PT ;  /* 0x0000000918072c10 */ /* 0x000fe20009ffe4ff */
[----:B------:R-:W-:Y:S02]  /*1ead0*/  ULDC.64 UR4, c[0x0][0x418] ;  /* 0x0001060000047ab9 */ /* 0x000fe40000000a00 */
[----:B------:R-:W5:Y:S04]  /*1eae0*/  @P1 LDG.E R0, desc[UR60][R4.64] ;  /* 0x0000003c04001981 */ /* 0x000f68000c1e1900 */
[----:B---3--:R0:W3:Y:S01]  /*1eaf0*/  @P2 LDG.E R8, desc[UR60][R6.64] ;  /* 0x0000003c06082981 */ /* 0x0080e2000c1e1900 */
[----:B------:R-:W-:-:S03]  /*1eb00*/  UISETP.NE.U32.AND UP0, UPT, UR4, URZ, UPT ;  /* 0x0000003f0400728c */ /* 0x000fc6000bf05070 */
[----:B------:R-:W-:Y:S01]  /*1eb10*/  ULDC UR4, c[0x0][0x424] ;  /* 0x0001090000047ab9 */ /* 0x000fe20000000800 */
[----:B------:R-:W-:-:S03]  /*1eb20*/  UISETP.NE.AND.EX UP0, UPT, UR5, URZ, UPT, UP0 ;  /* 0x0000003f0500728c */ /* 0x000fc6000bf05300 */
[----:B------:R-:W-:Y:S01]  /*1eb30*/  ULDC UR5, c[0x0][0x2f0] ;  /* 0x0000bc0000057ab9 */ /* 0x000fe20000000800 */
[----:B------:R-:W-:-:S04]  /*1eb40*/  USEL UR4, UR4, 0x1, UP0 ;  /* 0x0000000104047887 */ /* 0x000fc80008000000 */
[----:B------:R-:W-:-:S03]  /*1eb50*/  UIMAD UR4, UR4, UR5, URZ ;  /* 0x00000005040472a4 */ /* 0x000fc6000f8e023f */
[----:B------:R-:W-:Y:S02]  /*1eb60*/  ULDC UR5, c[0x0][0x348] ;  /* 0x0000d20000057ab9 */ /* 0x000fe40000000800 */
[----:B0-----:R-:W-:Y:S01]  /*1eb70*/  MOV R6, UR5 ;  /* 0x0000000500067c02 */ /* 0x001fe20008000f00 */
[----:B------:R-:W-:Y:S01]  /*1eb80*/  IMAD.U32 R7, RZ, RZ, UR4 ;  /* 0x00000004ff077e24 */ /* 0x000fe2000f8e00ff */
[----:B---3--:R0:W-:Y:S01]  /*1eb90*/  STL [R1+0x18], R8 ;  /* 0x0000180801007387 */ /* 0x0081e20000100800 */
[----:B------:R-:W-:-:S03]  /*1eba0*/  IMAD.MOV.U32 R10, RZ, RZ, R8 ;  /* 0x000000ffff0a7224 */ /* 0x000fc600078e0008 */
[----:B--2---:R0:W-:Y:S01]  /*1ebb0*/  STL [R1+0xc], R11 ;  /* 0x00000c0b01007387 */ /* 0x0041e20000100800 */
[----:B------:R-:W-:Y:S05]  /*1ebc0*/  @P2 BRA `(.L_x_2939) ;  /* 0x0000000000142947 */ /* 0x000fea0003800000 */
[----:B------:R-:W-:Y:S05]  /*1ebd0*/  @!P0 BRA `(.L_x_2939) ;  /* 0x0000000000108947 */ /* 0x000fea0003800000 */
[----:B------:R-:W2:Y:S04]  /*1ebe0*/  LDG.E R9, desc[UR60][R2.64] ;  /* 0x0000003c02097981 */ /* 0x000ea8000c1e1900 */
[----:B0-----:R-:W2:Y:S02]  /*1ebf0*/  LDG.E R8, desc[UR60][R2.64+0x4] ;  /* 0x0000043c02087981 */ /* 0x001ea4000c1e1900 */
[----:B--2---:R-:W-:-:S05]  /*1ec00*/  IMAD.IADD R10, R8, 0x1, -R9 ;  /* 0x00000001080a7824 */ /* 0x004fca00078e0a09 */
[----:B------:R1:W-:Y:S02]  /*1ec10*/  STL [R1+0x18], R10 ;  /* 0x0000180a01007387 */ /* 0x0003e40000100800 */
.L_x_2939:
[----:B------:R-:W-:Y:S01]  /*1ec20*/  ULDC.64 UR4, c[0x0][0xa20] ;  /* 0x0002880000047ab9 */ /* 0x000fe20000000a00 */
[----:B------:R-:W-:Y:S02]  /*1ec30*/  MOV R32, R30 ;  /* 0x0000001e00207202 */ /* 0x000fe40000000f00 */
[----:B------:R-:W-:-:S04]  /*1ec40*/  ISETP.NE.U32.AND P0, PT, RZ, UR4, PT ;  /* 0x00000004ff007c0c */ /* 0x000fc8000bf05070 */
[----:B------:R-:W-:-:S13]  /*1ec50*/  ISETP.NE.AND.EX P0, PT, RZ, UR5, PT, P0 ;  /* 0x00000005ff007c0c */ /* 0x000fda000bf05300 */
[----:B------:R-:W-:Y:S05]  /*1ec60*/  @!P0 BRA `(.L_x_2940) ;  /* 0x0000000000108947 */ /* 0x000fea0003800000 */
[----:B------:R-:W-:-:S04]  /*1ec70*/  IADD3 R2, P0, R23, UR4, RZ ;  /* 0x0000000417027c10 */ /* 0x000fc8000ff1e0ff */
[----:B------:R-:W-:-:S05]  /*1ec80*/  IADD3.X R3, R24, UR5, RZ, P0, !PT ;  /* 0x0000000518037c10 */ /* 0x000fca00087fe4ff */
[----:B------:R2:W5:Y:S01]  /*1ec90*/  LDG.E R7, desc[UR60][R2.64] ;  /* 0x0000003c02077981 */ /* 0x000562000c1e1900 */
[----:B------:R-:W-:Y:S05]  /*1eca0*/  BRA `(.L_x_2941) ;  /* 0x0000000000247947 */ /* 0x000fea0003800000 */
.L_x_2940:
[----:B------:R-:W-:Y:S02]  /*1ecb0*/  ULDC.64 UR4, c[0x0][0xa08] ;  /* 0x0002820000047ab9 */ /* 0x000fe40000000a00 */
[----:B------:R-:W-:-:S04]  /*1ecc0*/  ISETP.NE.U32.AND P0, PT, RZ, UR4, PT ;  /* 0x00000004ff007c0c */ /* 0x000fc8000bf05070 */
[----:B------:R-:W-:-:S13]  /*1ecd0*/  ISETP.NE.AND.EX P0, PT, RZ, UR5, PT, P0 ;  /* 0x00000005ff007c0c */ /* 0x000fda000bf05300 */
[----:B------:R-:W-:Y:S05]  /*1ece0*/  @!P0 BRA `(.L_x_2941) ;  /* 0x0000000000148947 */ /* 0x000fea0003800000 */
[----:B------:R-:W2:Y:S02]  /*1ecf0*/  LDC.64 R2, c[0x0][0xa08] ;  /* 0x00028200ff027b82 */ /* 0x000ea40000000a00 */
[----:B--2---:R-:W-:-:S05]  /*1ed00*/  IMAD.WIDE R2, R32, 0x4, R2 ;  /* 0x0000000420027825 */ /* 0x004fca00078e0202 */
[----:B------:R-:W2:Y:S04]  /*1ed10*/  LDG.E R7, desc[UR60][R2.64] ;  /* 0x0000003c02077981 */ /* 0x000ea8000c1e1900 */
[----:B0-----:R-:W2:Y:S02]  /*1ed20*/  LDG.E R8, desc[UR60][R2.64+0x4] ;  /* 0x0000043c02087981 */ /* 0x001ea4000c1e1900 */
[----:B--2---:R-:W-:-:S07]  /*1ed30*/  IMAD.IADD R7, R8, 0x1, -R7 ;  /* 0x0000000108077824 */ /* 0x004fce00078e0a07 */
.L_x_2941:
[----:B--2---:R-:W2:Y:S01]  /*1ed40*/  @P1 LDG.E R2, desc[UR60][R4.64] ;  /* 0x0000003c04021981 */ /* 0x004ea2000c1e1900 */
[----:B------:R-:W3:Y:S03]  /*1ed50*/  LDC R3, c[0x0][0x448] ;  /* 0x00011200ff037b82 */ /* 0x000ee60000000800 */
[----:B------:R-:W2:Y:S01]  /*1ed60*/  @P1 LDG.E R9, desc[UR60][R4.64+0x4] ;  /* 0x0000043c04091981 */ /* 0x000ea2000c1e1900 */
[----:B-----5:R-:W-:Y:S01]  /*1ed70*/  IADD3 R7, -R11, R7, RZ ;  /* 0x000000070b077210 */ /* 0x020fe20007ffe1ff */
[----:B------:R-:W-:Y:S01]  /*1ed80*/  BSSY B0, `(.L_x_2942) ;  /* 0x0000165000007945 */ /* 0x000fe20003800000 */
[----:B---3--:R-:W-:-:S13]  /*1ed90*/  ISETP.NE.AND P0, PT, R3, 0x1, PT ;  /* 0x000000010300780c */ /* 0x008fda0003f05270 */
[----:B0-----:R-:W0:Y:S08]  /*1eda0*/  @P0 LDC R8, c[0x0][0x44c] ;  /* 0x00011300ff080b82 */ /* 0x001e300000000800 */
[----:B------:R-:W3:Y:S01]  /*1edb0*/  @P0 LDC R3, c[0x0][0x450] ;  /* 0x00011400ff030b82 */ /* 0x000ee20000000800 */
[----:B--2---:R-:W-:Y:S01]  /*1edc0*/  @P1 IMAD.IADD R6, R9, 0x1, -R2 ;  /* 0x0000000109061824 */ /* 0x004fe200078e0a02 */
[----:B------:R-:W-:-:S03]  /*1edd0*/  SHF.L.U32 R9, R17, 0x7, RZ ;  /* 0x0000000711097819 */ /* 0x000fc600000006ff */
[----:B------:R-:W-:Y:S02]  /*1ede0*/  IMAD.IADD R5, R7, 0x1, R6 ;  /* 0x0000000107057824 */ /* 0x000fe400078e0206 */
[----:B------:R-:W-:Y:S02]  /*1edf0*/  VIADD R9, R9, 0x7f ;  /* 0x0000007f09097836 */ /* 0x000fe40000000000 */
[----:B------:R-:W-:Y:S01]  /*1ee00*/  VIADD R2, R5, 0x5f ;  /* 0x0000005f05027836 */ /* 0x000fe20000000000 */
[----:B------:R2:W-:Y:S01]  /*1ee10*/  STL [R1+0x8], R5 ;  /* 0x0000080501007387 */ /* 0x0005e20000100800 */
[----:B0-----:R-:W-:-:S04]  /*1ee20*/  @P0 IMAD.HI.U32 R8, R9, R8, RZ ;  /* 0x0000000809080227 */ /* 0x001fc800078e00ff */
[----:B------:R-:W-:-:S04]  /*1ee30*/  IMAD.HI R2, R2, 0x2aaaaaab, RZ ;  /* 0x2aaaaaab02027827 */ /* 0x000fc800078e02ff */
[----:B------:R-:W-:Y:S01]  /*1ee40*/  IMAD.MOV.U32 R4, RZ, RZ, R9 ;  /* 0x000000ffff047224 */ /* 0x000fe200078e0009 */
[----:B---3--:R-:W-:Y:S02]  /*1ee50*/  @P0 SHF.R.U32.HI R4, RZ, R3, R8 ;  /* 0x00000003ff040219 */ /* 0x008fe40000011608 */
[----:B------:R-:W-:-:S04]  /*1ee60*/  SHF.R.U32.HI R3, RZ, 0x1f, R2 ;  /* 0x0000001fff037819 */ /* 0x000fc80000011602 */
[----:B------:R-:W-:Y:S02]  /*1ee70*/  LEA.HI.SX32 R3, R2, R3, 0x1c ;  /* 0x0000000302037211 */ /* 0x000fe400078fe2ff */
[----:B------:R-:W-:-:S04]  /*1ee80*/  IADD3 R2, R5, 0x60, -R10 ;  /* 0x0000006005027810 */ /* 0x000fc80007ffe80a */
[----:B------:R-:W-:-:S05]  /*1ee90*/  IADD3 R4, R2, R4, RZ ;  /* 0x0000000402047210 */ /* 0x000fca0007ffe0ff */
[----:B------:R-:W-:-:S05]  /*1eea0*/  IMAD.HI R4, R4, 0x2aaaaaab, RZ ;  /* 0x2aaaaaab04047827 */ /* 0x000fca00078e02ff */
[----:B--2---:R-:W-:-:S04]  /*1eeb0*/  SHF.R.U32.HI R5, RZ, 0x1f, R4 ;  /* 0x0000001fff057819 */ /* 0x004fc80000011604 */
[----:B------:R-:W-:-:S04]  /*1eec0*/  LEA.HI.SX32 R4, R4, R5, 0x1c ;  /* 0x0000000504047211 */ /* 0x000fc800078fe2ff */
[----:B------:R-:W-:-:S05]  /*1eed0*/  VIMNMX R4, R3, R4, PT ;  /* 0x0000000403047248 */ /* 0x000fca0003fe0100 */
[--C-:B------:R-:W-:Y:S02]  /*1eee0*/  IMAD R5, R4, 0x60, -R7.reuse ;  /* 0x0000006004057824 */ /* 0x100fe400078e0a07 */
[----:B------:R-:W-:-:S03]  /*1eef0*/  IMAD.MOV R7, RZ, RZ, -R7 ;  /* 0x000000ffff077224 */ /* 0x000fc600078e0a07 */
[----:B------:R-:W-:Y:S02]  /*1ef00*/  VIMNMX R4, R5, R6, PT ;  /* 0x0000000605047248 */ /* 0x000fe40003fe0100 */
[----:B------:R-:W-:-:S04]  /*1ef10*/  VIMNMX R7, RZ, R7, !PT ;  /* 0x00000007ff077248 */ /* 0x000fc80007fe0100 */
[----:B------:R-:W-:Y:S01]  /*1ef20*/  ISETP.GT.AND P0, PT, R4, R7, PT ;  /* 0x000000070400720c */ /* 0x000fe20003f04270 */
[----:B------:R-:W-:-:S05]  /*1ef30*/  IMAD.WIDE.U32 R6, R7, -0x55555555, RZ ;  /* 0xaaaaaaab07067825 */ /* 0x000fca00078e00ff */
[----:B------:R-:W-:-:S04]  /*1ef40*/  SHF.R.U32.HI R6, RZ, 0x6, R7 ;  /* 0x00000006ff067819 */ /* 0x000fc80000011607 */
        /* <DEDUP_REMOVED lines=14> */
[----:B------:R0:W2:Y:S02]  /*1f030*/  SHFL.IDX PT, R14, R7, RZ, 0x1f ;  /* 0x00001fff070e7589 */ /* 0x0000a400000e0000 */
.L_x_3109:
[----:B--2---:R-:W-:Y:S02]  /*1f040*/  ISETP.NE.AND P0, PT, R14, RZ, PT ;  /* 0x000000ff0e00720c */ /* 0x004fe40003f05270 */
[----:B------:R-:W-:-:S11]  /*1f050*/  PLOP3.LUT P6, PT, PT, PT, PT, 0x8, 0x0 ;  /* 0x000000000000781c */ /* 0x000fd60003fce170 */
[----:B------:R-:W-:Y:S05]  /*1f060*/  @P0 BRA `(.L_x_2945) ;  /* 0x00000000000c0947 */ /* 0x000fea0003800000 */
[----:B------:R-:W-:-:S03]  /*1f070*/  UMOV UR4, 0xffffffff ;  /* 0xffffffff00047882 */ /* 0x000fc60000000000 */
[----:B------:R-:W-:Y:S05]  /*1f080*/  BRA.DIV UR4, `(.L_x_2946) ;  /* 0x0000006e04a47947 */ /* 0x000fea000b800000 */
[----:B------:R-:W-:-:S13]  /*1f090*/  ELECT P6, URZ, PT ;  /* 0x00000000003f782f */ /* 0x000fda00038c0000 */
.L_x_2945:
[----:B0-----:R-:W2:Y:S01]  /*1f0a0*/  LDL R7, [R1+0x28] ;  /* 0x0000280001077983 */ /* 0x001ea20000100800 */
[----:B------:R-:W-:Y:S01]  /*1f0b0*/  BSSY B1, `(.L_x_2947) ;  /* 0x0000008000017945 */ /* 0x000fe20003800000 */
[----:B--2---:R-:W-:-:S05]  /*1f0c0*/  VIADD R7, R7, 0x1 ;  /* 0x0000000107077836 */ /* 0x004fca0000000000 */
[----:B------:R-:W-:-:S04]  /*1f0d0*/  LEA.HI R8, R7, R7, RZ, 0x1 ;  /* 0x0000000707087211 */ /* 0x000fc800078f08ff */
[----:B------:R-:W-:-:S05]  /*1f0e0*/  LOP3.LUT R8, R8, 0xfffffffe, RZ, 0xc0, !PT ;  /* 0xfffffffe08087812 */ /* 0x000fca00078ec0ff */
[----:B------:R-:W-:-:S05]  /*1f0f0*/  IMAD.IADD R7, R7, 0x1, -R8 ;  /* 0x0000000107077824 */ /* 0x000fca00078e0a08 */
[----:B------:R-:W-:-:S04]  /*1f100*/  SHF.L.U32 R7, R7, 0x1f, RZ ;  /* 0x0000001f07077819 */ /* 0x000fc800000006ff */
[----:B------:R-:W0:Y:S02]  /*1f110*/  SYNCS.PHASECHK.TRANS64.TRYWAIT P0, [R22+URZ+0x30820], R7 ;  /* 0x03082007160075a7 */ /* 0x000e24000800017f */
[----:B0-----:R-:W-:Y:S05]  /*1f120*/  @!P0 BRA `(.L_x_2948) ;  /* 0x0000006c009c8947 */ /* 0x001fea0003800000 */
.L_x_3112:
[----:B------:R-:W-:Y:S05]  /*1f130*/  BSYNC B1 ;  /* 0x0000000000017941 */ /* 0x000fea0003800000 */
.L_x_2947:
[----:B------:R-:W-:Y:S04]  /*1f140*/  BSSY B1, `(.L_x_2949) ;  /* 0x000008b000017945 */ /* 0x000fe80003800000 */
[----:B------:R-:W-:Y:S05]  /*1f150*/  @!P6 BRA `(.L_x_2950) ;  /* 0x000000080024e947 */ /* 0x000fea0003800000 */
[----:B------:R-:W-:Y:S01]  /*1f160*/  LEA R11, R27, R22, 0x3 ;  /* 0x000000161b0b7211 */ /* 0x000fe200078e18ff */
[----:B------:R-:W2:Y:S01]  /*1f170*/  S2R R8, SR_TID.X ;  /* 0x0000000000087919 */ /* 0x000ea20000002100 */
[----:B-1----:R-:W-:Y:S01]  /*1f180*/  SHF.L.U32 R10, R29, 0x1f, RZ ;  /* 0x0000001f1d0a7819 */ /* 0x002fe200000006ff */
[----:B------:R-:W-:Y:S03]  /*1f190*/  BSSY B2, `(.L_x_2951) ;  /* 0x0000005000027945 */ /* 0x000fe60003800000 */
[----:B------:R-:W1:Y:S01]  /*1f1a0*/  SYNCS.PHASECHK.TRANS64.TRYWAIT P0, [R11+URZ+0x308a0], R10 ;  /* 0x0308a00a0b0075a7 */ /* 0x000e62000800017f */
[----:B--2---:R-:W-:-:S04]  /*1f1b0*/  LOP3.LUT R8, R8, 0x7f, RZ, 0xc0, !PT ;  /* 0x0000007f08087812 */ /* 0x004fc800078ec0ff */
[----:B------:R-:W-:Y:S01]  /*1f1c0*/  ISETP.NE.AND P1, PT, R8, RZ, PT ;  /* 0x000000ff0800720c */ /* 0x000fe20003f25270 */
[----:B-1----:R-:W-:-:S12]  /*1f1d0*/  @!P0 BRA `(.L_x_2952) ;  /* 0x0000006c00848947 */ /* 0x002fd80003800000 */
.L_x_3113:
[----:B------:R-:W-:Y:S05]  /*1f1e0*/  BSYNC B2 ;  /* 0x0000000000027941 */ /* 0x000fea0003800000 */
.L_x_2951:
        /* <DEDUP_REMOVED lines=9> */
.L_x_2954:
[----:B------:R-:W-:Y:S05]  /*1f280*/  BSYNC B2 ;  /* 0x0000000000027941 */ /* 0x000fea0003800000 */
.L_x_2953:
        /* <DEDUP_REMOVED lines=8> */
[----:B------:R-:W-:Y:S01]  /*1f310*/  VIADD R12, R9, 0x1e400 ;  /* 0x0001e400090c7836 */ /* 0x000fe20000000000 */
[----:B------:R-:W-:Y:S01]  /*1f320*/  UIADD3.X UR5, URZ, UR37, URZ, UP0, !UPT ;  /* 0x000000253f057290 */ /* 0x000fe200087fe43f */
[----:B------:R-:W-:Y:S01]  /*1f330*/  UMOV UR6, 0x0 ;  /* 0x0000000000067882 */ /* 0x000fe20000000000 */
[----:B------:R-:W-:-:S10]  /*1f340*/  UMOV UR7, 0x12f00000 ;  /* 0x12f0000000077882 */ /* 0x000fd40000000000 */
.L_x_2955:
        /* <DEDUP_REMOVED lines=10> */
[----:B------:R-:W-:Y:S01]  /*1f3f0*/  MOV R15, 0x40 ;  /* 0x00000040000f7802 */ /* 0x000fe20000000f00 */
[----:B------:R-:W-:Y:S01]  /*1f400*/  VIADD R12, R9, 0x21400 ;  /* 0x00021400090c7836 */ /* 0x000fe20000000000 */
[----:B------:R-:W-:Y:S01]  /*1f410*/  PLOP3.LUT P0, PT, PT, PT, PT, 0x80, 0x0 ;  /* 0x000000000000781c */ /* 0x000fe20003f0f070 */
[----:B------:R-:W-:Y:S01]  /*1f420*/  UMOV UR6, 0x0 ;  /* 0x0000000000067882 */ /* 0x000fe20000000000 */
[----:B------:R-:W-:Y:S01]  /*1f430*/  R2UR UR10, R15 ;  /* 0x000000000f0a72ca */ /* 0x000fe200000e0000 */
[----:B------:R-:W-:-:S14]  /*1f440*/  UMOV UR7, 0x12f00000 ;  /* 0x12f0000000077882 */ /* 0x000fdc0000000000 */
.L_x_2956:
        /* <DEDUP_REMOVED lines=16> */
.L_x_2957:
        /* <DEDUP_REMOVED lines=13> */
.L_x_3114:
[----:B------:R-:W-:Y:S05]  /*1f620*/  BSYNC B2 ;  /* 0x0000000000027941 */ /* 0x000fea0003800000 */
.L_x_2958:
[----:B------:R-:W-:Y:S01]  /*1f630*/  BSSY B2, `(.L_x_2960) ;  /* 0x000000b000027945 */ /* 0x000fe20003800000 */
[----:B------:R-:W-:Y:S02]  /*1f640*/  IMAD.MOV.U32 R12, RZ, RZ, 0x0 ;  /* 0x00000000ff0c7424 */ /* 0x000fe400078e00ff */
[----:B------:R-:W-:Y:S01]  /*1f650*/  IMAD.MOV.U32 R13, RZ, RZ, 0x12f00000 ;  /* 0x12f00000ff0d7424 */ /* 0x000fe200078e00ff */
[----:B------:R-:W-:Y:S06]  /*1f660*/  @P1 BRA `(.L_x_2961) ;  /* 0x00000000001c1947 */ /* 0x000fec0003800000 */
[----:B------:R-:W2:Y:S01]  /*1f670*/  S2R R21, SR_TID.X ;  /* 0x0000000000157919 */ /* 0x000ea20000002100 */
[----:B------:R-:W-:-:S04]  /*1f680*/  MOV R7, 0x9000 ;  /* 0x0000900000077802 */ /* 0x000fc80000000f00 */
[----:B------:R3:W-:Y:S01]  /*1f690*/  SYNCS.ARRIVE.TRANS64 RZ, [R11+URZ+0x308b0], R7 ;  /* 0x0308b0070bff79a7 */ /* 0x0007e2000800003f */
[----:B--2---:R-:W-:-:S04]  /*1f6a0*/  LOP3.LUT R21, R21, 0x1f, RZ, 0xc0, !PT ;  /* 0x0000001f15157812 */ /* 0x004fc800078ec0ff */
[----:B------:R-:W-:-:S13]  /*1f6b0*/  ISETP.NE.AND P0, PT, R21, RZ, PT ;  /* 0x000000ff1500720c */ /* 0x000fda0003f05270 */
[----:B---3--:R-:W-:Y:S05]  /*1f6c0*/  @!P0 BRA `(.L_x_2961) ;  /* 0x0000000000048947 */ /* 0x008fea0003800000 */
[----:B------:R-:W-:Y:S01]  /*1f6d0*/  BPT.TRAP 0x1 ;  /* 0x000000040000795c */ /* 0x000fe20000300000 */
.L_x_2961:
[----:B------:R-:W-:Y:S05]  /*1f6e0*/  BSYNC B2 ;  /* 0x0000000000027941 */ /* 0x000fea0003800000 */
.L_x_2960:
[----:B------:R-:W-:Y:S01]  /*1f6f0*/  R2UR UR10, R20 ;  /* 0x00000000140a72ca */ /* 0x000fe200000e0000 */
[----:B------:R-:W-:Y:S01]  /*1f700*/  UIADD3 UR4, UP0, UR36, 0x670, URZ ;  /* 0x0000067024047890 */ /* 0x000fe2000ff1e03f */
[----:B------:R-:W-:Y:S01]  /*1f710*/  R2UR UR6, R12 ;  /* 0x000000000c0672ca */ /* 0x000fe200000e0000 */
[----:B01----:R-:W-:Y:S01]  /*1f720*/  VIADD R11, R11, 0x308b0 ;  /* 0x000308b00b0b7836 */ /* 0x003fe20000000000 */
[----:B------:R-:W-:Y:S01]  /*1f730*/  R2UR UR7, R13 ;  /* 0x000000000d0772ca */ /* 0x000fe200000e0000 */
[----:B------:R-:W-:Y:S01]  /*1f740*/  VIADD R7, R9, 0x400 ;  /* 0x0000040009077836 */ /* 0x000fe20000000000 */
[----:B------:R-:W-:Y:S01]  /*1f750*/  PLOP3.LUT P0, PT, PT, PT, PT, 0x80, 0x0 ;  /* 0x000000000000781c */ /* 0x000fe20003f0f070 */
[----:B------:R-:W-:-:S12]  /*1f760*/  UIADD3.X UR5, URZ, UR37, URZ, UP0, !UPT ;  /* 0x000000253f057290 */ /* 0x000fd800087fe43f */
.L_x_2962:
        /* <DEDUP_REMOVED lines=15> */
.L_x_2963:
        /* <DEDUP_REMOVED lines=15> */
.L_x_2964:
        /* <DEDUP_REMOVED lines=9> */
[----:B--2---:R-:W-:Y:S05]  /*1f9e0*/  @P0 BRA.U.ANY `(.L_x_2964) ;  /* 0xfffffffd00d80947 */ /* 0x004fea000393ffff */
.L_x_2950:
[----:B------:R-:W-:Y:S05]  /*1f9f0*/  BSYNC B1 ;  /* 0x0000000000017941 */ /* 0x000fea0003800000 */
.L_x_2949:
[----:B------:R-:W-:Y:S01]  /*1fa00*/  IADD3 R11, R5, -0x2, RZ ;  /* 0xfffffffe050b7810 */ /* 0x000fe20007ffe0ff */
[----:B------:R-:W-:Y:S01]  /*1fa10*/  VIADD R27, R27, 0x1 ;  /* 0x000000011b1b7836 */ /* 0x000fe20000000000 */
[----:B------:R-:W-:Y:S02]  /*1fa20*/  PLOP3.LUT P0, PT, PT, PT, PT, 0x8, 0x0 ;  /* 0x000000000000781c */ /* 0x000fe40003f0e170 */
[----:B------:R-:W-:Y:S02]  /*1fa30*/  ISETP.GE.AND P2, PT, R11, R6, PT ;  /* 0x000000060b00720c */ /* 0x000fe40003f46270 */
[----:B------:R-:W-:-:S04]  /*1fa40*/  ISETP.NE.AND P1, PT, R27, 0x2, PT ;  /* 0x000000021b00780c */ /* 0x000fc80003f25270 */
[----:B------:R-:W-:Y:S02]  /*1fa50*/  SEL R5, RZ, 0x1, P1 ;  /* 0x00000001ff057807 */ /* 0x000fe40000800000 */
[----:B------:R-:W-:Y:S02]  /*1fa60*/  SEL R27, R27, RZ, P1 ;  /* 0x000000ff1b1b7207 */ /* 0x000fe40000800000 */
[----:B------:R-:W-:-:S03]  /*1fa70*/  LOP3.LUT R29, R29, R5, RZ, 0x3c, !PT ;  /* 0x000000051d1d7212 */ /* 0x000fc600078e3cff */
[----:B------:R-:W-:Y:S05]  /*1fa80*/  @!P2 BRA `(.L_x_2943) ;  /* 0x000000080050a947 */ /* 0x000fea0003800000 */
.L_x_2981:
[----:B------:R-:W-:Y:S05]  /*1fa90*/  YIELD ;  /* 0x0000000000007946 */ /* 0x000fea0003800000 */
[----:B------:R-:W-:Y:S04]  /*1faa0*/  BSSY B1, `(.L_x_2965) ;  /* 0x000008a000017945 */ /* 0x000fe80003800000 */
[----:B------:R-:W-:Y:S05]  /*1fab0*/  @!P6 BRA `(.L_x_2966) ;  /* 0x000000080020e947 */ /* 0x000fea0003800000 */
[----:B-1----:R-:W-:Y:S01]  /*1fac0*/  IMAD R10, R27, 0x8, R22 ;  /* 0x000000081b0a7824 */ /* 0x002fe200078e0216 */
[----:B------:R-:W-:Y:S01]  /*1fad0*/  SHF.L.U32 R9, R29, 0x1f, RZ ;  /* 0x0000001f1d097819 */ /* 0x000fe200000006ff */
[----:B------:R-:W1:Y:S01]  /*1fae0*/  S2R R5, SR_TID.X ;  /* 0x0000000000057919 */ /* 0x000e620000002100 */
[----:B------:R-:W-:Y:S02]  /*1faf0*/  BSSY B2, `(.L_x_2967) ;  /* 0x0000005000027945 */ /* 0x000fe40003800000 */
[----:B------:R-:W2:Y:S01]  /*1fb00*/  SYNCS.PHASECHK.TRANS64.TRYWAIT P1, [R10+URZ+0x308a0], R9 ;  /* 0x0308a0090a0075a7 */ /* 0x000ea2000802017f */
[----:B-1----:R-:W-:-:S04]  /*1fb10*/  LOP3.LUT R5, R5, 0x7f, RZ, 0xc0, !PT ;  /* 0x0000007f05057812 */ /* 0x002fc800078ec0ff */
[----:B------:R-:W-:Y:S01]  /*1fb20*/  ISETP.NE.AND P2, PT, R5, RZ, PT ;  /* 0x000000ff0500720c */ /* 0x000fe20003f45270 */
[----:B--2---:R-:W-:-:S12]  /*1fb30*/  @!P1 BRA `(.L_x_2968) ;  /* 0x0000006400549947 */ /* 0x004fd80003800000 */
.L_x_3115:
[----:B------:R-:W-:Y:S05]  /*1fb40*/  BSYNC B2 ;  /* 0x0000000000027941 */ /* 0x000fea0003800000 */
.L_x_2967:
        /* <DEDUP_REMOVED lines=9> */
.L_x_2970:
[----:B------:R-:W-:Y:S05]  /*1fbe0*/  BSYNC B2 ;  /* 0x0000000000027941 */ /* 0x000fea0003800000 */
.L_x_2969:
[----:B------:R-:W-:Y:S01]  /*1fbf0*/  MOV R14, RZ ;  /* 0x000000ff000e7202 */ /* 0x000fe20000000f00 */
[----:B------:R-:W-:Y:S01]  /*1fc00*/  IMAD R8, R27, 0x9000, R22 ;  /* 0x000090001b087824 */ /* 0x000fe200078e0216 */
[----:B------:R-:W-:Y:S01]  /*1fc10*/  UIADD3 UR4, UP0, UR36, 0x570, URZ ;  /* 0x0000057024047890 */ /* 0x000fe2000ff1e03f */
[----:B------:R-:W-:Y:S01]  /*1fc20*/  PLOP3.LUT P1, PT, PT, PT, PT, 0x80, 0x0 ;  /* 0x000000000000781c */ /* 0x000fe20003f2f070 */
[----:B0-----:R-:W-:Y:S01]  /*1fc30*/  IMAD R7, R11, 0x60, R0 ;  /* 0x000000600b077824 */ /* 0x001fe200078e0200 */
[----:B------:R-:W-:Y:S01]  /*1fc40*/  R2UR UR10, R14 ;  /* 0x000000000e0a72ca */ /* 0x000fe200000e0000 */
[----:B------:R-:W-:Y:S01]  /*1fc50*/  VIADD R5, R10, 0x30890 ;  /* 0x000308900a057836 */ /* 0x000fe20000000000 */
[----:B------:R-:W-:Y:S01]  /*1fc60*/  UIADD3.X UR5, URZ, UR37, URZ, UP0, !UPT ;  /* 0x000000253f057290 */ /* 0x000fe200087fe43f */
[----:B------:R-:W-:Y:S01]  /*1fc70*/  VIADD R12, R8, 0x1e400 ;  /* 0x0001e400080c7836 */ /* 0x000fe20000000000 */
[----:B------:R-:W-:Y:S01]  /*1fc80*/  UMOV UR6, 0x0 ;  /* 0x0000000000067882 */ /* 0x000fe20000000000 */
[----:B------:R-:W-:-:S10]  /*1fc90*/  UMOV UR7, 0x12f00000 ;  /* 0x12f0000000077882 */ /* 0x000fd40000000000 */
.L_x_2971:
        /* <DEDUP_REMOVED lines=16> */
.L_x_2972:
        /* <DEDUP_REMOVED lines=16> */
.L_x_2973:
        /* <DEDUP_REMOVED lines=13> */
.L_x_3116:
[----:B------:R-:W-:Y:S05]  /*1ff70*/  BSYNC B2 ;  /* 0x0000000000027941 */ /* 0x000fea0003800000 */
.L_x_2974:
        /* <DEDUP_REMOVED lines=11> */
.L_x_2977:
[----:B------:R-:W-:Y:S05]  /*20030*/  BSYNC B2 ;  /* 0x0000000000027941 */ /* 0x000fea0003800000 */
.L_x_2976:
        /* <DEDUP_REMOVED lines=8> */
.L_x_2978:
        /* <DEDUP_REMOVED lines=15> */
.L_x_2979:
        /* <DEDUP_REMOVED lines=15> */
.L_x_2980:
        /* <DEDUP_REMOVED lines=10> */
.L_x_2966:
[----:B------:R-:W-:Y:S05]  /*20340*/  BSYNC B1 ;  /* 0x0000000000017941 */ /* 0x000fea0003800000 */
.L_x_2965:
[----:B------:R-:W-:Y:S01]  /*20350*/  ISETP.GT.AND P2, PT, R11, R6, PT ;  /* 0x000000060b00720c */ /* 0x000fe20003f44270 */
[----:B------:R-:W-:Y:S01]  /*20360*/  VIADD R27, R27, 0x1 ;  /* 0x000000011b1b7836 */ /* 0x000fe20000000000 */
[----:B------:R-:W-:-:S04]  /*20370*/  IADD3 R11, R11, -0x1, RZ ;  /* 0xffffffff0b0b7810 */ /* 0x000fc80007ffe0ff */
[----:B------:R-:W-:-:S04]  /*20380*/  ISETP.NE.AND P1, PT, R27, 0x2, PT ;  /* 0x000000021b00780c */ /* 0x000fc80003f25270 */
[----:B------:R-:W-:Y:S02]  /*20390*/  SEL R5, RZ, 0x1, P1 ;  /* 0x00000001ff057807 */ /* 0x000fe40000800000 */
[----:B------:R-:W-:Y:S02]  /*203a0*/  SEL R27, R27, RZ, P1 ;  /* 0x000000ff1b1b7207 */ /* 0x000fe40000800000 */
[----:B------:R-:W-:Y:S01]  /*203b0*/  LOP3.LUT R29, R29, R5, RZ, 0x3c, !PT ;  /* 0x000000051d1d7212 */ /* 0x000fe200078e3cff */
[----:B------:R-:W-:Y:S06]  /*203c0*/  @P2 BRA `(.L_x_2981) ;  /* 0xfffffff400b02947 */ /* 0x000fec000383ffff */
.L_x_2943:
[----:B------:R-:W-:Y:S05]  /*203d0*/  BSYNC B0 ;  /* 0x0000000000007941 */ /* 0x000fea0003800000 */
.L_x_2942:
[----:B------:R-:W2:Y:S01]  /*203e0*/  LDC R0, c[0x0][0x448] ;  /* 0x00011200ff007b82 */ /* 0x000ea20000000800 */
[----:B------:R-:W-:Y:S01]  /*203f0*/  LEA R5, R17, 0x7f, 0x7 ;  /* 0x0000007f11057811 */ /* 0x000fe200078e38ff */
[----:B------:R-:W-:Y:S05]  /*20400*/  @!P0 WARPSYNC.ALL ;  /* 0x0000000000008948 */ /* 0x000fea0003800000 */
[----:B------:R-:W-:Y:S01]  /*20410*/  BSSY B7, `(.L_x_2982) ;  /* 0x0000385000077945 */ /* 0x000fe20003800000 */
[----:B------:R-:W-:Y:S01]  /*20420*/  @!P0 BAR.SYNC.DEFER_BLOCKING 0xc, 0x180 ;  /* 0x0306000000008b1d */ /* 0x000fe20000010000 */
[----:B--2---:R-:W-:-:S13]  /*20430*/  ISETP.NE.AND P1, PT, R0, 0x1, PT ;  /* 0x000000010000780c */ /* 0x004fda0003f25270 */
[----:B------:R-:W0:Y:S08]  /*20440*/  @P1 LDC R4, c[0x0][0x44c] ;  /* 0x00011300ff041b82 */ /* 0x000e300000000800 */
[----:B------:R-:W2:Y:S01]  /*20450*/  @P1 LDC R0, c[0x0][0x450] ;  /* 0x00011400ff001b82 */ /* 0x000ea20000000800 */
[----:B0-----:R-:W-:-:S05]  /*20460*/  @P1 IMAD.HI.U32 R7, R5, R4, RZ ;  /* 0x0000000405071227 */ /* 0x001fca00078e00ff */
[----:B--2---:R-:W-:-:S05]  /*20470*/  @P1 SHF.R.U32.HI R5, RZ, R0, R7 ;  /* 0x00000000ff051219 */ /* 0x004fca0000011607 */
[----:B------:R-:W-:-:S04]  /*20480*/  IMAD.IADD R5, R2, 0x1, R5 ;  /* 0x0000000102057824 */ /* 0x000fc800078e0205 */
[----:B------:R-:W-:-:S05]  /*20490*/  IMAD.HI R5, R5, 0x2aaaaaab, RZ ;  /* 0x2aaaaaab05057827 */ /* 0x000fca00078e02ff */
[----:B------:R-:W-:-:S04]  /*204a0*/  SHF.R.U32.HI R0, RZ, 0x1f, R5 ;  /* 0x0000001fff007819 */ /* 0x000fc80000011605 */
        /* <DEDUP_REMOVED lines=11> */
[----:B------:R-:W2:Y:S01]  /*20560*/  LDC.64 R2, c[0x0][0xc60] ;  /* 0x00031800ff027b82 */ /* 0x000ea20000000a00 */
[----:B------:R-:W0:Y:S02]  /*20570*/  FLO.U32 R0, UR4 ;  /* 0x0000000400007d00 */ /* 0x000e2400080e0000 */
[----:B0-----:R-:W-:-:S06]  /*20580*/  ISETP.EQ.U32.AND P0, PT, R0, R5, PT ;  /* 0x000000050000720c */ /* 0x001fcc0003f02070 */
[----:B------:R-:W2:Y:S07]  /*20590*/  POPC R5, UR4 ;  /* 0x0000000400057d09 */ /* 0x000eae0008000000 */
[----:B--2---:R-:W2:Y:S01]  /*205a0*/  @P0 ATOMG.E.ADD.STRONG.GPU PT, R3, desc[UR60][R2.64], R5 ;  /* 0x00000005020309a8 */ /* 0x004ea200081ee1fc */
[----:B------:R-:W0:Y:S02]  /*205b0*/  S2R R4, SR_LTMASK ;  /* 0x0000000000047919 */ /* 0x000e240000003900 */
[----:B0-----:R-:W-:-:S04]  /*205c0*/  LOP3.LUT R4, R4, UR4, RZ, 0xc0, !PT ;  /* 0x0000000404047c12 */ /* 0x001fc8000f8ec0ff */
[----:B------:R-:W0:Y:S01]  /*205d0*/  POPC R7, R4 ;  /* 0x0000000400077309 */ /* 0x000e220000000000 */
[----:B--2---:R-:W0:Y:S02]  /*205e0*/  SHFL.IDX PT, R0, R3, R0, 0x1f ;  /* 0x00001f0003007589 */ /* 0x004e2400000e0000 */
[----:B0-----:R-:W-:Y:S01]  /*205f0*/  IADD3 R16, R0, UR38, R7 ;  /* 0x0000002600107c10 */ /* 0x001fe2000fffe007 */
[----:B------:R-:W-:Y:S06]  /*20600*/  BRA `(.L_x_2984) ;  /* 0x0000003400947947 */ /* 0x000fec0003800000 */
.L_x_2983:
        /* <DEDUP_REMOVED lines=13> */
[----:B-1----:R-:W-:Y:S01]  /*206e0*/  IMAD.U32 R10, RZ, RZ, UR4 ;  /* 0x00000004ff0a7e24 */ /* 0x002fe2000f8e00ff */
[----:B------:R-:W-:Y:S01]  /*206f0*/  MOV R8, 0x70 ;  /* 0x0000007000087802 */ /* 0x000fe20000000f00 */
[----:B------:R-:W-:-:S02]  /*20700*/  IMAD.U32 R11, RZ, RZ, UR5 ;  /* 0x00000005ff0b7e24 */ /* 0x000fc4000f8e00ff */
[----:B------:R-:W-:Y:S02]  /*20710*/  IMAD.MOV.U32 R12, RZ, RZ, 0x1 ;  /* 0x00000001ff0c7424 */ /* 0x000fe400078e00ff */
[----:B------:R-:W-:-:S07]  /*20720*/  IMAD.MOV.U32 R13, RZ, RZ, RZ ;  /* 0x000000ffff0d7224 */ /* 0x000fce00078e00ff */
[----:B------:R-:W-:-:S07]  /*20730*/  LEPC R20, `(.L_x_2986) ;  /* 0x000000001014794e */ /* 0x000fce0000000000 */
[----:B0-----:R-:W-:Y:S05]  /*20740*/  CALL.ABS.NOINC R2 ;  /* 0x0000000002007343 */ /* 0x001fea0003c00000 */
.L_x_2986:
[----:B------:R-:W-:Y:S05]  /*20750*/  BSYNC B6 ;  /* 0x0000000000067941 */ /* 0x000fea0003800000 */
.L_x_2985:
        /* <DEDUP_REMOVED lines=11> */
[----:B------:R-:W-:Y:S01]  /*20810*/  IMAD.U32 R5, RZ, RZ, UR7 ;  /* 0x00000007ff057e24 */ /* 0x000fe2000f8e00ff */
[----:B------:R-:W-:Y:S01]  /*20820*/  MOV R11, UR5 ;  /* 0x00000005000b7c02 */ /* 0x000fe20008000f00 */
[----:B------:R-:W-:Y:S01]  /*20830*/  IMAD.U32 R7, RZ, RZ, UR9 ;  /* 0x00000009ff077e24 */ /* 0x000fe2000f8e00ff */
[----:B------:R-:W-:Y:S01]  /*20840*/  MOV R13, RZ ;  /* 0x000000ff000d7202 */ /* 0x000fe20000000f00 */
[----:B-1----:R-:W-:-:S02]  /*20850*/  IMAD.U32 R10, RZ, RZ, UR4 ;  /* 0x00000004ff0a7e24 */ /* 0x002fc4000f8e00ff */
[----:B------:R-:W-:Y:S02]  /*20860*/  IMAD.MOV.U32 R8, RZ, RZ, 0x70 ;  /* 0x00000070ff087424 */ /* 0x000fe400078e00ff */
[----:B0-----:R-:W-:-:S07]  /*20870*/  IMAD.MOV.U32 R12, RZ, RZ, 0x1 ;  /* 0x00000001ff0c7424 */ /* 0x001fce00078e00ff */
[----:B------:R-:W-:-:S07]  /*20880*/  LEPC R20, `(.L_x_2989) ;  /* 0x000000001014794e */ /* 0x000fce0000000000 */
[----:B--2---:R-:W-:Y:S05]  /*20890*/  CALL.ABS.NOINC R2 ;  /* 0x0000000002007343 */ /* 0x004fea0003c00000 */
.L_x_2989:
        /* <DEDUP_REMOVED lines=14> */
[----:B-1----:R-:W-:Y:S05]  /*20980*/  CALL.ABS.NOINC R2 ;  /* 0x0000000002007343 */ /* 0x002fea0003c00000 */
.L_x_2988:
[----:B------:R-:W-:Y:S05]  /*20990*/  BSYNC B6 ;  /* 0x0000000000067941 */ /* 0x000fea0003800000 */
.L_x_2987:
[----:B------:R-:W-:Y:S01]  /*209a0*/  IMAD.MOV.U32 R25, RZ, RZ, R31 ;  /* 0x000000ffff197224 */ /* 0x000fe200078e001f */
[----:B------:R-:W-:Y:S01]  /*209b0*/  ULDC.64 UR4, c[0x0][0x9f8] ;  /* 0x00027e0000047ab9 */ /* 0x000fe20000000a00 */
[----:B------:R-:W2:Y:S01]  /*209c0*/  LDL R31, [R1+0x8] ;  /* 0x00000800011f7983 */ /* 0x000ea20000100800 */
[----:B------:R-:W-:Y:S01]  /*209d0*/  ISETP.NE.U32.AND P0, PT, RZ, UR4, PT ;  /* 0x00000004ff007c0c */ /* 0x000fe2000bf05070 */
[----:B------:R-:W0:Y:S02]  /*209e0*/  LDC R0, c[0x0][0x430] ;  /* 0x00010c00ff007b82 */ /* 0x000e240000000800 */
[----:B------:R-:W3:Y:S01]  /*209f0*/  LDL R21, [R1+0xc] ;  /* 0x00000c0001157983 */ /* 0x000ee20000100800 */
[----:B------:R-:W-:-:S03]  /*20a00*/  ISETP.NE.AND.EX P0, PT, RZ, UR5, PT, P0 ;  /* 0x00000005ff007c0c */ /* 0x000fc6000bf05300 */
[----:B------:R-:W4:Y:S01]  /*20a10*/  LDL.LU R8, [R1] ;  /* 0x0000000001087983 */ /* 0x000f220000300800 */
[----:B------:R-:W1:Y:S09]  /*20a20*/  S2R R20, SR_TID.X ;  /* 0x0000000000147919 */ /* 0x000e720000002100 */
[----:B------:R-:W-:Y:S01]  /*20a30*/  @P0 IADD3 R2, P1, R23, UR4, RZ ;  /* 0x0000000417020c10 */ /* 0x000fe2000ff3e0ff */
[----:B------:R-:W-:-:S03]  /*20a40*/  ULDC UR4, c[0x0][0x2f4] ;  /* 0x0000bd0000047ab9 */ /* 0x000fc60000000800 */
[----:B------:R-:W-:-:S05]  /*20a50*/  @P0 IADD3.X R3, R24, UR5, RZ, P1, !PT ;  /* 0x0000000518030c10 */ /* 0x000fca0008ffe4ff */
[----:B------:R3:W4:Y:S01]  /*20a60*/  @P0 LDG.E R32, desc[UR60][R2.64] ;  /* 0x0000003c02200981 */ /* 0x000722000c1e1900 */
[----:B-1----:R-:W-:-:S04]  /*20a70*/  LOP3.LUT R20, R20, 0x7f, RZ, 0xc0, !PT ;  /* 0x0000007f14147812 */ /* 0x002fc800078ec0ff */
[----:B------:R-:W-:Y:S02]  /*20a80*/  SHF.R.U32.HI R4, RZ, 0x3, R20 ;  /* 0x00000003ff047819 */ /* 0x000fe40000011614 */
[----:B------:R-:W1:Y:S01]  /*20a90*/  S2R R20, SR_TID.X ;  /* 0x0000000000147919 */ /* 0x000e620000002100 */
[----:B0-----:R-:W-:Y:S02]  /*20aa0*/  ISETP.NE.AND P1, PT, R0, 0x1, PT ;  /* 0x000000010000780c */ /* 0x001fe40003f25270 */
[----:B------:R-:W-:-:S11]  /*20ab0*/  IADD3 R25, R25, -0x1, RZ ;  /* 0xffffffff19197810 */ /* 0x000fd60007ffe0ff */
[----:B------:R-:W0:Y:S08]  /*20ac0*/  @P1 LDC R7, c[0x0][0x434] ;  /* 0x00010d00ff071b82 */ /* 0x000e300000000800 */
[----:B------:R-:W0:Y:S01]  /*20ad0*/  @P1 LDC R5, c[0x0][0x438] ;  /* 0x00010e00ff051b82 */ /* 0x000e220000000800 */
[----:B-1----:R-:W-:-:S05]  /*20ae0*/  IMAD.SHL.U32 R20, R20, 0x10, RZ ;  /* 0x0000001014147824 */ /* 0x002fca00078e00ff */
[----:B------:R-:W-:-:S05]  /*20af0*/  LOP3.LUT R20, R4, 0x70, R20, 0xf8, !PT ;  /* 0x0000007004147812 */ /* 0x000fca00078ef814 */
[----:B------:R-:W-:Y:S01]  /*20b00*/  IMAD R6, R25, 0x60, R20 ;  /* 0x0000006019067824 */ /* 0x000fe200078e0214 */
[----:B------:R-:W-:Y:S01]  /*20b10*/  ISETP.GE.AND P3, PT, R33, UR4, PT ;  /* 0x0000000421007c0c */ /* 0x000fe2000bf66270 */
[----:B------:R-:W-:-:S03]  /*20b20*/  UMOV UR5, 0xffffffff ;  /* 0xffffffff00057882 */ /* 0x000fc60000000000 */
[----:B--2---:R-:W-:-:S04]  /*20b30*/  ISETP.GE.AND P0, PT, R6, R31, PT ;  /* 0x0000001f0600720c */ /* 0x004fc80003f06270 */
[----:B------:R-:W-:Y:S01]  /*20b40*/  ISETP.GT.U32.OR P0, PT, R20, 0x5f, P0 ;  /* 0x0000005f1400780c */ /* 0x000fe20000704470 */
[----:B---3--:R-:W-:-:S04]  /*20b50*/  IMAD.IADD R6, R6, 0x1, R21 ;  /* 0x0000000106067824 */ /* 0x008fc800078e0215 */
[----:B0-----:R-:W-:-:S08]  /*20b60*/  @P1 IMAD.HI.U32 R7, R6, R7, RZ ;  /* 0x0000000706071227 */ /* 0x001fd000078e00ff */
[----:B------:R-:W0:Y:S01]  /*20b70*/  @!P0 LDC.64 R2, c[0x0][0x428] ;  /* 0x00010a00ff028b82 */ /* 0x000e220000000a00 */
[----:B------:R-:W-:Y:S01]  /*20b80*/  IMAD.MOV.U32 R4, RZ, RZ, R6 ;  /* 0x000000ffff047224 */ /* 0x000fe200078e0006 */
[----:B------:R-:W-:-:S04]  /*20b90*/  @P1 SHF.R.U32.HI R4, RZ, R5, R7 ;  /* 0x00000005ff041219 */ /* 0x000fc80000011607 */
[----:B------:R-:W-:Y:S02]  /*20ba0*/  IADD3 R5, -R4, RZ, RZ ;  /* 0x000000ff04057210 */ /* 0x000fe40007ffe1ff */
[----:B----4-:R-:W-:-:S03]  /*20bb0*/  SHF.R.S32.HI R9, RZ, 0x1f, R32 ;  /* 0x0000001fff097819 */ /* 0x010fc60000011420 */
[----:B------:R-:W-:Y:S01]  /*20bc0*/  IMAD R0, R0, R5, R6 ;  /* 0x0000000500007224 */ /* 0x000fe200078e0206 */
[--C-:B------:R-:W-:Y:S01]  /*20bd0*/  @!P0 SHF.R.S32.HI R5, RZ, 0x1f, R4.reuse ;  /* 0x0000001fff058819 */ /* 0x100fe20000011404 */
[-C--:B0-----:R-:W-:Y:S02]  /*20be0*/  @!P0 IMAD R6, R9, R2.reuse, RZ ;  /* 0x0000000209068224 */ /* 0x081fe400078e02ff */
[----:B------:R-:W-:-:S04]  /*20bf0*/  @!P0 IMAD.WIDE.U32 R4, R32, R2, R4 ;  /* 0x0000000220048225 */ /* 0x000fc800078e0004 */
[----:B------:R-:W-:Y:S02]  /*20c00*/  @!P0 IMAD R6, R32, R3, R6 ;  /* 0x0000000320068224 */ /* 0x000fe400078e0206 */
[----:B------:R-:W0:Y:S02]  /*20c10*/  @!P0 LDC.64 R2, c[0x0][0x418] ;  /* 0x00010600ff028b82 */ /* 0x000e240000000a00 */
[----:B------:R-:W-:Y:S01]  /*20c20*/  @!P0 IMAD.IADD R6, R5, 0x1, R6 ;  /* 0x0000000105068824 */ /* 0x000fe200078e0206 */
        /* <DEDUP_REMOVED lines=17> */
[----:B------:R-:W-:-:S04]  /*20d40*/  @P1 LOP3.LUT R8, R8, 0x2, RZ, 0xfc, !PT ;  /* 0x0000000208081812 */ /* 0x000fc800078efcff */
[----:B------:R-:W-:Y:S01]  /*20d50*/  @P0 LOP3.LUT R8, R8, 0x1, RZ, 0xfc, !PT ;  /* 0x0000000108080812 */ /* 0x000fe200078efcff */
[----:B------:R0:W-:Y:S04]  /*20d60*/  STL [R1+0x10], R9 ;  /* 0x0000100901007387 */ /* 0x0001e80000100800 */
[----:B------:R0:W-:Y:S01]  /*20d70*/  STL [R1], R8 ;  /* 0x0000000801007387 */ /* 0x0001e20000100800 */
[----:B------:R-:W-:Y:S05]  /*20d80*/  BRA.DIV UR5, `(.L_x_2990) ;  /* 0x0000005205e87947 */ /* 0x000fea000b800000 */
.L_x_3119:
[----:B------:R-:W-:Y:S01]  /*20d90*/  SHF.R.S32.HI R31, RZ, 0x1f, R18 ;  /* 0x0000001fff1f7819 */ /* 0x000fe20000011412 */
[----:B------:R-:W-:Y:S06]  /*20da0*/  @!P2 BRA `(.L_x_2991) ;  /* 0x000000000004a947 */ /* 0x000fec0003800000 */
[----:B------:R-:W-:Y:S01]  /*20db0*/  BPT.TRAP 0x1 ;  /* 0x000000040000795c */ /* 0x000fe20000300000 */
.L_x_2991:
        /* <DEDUP_REMOVED lines=25> */
.L_x_3120:
[----:B------:R-:W-:Y:S05]  /*20f50*/  BSYNC B0 ;  /* 0x0000000000007941 */ /* 0x000fea0003800000 */
.L_x_2992:
        /* <DEDUP_REMOVED lines=24> */
[----:B------:R-:W-:-:S03]  /*210e0*/  ULDC.64 UR4, c[0x0][0x2e8] ;  /* 0x0000ba0000047ab9 */ /* 0x000fc60000000a00 */
[----:B------:R-:W-:Y:S01]  /*210f0*/  IMAD.IADD R0, R3, 0x1, R0 ;  /* 0x0000000103007824 */ /* 0x000fe200078e0200 */
[----:B------:R-:W-:Y:S01]  /*21100*/  LEA R4, P0, R2, UR4, 0x1 ;  /* 0x0000000402047c11 */ /* 0x000fe2000f8008ff */
[----:B------:R-:W-:Y:S01]  /*21110*/  IMAD.IADD R6, R6, 0x1, -R8 ;  /* 0x0000000106067824 */ /* 0x000fe200078e0a08 */
[----:B------:R-:W-:Y:S02]  /*21120*/  UMOV UR4, 0xffffffff ;  /* 0xffffffff00047882 */ /* 0x000fe40000000000 */
[----:B------:R-:W-:Y:S02]  /*21130*/  LEA.HI.X R0, R2, UR5, R0, 0x1, P0 ;  /* 0x0000000502007c11 */ /* 0x000fe400080f0c00 */
[----:B------:R-:W-:Y:S01]  /*21140*/  ISETP.GE.AND P0, PT, R6, 0x1, PT ;  /* 0x000000010600780c */ /* 0x000fe20003f06270 */
[----:B------:R-:W-:-:S12]  /*21150*/  BRA.DIV UR4, `(.L_x_2994) ;  /* 0x00000052043c7947 */ /* 0x000fd8000b800000 */
[----:B------:R-:W0:Y:S01]  /*21160*/  SHFL.IDX PT, R3, R4, RZ, 0x181f ;  /* 0x00181fff04037589 */ /* 0x000e2200000e0000 */
[----:B------:R-:W-:-:S03]  /*21170*/  @P0 IMAD R8, R5, 0x2, R22 ;  /* 0x0000000205080824 */ /* 0x000fc600078e0216 */
[----:B------:R-:W1:Y:S01]  /*21180*/  SHFL.IDX PT, R2, R0, RZ, 0x181f ;  /* 0x00181fff00027589 */ /* 0x000e6200000e0000 */
[----:B0-----:R-:W-:-:S04]  /*21190*/  @P0 LEA R3, P1, R33, R3, 0x1 ;  /* 0x0000000321030211 */ /* 0x001fc800078208ff */
[----:B-1----:R-:W-:Y:S02]  /*211a0*/  @P0 IADD3.X R2, RZ, R2, RZ, P1, !PT ;  /* 0x00000002ff020210 */ /* 0x002fe40000ffe4ff */
[----:B------:R-:W-:Y:S02]  /*211b0*/  ISETP.GE.AND P1, PT, R6, 0x11, PT ;  /* 0x000000110600780c */ /* 0x000fe40003f26270 */
        /* <DEDUP_REMOVED lines=56> */
.L_x_3134:
        /* <DEDUP_REMOVED lines=12> */
.L_x_2995:
[----:B------:R-:W-:Y:S02]  /*21600*/  PLOP3.LUT P1, PT, P1, P0, PT, 0xa2, 0x0 ;  /* 0x000000000000781c */ /* 0x000fe40000f21472 */
[----:B------:R-:W-:-:S08]  /*21610*/  @P0 R2UR P1, UR4, R7 ;  /* 0x00000000070402ca */ /* 0x000fd00000020000 */
[----:B------:R-:W-:-:S05]  /*21620*/  @P0 PLOP3.LUT P0, PT, P1, PT, PT, 0x80, 0x0 ;  /* 0x000000000000081c */ /* 0x000fca0000f0f070 */
[----:B------:R-:W-:Y:S01]  /*21630*/  @!P1 SYNCS.ARRIVE.TRANS64.RED.A0T1 RZ, [UR4+0x30830], RZ ;  /* 0x030830ffffff99a7 */ /* 0x000fe20008200404 */
[----:B------:R-:W-:Y:S07]  /*21640*/  @!P1 ARRIVES.LDGSTSBAR.64.TRANSCNT [UR4+0x30830] ;  /* 0x03083000ff0099b0 */ /* 0x000fee0008000a84 */
[----:B------:R-:W-:Y:S05]  /*21650*/  @P0 BRA.U.ANY `(.L_x_2995) ;  /* 0xfffffffd00e80947 */ /* 0x000fea000393ffff */
[----:B------:R-:W-:Y:S01]  /*21660*/  NOP ;  /* 0x0000000000007918 */ /* 0x000fe20000000000 */
[----:B------:R-:W2:Y:S02]  /*21670*/  LDL R0, [R1] ;  /* 0x0000000001007983 */ /* 0x000ea40000100800 */
[----:B--2---:R-:W-:-:S13]  /*21680*/  LOP3.LUT P2, RZ, R0, 0x10, RZ, 0xc0, !PT ;  /* 0x0000001000ff7812 */ /* 0x004fda000784c0ff */
[----:B------:R-:W-:Y:S05]  /*21690*/  @!P2 BRA `(.L_x_2996) ;  /* 0x000000000004a947 */ /* 0x000fea0003800000 */
[----:B------:R-:W-:Y:S01]  /*216a0*/  BPT.TRAP 0x1 ;  /* 0x000000040000795c */ /* 0x000fe20000300000 */
.L_x_2996:
        /* <DEDUP_REMOVED lines=8> */
[----:B------:R-:W-:-:S02]  /*21730*/  IADD3 R2, R22, 0x12400, RZ ;  /* 0x0001240016027810 */ /* 0x000fc40007ffe0ff */
[----:B------:R-:W-:Y:S01]  /*21740*/  ISETP.NE.AND.EX P0, PT, RZ, UR7, PT, P0 ;  /* 0x00000007ff007c0c */ /* 0x000fe2000bf05300 */
[----:B------:R-:W-:Y:S01]  /*21750*/  BSSY B6, `(.L_x_2997) ;  /* 0x000001b000067945 */ /* 0x000fe20003800000 */
[----:B------:R-:W-:Y:S02]  /*21760*/  SHF.R.S32.HI R0, RZ, 0x1f, R34 ;  /* 0x0000001fff007819 */ /* 0x000fe40000011422 */
[----:B------:R-:W-:-:S03]  /*21770*/  SEL R30, R30, RZ, !P0 ;  /* 0x000000ff1e1e7207 */ /* 0x000fc60004000000 */
[----:B------:R-:W-:-:S04]  /*21780*/  IMAD R0, R0, UR4, RZ ;  /* 0x0000000400007c24 */ /* 0x000fc8000f8e02ff */
[----:B------:R-:W-:-:S04]  /*21790*/  IMAD R0, R34, UR5, R0 ;  /* 0x0000000522007c24 */ /* 0x000fc8000f8e0200 */
[----:B------:R-:W-:Y:S01]  /*217a0*/  IMAD.IADD R34, R5, 0x1, R0 ;  /* 0x0000000105227824 */ /* 0x000fe200078e0200 */
        /* <DEDUP_REMOVED lines=21> */
.L_x_2998:
[----:B------:R-:W-:Y:S05]  /*21900*/  BSYNC B6 ;  /* 0x0000000000067941 */ /* 0x000fea0003800000 */
.L_x_2997:
[----:B------:R-:W2:Y:S01]  /*21910*/  LDL.LU R20, [R1+0x2c] ;  /* 0x00002c0001147983 */ /* 0x000ea20000300800 */
[----:B------:R-:W-:Y:S01]  /*21920*/  ULDC.64 UR4, c[0x0][0x2d8] ;  /* 0x0000b60000047ab9 */ /* 0x000fe20000000a00 */
[----:B------:R-:W3:Y:S02]  /*21930*/  LDC R6, c[0x0][0x448] ;  /* 0x00011200ff067b82 */ /* 0x000ee40000000800 */
[----:B0-----:R-:W4:Y:S01]  /*21940*/  LDL.LU.64 R2, [R1+0x20] ;  /* 0x0000200001027983 */ /* 0x001f220000300a00 */
[----:B------:R-:W-:-:S03]  /*21950*/  IMAD R0, R31, UR4, RZ ;  /* 0x000000041f007c24 */ /* 0x000fc6000f8e02ff */
[----:B------:R0:W5:Y:S01]  /*21960*/  LDL R10, [R1+0x18] ;  /* 0x00001800010a7983 */ /* 0x0001620000100800 */
[----:B------:R-:W-:-:S03]  /*21970*/  IMAD R5, R18, UR5, R0 ;  /* 0x0000000512057c24 */ /* 0x000fc6000f8e0200 */
[----:B------:R0:W5:Y:S01]  /*21980*/  LDL R8, [R1+0x4] ;  /* 0x0000040001087983 */ /* 0x0001620000100800 */
[----:B---3--:R-:W-:-:S13]  /*21990*/  ISETP.NE.AND P0, PT, R6, 0x1, PT ;  /* 0x000000010600780c */ /* 0x008fda0003f05270 */
[----:B-1----:R-:W1:Y:S01]  /*219a0*/  @P0 LDC R7, c[0x0][0x44c] ;  /* 0x00011300ff070b82 */ /* 0x002e620000000800 */
[----:B----4-:R-:W-:Y:S02]  /*219b0*/  IMAD.MOV.U32 R3, RZ, RZ, R34 ;  /* 0x000000ffff037224 */ /* 0x010fe400078e0022 */
[----:B------:R-:W-:Y:S01]  /*219c0*/  IMAD.WIDE.U32 R2, R18, UR4, R2 ;  /* 0x0000000412027c25 */ /* 0x000fe2000f8e0002 */
[----:B------:R-:W-:-:S04]  /*219d0*/  ULDC.64 UR4, c[0x0][0x2e0] ;  /* 0x0000b80000047ab9 */ /* 0x000fc80000000a00 */
[----:B------:R-:W-:Y:S01]  /*219e0*/  IADD3 R3, R3, R5, RZ ;  /* 0x0000000503037210 */ /* 0x000fe20007ffe0ff */
[----:B--2---:R-:W-:Y:S02]  /*219f0*/  IMAD R5, R20, UR4, RZ ;  /* 0x0000000414057c24 */ /* 0x004fe4000f8e02ff */
[----:B------:R-:W2:Y:S02]  /*21a00*/  S2R R20, SR_TID.X ;  /* 0x0000000000147919 */ /* 0x000ea40000002100 */
[C---:B------:R-:W-:Y:S02]  /*21a10*/  IMAD R0, R30.reuse, UR5, R5 ;  /* 0x000000051e007c24 */ /* 0x040fe4000f8e0205 */
[----:B------:R-:W-:Y:S01]  /*21a20*/  IMAD.WIDE.U32 R2, R30, UR4, R2 ;  /* 0x000000041e027c25 */ /* 0x000fe2000f8e0002 */
[----:B------:R-:W-:-:S03]  /*21a30*/  ULDC.64 UR4, c[0x0][0x2d0] ;  /* 0x0000b40000047ab9 */ /* 0x000fc60000000a00 */
[----:B------:R-:W-:Y:S02]  /*21a40*/  IMAD.IADD R3, R3, 0x1, R0 ;  /* 0x0000000103037824 */ /* 0x000fe400078e0200 */
[----:B------:R-:W3:Y:S01]  /*21a50*/  @P0 LDC R0, c[0x0][0x450] ;  /* 0x00011400ff000b82 */ /* 0x000ee20000000800 */
[----:B--2---:R-:W-:-:S04]  /*21a60*/  LOP3.LUT R20, R20, 0x7f, RZ, 0xc0, !PT ;  /* 0x0000007f14147812 */ /* 0x004fc800078ec0ff */
[----:B------:R-:W-:Y:S02]  /*21a70*/  SHF.R.U32.HI R21, RZ, 0x3, R20 ;  /* 0x00000003ff157819 */ /* 0x000fe40000011614 */
[----:B------:R-:W2:Y:S02]  /*21a80*/  S2R R20, SR_TID.X ;  /* 0x0000000000147919 */ /* 0x000ea40000002100 */
[----:B--2---:R-:W-:-:S05]  /*21a90*/  IMAD.SHL.U32 R20, R20, 0x10, RZ ;  /* 0x0000001014147824 */ /* 0x004fca00078e00ff */
[----:B------:R-:W-:-:S04]  /*21aa0*/  LOP3.LUT R20, R21, 0x70, R20, 0xf8, !PT ;  /* 0x0000007015147812 */ /* 0x000fc800078ef814 */
[----:B------:R-:W-:-:S05]  /*21ab0*/  LEA R5, R17, R20, 0x7 ;  /* 0x0000001411057211 */ /* 0x000fca00078e38ff */
[----:B-1----:R-:W-:-:S04]  /*21ac0*/  @P0 IMAD.HI.U32 R7, R5, R7, RZ ;  /* 0x0000000705070227 */ /* 0x002fc800078e00ff */
[----:B------:R-:W-:Y:S01]  /*21ad0*/  IMAD.MOV.U32 R4, RZ, RZ, R5 ;  /* 0x000000ffff047224 */ /* 0x000fe200078e0005 */
[----:B---3--:R-:W-:Y:S01]  /*21ae0*/  @P0 SHF.R.U32.HI R4, RZ, R0, R7 ;  /* 0x00000000ff040219 */ /* 0x008fe20000011607 */
[----:B------:R-:W1:Y:S04]  /*21af0*/  S2R R20, SR_TID.X ;  /* 0x0000000000147919 */ /* 0x000e680000002100 */
[----:B------:R-:W-:-:S04]  /*21b00*/  IMAD.MOV R0, RZ, RZ, -R4 ;  /* 0x000000ffff007224 */ /* 0x000fc800078e0a04 */
[----:B------:R-:W-:Y:S01]  /*21b10*/  IMAD R0, R6, R0, R5 ;  /* 0x0000000006007224 */ /* 0x000fe200078e0205 */
[----:B------:R-:W-:Y:S01]  /*21b20*/  SHF.R.S32.HI R5, RZ, 0x1f, R4 ;  /* 0x0000001fff057819 */ /* 0x000fe20000011404 */
[----:B------:R-:W-:-:S04]  /*21b30*/  IMAD.WIDE.U32 R2, R4, UR4, R2 ;  /* 0x0000000404027c25 */ /* 0x000fc8000f8e0002 */
[----:B------:R-:W-:-:S04]  /*21b40*/  IMAD R5, R5, UR4, RZ ;  /* 0x0000000405057c24 */ /* 0x000fc8000f8e02ff */
[----:B------:R-:W-:Y:S01]  /*21b50*/  IMAD R5, R4, UR5, R5 ;  /* 0x0000000504057c24 */ /* 0x000fe2000f8e0205 */
[----:B------:R-:W-:Y:S01]  /*21b60*/  SHF.R.S32.HI R4, RZ, 0x1f, R0 ;  /* 0x0000001fff047819 */ /* 0x000fe20000011400 */
[----:B------:R-:W-:-:S03]  /*21b70*/  ULDC.64 UR4, c[0x0][0x2c8] ;  /* 0x0000b20000047ab9 */ /* 0x000fc60000000a00 */
[----:B------:R-:W-:Y:S01]  /*21b80*/  IADD3 R3, R3, R5, RZ ;  /* 0x0000000503037210 */ /* 0x000fe20007ffe0ff */
[----:B------:R-:W-:Y:S02]  /*21b90*/  IMAD R4, R4, UR4, RZ ;  /* 0x0000000404047c24 */ /* 0x000fe4000f8e02ff */
[----:B------:R-:W-:-:S04]  /*21ba0*/  IMAD.WIDE.U32 R2, R0, UR4, R2 ;  /* 0x0000000400027c25 */ /* 0x000fc8000f8e0002 */
[----:B------:R-:W-:Y:S01]  /*21bb0*/  IMAD R5, R0, UR5, R4 ;  /* 0x0000000500057c24 */ /* 0x000fe2000f8e0204 */
[----:B------:R-:W-:Y:S02]  /*21bc0*/  ULDC.64 UR4, c[0x0][0x280] ;  /* 0x0000a00000047ab9 */ /* 0x000fe40000000a00 */
[----:B------:R-:W-:Y:S01]  /*21bd0*/  LEA R0, P0, R2, UR4, 0x1 ;  /* 0x0000000402007c11 */ /* 0x000fe2000f8008ff */
[----:B------:R-:W-:Y:S01]  /*21be0*/  IMAD.IADD R3, R3, 0x1, R5 ;  /* 0x0000000103037824 */ /* 0x000fe200078e0205 */
[----:B------:R-:W-:Y:S01]  /*21bf0*/  ULDC UR4, c[0x0][0x2b8] ;  /* 0x0000ae0000047ab9 */ /* 0x000fe20000000800 */
[----:B-1----:R-:W-:-:S03]  /*21c00*/  LOP3.LUT R20, R20, 0x7f, RZ, 0xc0, !PT ;  /* 0x0000007f14147812 */ /* 0x002fc600078ec0ff */
[----:B------:R-:W-:Y:S01]  /*21c10*/  LEA.HI.X R4, R2, UR5, R3, 0x1, P0 ;  /* 0x0000000502047c11 */ /* 0x000fe200080f0c03 */
[----:B------:R-:W-:Y:S01]  /*21c20*/  UMOV UR5, 0xffffffff ;  /* 0xffffffff00057882 */ /* 0x000fe20000000000 */
[----:B------:R-:W-:Y:S02]  /*21c30*/  ISETP.GE.AND P3, PT, R33, UR4, PT ;  /* 0x0000000421007c0c */ /* 0x000fe4000bf66270 */
[----:B------:R-:W-:Y:S02]  /*21c40*/  ISETP.GE.AND P2, PT, R36, UR4, PT ;  /* 0x0000000424007c0c */ /* 0x000fe4000bf46270 */
[----:B------:R-:W-:Y:S02]  /*21c50*/  ISETP.GE.AND P0, PT, R35, UR4, PT ;  /* 0x0000000423007c0c */ /* 0x000fe4000bf06270 */
[----:B------:R-:W-:Y:S01]  /*21c60*/  SHF.R.U32.HI R9, RZ, 0x3, R20 ;  /* 0x00000003ff097819 */ /* 0x000fe20000011614 */
[----:B0-----:R-:W-:Y:S10]  /*21c70*/  BRA.DIV UR5, `(.L_x_2999) ;  /* 0x0000004e05a87947 */ /* 0x001ff4000b800000 */
[----:B------:R-:W0:Y:S01]  /*21c80*/  SHFL.IDX PT, R14, R0, RZ, 0x181f ;  /* 0x00181fff000e7589 */ /* 0x000e2200000e0000 */
[----:B-----5:R-:W-:Y:S02]  /*21c90*/  IMAD R5, R10, R6, RZ ;  /* 0x000000060a057224 */ /* 0x020fe400078e02ff */
[----:B------:R-:W-:Y:S01]  /*21ca0*/  IMAD R17, R17, 0x80, R9 ;  /* 0x0000008011117824 */ /* 0x000fe200078e0209 */
[----:B------:R-:W1:Y:S03]  /*21cb0*/  SHFL.IDX PT, R2, R4, RZ, 0x181f ;  /* 0x00181fff04027589 */ /* 0x000e6600000e0000 */
[C---:B------:R-:W-:Y:S01]  /*21cc0*/  VIADD R6, R17.reuse, 0x10 ;  /* 0x0000001011067836 */ /* 0x040fe20000000000 */
[----:B------:R-:W-:-:S13]  /*21cd0*/  ISETP.GE.AND P1, PT, R17, R5, PT ;  /* 0x000000051100720c */ /* 0x000fda0003f26270 */
[----:B0-----:R-:W-:-:S04]  /*21ce0*/  @!P1 LEA R14, P4, R33, R14, 0x1 ;  /* 0x0000000e210e9211 */ /* 0x001fc800078808ff */
[----:B-1----:R-:W-:Y:S01]  /*21cf0*/  @!P1 IADD3.X R3, RZ, R2, RZ, P4, !PT ;  /* 0x00000002ff039210 */ /* 0x002fe200027fe4ff */
[----:B------:R-:W-:Y:S02]  /*21d00*/  @!P1 IMAD.MOV.U32 R2, RZ, RZ, R14 ;  /* 0x000000ffff029224 */ /* 0x000fe400078e000e */
[----:B------:R-:W0:Y:S04]  /*21d10*/  SHFL.IDX PT, R14, R0, 0x1, 0x181f ;  /* 0x00381f00000e7f89 */ /* 0x000e2800000e0000 */
[----:B------:R-:W-:Y:S04]  /*21d20*/  @!P1 LDGSTS.E.BYPASS.LTC128B.128 [R8+0x12400], desc[UR60][R2.64], !P3 ;  /* 0x1240000002089fae */ /* 0x000fe8000d901d7c */
[----:B------:R-:W-:Y:S04]  /*21d30*/  @!P1 LDGSTS.E.BYPASS.LTC128B.128 [R8+0x16400], desc[UR60][R2.64+0x80], !P2 ;  /* 0x1640008002089fae */ /* 0x000fe8000d101d7c */
[----:B------:R1:W-:Y:S01]  /*21d40*/  @!P1 LDGSTS.E.BYPASS.LTC128B.128 [R8+0x1a400], desc[UR60][R2.64+0x100], !P0 ;  /* 0x1a40010002089fae */ /* 0x0003e2000c101d7c */
[----:B------:R-:W-:-:S02]  /*21d50*/  ISETP.GE.AND P1, PT, R6, R5, PT ;  /* 0x000000050600720c */ /* 0x000fc40003f26270 */
[----:B------:R-:W-:Y:S01]  /*21d60*/  IADD3 R6, R17, 0x20, RZ ;  /* 0x0000002011067810 */ /* 0x000fe20007ffe0ff */
        /* <DEDUP_REMOVED lines=31> */
[----:B------:R-:W-:Y:S02]  /*21f60*/  ISETP.GE.AND P1, PT, R6, R5, PT ;  /* 0x000000050600720c */ /* 0x000fe40003f26270 */
        /* <DEDUP_REMOVED lines=32> */
.L_x_3151:
[----:B-1----:R-:W-:Y:S01]  /*22170*/  VIADD R0, R17, 0x70 ;  /* 0x0000007011007836 */ /* 0x002fe20000000000 */
[----:B------:R-:W-:Y:S04]  /*22180*/  BSSY B0, `(.L_x_3000) ;  /* 0x000000b000007945 */ /* 0x000fe80003800000 */
[----:B------:R-:W-:-:S13]  /*22190*/  ISETP.GE.AND P1, PT, R0, R5, PT ;  /* 0x000000050000720c */ /* 0x000fda0003f26270 */
[----:B------:R-:W-:Y:S05]  /*221a0*/  @P1 BRA `(.L_x_3001) ;  /* 0x0000000000201947 */ /* 0x000fea0003800000 */
[----:B--2---:R-:W-:-:S04]  /*221b0*/  LEA R2, P1, R33, R14, 0x1 ;  /* 0x0000000e21027211 */ /* 0x004fc800078208ff */
[----:B------:R-:W-:-:S05]  /*221c0*/  IADD3.X R3, RZ, R4, RZ, P1, !PT ;  /* 0x00000004ff037210 */ /* 0x000fca0000ffe4ff */
[----:B------:R-:W-:Y:S01]  /*221d0*/  @!PT LDS RZ, [RZ] ;  /* 0x00000000fffff984 */ /* 0x000fe20000000800 */
[----:B------:R-:W-:Y:S01]  /*221e0*/  @!PT LDS RZ, [RZ] ;  /* 0x00000000fffff984 */ /* 0x000fe20000000800 */
[----:B------:R-:W-:Y:S01]  /*221f0*/  @!PT LDS RZ, [RZ] ;  /* 0x00000000fffff984 */ /* 0x000fe20000000800 */
[----:B------:R0:W-:Y:S04]  /*22200*/  LDGSTS.E.BYPASS.LTC128B.128 [R8+0x15c00], desc[UR60][R2.64], !P3 ;  /* 0x15c0000002087fae */ /* 0x0001e8000d901d7c */
[----:B------:R0:W-:Y:S04]  /*22210*/  LDGSTS.E.BYPASS.LTC128B.128 [R8+0x19c00], desc[UR60][R2.64+0x80], !P2 ;  /* 0x19c0008002087fae */ /* 0x0001e8000d101d7c */
[----:B------:R0:W-:Y:S02]  /*22220*/  LDGSTS.E.BYPASS.LTC128B.128 [R8+0x1dc00], desc[UR60][R2.64+0x100], !P0 ;  /* 0x1dc0010002087fae */ /* 0x0001e4000c101d7c */
.L_x_3001:
[----:B------:R-:W-:Y:S05]  /*22230*/  BSYNC B0 ;  /* 0x0000000000007941 */ /* 0x000fea0003800000 */
.L_x_3000:
[----:B------:R-:W-:Y:S01]  /*22240*/  NOP ;  /* 0x0000000000007918 */ /* 0x000fe20000000000 */
[----:B------:R-:W-:-:S13]  /*22250*/  PLOP3.LUT P0, PT, PT, PT, PT, 0x80, 0x0 ;  /* 0x000000000000781c */ /* 0x000fda0003f0f070 */
.L_x_3002:
        /* <DEDUP_REMOVED lines=18> */
.L_x_3152:
[----:B------:R-:W-:Y:S05]  /*22380*/  BSYNC B0 ;  /* 0x0000000000007941 */ /* 0x000fea0003800000 */
.L_x_3003:
[----:B------:R-:W3:Y:S01]  /*22390*/  LDL R0, [R1+0x1c] ;  /* 0x00001c0001007983 */ /* 0x000ee20000100800 */
[----:B------:R-:W-:Y:S01]  /*223a0*/  BSSY B0, `(.L_x_3005) ;  /* 0x000010e000007945 */ /* 0x000fe20003800000 */
[----:B---3--:R-:W-:-:S13]  /*223b0*/  ISETP.GE.AND P0, PT, R0, 0x2, PT ;  /* 0x000000020000780c */ /* 0x008fda0003f06270 */
[----:B------:R-:W-:Y:S05]  /*223c0*/  @!P0 BRA `(.L_x_3006) ;  /* 0x00000010002c8947 */ /* 0x000fea0003800000 */
[----:B------:R-:W-:Y:S01]  /*223d0*/  ULDC UR4, c[0x0][0x2f4] ;  /* 0x0000bd0000047ab9 */ /* 0x000fe20000000800 */
[----:B------:R-:W-:Y:S01]  /*223e0*/  IADD3 R6, R0, -0x2, RZ ;  /* 0xfffffffe00067810 */ /* 0x000fe20007ffe0ff */
[----:B------:R-:W-:Y:S01]  /*223f0*/  IMAD.MOV.U32 R17, RZ, RZ, R28 ;  /* 0x000000ffff117224 */ /* 0x000fe200078e001c */
[----:B------:R-:W-:Y:S01]  /*22400*/  MOV R30, R25 ;  /* 0x00000019001e7202 */ /* 0x000fe20000000f00 */
[----:B------:R-:W-:Y:S01]  /*22410*/  IMAD.MOV.U32 R10, RZ, RZ, R26 ;  /* 0x000000ffff0a7224 */ /* 0x000fe200078e001a */
[----:B------:R-:W-:Y:S02]  /*22420*/  ISETP.GE.AND P3, PT, R33, UR4, PT ;  /* 0x0000000421007c0c */ /* 0x000fe4000bf66270 */
[----:B------:R-:W-:Y:S02]  /*22430*/  ISETP.GE.AND P2, PT, R36, UR4, PT ;  /* 0x0000000424007c0c */ /* 0x000fe4000bf46270 */
[----:B------:R-:W-:-:S13]  /*22440*/  ISETP.GE.AND P1, PT, R35, UR4, PT ;  /* 0x0000000423007c0c */ /* 0x000fda000bf26270 */
.L_x_3019:
[----:B------:R-:W3:Y:S01]  /*22450*/  LDL R2, [R1] ;  /* 0x0000000001027983 */ /* 0x000ee20000100800 */
[----:B------:R-:W1:Y:S03]  /*22460*/  LDC R7, c[0x0][0x430] ;  /* 0x00010c00ff077b82 */ /* 0x000e660000000800 */
[----:B------:R-:W4:Y:S04]  /*22470*/  LDL R4, [R1+0xc] ;  /* 0x00000c0001047983 */ /* 0x000f280000100800 */
[----:B------:R-:W2:Y:S01]  /*22480*/  LDL R8, [R1+0x10] ;  /* 0x0000100001087983 */ /* 0x000ea20000100800 */
[----:B------:R-:W0:Y:S02]  /*22490*/  S2R R0, SR_TID.X ;  /* 0x0000000000007919 */ /* 0x000e240000002100 */
[----:B0-----:R-:W-:-:S02]  /*224a0*/  LOP3.LUT R0, R0, 0x7f, RZ, 0xc0, !PT ;  /* 0x0000007f00007812 */ /* 0x001fc400078ec0ff */
[----:B-1----:R-:W-:-:S13]  /*224b0*/  ISETP.NE.AND P0, PT, R7, 0x1, PT ;  /* 0x000000010700780c */ /* 0x002fda0003f05270 */
[----:B------:R-:W0:Y:S01]  /*224c0*/  @P0 LDC R3, c[0x0][0x438] ;  /* 0x00010e00ff030b82 */ /* 0x000e220000000800 */
[----:B---3--:R-:W-:Y:S02]  /*224d0*/  LOP3.LUT P4, RZ, R2, 0x10, RZ, 0xc0, !PT ;  /* 0x0000001002ff7812 */ /* 0x008fe4000788c0ff */
[----:B------:R-:W-:Y:S02]  /*224e0*/  SHF.R.U32.HI R2, RZ, 0x3, R0 ;  /* 0x00000003ff027819 */ /* 0x000fe40000011600 */
[----:B------:R-:W1:Y:S01]  /*224f0*/  S2R R0, SR_TID.X ;  /* 0x0000000000007919 */ /* 0x000e620000002100 */
[----:B----4-:R-:W-:Y:S02]  /*22500*/  IMAD R9, R6, 0x60, R4 ;  /* 0x0000006006097824 */ /* 0x010fe400078e0204 */
[----:B-1----:R-:W-:-:S05]  /*22510*/  IMAD.SHL.U32 R0, R0, 0x10, RZ ;  /* 0x0000001000007824 */ /* 0x002fca00078e00ff */
[----:B------:R-:W-:Y:S02]  /*22520*/  LOP3.LUT R0, R2, 0x70, R0, 0xf8, !PT ;  /* 0x0000007002007812 */ /* 0x000fe400078ef800 */
[----:B------:R-:W1:Y:S02]  /*22530*/  @P0 LDC R2, c[0x0][0x434] ;  /* 0x00010d00ff020b82 */ /* 0x000e640000000800 */
[C---:B------:R-:W-:Y:S01]  /*22540*/  ISETP.GT.U32.AND P5, PT, R0.reuse, 0x5f, PT ;  /* 0x0000005f0000780c */ /* 0x040fe20003fa4070 */
[----:B------:R-:W-:-:S12]  /*22550*/  IMAD.IADD R9, R0, 0x1, R9 ;  /* 0x0000000100097824 */ /* 0x000fd800078e0209 */
[----:B------:R-:W2:Y:S01]  /*22560*/  @!P5 LDC.64 R4, c[0x0][0x428] ;  /* 0x00010a00ff04db82 */ /* 0x000ea20000000a00 */
[----:B------:R-:W-:Y:S01]  /*22570*/  MOV R0, R9 ;  /* 0x0000000900007202 */ /* 0x000fe20000000f00 */
[----:B-1----:R-:W-:-:S05]  /*22580*/  @P0 IMAD.HI.U32 R2, R9, R2, RZ ;  /* 0x0000000209020227 */ /* 0x002fca00078e00ff */
[----:B0-----:R-:W-:-:S04]  /*22590*/  @P0 SHF.R.U32.HI R0, RZ, R3, R2 ;  /* 0x00000003ff000219 */ /* 0x001fc80000011602 */
[--C-:B------:R-:W-:Y:S01]  /*225a0*/  @!P5 SHF.R.S32.HI R3, RZ, 0x1f, R0.reuse ;  /* 0x0000001fff03d819 */ /* 0x100fe20000011400 */
[----:B------:R-:W-:Y:S02]  /*225b0*/  @!P5 IMAD.MOV.U32 R2, RZ, RZ, R0 ;  /* 0x000000ffff02d224 */ /* 0x000fe400078e0000 */
[-C--:B--2---:R-:W-:Y:S02]  /*225c0*/  @!P5 IMAD R8, R8, R4.reuse, RZ ;  /* 0x000000040808d224 */ /* 0x084fe400078e02ff */
[----:B------:R-:W-:-:S04]  /*225d0*/  @!P5 IMAD.WIDE.U32 R2, R32, R4, R2 ;  /* 0x000000042002d225 */ /* 0x000fc800078e0002 */
[----:B------:R-:W-:Y:S02]  /*225e0*/  @!P5 IMAD R8, R32, R5, R8 ;  /* 0x000000052008d224 */ /* 0x000fe400078e0208 */
[----:B------:R-:W0:Y:S01]  /*225f0*/  @!P5 LDC.64 R4, c[0x0][0x418] ;  /* 0x00010600ff04db82 */ /* 0x000e220000000a00 */
[----:B------:R-:W-:Y:S01]  /*22600*/  IADD3 R0, -R0, RZ, RZ ;  /* 0x000000ff00007210 */ /* 0x000fe20007ffe1ff */
[----:B------:R-:W-:-:S04]  /*22610*/  @!P5 IMAD.IADD R3, R8, 0x1, R3 ;  /* 0x000000010803d824 */ /* 0x000fc800078e0203 */
[----:B------:R-:W-:Y:S02]  /*22620*/  IMAD R9, R7, R0, R9 ;  /* 0x0000000007097224 */ /* 0x000fe400078e0209 */
[----:B------:R-:W-:Y:S01]  /*22630*/  IMAD.MOV.U32 R0, RZ, RZ, RZ ;  /* 0x000000ffff007224 */ /* 0x000fe200078e00ff */
[----:B0-----:R-:W-:-:S04]  /*22640*/  @!P5 LEA R4, P0, R2, R4, 0x2 ;  /* 0x000000040204d211 */ /* 0x001fc800078010ff */
[----:B------:R-:W-:-:S05]  /*22650*/  @!P5 LEA.HI.X R5, R2, R5, R3, 0x2, P0 ;  /* 0x000000050205d211 */ /* 0x000fca00000f1403 */
[----:B------:R0:W5:Y:S01]  /*22660*/  @!P5 LDG.E R0, desc[UR60][R4.64] ;  /* 0x0000003c0400d981 */ /* 0x000162000c1e1900 */
        /* <DEDUP_REMOVED lines=9> */
.L_x_3007:
[----:B------:R-:W-:Y:S01]  /*22700*/  IMAD R7, R26, 0x8, R22 ;  /* 0x000000081a077824 */ /* 0x000fe200078e0216 */
[----:B------:R-:W-:Y:S01]  /*22710*/  SHF.L.U32 R2, R28, 0x1f, RZ ;  /* 0x0000001f1c027819 */ /* 0x000fe200000006ff */
[----:B------:R-:W-:Y:S03]  /*22720*/  BSSY B1, `(.L_x_3008) ;  /* 0x0000003000017945 */ /* 0x000fe60003800000 */
[----:B------:R-:W0:Y:S02]  /*22730*/  SYNCS.PHASECHK.TRANS64.TRYWAIT P0, [R7+URZ+0x30840], R2 ;  /* 0x03084002070075a7 */ /* 0x000e24000800017f */
[----:B0-----:R-:W-:Y:S05]  /*22740*/  @!P0 BRA `(.L_x_3009) ;  /* 0x0000004c00a48947 */ /* 0x001fea0003800000 */
.L_x_3153:
[----:B------:R-:W-:Y:S05]  /*22750*/  BSYNC B1 ;  /* 0x0000000000017941 */ /* 0x000fea0003800000 */
.L_x_3008:
        /* <DEDUP_REMOVED lines=67> */
.L_x_3167:
        /* <DEDUP_REMOVED lines=12> */
.L_x_3011:
[----:B------:R-:W-:Y:S02]  /*22c50*/  PLOP3.LUT P4, PT, P4, P0, PT, 0xa2, 0x0 ;  /* 0x000000000000781c */ /* 0x000fe40002781472 */
[----:B------:R-:W-:-:S08]  /*22c60*/  @P0 R2UR P4, UR4, R7 ;  /* 0x00000000070402ca */ /* 0x000fd00000080000 */
[----:B------:R-:W-:-:S05]  /*22c70*/  @P0 PLOP3.LUT P0, PT, P4, PT, PT, 0x80, 0x0 ;  /* 0x000000000000081c */ /* 0x000fca000270f070 */
[----:B------:R-:W-:Y:S01]  /*22c80*/  @!P4 SYNCS.ARRIVE.TRANS64.RED.A0T1 RZ, [UR4+0x30830], RZ ;  /* 0x030830ffffffc9a7 */ /* 0x000fe20008200404 */
[----:B------:R-:W-:Y:S07]  /*22c90*/  @!P4 ARRIVES.LDGSTSBAR.64.TRANSCNT [UR4+0x30830] ;  /* 0x03083000ff00c9b0 */ /* 0x000fee0008000a84 */
[----:B------:R-:W-:Y:S05]  /*22ca0*/  @P0 BRA.U.ANY `(.L_x_3011) ;  /* 0xfffffffd00e80947 */ /* 0x000fea000393ffff */
[----:B------:R-:W-:Y:S01]  /*22cb0*/  NOP ;  /* 0x0000000000007918 */ /* 0x000fe20000000000 */
[----:B-1----:R-:W2:Y:S02]  /*22cc0*/  LDL R2, [R1] ;  /* 0x0000000001027983 */ /* 0x002ea40000100800 */
[----:B--2---:R-:W-:-:S13]  /*22cd0*/  LOP3.LUT P5, RZ, R2, 0x10, RZ, 0xc0, !PT ;  /* 0x0000001002ff7812 */ /* 0x004fda00078ac0ff */
[----:B------:R-:W-:Y:S05]  /*22ce0*/  @!P5 BRA `(.L_x_3012) ;  /* 0x000000000004d947 */ /* 0x000fea0003800000 */
[----:B------:R-:W-:Y:S01]  /*22cf0*/  BPT.TRAP 0x1 ;  /* 0x000000040000795c */ /* 0x000fe20000300000 */
.L_x_3012:
[----:B------:R1:W-:Y:S01]  /*22d00*/  SYNCS.ARRIVE.TRANS64.A1T0 RZ, [R7+URZ+0x30830], RZ ;  /* 0x030830ff07ff79a7 */ /* 0x0003e2000810003f */
[----:B------:R-:W-:Y:S05]  /*22d10*/  @!P5 BRA `(.L_x_3013) ;  /* 0x000000000004d947 */ /* 0x000fea0003800000 */
[----:B------:R-:W-:Y:S01]  /*22d20*/  BPT.TRAP 0x1 ;  /* 0x000000040000795c */ /* 0x000fe20000300000 */
.L_x_3013:
[----:B------:R-:W-:Y:S01]  /*22d30*/  SHF.L.U32 R2, R17, 0x1f, RZ ;  /* 0x0000001f11027819 */ /* 0x000fe200000006ff */
[----:B0-----:R-:W-:Y:S01]  /*22d40*/  IMAD R6, R10, 0x8, R22 ;  /* 0x000000080a067824 */ /* 0x001fe200078e0216 */
[----:B------:R-:W-:Y:S03]  /*22d50*/  BSSY B1, `(.L_x_3014) ;  /* 0x0000003000017945 */ /* 0x000fe60003800000 */
[----:B------:R-:W0:Y:S02]  /*22d60*/  SYNCS.PHASECHK.TRANS64.TRYWAIT P0, [R6+URZ+0x30860], R2 ;  /* 0x03086002060075a7 */ /* 0x000e24000800017f */
[----:B0-----:R-:W-:Y:S05]  /*22d70*/  @!P0 BRA `(.L_x_3015) ;  /* 0x0000005000288947 */ /* 0x001fea0003800000 */
.L_x_3168:
[----:B------:R-:W-:Y:S05]  /*22d80*/  BSYNC B1 ;  /* 0x0000000000017941 */ /* 0x000fea0003800000 */
.L_x_3014:
[----:B------:R-:W1:Y:S01]  /*22d90*/  LDL R5, [R1+0x8] ;  /* 0x0000080001057983 */ /* 0x000e620000100800 */
        /* <DEDUP_REMOVED lines=10> */
[----:B------:R-:W1:Y:S04]  /*22e40*/  SHFL.IDX PT, R3, R24, RZ, 0x181f ;  /* 0x00181fff18037589 */ /* 0x000e6800000e0000 */
[----:B------:R-:W-:Y:S01]  /*22e50*/  SHFL.IDX PT, R14, R23, 0x5, 0x181f ;  /* 0x00b81f00170e7f89 */ /* 0x000fe200000e0000 */
        /* <DEDUP_REMOVED lines=49> */
.L_x_3182:
[----:B01----:R-:W-:Y:S01]  /*23170*/  IADD3 R2, P0, R14, R4, RZ ;  /* 0x000000040e027210 */ /* 0x003fe20007f1e0ff */
[----:B------:R-:W-:Y:S02]  /*23180*/  ULDC.64 UR4, c[0x0][0x328] ;  /* 0x0000ca0000047ab9 */ /* 0x000fe40000000a00 */
[----:B------:R-:W-:Y:S01]  /*23190*/  IMAD R20, R20, UR4, RZ ;  /* 0x0000000414147c24 */ /* 0x000fe2000f8e02ff */
[----:B------:R-:W-:Y:S02]  /*231a0*/  IADD3.X R3, RZ, R24, RZ, P0, !PT ;  /* 0x00000018ff037210 */ /* 0x000fe400007fe4ff */
        /* <DEDUP_REMOVED lines=27> */
.L_x_3017:
        /* <DEDUP_REMOVED lines=11> */
.L_x_3018:
[C---:B------:R-:W-:Y:S01]  /*23410*/  ISETP.GT.AND P0, PT, R25.reuse, RZ, PT ;  /* 0x000000ff1900720c */ /* 0x040fe20003f04270 */
[----:B------:R0:W-:Y:S01]  /*23420*/  SYNCS.ARRIVE.TRANS64.A1T0 RZ, [R6+URZ+0x30850], RZ ;  /* 0x030850ff06ff79a7 */ /* 0x0001e2000810003f */
[----:B------:R-:W-:Y:S01]  /*23430*/  IMAD.MOV.U32 R17, RZ, RZ, R28 ;  /* 0x000000ffff117224 */ /* 0x000fe200078e001c */
[----:B------:R-:W-:Y:S01]  /*23440*/  MOV R10, R26 ;  /* 0x0000001a000a7202 */ /* 0x000fe20000000f00 */
[----:B------:R-:W-:Y:S02]  /*23450*/  IMAD.MOV.U32 R30, RZ, RZ, R25 ;  /* 0x000000ffff1e7224 */ /* 0x000fe400078e0019 */
[----:B0-----:R-:W-:-:S07]  /*23460*/  VIADD R6, R25, 0xffffffff ;  /* 0xffffffff19067836 */ /* 0x001fce0000000000 */
[----:B------:R-:W-:Y:S05]  /*23470*/  @P0 BRA `(.L_x_3019) ;  /* 0xffffffec00f40947 */ /* 0x000fea000383ffff */
.L_x_3006:
[----:B------:R-:W-:Y:S05]  /*23480*/  BSYNC B0 ;  /* 0x0000000000007941 */ /* 0x000fea0003800000 */
.L_x_3005:
        /* <DEDUP_REMOVED lines=17> */
.L_x_3021:
[----:B------:R-:W-:Y:S05]  /*235a0*/  BSYNC B0 ;  /* 0x0000000000007941 */ /* 0x000fea0003800000 */
.L_x_3020:
[----:B------:R-:W3:Y:S02]  /*235b0*/  LDL R0, [R1] ;  /* 0x0000000001007983 */ /* 0x000ee40000100800 */
[----:B---3--:R-:W-:-:S13]  /*235c0*/  LOP3.LUT P0, RZ, R0, 0x10, RZ, 0xc0, !PT ;  /* 0x0000001000ff7812 */ /* 0x008fda000780c0ff */
[----:B------:R-:W-:Y:S05]  /*235d0*/  @!P0 BRA `(.L_x_3022) ;  /* 0x0000000000048947 */ /* 0x000fea0003800000 */
[----:B------:R-:W-:Y:S01]  /*235e0*/  BPT.TRAP 0x1 ;  /* 0x000000040000795c */ /* 0x000fe20000300000 */
.L_x_3022:
[----:B------:R-:W3:Y:S01]  /*235f0*/  LDL.LU R2, [R1+0x8] ;  /* 0x0000080001027983 */ /* 0x000ee20000300800 */
[----:B------:R-:W-:Y:S01]  /*23600*/  IMAD R0, R26, 0x8, R22 ;  /* 0x000000081a007824 */ /* 0x000fe200078e0216 */
[----:B0-----:R-:W-:Y:S01]  /*23610*/  SHF.L.U32 R3, R28, 0x1f, RZ ;  /* 0x0000001f1c037819 */ /* 0x001fe200000006ff */
[----:B------:R-:W-:Y:S03]  /*23620*/  BSSY B0, `(.L_x_3023) ;  /* 0x0000004000007945 */ /* 0x000fe60003800000 */
[----:B------:R-:W0:Y:S01]  /*23630*/  SYNCS.PHASECHK.TRANS64.TRYWAIT P0, [R0+URZ+0x30860], R3 ;  /* 0x03086003000075a7 */ /* 0x000e22000800017f */
[----:B---3--:R-:W-:Y:S01]  /*23640*/  IMAD R6, R25, -0x60, R2 ;  /* 0xffffffa019067824 */ /* 0x008fe200078e0202 */
[----:B0-----:R-:W-:Y:S06]  /*23650*/  @!P0 BRA `(.L_x_3024) ;  /* 0x0000005000148947 */ /* 0x001fec0003800000 */
.L_x_3183:
[----:B------:R-:W-:Y:S05]  /*23660*/  BSYNC B0 ;  /* 0x0000000000007941 */ /* 0x000fea0003800000 */
.L_x_3023:
        /* <DEDUP_REMOVED lines=18> */
[----:B------:R-:W1:Y:S02]  /*23790*/  SHFL.IDX PT, R14, R23, 0x1, 0x181f ;  /* 0x00381f00170e7f89 */ /* 0x000e6400000e0000 */
[----:B0-----:R-:W-:Y:S02]  /*237a0*/  IADD3.X R3, RZ, R3, RZ, P0, !PT ;  /* 0x00000003ff037210 */ /* 0x001fe400007fe4ff */
[----:B------:R-:W-:-:S03]  /*237b0*/  ISETP.GE.AND P0, PT, R35, UR4, PT ;  /* 0x0000000423007c0c */ /* 0x000fc6000bf06270 */
        /* <DEDUP_REMOVED lines=44> */
.L_x_3197:
        /* <DEDUP_REMOVED lines=13> */
.L_x_3026:
[----:B------:R-:W-:Y:S02]  /*23b50*/  PLOP3.LUT P1, PT, P1, P0, PT, 0xa2, 0x0 ;  /* 0x000000000000781c */ /* 0x000fe40000f21472 */
[----:B------:R-:W-:-:S08]  /*23b60*/  @P0 R2UR P1, UR4, R0 ;  /* 0x00000000000402ca */ /* 0x000fd00000020000 */
[----:B------:R-:W-:-:S05]  /*23b70*/  @P0 PLOP3.LUT P0, PT, P1, PT, PT, 0x80, 0x0 ;  /* 0x000000000000081c */ /* 0x000fca0000f0f070 */
[----:B------:R-:W-:Y:S01]  /*23b80*/  @!P1 SYNCS.ARRIVE.TRANS64.RED.A0T1 RZ, [UR4+0x30850], RZ ;  /* 0x030850ffffff99a7 */ /* 0x000fe20008200404 */
[----:B------:R-:W-:Y:S07]  /*23b90*/  @!P1 ARRIVES.LDGSTSBAR.64.TRANSCNT [UR4+0x30850] ;  /* 0x03085000ff0099b0 */ /* 0x000fee0008000a84 */
[----:B------:R-:W-:Y:S05]  /*23ba0*/  @P0 BRA.U.ANY `(.L_x_3026) ;  /* 0xfffffffd00e80947 */ /* 0x000fea000393ffff */
[----:B------:R-:W-:Y:S01]  /*23bb0*/  NOP ;  /* 0x0000000000007918 */ /* 0x000fe20000000000 */
[----:B0-----:R-:W2:Y:S02]  /*23bc0*/  LDL R2, [R1] ;  /* 0x0000000001027983 */ /* 0x001ea40000100800 */
[----:B--2---:R-:W-:-:S13]  /*23bd0*/  LOP3.LUT P2, RZ, R2, 0x10, RZ, 0xc0, !PT ;  /* 0x0000001002ff7812 */ /* 0x004fda000784c0ff */
[----:B------:R-:W-:Y:S05]  /*23be0*/  @!P2 BRA `(.L_x_3027) ;  /* 0x000000000004a947 */ /* 0x000fea0003800000 */
[----:B------:R-:W-:Y:S01]  /*23bf0*/  BPT.TRAP 0x1 ;  /* 0x000000040000795c */ /* 0x000fe20000300000 */
.L_x_3027:
[----:B------:R0:W-:Y:S01]  /*23c00*/  SYNCS.ARRIVE.TRANS64.A1T0 RZ, [R0+URZ+0x30850], RZ ;  /* 0x030850ff00ff79a7 */ /* 0x0001e2000810003f */
[----:B------:R-:W-:-:S04]  /*23c10*/  IADD3 R26, R26, 0x1, RZ ;  /* 0x000000011a1a7810 */ /* 0x000fc80007ffe0ff */
[----:B------:R-:W-:-:S04]  /*23c20*/  ISETP.NE.AND P0, PT, R26, 0x2, PT ;  /* 0x000000021a00780c */ /* 0x000fc80003f05270 */
[----:B------:R-:W-:Y:S02]  /*23c30*/  SEL R3, RZ, 0x1, P0 ;  /* 0x00000001ff037807 */ /* 0x000fe40000000000 */
[----:B------:R-:W-:Y:S02]  /*23c40*/  SEL R26, R26, RZ, P0 ;  /* 0x000000ff1a1a7207 */ /* 0x000fe40000000000 */
[----:B0-----:R-:W-:-:S07]  /*23c50*/  LOP3.LUT R28, R28, R3, RZ, 0x3c, !PT ;  /* 0x000000031c1c7212 */ /* 0x001fce00078e3cff */
.L_x_2984:
[----:B------:R-:W-:Y:S05]  /*23c60*/  BSYNC B7 ;  /* 0x0000000000077941 */ /* 0x000fea0003800000 */
.L_x_2982:
[----:B------:R-:W2:Y:S02]  /*23c70*/  LDL R0, [R1] ;  /* 0x0000000001007983 */ /* 0x000ea40000100800 */
[----:B--2---:R-:W-:-:S13]  /*23c80*/  LOP3.LUT P0, RZ, R0, 0x20, RZ, 0xc0, !PT ;  /* 0x0000002000ff7812 */ /* 0x004fda000780c0ff */
[----:B------:R-:W-:Y:S05]  /*23c90*/  @!P0 BRA `(.L_x_3028) ;  /* 0x0000000000248947 */ /* 0x000fea0003800000 */
[----:B------:R-:W-:Y:S05]  /*23ca0*/  WARPSYNC.ALL ;  /* 0x0000000000007948 */ /* 0x000fea0003800000 */
[----:B------:R-:W0:Y:S08]  /*23cb0*/  S2UR UR5, SR_CgaCtaId ;  /* 0x00000000000579c3 */ /* 0x000e300000008800 */
[----:B------:R-:W-:Y:S06]  /*23cc0*/  BAR.SYNC.DEFER_BLOCKING 0x5, 0x180 ;  /* 0x0146000000007b1d */ /* 0x000fec0000010000 */
[----:B------:R-:W-:-:S02]  /*23cd0*/  UMOV UR4, 0x400 ;  /* 0x0000040000047882 */ /* 0x000fc40000000000 */
[----:B0-----:R-:W-:-:S06]  /*23ce0*/  ULEA UR4, UR5, UR4, 0x18 ;  /* 0x0000000405047291 */ /* 0x001fcc000f8ec03f */
[----:B------:R-:W-:-:S05]  /*23cf0*/  IMAD.U32 R22, RZ, RZ, UR4 ;  /* 0x00000004ff167e24 */ /* 0x000fca000f8e00ff */
[----:B------:R0:W2:Y:S01]  /*23d00*/  LDS.128 R16, [R22+0x308d0] ;  /* 0x0308d00016107984 */ /* 0x0000a20000000c00 */
[----:B------:R-:W-:Y:S06]  /*23d10*/  BAR.ARV 0x4, 0x180 ;  /* 0x0106000000007b1d */ /* 0x000fec0000002000 */
[----:B------:R-:W-:Y:S05]  /*23d20*/  BRA `(.L_x_3029) ;  /* 0x0000000800cc7947 */ /* 0x000fea0003800000 */
.L_x_3028:
        /* <DEDUP_REMOVED lines=36> */
.L_x_3207:
[----:B------:R-:W-:Y:S02]  /*23f70*/  ULDC UR4, c[0x0][0xc38] ;  /* 0x00030e0000047ab9 */ /* 0x000fe40000000800 */
[----:B------:R-:W-:-:S04]  /*23f80*/  IMAD.U32 R7, RZ, RZ, UR4 ;  /* 0x00000004ff077e24 */ /* 0x000fc8000f8e00ff */
[----:B--2---:R-:W-:-:S04]  /*23f90*/  IMAD R14, R14, R7, RZ ;  /* 0x000000070e0e7224 */ /* 0x004fc800078e02ff */
[----:B------:R-:W-:-:S05]  /*23fa0*/  IMAD.IADD R9, R4, 0x1, R14 ;  /* 0x0000000104097824 */ /* 0x000fca00078e020e */
[----:B------:R-:W-:-:S13]  /*23fb0*/  ISETP.GT.AND P6, PT, R9, R0, PT ;  /* 0x000000000900720c */ /* 0x000fda0003fc4270 */
[----:B------:R-:W-:Y:S05]  /*23fc0*/  @P6 BRA `(.L_x_3031) ;  /* 0x00000000009c6947 */ /* 0x000fea0003800000 */
.L_x_3036:
[----:B0-----:R-:W0:Y:S01]  /*23fd0*/  LDC R2, c[0x0][0xc3c] ;  /* 0x00030f00ff027b82 */ /* 0x001e220000000800 */
[----:B------:R-:W-:-:S04]  /*23fe0*/  IADD3 R19, R19, 0x1f, RZ ;  /* 0x0000001f13137810 */ /* 0x000fc80007ffe0ff */
[----:B0-----:R-:W-:-:S13]  /*23ff0*/  ISETP.GE.AND P6, PT, R19, R2, PT ;  /* 0x000000021300720c */ /* 0x001fda0003fc6270 */
[----:B------:R-:W-:Y:S05]  /*24000*/  @P6 BRA `(.L_x_3032) ;  /* 0x0000000400d06947 */ /* 0x000fea0003800000 */
[----:B------:R-:W0:Y:S01]  /*24010*/  S2R R3, SR_TID.X ;  /* 0x0000000000037919 */ /* 0x000e220000002100 */
[----:B------:R-:W-:Y:S01]  /*24020*/  BSSY B0, `(.L_x_3033) ;  /* 0x0000009000007945 */ /* 0x000fe20003800000 */
[----:B------:R-:W-:Y:S01]  /*24030*/  IMAD.MOV.U32 R5, RZ, RZ, RZ ;  /* 0x000000ffff057224 */ /* 0x000fe200078e00ff */
[----:B0-----:R-:W-:-:S05]  /*24040*/  LOP3.LUT R3, R3, 0x1f, RZ, 0xc0, !PT ;  /* 0x0000001f03037812 */ /* 0x001fca00078ec0ff */
[----:B------:R-:W-:-:S05]  /*24050*/  IMAD.IADD R7, R19, 0x1, R3 ;  /* 0x0000000113077824 */ /* 0x000fca00078e0203 */
[----:B------:R-:W-:-:S13]  /*24060*/  ISETP.GE.OR P6, PT, R7, R2, !P0 ;  /* 0x000000020700720c */ /* 0x000fda00047c6670 */
[----:B------:R-:W-:Y:S05]  /*24070*/  @P6 BRA `(.L_x_3034) ;  /* 0x00000000000c6947 */ /* 0x000fea0003800000 */
[----:B------:R-:W0:Y:S02]  /*24080*/  LDC.64 R2, c[0x0][0xc80] ;  /* 0x00032000ff027b82 */ /* 0x000e240000000a00 */
[----:B0-----:R-:W-:-:S05]  /*24090*/  IMAD.WIDE R2, R7, 0x4, R2 ;  /* 0x0000000407027825 */ /* 0x001fca00078e0202 */
[----:B------:R0:W5:Y:S02]  /*240a0*/  LDG.E R5, desc[UR60][R2.64] ;  /* 0x0000003c02057981 */ /* 0x000164000c1e1900 */
.L_x_3034:
[----:B------:R-:W-:Y:S05]  /*240b0*/  BSYNC B0 ;  /* 0x0000000000007941 */ /* 0x000fea0003800000 */
.L_x_3033:
[----:B------:R-:W-:-:S03]  /*240c0*/  UMOV UR4, 0xffffffff ;  /* 0xffffffff00047882 */ /* 0x000fc60000000000 */
[----:B------:R-:W-:Y:S05]  /*240d0*/  BRA.DIV UR4, `(.L_x_3035) ;  /* 0x0000005204b07947 */ /* 0x000fea000b800000 */
[----:B-----5:R-:W2:Y:S02]  /*240e0*/  SHFL.UP PT, R14, R5, 0x1, RZ ;  /* 0x04200000050e7989 */ /* 0x020ea400000e00ff */
[----:B--2---:R-:W-:-:S04]  /*240f0*/  SEL R14, R14, RZ, P1 ;  /* 0x000000ff0e0e7207 */ /* 0x004fc80000800000 */
        /* <DEDUP_REMOVED lines=13> */
[----:B------:R0:W2:Y:S02]  /*241d0*/  SHFL.IDX PT, R14, R2, 0x1f, 0x1f ;  /* 0x03e01f00020e7f89 */ /* 0x0000a400000e0000 */
.L_x_3215:
[----:B------:R-:W-:Y:S02]  /*241e0*/  ULDC UR4, c[0x0][0xc38] ;  /* 0x00030e0000047ab9 */ /* 0x000fe40000000800 */
[----:B------:R-:W-:-:S04]  /*241f0*/  IMAD.U32 R7, RZ, RZ, UR4 ;  /* 0x00000004ff077e24 */ /* 0x000fc8000f8e00ff */
[----:B--2---:R-:W-:-:S05]  /*24200*/  IMAD R14, R14, R7, RZ ;  /* 0x000000070e0e7224 */ /* 0x004fca00078e02ff */
[----:B------:R-:W-:-:S04]  /*24210*/  IADD3 R9, R14, R9, RZ ;  /* 0x000000090e097210 */ /* 0x000fc80007ffe0ff */
[----:B------:R-:W-:-:S13]  /*24220*/  ISETP.GT.AND P6, PT, R9, R0, PT ;  /* 0x000000000900720c */ /* 0x000fda0003fc4270 */
[----:B------:R-:W-:Y:S05]  /*24230*/  @!P6 BRA `(.L_x_3036) ;  /* 0xfffffffc0064e947 */ /* 0x000fea000383ffff */
.L_x_3031:
        /* <DEDUP_REMOVED lines=8> */
.L_x_3219:
[----:B------:R-:W-:Y:S01]  /*242c0*/  ISETP.NE.AND P0, PT, R3, RZ, PT ;  /* 0x000000ff0300720c */ /* 0x000fe20003f05270 */
[----:B------:R-:W-:-:S12]  /*242d0*/  IMAD.MOV.U32 R14, RZ, RZ, RZ ;  /* 0x000000ffff0e7224 */ /* 0x000fd800078e00ff */
[----:B------:R-:W-:Y:S05]  /*242e0*/  @!P0 BRA `(.L_x_3038) ;  /* 0x0000000000108947 */ /* 0x000fea0003800000 */
[----:B------:R-:W-:Y:S01]  /*242f0*/  UMOV UR4, 0xffffffff ;  /* 0xffffffff00047882 */ /* 0x000fe20000000000 */
[----:B------:R-:W-:Y:S02]  /*24300*/  IADD3 R12, R4, -0x1, RZ ;  /* 0xffffffff040c7810 */ /* 0x000fe40007ffe0ff */
[----:B------:R-:W-:Y:S05]  /*24310*/  BRA.DIV UR4, `(.L_x_3039) ;  /* 0x0000005604247947 */ /* 0x000fea000b800000 */
[----:B------:R4:W0:Y:S02]  /*24320*/  SHFL.IDX PT, R14, R2, R12, 0x1f ;  /* 0x00001f0c020e7589 */ /* 0x00082400000e0000 */
.L_x_3038:
[----:B0---4-:R-:W0:Y:S01]  /*24330*/  LDC.64 R2, c[0x0][0xc90] ;  /* 0x00032400ff027b82 */ /* 0x011e220000000a00 */
[----:B------:R-:W-:-:S04]  /*24340*/  IMAD.IADD R19, R4, 0x1, R19 ;  /* 0x0000000104137824 */ /* 0x000fc800078e0213 */
[----:B0-----:R-:W-:-:S05]  /*24350*/  IMAD.WIDE R2, R19, 0x4, R2 ;  /* 0x0000000413027825 */ /* 0x001fca00078e0202 */
[----:B------:R0:W2:Y:S01]  /*24360*/  LDG.E R6, desc[UR60][R2.64] ;  /* 0x0000003c02067981 */ /* 0x0000a2000c1e1900 */
[----:B------:R-:W-:Y:S02]  /*24370*/  IMAD R16, R14, R7, R16 ;  /* 0x000000070e107224 */ /* 0x000fe400078e0210 */
[----:B0-----:R-:W-:Y:S02]  /*24380*/  IMAD.MOV.U32 R2, RZ, RZ, RZ ;  /* 0x000000ffff027224 */ /* 0x001fe400078e00ff */
[----:B--23--:R-:W-:-:S05]  /*24390*/  IMAD R4, R5, R6, RZ ;  /* 0x0000000605047224 */ /* 0x00cfca00078e02ff */
[----:B------:R-:W-:-:S04]  /*243a0*/  IABS R8, R4 ;  /* 0x0000000400087213 */ /* 0x000fc80000000000 */
[----:B-1----:R-:W0:Y:S08]  /*243b0*/  I2F.RP R10, R8 ;  /* 0x00000008000a7306 */ /* 0x002e300000209400 */
[----:B0-----:R-:W0:Y:S02]  /*243c0*/  MUFU.RCP R10, R10 ;  /* 0x0000000a000a7308 */ /* 0x001e240000001000 */
[----:B0-----:R-:W-:-:S06]  /*243d0*/  VIADD R11, R10, 0xffffffe ;  /* 0x0ffffffe0a0b7836 */ /* 0x001fcc0000000000 */
[----:B------:R-:W0:Y:S02]  /*243e0*/  F2I.FTZ.U32.TRUNC.NTZ R3, R11 ;  /* 0x0000000b00037305 */ /* 0x000e24000021f000 */
[----:B0-----:R-:W-:-:S05]  /*243f0*/  IADD3 R9, RZ, -R3, RZ ;  /* 0x80000003ff097210 */ /* 0x001fca0007ffe0ff */
        /* <DEDUP_REMOVED lines=28> */
[----:B0-----:R-:W-:-:S06]  /*245c0*/  IADD3 R3, R8, 0xffffffe, RZ ;  /* 0x0ffffffe08037810 */ /* 0x001fcc0007ffe0ff */
[----:B------:R-:W0:Y:S02]  /*245d0*/  F2I.FTZ.U32.TRUNC.NTZ R3, R3 ;  /* 0x0000000300037305 */ /* 0x000e24000021f000 */
[----:B0-----:R-:W-:-:S04]  /*245e0*/  IMAD.MOV R2, RZ, RZ, -R3 ;  /* 0x000000ffff027224 */ /* 0x001fc800078e0a03 */
[----:B------:R-:W-:Y:S01]  /*245f0*/  IMAD R11, R2, R7, RZ ;  /* 0x00000007020b7224 */ /* 0x000fe200078e02ff */
[----:B------:R-:W-:-:S05]  /*24600*/  MOV R2, RZ ;  /* 0x000000ff00027202 */ /* 0x000fca0000000f00 */
        /* <DEDUP_REMOVED lines=8> */
[----:B------:R-:W-:Y:S01]  /*24690*/  @!P1 IMAD.IADD R4, R4, 0x1, -R7 ;  /* 0x0000000104049824 */ /* 0x000fe200078e0a07 */
[----:B------:R-:W-:Y:S02]  /*246a0*/  @!P1 IADD3 R2, R2, 0x1, RZ ;  /* 0x0000000102029810 */ /* 0x000fe40007ffe0ff */
        /* <DEDUP_REMOVED lines=10> */
.L_x_3032:
[----:B------:R-:W-:Y:S01]  /*24750*/  UMOV UR4, URZ ;  /* 0x0000003f00047c82 */ /* 0x000fe20008000000 */
[----:B------:R-:W-:Y:S01]  /*24760*/  UMOV UR5, URZ ;  /* 0x0000003f00057c82 */ /* 0x000fe20008000000 */
[----:B------:R-:W-:Y:S01]  /*24770*/  ULDC UR6, c[0x0][0xc3c] ;  /* 0x00030f0000067ab9 */ /* 0x000fe20000000800 */
[----:B------:R-:W-:Y:S01]  /*24780*/  MOV R16, R0 ;  /* 0x0000000000107202 */ /* 0x000fe20000000f00 */
[----:B------:R-:W-:Y:S01]  /*24790*/  IMAD.U32 R17, RZ, RZ, UR4 ;  /* 0x00000004ff117e24 */ /* 0x000fe2000f8e00ff */
[----:B------:R-:W-:Y:S01]  /*247a0*/  MOV R19, UR6 ;  /* 0x0000000600137c02 */ /* 0x000fe20008000f00 */
[----:B------:R-:W-:-:S07]  /*247b0*/  IMAD.U32 R18, RZ, RZ, UR5 ;  /* 0x00000005ff127e24 */ /* 0x000fce000f8e00ff */
.L_x_3040:
        /* <DEDUP_REMOVED lines=10> */
.L_x_3029:
[----:B------:R-:W-:Y:S02]  /*24860*/  ULDC UR4, c[0x0][0xc3c] ;  /* 0x00030f0000047ab9 */ /* 0x000fe40000000800 */
[----:B--2---:R-:W-:-:S13]  /*24870*/  ISETP.GE.AND P0, PT, R19, UR4, PT ;  /* 0x0000000413007c0c */ /* 0x004fda000bf06270 */
[----:B------:R-:W-:Y:S05]  /*24880*/  @!P0 BRA `(.L_x_3041) ;  /* 0xffffffa000048947 */ /* 0x000fea000383ffff */
[----:B------:R-:W-:Y:S05]  /*24890*/  BSYNC B8 ;  /* 0x0000000000087941 */ /* 0x000fea0003800000 */
.L_x_2938:
[----:B------:R-:W2:Y:S01]  /*248a0*/  LDL.LU R0, [R1+0x28] ;  /* 0x0000280001007983 */ /* 0x000ea20000300800 */
[----:B------:R-:W-:Y:S01]  /*248b0*/  BSSY B0, `(.L_x_3042) ;  /* 0x000000b000007945 */ /* 0x000fe20003800000 */
[----:B------:R-:W4:Y:S01]  /*248c0*/  S2R R5, SR_CgaCtaId ;  /* 0x0000000000057919 */ /* 0x000f220000008800 */
[----:B--2---:R-:W-:-:S05]  /*248d0*/  VIADD R0, R0, 0x1 ;  /* 0x0000000100007836 */ /* 0x004fca0000000000 */
[----:B0-----:R-:W-:-:S04]  /*248e0*/  LEA.HI R2, R0, R0, RZ, 0x1 ;  /* 0x0000000000027211 */ /* 0x001fc800078f08ff */
[----:B------:R-:W-:Y:S02]  /*248f0*/  LOP3.LUT R3, R2, 0xfffffffe, RZ, 0xc0, !PT ;  /* 0xfffffffe02037812 */ /* 0x000fe400078ec0ff */
[----:B------:R-:W-:-:S03]  /*24900*/  MOV R2, 0x400 ;  /* 0x0000040000027802 */ /* 0x000fc60000000f00 */
[----:B------:R-:W-:Y:S01]  /*24910*/  IMAD.IADD R0, R0, 0x1, -R3 ;  /* 0x0000000100007824 */ /* 0x000fe200078e0a03 */
[----:B----4-:R-:W-:-:S04]  /*24920*/  LEA R7, R5, R2, 0x18 ;  /* 0x0000000205077211 */ /* 0x010fc800078ec0ff */
[----:B------:R-:W-:-:S04]  /*24930*/  SHF.L.U32 R0, R0, 0x1f, RZ ;  /* 0x0000001f00007819 */ /* 0x000fc800000006ff */
[----:B------:R-:W0:Y:S02]  /*24940*/  SYNCS.PHASECHK.TRANS64.TRYWAIT P0, [R7+URZ+0x30820], R0 ;  /* 0x03082000070075a7 */ /* 0x000e24000800017f */
[----:B0-----:R-:W-:Y:S05]  /*24950*/  @!P0 BRA `(.L_x_3043) ;  /* 0x0000004c00b88947 */ /* 0x001fea0003800000 */
.L_x_3222:
[----:B------:R-:W-:Y:S05]  /*24960*/  BSYNC B0 ;  /* 0x0000000000007941 */ /* 0x000fea0003800000 */
.L_x_3042:
[----:B------:R-:W-:-:S03]  /*24970*/  UMOV UR4, 0xffffffff ;  /* 0xffffffff00047882 */ /* 0x000fc60000000000 */
[----:B------:R-:W-:Y:S05]  /*24980*/  BRA.DIV UR4, `(.L_x_3044) ;  /* 0x0000004e04c07947 */ /* 0x000fea000b800000 */
[----:B0-----:R-:W0:Y:S02]  /*24990*/  S2R R0, SR_TID.X ;  /* 0x0000000000007919 */ /* 0x001e240000002100 */
[----:B0-----:R-:W-:-:S04]  /*249a0*/  SHF.R.U32.HI R0, RZ, 0x5, R0 ;  /* 0x00000005ff007819 */ /* 0x001fc80000011600 */
[----:B------:R-:W-:-:S05]  /*249b0*/  LOP3.LUT R0, R0, 0x3, RZ, 0xc0, !PT ;  /* 0x0000000300007812 */ /* 0x000fca00078ec0ff */
[----:B------:R0:W2:Y:S02]  /*249c0*/  SHFL.IDX PT, R14, R0, RZ, 0x1f ;  /* 0x00001fff000e7589 */ /* 0x0000a400000e0000 */
.L_x_3225:
[----:B--2---:R-:W-:-:S13]  /*249d0*/  ISETP.NE.AND P0, PT, R14, RZ, PT ;  /* 0x000000ff0e00720c */ /* 0x004fda0003f05270 */
[----:B------:R-:W-:Y:S05]  /*249e0*/  @P0 BRA `(.L_x_2692) ;  /* 0x0000000000900947 */ /* 0x000fea0003800000 */
[----:B------:R-:W-:-:S03]  /*249f0*/  UMOV UR4, 0xffffffff ;  /* 0xffffffff00047882 */ /* 0x000fc60000000000 */
[----:B------:R-:W-:Y:S05]  /*24a00*/  BRA.DIV UR4, `(.L_x_3045) ;  /* 0x0000004e04d47947 */ /* 0x000fea000b800000 */
[----:B------:R-:W-:-:S13]  /*24a10*/  ELECT P6, URZ, PT ;  /* 0x00000000003f782f */ /* 0x000fda00038c0000 */
.L_x_3228:
        /* <DEDUP_REMOVED lines=8> */
.L_x_3046:
[----:B------:R-:W-:Y:S01]  /*24aa0*/  IMAD R5, R26, 0x8, R7 ;  /* 0x000000081a057824 */ /* 0x000fe200078e0207 */
[----:B------:R-:W-:Y:S01]  /*24ab0*/  SHF.L.U32 R0, R28, 0x1f, RZ ;  /* 0x0000001f1c007819 */ /* 0x000fe200000006ff */
[----:B------:R-:W-:-:S03]  /*24ac0*/  VIADD R26, R26, 0x1 ;  /* 0x000000011a1a7836 */ /* 0x000fc60000000000 */
[----:B------:R-:W0:Y:S02]  /*24ad0*/  SYNCS.PHASECHK.TRANS64.TRYWAIT P1, [R5+URZ+0x30840], R0 ;  /* 0x03084000050075a7 */ /* 0x000e24000802017f */
[----:B------:R-:W-:-:S04]  /*24ae0*/  ISETP.NE.AND P2, PT, R26, 0x2, PT ;  /* 0x000000021a00780c */ /* 0x000fc80003f45270 */
[----:B------:R-:W-:Y:S01]  /*24af0*/  SEL R3, RZ, 0x1, P2 ;  /* 0x00000001ff037807 */ /* 0x000fe20001000000 */
[----:B0-----:R-:W-:Y:S08]  /*24b00*/  @!P1 BRA `(.L_x_3047) ;  /* 0x0000004c00b49947 */ /* 0x001ff00003800000 */
.L_x_3229:
[----:B------:R-:W-:Y:S02]  /*24b10*/  SEL R26, R26, RZ, P2 ;  /* 0x000000ff1a1a7207 */ /* 0x000fe40001000000 */
[----:B------:R-:W-:Y:S01]  /*24b20*/  LOP3.LUT R2, R28, R3, RZ, 0x3c, !PT ;  /* 0x000000031c027212 */ /* 0x000fe200078e3cff */
[----:B------:R-:W-:Y:S06]  /*24b30*/  @!P0 BRA `(.L_x_3048) ;  /* 0x0000000000048947 */ /* 0x000fec0003800000 */
[----:B------:R-:W-:Y:S01]  /*24b40*/  BPT.TRAP 0x1 ;  /* 0x000000040000795c */ /* 0x000fe20000300000 */
.L_x_3048:
[----:B------:R-:W-:Y:S02]  /*24b50*/  LEA R3, R26, R7, 0x3 ;  /* 0x000000071a037211 */ /* 0x000fe400078e18ff */
[----:B------:R-:W-:-:S04]  /*24b60*/  SHF.L.U32 R2, R2, 0x1f, RZ ;  /* 0x0000001f02027819 */ /* 0x000fc800000006ff */
[----:B------:R-:W2:Y:S02]  /*24b70*/  SYNCS.PHASECHK.TRANS64.TRYWAIT P1, [R3+URZ+0x30840], R2 ;  /* 0x03084002030075a7 */ /* 0x000ea4000802017f */
[----:B--2---:R-:W-:Y:S05]  /*24b80*/  @!P1 BRA `(.L_x_3049) ;  /* 0x0000004c00a89947 */ /* 0x004fea0003800000 */
.L_x_3230:
[----:B------:R-:W-:Y:S05]  /*24b90*/  @!P0 BRA `(.L_x_3050) ;  /* 0x0000000000048947 */ /* 0x000fea0003800000 */
[----:B------:R-:W-:Y:S01]  /*24ba0*/  BPT.TRAP 0x1 ;  /* 0x000000040000795c */ /* 0x000fe20000300000 */
.L_x_3050:
[----:B------:R-:W4:Y:S02]  /*24bb0*/  SYNCS.PHASECHK.TRANS64.TRYWAIT P1, [R5+URZ+0x30860], R0 ;  /* 0x03086000050075a7 */ /* 0x000f24000802017f */
[----:B----4-:R-:W-:Y:S05]  /*24bc0*/  @!P1 BRA `(.L_x_3051) ;  /* 0x0000004c00ac9947 */ /* 0x010fea0003800000 */
.L_x_3231:
[----:B------:R-:W-:Y:S05]  /*24bd0*/  @!P0 BRA `(.L_x_3052) ;  /* 0x0000000000048947 */ /* 0x000fea0003800000 */
[----:B------:R-:W-:Y:S01]  /*24be0*/  BPT.TRAP 0x1 ;  /* 0x000000040000795c */ /* 0x000fe20000300000 */
.L_x_3052:
[----:B------:R0:W0:Y:S02]  /*24bf0*/  SYNCS.PHASECHK.TRANS64.TRYWAIT P0, [R3+URZ+0x30860], R2 ;  /* 0x03086002030075a7 */ /* 0x000024000800017f */
[----:B0-----:R-:W-:Y:S05]  /*24c00*/  @!P0 NANOSLEEP.SYNCS 0x989680 ;  /* 0x009896800000895d */ /* 0x001fea0003900000 */
[----:B------:R-:W0:Y:S02]  /*24c10*/  @!P0 SYNCS.PHASECHK.TRANS64 P0, [R3+URZ+0x30860], R2 ;  /* 0x03086002030085a7 */ /* 0x000e24000800007f */
[----:B0-----:R-:W-:Y:S05]  /*24c20*/  @!P0 BRA `(.L_x_3052) ;  /* 0xfffffffc00f08947 */ /* 0x001fea000383ffff */
.L_x_2692:
[----:B------:R-:W-:Y:S05]  /*24c30*/  BSYNC B9 ;  /* 0x0000000000097941 */ /* 0x000fea0003800000 */
.L_x_2689:
[----:B------:R-:W-:Y:S05]  /*24c40*/  EXIT ;  /* 0x000000000000794d */ /* 0x000fea0003800000 */
.L_x_2710:
[----:B0-----:R0:W1:Y:S02]  /*24c50*/  SYNCS.PHASECHK.TRANS64.TRYWAIT P5, [R88+URZ+0x30890], R89 ;  /* 0x03089059580075a7 */ /* 0x00106400080a017f */
[----:B-1----:R-:W-:Y:S05]  /*24c60*/  @!P5 NANOSLEEP.SYNCS 0x989680 ;  /* 0x009896800000d95d */ /* 0x002fea0003900000 */
[----:B------:R-:W1:Y:S02]  /*24c70*/  @!P5 SYNCS.PHASECHK.TRANS64 P5, [R88+URZ+0x30890], R89 ;  /* 0x030890595800d5a7 */ /* 0x000e6400080a007f */
[----:B-1----:R-:W-:Y:S05]  /*24c80*/  @!P5 BRA `(.L_x_2710) ;  /* 0xfffffffc00f0d947 */ /* 0x002fea000383ffff */
[----:B------:R-:W-:Y:S05]  /*24c90*/  BRA `(.L_x_3053) ;  /* 0xfffffde800a47947 */ /* 0x000fea000383ffff */
.L_x_2711:
        /* <DEDUP_REMOVED lines=8> */
.L_x_3055:
[----:B------:R-:W-:Y:S05]  /*24d20*/  BSYNC B1 ;  /* 0x0000000000017941 */ /* 0x000fea0003800000 */
.L_x_3054:
[----:B------:R-:W-:Y:S01]  /*24d30*/  MOV R13, R120 ;  /* 0x00000078000d7202 */ /* 0x000fe20000000f00 */
[----:B------:R-:W-:Y:S01]  /*24d40*/  IMAD.MOV.U32 R12, RZ, RZ, RZ ;  /* 0x000000ffff0c7224 */ /* 0x000fe200078e00ff */
[----:B------:R-:W-:Y:S01]  /*24d50*/  MOV R15, 0xffffffff ;  /* 0xffffffff000f7802 */ /* 0x000fe20000000f00 */
[----:B------:R-:W-:Y:S02]  /*24d60*/  IMAD.MOV.U32 R11, RZ, RZ, 0x1c1f ;  /* 0x00001c1fff0b7424 */ /* 0x000fe400078e00ff */
[----:B------:R-:W-:-:S07]  /*24d70*/  IMAD.MOV.U32 R82, RZ, RZ, R14 ;  /* 0x000000ffff527224 */ /* 0x000fce00078e000e */
[----:B------:R-:W-:Y:S05]  /*24d80*/  WARPSYNC.COLLECTIVE R15, `(.L_x_3056) ;  /* 0x000000000f087348 */ /* 0x000fea0003c00000 */
[----:B------:R0:W1:Y:S02]  /*24d90*/  SHFL.IDX P6, R14, R13, R12, R11 ;  /* 0x0000000c0d0e7389 */ /* 0x00006400000c000b */
[----:B01----:R-:W-:Y:S01]  /*24da0*/  ENDCOLLECTIVE ;  /* 0x000000000000791b */ /* 0x003fe20003800000 */
.L_x_3056:
[----:B------:R-:W-:Y:S01]  /*24db0*/  IMAD.MOV.U32 R11, RZ, RZ, R14 ;  /* 0x000000ffff0b7224 */ /* 0x000fe200078e000e */
[----:B------:R-:W-:Y:S06]  /*24dc0*/  BRA `(.L_x_3057) ;  /* 0xfffffde8006c7947 */ /* 0x000fec000383ffff */
.L_x_2736:
[----:B------:R-:W-:Y:S01]  /*24dd0*/  BSSY B1, `(.L_x_3058) ;  /* 0x0000008000017945 */ /* 0x000fe20003800000 */
[----:B0---4-:R-:W-:Y:S01]  /*24de0*/  IMAD.MOV.U32 R13, RZ, RZ, R119 ;  /* 0x000000ffff0d7224 */ /* 0x011fe200078e0077 */
[----:B------:R-:W-:Y:S01]  /*24df0*/  MOV R12, 0x1 ;  /* 0x00000001000c7802 */ /* 0x000fe20000000f00 */
[----:B---3--:R-:W-:Y:S02]  /*24e00*/  IMAD.MOV.U32 R11, RZ, RZ, 0x1c1f ;  /* 0x00001c1fff0b7424 */ /* 0x008fe400078e00ff */
[----:B------:R-:W-:-:S07]  /*24e10*/  IMAD.MOV.U32 R15, RZ, RZ, -0x1 ;  /* 0xffffffffff0f7424 */ /* 0x000fce00078e00ff */
[----:B-12---:R-:W-:Y:S05]  /*24e20*/  WARPSYNC.COLLECTIVE R15, `(.L_x_3059) ;  /* 0x000000000f087348 */ /* 0x006fea0003c00000 */
[----:B------:R0:W3:Y:S02]  /*24e30*/  SHFL.IDX P6, R14, R13, R12, R11 ;  /* 0x0000000c0d0e7389 */ /* 0x0000e400000c000b */
[----:B0123--:R-:W-:Y:S01]  /*24e40*/  ENDCOLLECTIVE ;  /* 0x000000000000791b */ /* 0x00ffe20003800000 */
.L_x_3059:
[----:B------:R-:W-:Y:S05]  /*24e50*/  BSYNC B1 ;  /* 0x0000000000017941 */ /* 0x000fea0003800000 */
.L_x_3058:
[----:B------:R-:W-:Y:S01]  /*24e60*/  IMAD.MOV.U32 R13, RZ, RZ, R120 ;  /* 0x000000ffff0d7224 */ /* 0x000fe200078e0078 */
[----:B------:R-:W-:Y:S01]  /*24e70*/  MOV R11, 0x1c1f ;  /* 0x00001c1f000b7802 */ /* 0x000fe20000000f00 */
[----:B------:R-:W-:Y:S01]  /*24e80*/  IMAD.MOV.U32 R12, RZ, RZ, 0x1 ;  /* 0x00000001ff0c7424 */ /* 0x000fe200078e00ff */
[----:B------:R-:W-:Y:S01]  /*24e90*/  MOV R119, R14 ;  /* 0x0000000e00777202 */ /* 0x000fe20000000f00 */
[----:B------:R-:W-:-:S07]  /*24ea0*/  IMAD.MOV.U32 R15, RZ, RZ, -0x1 ;  /* 0xffffffffff0f7424 */ /* 0x000fce00078e00ff */
[----:B------:R-:W-:Y:S05]  /*24eb0*/  WARPSYNC.COLLECTIVE R15, `(.L_x_3060) ;  /* 0x000000000f087348 */ /* 0x000fea0003c00000 */
[----:B------:R0:W1:Y:S02]  /*24ec0*/  SHFL.IDX P6, R14, R13, R12, R11 ;  /* 0x0000000c0d0e7389 */ /* 0x00006400000c000b */
[----:B01----:R-:W-:Y:S01]  /*24ed0*/  ENDCOLLECTIVE ;  /* 0x000000000000791b */ /* 0x003fe20003800000 */
.L_x_3060:
[----:B------:R-:W-:Y:S01]  /*24ee0*/  IMAD.MOV.U32 R120, RZ, RZ, R14 ;  /* 0x000000ffff787224 */ /* 0x000fe200078e000e */
[----:B------:R-:W-:Y:S06]  /*24ef0*/  BRA `(.L_x_3061) ;  /* 0xfffffdfc00487947 */ /* 0x000fec000383ffff */
.L_x_2766:
[----:B-1----:R1:W2:Y:S02]  /*24f00*/  SYNCS.PHASECHK.TRANS64.TRYWAIT P5, [R88+URZ+0x30890], R89 ;  /* 0x03089059580075a7 */ /* 0x0022a400080a017f */
[----:B--2---:R-:W-:Y:S05]  /*24f10*/  @!P5 NANOSLEEP.SYNCS 0x989680 ;  /* 0x009896800000d95d */ /* 0x004fea0003900000 */
[----:B------:R-:W2:Y:S02]  /*24f20*/  @!P5 SYNCS.PHASECHK.TRANS64 P5, [R88+URZ+0x30890], R89 ;  /* 0x030890595800d5a7 */ /* 0x000ea400080a007f */
[----:B--2---:R-:W-:Y:S05]  /*24f30*/  @!P5 BRA `(.L_x_2766) ;  /* 0xfffffffc00f0d947 */ /* 0x004fea000383ffff */
[----:B------:R-:W-:Y:S05]  /*24f40*/  BRA `(.L_x_3062) ;  /* 0xfffffe1c00047947 */ /* 0x000fea000383ffff */
.L_x_2767:
[----:B------:R-:W-:Y:S01]  /*24f50*/  BSSY B1, `(.L_x_3063) ;  /* 0x0000008000017945 */ /* 0x000fe20003800000 */
[----:B------:R-:W-:Y:S01]  /*24f60*/  MOV R13, R119 ;  /* 0x00000077000d7202 */ /* 0x000fe20000000f00 */
[----:B------:R-:W-:Y:S01]  /*24f70*/  IMAD.MOV.U32 R12, RZ, RZ, RZ ;  /* 0x000000ffff0c7224 */ /* 0x000fe200078e00ff */
[----:B------:R-:W-:Y:S01]  /*24f80*/  MOV R15, 0xffffffff ;  /* 0xffffffff000f7802 */ /* 0x000fe20000000f00 */
[----:B------:R-:W-:-:S07]  /*24f90*/  IMAD.MOV.U32 R11, RZ, RZ, 0x1c1f ;  /* 0x00001c1fff0b7424 */ /* 0x000fce00078e00ff */
[----:B-1----:R-:W-:Y:S05]  /*24fa0*/  WARPSYNC.COLLECTIVE R15, `(.L_x_3064) ;  /* 0x000000000f087348 */ /* 0x002fea0003c00000 */
[----:B------:R0:W2:Y:S02]  /*24fb0*/  SHFL.IDX P6, R14, R13, R12, R11 ;  /* 0x0000000c0d0e7389 */ /* 0x0000a400000c000b */
[----:B012---:R-:W-:Y:S01]  /*24fc0*/  ENDCOLLECTIVE ;  /* 0x000000000000791b */ /* 0x007fe20003800000 */
.L_x_3064:
[----:B------:R-:W-:Y:S05]  /*24fd0*/  BSYNC B1 ;  /* 0x0000000000017941 */ /* 0x000fea0003800000 */
.L_x_3063:
[----:B------:R-:W-:Y:S01]  /*24fe0*/  IMAD.MOV.U32 R13, RZ, RZ, R120 ;  /* 0x000000ffff0d7224 */ /* 0x000fe200078e0078 */
[----:B------:R-:W-:Y:S01]  /*24ff0*/  MOV R12, RZ ;  /* 0x000000ff000c7202 */ /* 0x000fe20000000f00 */
[----:B------:R-:W-:Y:S02]  /*25000*/  IMAD.MOV.U32 R11, RZ, RZ, 0x1c1f ;  /* 0x00001c1fff0b7424 */ /* 0x000fe400078e00ff */
[----:B------:R-:W-:Y:S02]  /*25010*/  IMAD.MOV.U32 R15, RZ, RZ, -0x1 ;  /* 0xffffffffff0f7424 */ /* 0x000fe400078e00ff */
[----:B------:R-:W-:-:S07]  /*25020*/  IMAD.MOV.U32 R117, RZ, RZ, R14 ;  /* 0x000000ffff757224 */ /* 0x000fce00078e000e */
[----:B------:R-:W-:Y:S05]  /*25030*/  WARPSYNC.COLLECTIVE R15, `(.L_x_3065) ;  /* 0x000000000f087348 */ /* 0x000fea0003c00000 */
[----:B------:R0:W1:Y:S02]  /*25040*/  SHFL.IDX P6, R14, R13, R12, R11 ;  /* 0x0000000c0d0e7389 */ /* 0x00006400000c000b */
[----:B01----:R-:W-:Y:S01]  /*25050*/  ENDCOLLECTIVE ;  /* 0x000000000000791b */ /* 0x003fe20003800000 */
.L_x_3065:
[----:B------:R-:W-:Y:S01]  /*25060*/  MOV R11, R14 ;  /* 0x0000000e000b7202 */ /* 0x000fe20000000f00 */
[----:B------:R-:W-:Y:S06]  /*25070*/  BRA `(.L_x_3066) ;  /* 0xfffffe1800d07947 */ /* 0x000fec000383ffff */
.L_x_2780:
[----:B------:R-:W-:Y:S01]  /*25080*/  BSSY B1, `(.L_x_3067) ;  /* 0x0000008000017945 */ /* 0x000fe20003800000 */
[----:B--2-4-:R-:W-:Y:S01]  /*25090*/  IMAD.MOV.U32 R13, RZ, RZ, R119 ;  /* 0x000000ffff0d7224 */ /* 0x014fe200078e0077 */
[----:B---3--:R-:W-:Y:S01]  /*250a0*/  MOV R11, 0x1c1f ;  /* 0x00001c1f000b7802 */ /* 0x008fe20000000f00 */
[----:B------:R-:W-:Y:S02]  /*250b0*/  IMAD.MOV.U32 R12, RZ, RZ, 0x1 ;  /* 0x00000001ff0c7424 */ /* 0x000fe400078e00ff */
[----:B------:R-:W-:-:S07]  /*250c0*/  IMAD.MOV.U32 R15, RZ, RZ, -0x1 ;  /* 0xffffffffff0f7424 */ /* 0x000fce00078e00ff */
[----:B01----:R-:W-:Y:S05]  /*250d0*/  WARPSYNC.COLLECTIVE R15, `(.L_x_3068) ;  /* 0x000000000f087348 */ /* 0x003fea0003c00000 */
[----:B------:R2:W3:Y:S02]  /*250e0*/  SHFL.IDX P6, R14, R13, R12, R11 ;  /* 0x0000000c0d0e7389 */ /* 0x0004e400000c000b */
[----:B0123--:R-:W-:Y:S01]  /*250f0*/  ENDCOLLECTIVE ;  /* 0x000000000000791b */ /* 0x00ffe20003800000 */
.L_x_3068:
[----:B------:R-:W-:Y:S05]  /*25100*/  BSYNC B1 ;  /* 0x0000000000017941 */ /* 0x000fea0003800000 */
.L_x_3067:
[----:B------:R-:W-:Y:S01]  /*25110*/  MOV R13, R120 ;  /* 0x00000078000d7202 */ /* 0x000fe20000000f00 */
[----:B------:R-:W-:Y:S01]  /*25120*/  IMAD.MOV.U32 R12, RZ, RZ, 0x1 ;  /* 0x00000001ff0c7424 */ /* 0x000fe200078e00ff */
[----:B------:R-:W-:Y:S01]  /*25130*/  MOV R15, 0xffffffff ;  /* 0xffffffff000f7802 */ /* 0x000fe20000000f00 */
[----:B------:R-:W-:Y:S02]  /*25140*/  IMAD.MOV.U32 R11, RZ, RZ, 0x1c1f ;  /* 0x00001c1fff0b7424 */ /* 0x000fe400078e00ff */
[----:B------:R-:W-:-:S07]  /*25150*/  IMAD.MOV.U32 R119, RZ, RZ, R14 ;  /* 0x000000ffff777224 */ /* 0x000fce00078e000e */
[----:B------:R-:W-:Y:S05]  /*25160*/  WARPSYNC.COLLECTIVE R15, `(.L_x_3069) ;  /* 0x000000000f087348 */ /* 0x000fea0003c00000 */
[----:B------:R0:W1:Y:S02]  /*25170*/  SHFL.IDX P6, R14, R13, R12, R11 ;  /* 0x0000000c0d0e7389 */ /* 0x00006400000c000b */
[----:B01----:R-:W-:Y:S01]  /*25180*/  ENDCOLLECTIVE ;  /* 0x000000000000791b */ /* 0x003fe20003800000 */
.L_x_3069:
[----:B------:R-:W-:Y:S01]  /*25190*/  IMAD.MOV.U32 R36, RZ, RZ, R14 ;  /* 0x000000ffff247224 */ /* 0x000fe200078e000e */
[----:B------:R-:W-:Y:S06]  /*251a0*/  BRA `(.L_x_3070) ;  /* 0xfffffe3000307947 */ /* 0x000fec000383ffff */
.L_x_2793:
[----:B0-----:R0:W1:Y:S02]  /*251b0*/  SYNCS.PHASECHK.TRANS64.TRYWAIT P3, [R88+URZ+0x30890], R89 ;  /* 0x03089059580075a7 */ /* 0x001064000806017f */
[----:B-1----:R-:W-:Y:S05]  /*251c0*/  @!P3 NANOSLEEP.SYNCS 0x989680 ;  /* 0x009896800000b95d */ /* 0x002fea0003900000 */
[----:B------:R-:W1:Y:S02]  /*251d0*/  @!P3 SYNCS.PHASECHK.TRANS64 P3, [R88+URZ+0x30890], R89 ;  /* 0x030890595800b5a7 */ /* 0x000e64000806007f */
[----:B-1----:R-:W-:Y:S05]  /*251e0*/  @!P3 BRA `(.L_x_2793) ;  /* 0xfffffffc00f0b947 */ /* 0x002fea000383ffff */
[----:B------:R-:W-:Y:S05]  /*251f0*/  BRA `(.L_x_3071) ;  /* 0xfffffe4400e87947 */ /* 0x000fea000383ffff */
.L_x_2794:
        /* <DEDUP_REMOVED lines=8> */
.L_x_3073:
[----:B------:R-:W-:Y:S05]  /*25280*/  BSYNC B1 ;  /* 0x0000000000017941 */ /* 0x000fea0003800000 */
.L_x_3072:
[----:B------:R-:W-:Y:S01]  /*25290*/  IMAD.MOV.U32 R13, RZ, RZ, R40 ;  /* 0x000000ffff0d7224 */ /* 0x000fe200078e0028 */
[----:B------:R-:W-:Y:S01]  /*252a0*/  MOV R11, 0x1c1f ;  /* 0x00001c1f000b7802 */ /* 0x000fe20000000f00 */
[----:B------:R-:W-:Y:S01]  /*252b0*/  IMAD.MOV.U32 R12, RZ, RZ, RZ ;  /* 0x000000ffff0c7224 */ /* 0x000fe200078e00ff */
[----:B------:R-:W-:Y:S01]  /*252c0*/  MOV R39, R14 ;  /* 0x0000000e00277202 */ /* 0x000fe20000000f00 */
[----:B------:R-:W-:-:S07]  /*252d0*/  IMAD.MOV.U32 R15, RZ, RZ, -0x1 ;  /* 0xffffffffff0f7424 */ /* 0x000fce00078e00ff */
[----:B------:R-:W-:Y:S05]  /*252e0*/  WARPSYNC.COLLECTIVE R15, `(.L_x_3074) ;  /* 0x000000000f087348 */ /* 0x000fea0003c00000 */
[----:B------:R0:W1:Y:S02]  /*252f0*/  SHFL.IDX P6, R14, R13, R12, R11 ;  /* 0x0000000c0d0e7389 */ /* 0x00006400000c000b */
[----:B01----:R-:W-:Y:S01]  /*25300*/  ENDCOLLECTIVE ;  /* 0x000000000000791b */ /* 0x003fe20003800000 */
.L_x_3074:
[----:B------:R-:W-:Y:S01]  /*25310*/  IMAD.MOV.U32 R38, RZ, RZ, R14 ;  /* 0x000000ffff267224 */ /* 0x000fe200078e000e */
[----:B------:R-:W-:Y:S06]  /*25320*/  BRA `(.L_x_3075) ;  /* 0xfffffe48000c7947 */ /* 0x000fec000383ffff */
.L_x_2797:
[----:B------:R-:W-:Y:S01]  /*25330*/  BSSY B1, `(.L_x_3076) ;  /* 0x0000008000017945 */ /* 0x000fe20003800000 */
[----:B----4-:R-:W-:Y:S01]  /*25340*/  MOV R13, R41 ;  /* 0x00000029000d7202 */ /* 0x010fe20000000f00 */
[----:B------:R-:W-:Y:S01]  /*25350*/  IMAD.MOV.U32 R12, RZ, RZ, 0x1 ;  /* 0x00000001ff0c7424 */ /* 0x000fe200078e00ff */
[----:B------:R-:W-:Y:S01]  /*25360*/  MOV R15, 0xffffffff ;  /* 0xffffffff000f7802 */ /* 0x000fe20000000f00 */
[----:B------:R-:W-:-:S07]  /*25370*/  IMAD.MOV.U32 R11, RZ, RZ, 0x1c1f ;  /* 0x00001c1fff0b7424 */ /* 0x000fce00078e00ff */
[----:B0123--:R-:W-:Y:S05]  /*25380*/  WARPSYNC.COLLECTIVE R15, `(.L_x_3077) ;  /* 0x000000000f087348 */ /* 0x00ffea0003c00000 */
[----:B------:R4:W0:Y:S02]  /*25390*/  SHFL.IDX P6, R14, R13, R12, R11 ;  /* 0x0000000c0d0e7389 */ /* 0x00082400000c000b */
[----:B01234-:R-:W-:Y:S01]  /*253a0*/  ENDCOLLECTIVE ;  /* 0x000000000000791b */ /* 0x01ffe20003800000 */
.L_x_3077:
[----:B------:R-:W-:Y:S05]  /*253b0*/  BSYNC B1 ;  /* 0x0000000000017941 */ /* 0x000fea0003800000 */
.L_x_3076:
        /* <DEDUP_REMOVED lines=8> */
.L_x_3078:
[----:B------:R-:W-:Y:S01]  /*25440*/  MOV R38, R14 ;  /* 0x0000000e00267202 */ /* 0x000fe20000000f00 */
[----:B------:R-:W-:Y:S06]  /*25450*/  BRA `(.L_x_3079) ;  /* 0xfffffe4800687947 */ /* 0x000fec000383ffff */
.L_x_2801:
[----:B---3--:R3:W0:Y:S02]  /*25460*/  SYNCS.PHASECHK.TRANS64.TRYWAIT P2, [R88+URZ+0x308b0], R89 ;  /* 0x0308b059580075a7 */ /* 0x008624000804017f */
[----:B0-----:R-:W-:Y:S05]  /*25470*/  @!P2 NANOSLEEP.SYNCS 0x989680 ;  /* 0x009896800000a95d */ /* 0x001fea0003900000 */
[----:B------:R-:W0:Y:S02]  /*25480*/  @!P2 SYNCS.PHASECHK.TRANS64 P2, [R88+URZ+0x308b0], R89 ;  /* 0x0308b0595800a5a7 */ /* 0x000e24000804007f */
[----:B0-----:R-:W-:Y:S05]  /*25490*/  @!P2 BRA `(.L_x_2801) ;  /* 0xfffffffc00f0a947 */ /* 0x001fea000383ffff */
[----:B------:R-:W-:Y:S05]  /*254a0*/  BRA `(.L_x_3080) ;  /* 0xfffffe4c00407947 */ /* 0x000fea000383ffff */
.L_x_2819:
        /* <DEDUP_REMOVED lines=8> */
.L_x_3082:
[----:B------:R-:W-:Y:S05]  /*25530*/  BSYNC B1 ;  /* 0x0000000000017941 */ /* 0x000fea0003800000 */
.L_x_3081:
        /* <DEDUP_REMOVED lines=8> */
.L_x_3083:
[----:B------:R-:W-:Y:S02]  /*255c0*/  IMAD.MOV.U32 R13, RZ, RZ, R8 ;  /* 0x000000ffff0d7224 */ /* 0x000fe400078e0008 */
[----:B------:R-:W-:-:S07]  /*255d0*/  IMAD.MOV.U32 R0, RZ, RZ, R14 ;  /* 0x000000ffff007224 */ /* 0x000fce00078e000e */
[----:B------:R-:W-:Y:S05]  /*255e0*/  WARPSYNC.COLLECTIVE R15, `(.L_x_3084) ;  /* 0x000000000f087348 */ /* 0x000fea0003c00000 */
[----:B------:R0:W1:Y:S02]  /*255f0*/  SHFL.IDX P6, R14, R13, R12, R11 ;  /* 0x0000000c0d0e7389 */ /* 0x00006400000c000b */
[----:B01----:R-:W-:Y:S01]  /*25600*/  ENDCOLLECTIVE ;  /* 0x000000000000791b */ /* 0x003fe20003800000 */
.L_x_3084:
[----:B------:R-:W-:Y:S01]  /*25610*/  IMAD.MOV.U32 R13, RZ, RZ, R4 ;  /* 0x000000ffff0d7224 */ /* 0x000fe200078e0004 */
[----:B------:R-:W-:-:S07]  /*25620*/  MOV R5, R14 ;  /* 0x0000000e00057202 */ /* 0x000fce0000000f00 */
[----:B------:R-:W-:Y:S05]  /*25630*/  WARPSYNC.COLLECTIVE R15, `(.L_x_3085) ;  /* 0x000000000f087348 */ /* 0x000fea0003c00000 */
[----:B------:R0:W1:Y:S02]  /*25640*/  SHFL.IDX P6, R14, R13, R12, R11 ;  /* 0x0000000c0d0e7389 */ /* 0x00006400000c000b */
[----:B01----:R-:W-:Y:S01]  /*25650*/  ENDCOLLECTIVE ;  /* 0x000000000000791b */ /* 0x003fe20003800000 */
.L_x_3085:
[----:B------:R-:W-:Y:S05]  /*25660*/  BRA `(.L_x_3086) ;  /* 0xfffffe5c00bc7947 */ /* 0x000fea000383ffff */
.L_x_2822:
        /* <DEDUP_REMOVED lines=8> */
.L_x_3088:
[----:B------:R-:W-:Y:S05]  /*256f0*/  BSYNC B1 ;  /* 0x0000000000017941 */ /* 0x000fea0003800000 */
.L_x_3087:
        /* <DEDUP_REMOVED lines=8> */
.L_x_3089:
[----:B------:R-:W-:Y:S01]  /*25780*/  MOV R13, R8 ;  /* 0x00000008000d7202 */ /* 0x000fe20000000f00 */
[----:B------:R-:W-:-:S07]  /*25790*/  IMAD.MOV.U32 R0, RZ, RZ, R14 ;  /* 0x000000ffff007224 */ /* 0x000fce00078e000e */
[----:B------:R-:W-:Y:S05]  /*257a0*/  WARPSYNC.COLLECTIVE R15, `(.L_x_3090) ;  /* 0x000000000f087348 */ /* 0x000fea0003c00000 */
[----:B------:R0:W1:Y:S02]  /*257b0*/  SHFL.IDX P6, R14, R13, R12, R11 ;  /* 0x0000000c0d0e7389 */ /* 0x00006400000c000b */
[----:B01----:R-:W-:Y:S01]  /*257c0*/  ENDCOLLECTIVE ;  /* 0x000000000000791b */ /* 0x003fe20003800000 */
.L_x_3090:
[----:B------:R-:W-:Y:S02]  /*257d0*/  IMAD.MOV.U32 R13, RZ, RZ, R4 ;  /* 0x000000ffff0d7224 */ /* 0x000fe400078e0004 */
[----:B------:R-:W-:-:S07]  /*257e0*/  IMAD.MOV.U32 R5, RZ, RZ, R14 ;  /* 0x000000ffff057224 */ /* 0x000fce00078e000e */
[----:B------:R-:W-:Y:S05]  /*257f0*/  WARPSYNC.COLLECTIVE R15, `(.L_x_3091) ;  /* 0x000000000f087348 */ /* 0x000fea0003c00000 */
[----:B------:R0:W1:Y:S02]  /*25800*/  SHFL.IDX P6, R14, R13, R12, R11 ;  /* 0x0000000c0d0e7389 */ /* 0x00006400000c000b */
[----:B01----:R-:W-:Y:S01]  /*25810*/  ENDCOLLECTIVE ;  /* 0x000000000000791b */ /* 0x003fe20003800000 */
.L_x_3091:
[----:B------:R-:W-:Y:S01]  /*25820*/  MOV R4, R14 ;  /* 0x0000000e00047202 */ /* 0x000fe20000000f00 */
[----:B------:R-:W-:Y:S06]  /*25830*/  BRA `(.L_x_3092) ;  /* 0xfffffe6400487947 */ /* 0x000fec000383ffff */
.L_x_2826:
[----:B0-----:R0:W1:Y:S02]  /*25840*/  SYNCS.PHASECHK.TRANS64.TRYWAIT P0, [R2+URZ+0x30800], R5 ;  /* 0x03080005020075a7 */ /* 0x001064000800017f */
[----:B-1----:R-:W-:Y:S05]  /*25850*/  @!P0 NANOSLEEP.SYNCS 0x989680 ;  /* 0x009896800000895d */ /* 0x002fea0003900000 */
[----:B------:R-:W1:Y:S02]  /*25860*/  @!P0 SYNCS.PHASECHK.TRANS64 P0, [R2+URZ+0x30800], R5 ;  /* 0x03080005020085a7 */ /* 0x000e64000800007f */
[----:B-1----:R-:W-:Y:S05]  /*25870*/  @!P0 BRA `(.L_x_2826) ;  /* 0xfffffffc00f08947 */ /* 0x002fea000383ffff */
[----:B------:R-:W-:Y:S05]  /*25880*/  BRA `(.L_x_3093) ;  /* 0xfffffe6c005c7947 */ /* 0x000fea000383ffff */
.L_x_2850:
        /* <DEDUP_REMOVED lines=8> */
.L_x_3095:
[----:B------:R-:W-:Y:S05]  /*25910*/  BSYNC B1 ;  /* 0x0000000000017941 */ /* 0x000fea0003800000 */
.L_x_3094:
        /* <DEDUP_REMOVED lines=8> */
.L_x_3096:
[----:B------:R-:W-:Y:S02]  /*259a0*/  IMAD.MOV.U32 R13, RZ, RZ, R21 ;  /* 0x000000ffff0d7224 */ /* 0x000fe400078e0015 */
[----:B------:R-:W-:-:S07]  /*259b0*/  IMAD.MOV.U32 R0, RZ, RZ, R14 ;  /* 0x000000ffff007224 */ /* 0x000fce00078e000e */
[----:B------:R-:W-:Y:S05]  /*259c0*/  WARPSYNC.COLLECTIVE R15, `(.L_x_3097) ;  /* 0x000000000f087348 */ /* 0x000fea0003c00000 */
[----:B------:R0:W1:Y:S02]  /*259d0*/  SHFL.IDX P6, R14, R13, R12, R11 ;  /* 0x0000000c0d0e7389 */ /* 0x00006400000c000b */
[----:B01----:R-:W-:Y:S01]  /*259e0*/  ENDCOLLECTIVE ;  /* 0x000000000000791b */ /* 0x003fe20003800000 */
.L_x_3097:
[----:B------:R-:W-:Y:S01]  /*259f0*/  IMAD.MOV.U32 R13, RZ, RZ, R20 ;  /* 0x000000ffff0d7224 */ /* 0x000fe200078e0014 */
[----:B------:R-:W-:-:S07]  /*25a00*/  MOV R5, R14 ;  /* 0x0000000e00057202 */ /* 0x000fce0000000f00 */
[----:B------:R-:W-:Y:S05]  /*25a10*/  WARPSYNC.COLLECTIVE R15, `(.L_x_3098) ;  /* 0x000000000f087348 */ /* 0x000fea0003c00000 */
[----:B------:R0:W1:Y:S02]  /*25a20*/  SHFL.IDX P6, R14, R13, R12, R11 ;  /* 0x0000000c0d0e7389 */ /* 0x00006400000c000b */
[----:B01----:R-:W-:Y:S01]  /*25a30*/  ENDCOLLECTIVE ;  /* 0x000000000000791b */ /* 0x003fe20003800000 */
.L_x_3098:
[----:B------:R-:W-:Y:S05]  /*25a40*/  BRA `(.L_x_3099) ;  /* 0xfffffe9000347947 */ /* 0x000fea000383ffff */
.L_x_2853:
        /* <DEDUP_REMOVED lines=8> */
.L_x_3101:
[----:B------:R-:W-:Y:S05]  /*25ad0*/  BSYNC B1 ;  /* 0x0000000000017941 */ /* 0x000fea0003800000 */
.L_x_3100:
        /* <DEDUP_REMOVED lines=8> */
.L_x_3102:
[----:B------:R-:W-:Y:S01]  /*25b60*/  MOV R13, R21 ;  /* 0x00000015000d7202 */ /* 0x000fe20000000f00 */
[----:B------:R-:W-:-:S07]  /*25b70*/  IMAD.MOV.U32 R0, RZ, RZ, R14 ;  /* 0x000000ffff007224 */ /* 0x000fce00078e000e */
[----:B------:R-:W-:Y:S05]  /*25b80*/  WARPSYNC.COLLECTIVE R15, `(.L_x_3103) ;  /* 0x000000000f087348 */ /* 0x000fea0003c00000 */
[----:B------:R0:W1:Y:S02]  /*25b90*/  SHFL.IDX P6, R14, R13, R12, R11 ;  /* 0x0000000c0d0e7389 */ /* 0x00006400000c000b */
[----:B01----:R-:W-:Y:S01]  /*25ba0*/  ENDCOLLECTIVE ;  /* 0x000000000000791b */ /* 0x003fe20003800000 */
.L_x_3103:
[----:B------:R-:W-:Y:S02]  /*25bb0*/  IMAD.MOV.U32 R13, RZ, RZ, R20 ;  /* 0x000000ffff0d7224 */ /* 0x000fe400078e0014 */
[----:B------:R-:W-:-:S07]  /*25bc0*/  IMAD.MOV.U32 R21, RZ, RZ, R14 ;  /* 0x000000ffff157224 */ /* 0x000fce00078e000e */
[----:B------:R-:W-:Y:S05]  /*25bd0*/  WARPSYNC.COLLECTIVE R15, `(.L_x_3104) ;  /* 0x000000000f087348 */ /* 0x000fea0003c00000 */
[----:B------:R0:W1:Y:S02]  /*25be0*/  SHFL.IDX P6, R14, R13, R12, R11 ;  /* 0x0000000c0d0e7389 */ /* 0x00006400000c000b */
[----:B01----:R-:W-:Y:S01]  /*25bf0*/  ENDCOLLECTIVE ;  /* 0x000000000000791b */ /* 0x003fe20003800000 */
.L_x_3104:
[----:B------:R-:W-:Y:S01]  /*25c00*/  MOV R20, R14 ;  /* 0x0000000e00147202 */ /* 0x000fe20000000f00 */
[----:B------:R-:W-:Y:S06]  /*25c10*/  BRA `(.L_x_3105) ;  /* 0xfffffe9400587947 */ /* 0x000fec000383ffff */
.L_x_2857:
[----:B0-----:R0:W1:Y:S02]  /*25c20*/  SYNCS.PHASECHK.TRANS64.TRYWAIT P0, [R2+URZ+0x30800], R61 ;  /* 0x0308003d020075a7 */ /* 0x001064000800017f */
[----:B-1----:R-:W-:Y:S05]  /*25c30*/  @!P0 NANOSLEEP.SYNCS 0x989680 ;  /* 0x009896800000895d */ /* 0x002fea0003900000 */
[----:B------:R-:W1:Y:S02]  /*25c40*/  @!P0 SYNCS.PHASECHK.TRANS64 P0, [R2+URZ+0x30800], R61 ;  /* 0x0308003d020085a7 */ /* 0x000e64000800007f */
[----:B-1----:R-:W-:Y:S05]  /*25c50*/  @!P0 BRA `(.L_x_2857) ;  /* 0xfffffffc00f08947 */ /* 0x002fea000383ffff */
[----:B------:R-:W-:Y:S05]  /*25c60*/  BRA `(.L_x_3106) ;  /* 0xfffffe9800d47947 */ /* 0x000fea000383ffff */
.L_x_2871:
[----:B-1----:R1:W2:Y:S02]  /*25c70*/  SYNCS.PHASECHK.TRANS64.TRYWAIT P1, [R5+URZ+0x30830], R0 ;  /* 0x03083000050075a7 */ /* 0x0022a4000802017f */
[----:B--2---:R-:W-:Y:S05]  /*25c80*/  @!P1 NANOSLEEP.SYNCS 0x989680 ;  /* 0x009896800000995d */ /* 0x004fea0003900000 */
[----:B------:R-:W2:Y:S02]  /*25c90*/  @!P1 SYNCS.PHASECHK.TRANS64 P1, [R5+URZ+0x30830], R0 ;  /* 0x03083000050095a7 */ /* 0x000ea4000802007f */
[----:B--2---:R-:W-:Y:S05]  /*25ca0*/  @!P1 BRA `(.L_x_2871) ;  /* 0xfffffffc00f09947 */ /* 0x004fea000383ffff */
[----:B------:R-:W-:Y:S05]  /*25cb0*/  BRA `(.L_x_2870) ;  /* 0xfffffec000947947 */ /* 0x000fea000383ffff */
.L_x_2879:
[----:B-1----:R1:W2:Y:S02]  /*25cc0*/  SYNCS.PHASECHK.TRANS64.TRYWAIT P2, [R13+URZ+0x30830], R0 ;  /* 0x030830000d0075a7 */ /* 0x0022a4000804017f */
[----:B--2---:R-:W-:Y:S05]  /*25cd0*/  @!P2 NANOSLEEP.SYNCS 0x989680 ;  /* 0x009896800000a95d */ /* 0x004fea0003900000 */
[----:B------:R-:W2:Y:S02]  /*25ce0*/  @!P2 SYNCS.PHASECHK.TRANS64 P2, [R13+URZ+0x30830], R0 ;  /* 0x030830000d00a5a7 */ /* 0x000ea4000804007f */
[----:B--2---:R-:W-:Y:S05]  /*25cf0*/  @!P2 BRA `(.L_x_2879) ;  /* 0xfffffffc00f0a947 */ /* 0x004fea000383ffff */
[----:B------:R-:W-:Y:S05]  /*25d00*/  BRA `(.L_x_2878) ;  /* 0xfffffeec00187947 */ /* 0x000fea000383ffff */
.L_x_2884:
[----:B-1----:R1:W2:Y:S02]  /*25d10*/  SYNCS.PHASECHK.TRANS64.TRYWAIT P2, [R15+URZ+0x30850], R0 ;  /* 0x030850000f0075a7 */ /* 0x0022a4000804017f */
[----:B--2---:R-:W-:Y:S05]  /*25d20*/  @!P2 NANOSLEEP.SYNCS 0x989680 ;  /* 0x009896800000a95d */ /* 0x004fea0003900000 */
[----:B------:R-:W2:Y:S02]  /*25d30*/  @!P2 SYNCS.PHASECHK.TRANS64 P2, [R15+URZ+0x30850], R0 ;  /* 0x030850000f00a5a7 */ /* 0x000ea4000804007f */
[----:B--2---:R-:W-:Y:S05]  /*25d40*/  @!P2 BRA `(.L_x_2884) ;  /* 0xfffffffc00f0a947 */ /* 0x004fea000383ffff */
[----:B------:R-:W-:Y:S05]  /*25d50*/  BRA `(.L_x_2883) ;  /* 0xfffffef800bc7947 */ /* 0x000fea000383ffff */
.L_x_2894:
[----:B-1----:R1:W2:Y:S02]  /*25d60*/  SYNCS.PHASECHK.TRANS64.TRYWAIT P1, [R0+URZ+0x30830], R3 ;  /* 0x03083003000075a7 */ /* 0x0022a4000802017f */
[----:B--2---:R-:W-:Y:S05]  /*25d70*/  @!P1 NANOSLEEP.SYNCS 0x989680 ;  /* 0x009896800000995d */ /* 0x004fea0003900000 */
[----:B------:R-:W2:Y:S02]  /*25d80*/  @!P1 SYNCS.PHASECHK.TRANS64 P1, [R0+URZ+0x30830], R3 ;  /* 0x03083003000095a7 */ /* 0x000ea4000802007f */
[----:B--2---:R-:W-:Y:S05]  /*25d90*/  @!P1 BRA `(.L_x_2894) ;  /* 0xfffffffc00f09947 */ /* 0x004fea000383ffff */
[----:B------:R-:W-:Y:S05]  /*25da0*/  BRA `(.L_x_2893) ;  /* 0xffffff1c00107947 */ /* 0x000fea000383ffff */
.L_x_2899:
[----:B-1----:R1:W2:Y:S02]  /*25db0*/  SYNCS.PHASECHK.TRANS64.TRYWAIT P1, [R15+URZ+0x30850], R0 ;  /* 0x030850000f0075a7 */ /* 0x0022a4000802017f */
[----:B--2---:R-:W-:Y:S05]  /*25dc0*/  @!P1 NANOSLEEP.SYNCS 0x989680 ;  /* 0x009896800000995d */ /* 0x004fea0003900000 */
[----:B------:R-:W2:Y:S02]  /*25dd0*/  @!P1 SYNCS.PHASECHK.TRANS64 P1, [R15+URZ+0x30850], R0 ;  /* 0x030850000f0095a7 */ /* 0x000ea4000802007f */
[----:B--2---:R-:W-:Y:S05]  /*25de0*/  @!P1 BRA `(.L_x_2899) ;  /* 0xfffffffc00f09947 */ /* 0x004fea000383ffff */
[----:B------:R-:W-:Y:S05]  /*25df0*/  BRA `(.L_x_2898) ;  /* 0xffffff2800ac7947 */ /* 0x000fea000383ffff */
.L_x_2907:
[----:B-1----:R1:W2:Y:S02]  /*25e00*/  SYNCS.PHASECHK.TRANS64.TRYWAIT P1, [R10+URZ+0x30850], R5 ;  /* 0x030850050a0075a7 */ /* 0x0022a4000802017f */
[----:B--2---:R-:W-:Y:S05]  /*25e10*/  @!P1 NANOSLEEP.SYNCS 0x989680 ;  /* 0x009896800000995d */ /* 0x004fea0003900000 */
[----:B------:R-:W2:Y:S02]  /*25e20*/  @!P1 SYNCS.PHASECHK.TRANS64 P1, [R10+URZ+0x30850], R5 ;  /* 0x030850050a0095a7 */ /* 0x000ea4000802007f */
[----:B--2---:R-:W-:Y:S05]  /*25e30*/  @!P1 BRA `(.L_x_2907) ;  /* 0xfffffffc00f09947 */ /* 0x004fea000383ffff */
[----:B------:R-:W-:Y:S05]  /*25e40*/  BRA `(.L_x_2906) ;  /* 0xffffff4800887947 */ /* 0x000fea000383ffff */
.L_x_2944:
        /* <DEDUP_REMOVED lines=8> */
[----:B-1----:R-:W-:Y:S05]  /*25ed0*/  WARPSYNC.COLLECTIVE R15, `(.L_x_3108) ;  /* 0x000000000f087348 */ /* 0x002fea0003c00000 */
[----:B------:R0:W2:Y:S02]  /*25ee0*/  SHFL.IDX P6, R14, R13, R12, R11 ;  /* 0x0000000c0d0e7389 */ /* 0x0000a400000c000b */
[----:B012---:R-:W-:Y:S01]  /*25ef0*/  ENDCOLLECTIVE ;  /* 0x000000000000791b */ /* 0x007fe20003800000 */
.L_x_3108:
[----:B------:R-:W-:Y:S05]  /*25f00*/  BSYNC B1 ;  /* 0x0000000000017941 */ /* 0x000fea0003800000 */
.L_x_3107:
[----:B------:R-:W-:Y:S05]  /*25f10*/  BRA `(.L_x_3109) ;  /* 0xffffff9000487947 */ /* 0x000fea000383ffff */
.L_x_2946:
[----:B------:R-:W-:Y:S01]  /*25f20*/  BSSY B1, `(.L_x_3110) ;  /* 0x0000006000017945 */ /* 0x000fe20003800000 */
[----:B------:R-:W-:-:S07]  /*25f30*/  IMAD.MOV.U32 R15, RZ, RZ, -0x1 ;  /* 0xffffffffff0f7424 */ /* 0x000fce00078e00ff */
[----:B01----:R-:W-:Y:S05]  /*25f40*/  WARPSYNC.COLLECTIVE R15, `(.L_x_3111) ;  /* 0x000000000f0c7348 */ /* 0x003fea0003c00000 */
[----:B------:R-:W-:Y:S02]  /*25f50*/  ELECT P6, UR62, PT ;  /* 0x00000000003e782f */ /* 0x000fe400038c0000 */
[----:B------:R-:W-:Y:S01]  /*25f60*/  MOV R14, UR62 ;  /* 0x0000003e000e7c02 */ /* 0x000fe20008000f00 */
[----:B01----:R-:W-:Y:S10]  /*25f70*/  ENDCOLLECTIVE ;  /* 0x000000000000791b */ /* 0x003ff40003800000 */
.L_x_3111:
[----:B------:R-:W-:Y:S05]  /*25f80*/  BSYNC B1 ;  /* 0x0000000000017941 */ /* 0x000fea0003800000 */
.L_x_3110:
[----:B------:R-:W-:Y:S05]  /*25f90*/  BRA `(.L_x_2945) ;  /* 0xffffff9000407947 */ /* 0x000fea000383ffff */
.L_x_2948:
[----:B0-----:R0:W2:Y:S02]  /*25fa0*/  SYNCS.PHASECHK.TRANS64.TRYWAIT P0, [R22+URZ+0x30820], R7 ;  /* 0x03082007160075a7 */ /* 0x0010a4000800017f */
[----:B--2---:R-:W-:Y:S05]  /*25fb0*/  @!P0 NANOSLEEP.SYNCS 0x989680 ;  /* 0x009896800000895d */ /* 0x004fea0003900000 */
[----:B------:R-:W2:Y:S02]  /*25fc0*/  @!P0 SYNCS.PHASECHK.TRANS64 P0, [R22+URZ+0x30820], R7 ;  /* 0x03082007160085a7 */ /* 0x000ea4000800007f */
[----:B--2---:R-:W-:Y:S05]  /*25fd0*/  @!P0 BRA `(.L_x_2948) ;  /* 0xfffffffc00f08947 */ /* 0x004fea000383ffff */
[----:B------:R-:W-:Y:S05]  /*25fe0*/  BRA `(.L_x_3112) ;  /* 0xffffff9000507947 */ /* 0x000fea000383ffff */
.L_x_2952:
[----:B-1----:R1:W2:Y:S02]  /*25ff0*/  SYNCS.PHASECHK.TRANS64.TRYWAIT P0, [R11+URZ+0x308a0], R10 ;  /* 0x0308a00a0b0075a7 */ /* 0x0022a4000800017f */
[----:B--2---:R-:W-:Y:S05]  /*26000*/  @!P0 NANOSLEEP.SYNCS 0x989680 ;  /* 0x009896800000895d */ /* 0x004fea0003900000 */
[----:B------:R-:W2:Y:S02]  /*26010*/  @!P0 SYNCS.PHASECHK.TRANS64 P0, [R11+URZ+0x308a0], R10 ;  /* 0x0308a00a0b0085a7 */ /* 0x000ea4000800007f */
[----:B--2---:R-:W-:Y:S05]  /*26020*/  @!P0 BRA `(.L_x_2952) ;  /* 0xfffffffc00f08947 */ /* 0x004fea000383ffff */
[----:B------:R-:W-:Y:S05]  /*26030*/  BRA `(.L_x_3113) ;  /* 0xffffff9000687947 */ /* 0x000fea000383ffff */
.L_x_2959:
[----:B0-----:R0:W2:Y:S02]  /*26040*/  SYNCS.PHASECHK.TRANS64.TRYWAIT P0, [R11+URZ+0x308c0], R10 ;  /* 0x0308c00a0b0075a7 */ /* 0x0010a4000800017f */
[----:B--2---:R-:W-:Y:S05]  /*26050*/  @!P0 NANOSLEEP.SYNCS 0x989680 ;  /* 0x009896800000895d */ /* 0x004fea0003900000 */
[----:B------:R-:W2:Y:S02]  /*26060*/  @!P0 SYNCS.PHASECHK.TRANS64 P0, [R11+URZ+0x308c0], R10 ;  /* 0x0308c00a0b0085a7 */ /* 0x000ea4000800007f */
[----:B--2---:R-:W-:Y:S05]  /*26070*/  @!P0 BRA `(.L_x_2959) ;  /* 0xfffffffc00f08947 */ /* 0x004fea000383ffff */
[----:B------:R-:W-:Y:S05]  /*26080*/  BRA `(.L_x_3114) ;  /* 0xffffff9400647947 */ /* 0x000fea000383ffff */
.L_x_2968:
[----:B-1----:R1:W2:Y:S02]  /*26090*/  SYNCS.PHASECHK.TRANS64.TRYWAIT P1, [R10+URZ+0x308a0], R9 ;  /* 0x0308a0090a0075a7 */ /* 0x0022a4000802017f */
[----:B--2---:R-:W-:Y:S05]  /*260a0*/  @!P1 NANOSLEEP.SYNCS 0x989680 ;  /* 0x009896800000995d */ /* 0x004fea0003900000 */
[----:B------:R-:W2:Y:S02]  /*260b0*/  @!P1 SYNCS.PHASECHK.TRANS64 P1, [R10+URZ+0x308a0], R9 ;  /* 0x0308a0090a0095a7 */ /* 0x000ea4000802007f */
[----:B--2---:R-:W-:Y:S05]  /*260c0*/  @!P1 BRA `(.L_x_2968) ;  /* 0xfffffffc00f09947 */ /* 0x004fea000383ffff */
[----:B------:R-:W-:Y:S05]  /*260d0*/  BRA `(.L_x_3115) ;  /* 0xffffff9800987947 */ /* 0x000fea000383ffff */
.L_x_2975:
[----:B0-----:R0:W2:Y:S02]  /*260e0*/  SYNCS.PHASECHK.TRANS64.TRYWAIT P1, [R10+URZ+0x308c0], R9 ;  /* 0x0308c0090a0075a7 */ /* 0x0010a4000802017f */
[----:B--2---:R-:W-:Y:S05]  /*260f0*/  @!P1 NANOSLEEP.SYNCS 0x989680 ;  /* 0x009896800000995d */ /* 0x004fea0003900000 */
[----:B------:R-:W2:Y:S02]  /*26100*/  @!P1 SYNCS.PHASECHK.TRANS64 P1, [R10+URZ+0x308c0], R9 ;  /* 0x0308c0090a0095a7 */ /* 0x000ea4000802007f */
[----:B--2---:R-:W-:Y:S05]  /*26110*/  @!P1 BRA `(.L_x_2975) ;  /* 0xfffffffc00f09947 */ /* 0x004fea000383ffff */
[----:B------:R-:W-:Y:S05]  /*26120*/  BRA `(.L_x_3116) ;  /* 0xffffff9c00907947 */ /* 0x000fea000383ffff */
.L_x_2990:
        /* <DEDUP_REMOVED lines=11> */
.L_x_3118:
[----:B------:R-:W-:Y:S05]  /*261e0*/  BSYNC B0 ;  /* 0x0000000000007941 */ /* 0x000fea0003800000 */
.L_x_3117:
[----:B------:R-:W-:Y:S05]  /*261f0*/  BRA `(.L_x_3119) ;  /* 0xffffffa800e47947 */ /* 0x000fea000383ffff */
.L_x_2993:
[----:B0-----:R0:W1:Y:S02]  /*26200*/  SYNCS.PHASECHK.TRANS64.TRYWAIT P0, [R7+URZ+0x30840], R2 ;  /* 0x03084002070075a7 */ /* 0x001064000800017f */
[----:B-1----:R-:W-:Y:S05]  /*26210*/  @!P0 NANOSLEEP.SYNCS 0x989680 ;  /* 0x009896800000895d */ /* 0x002fea0003900000 */
[----:B------:R-:W1:Y:S02]  /*26220*/  @!P0 SYNCS.PHASECHK.TRANS64 P0, [R7+URZ+0x30840], R2 ;  /* 0x03084002070085a7 */ /* 0x000e64000800007f */
[----:B-1----:R-:W-:Y:S05]  /*26230*/  @!P0 BRA `(.L_x_2993) ;  /* 0xfffffffc00f08947 */ /* 0x002fea000383ffff */
[----:B------:R-:W-:Y:S05]  /*26240*/  BRA `(.L_x_3120) ;  /* 0xffffffac00407947 */ /* 0x000fea000383ffff */
.L_x_2994:
        /* <DEDUP_REMOVED lines=8> */
.L_x_3122:
[----:B------:R-:W-:Y:S05]  /*262d0*/  BSYNC B0 ;  /* 0x0000000000007941 */ /* 0x000fea0003800000 */
.L_x_3121:
        /* <DEDUP_REMOVED lines=9> */
.L_x_3123:
[----:B------:R-:W-:Y:S01]  /*26370*/  MOV R13, R0 ;  /* 0x00000000000d7202 */ /* 0x000fe20000000f00 */
[----:B------:R-:W-:Y:S02]  /*26380*/  IMAD.MOV.U32 R12, RZ, RZ, 0x1 ;  /* 0x00000001ff0c7424 */ /* 0x000fe400078e00ff */
[----:B------:R-:W-:-:S07]  /*26390*/  IMAD.MOV.U32 R3, RZ, RZ, R14 ;  /* 0x000000ffff037224 */ /* 0x000fce00078e000e */
[----:B------:R-:W-:Y:S05]  /*263a0*/  WARPSYNC.COLLECTIVE R15, `(.L_x_3124) ;  /* 0x000000000f087348 */ /* 0x000fea0003c00000 */
[----:B------:R0:W1:Y:S02]  /*263b0*/  SHFL.IDX P6, R14, R13, R12, R11 ;  /* 0x0000000c0d0e7389 */ /* 0x00006400000c000b */
[----:B01----:R-:W-:Y:S01]  /*263c0*/  ENDCOLLECTIVE ;  /* 0x000000000000791b */ /* 0x003fe20003800000 */
.L_x_3124:
        /* <DEDUP_REMOVED lines=17> */
.L_x_3125:
[----:B------:R-:W-:Y:S01]  /*264e0*/  @P1 LEA R8, R5, R22, 0x1 ;  /* 0x0000001605081211 */ /* 0x000fe200078e08ff */
[----:B------:R-:W-:Y:S01]  /*264f0*/  IMAD.MOV.U32 R13, RZ, RZ, R0 ;  /* 0x000000ffff0d7224 */ /* 0x000fe200078e0000 */
[----:B------:R-:W-:Y:S02]  /*26500*/  MOV R12, 0x2 ;  /* 0x00000002000c7802 */ /* 0x000fe40000000f00 */
[----:B------:R-:W-:-:S07]  /*26510*/  MOV R3, R14 ;  /* 0x0000000e00037202 */ /* 0x000fce0000000f00 */
[----:B------:R-:W-:Y:S05]  /*26520*/  WARPSYNC.COLLECTIVE R15, `(.L_x_3126) ;  /* 0x000000000f087348 */ /* 0x000fea0003c00000 */
[----:B------:R0:W1:Y:S02]  /*26530*/  SHFL.IDX P6, R14, R13, R12, R11 ;  /* 0x0000000c0d0e7389 */ /* 0x00006400000c000b */
[----:B01----:R-:W-:Y:S01]  /*26540*/  ENDCOLLECTIVE ;  /* 0x000000000000791b */ /* 0x003fe20003800000 */
.L_x_3126:
        /* <DEDUP_REMOVED lines=17> */
.L_x_3127:
[----:B------:R-:W-:Y:S01]  /*26660*/  @P1 IMAD R8, R5, 0x2, R22 ;  /* 0x0000000205081824 */ /* 0x000fe200078e0216 */
[----:B------:R-:W-:Y:S01]  /*26670*/  MOV R13, R0 ;  /* 0x00000000000d7202 */ /* 0x000fe20000000f00 */
[----:B------:R-:W-:Y:S02]  /*26680*/  IMAD.MOV.U32 R12, RZ, RZ, 0x3 ;  /* 0x00000003ff0c7424 */ /* 0x000fe400078e00ff */
[----:B------:R-:W-:-:S07]  /*26690*/  IMAD.MOV.U32 R3, RZ, RZ, R14 ;  /* 0x000000ffff037224 */ /* 0x000fce00078e000e */
[----:B------:R-:W-:Y:S05]  /*266a0*/  WARPSYNC.COLLECTIVE R15, `(.L_x_3128) ;  /* 0x000000000f087348 */ /* 0x000fea0003c00000 */
[----:B------:R0:W1:Y:S02]  /*266b0*/  SHFL.IDX P6, R14, R13, R12, R11 ;  /* 0x0000000c0d0e7389 */ /* 0x00006400000c000b */
[----:B01----:R-:W-:Y:S01]  /*266c0*/  ENDCOLLECTIVE ;  /* 0x000000000000791b */ /* 0x003fe20003800000 */
.L_x_3128:
        /* <DEDUP_REMOVED lines=17> */
.L_x_3129:
[----:B------:R-:W-:Y:S01]  /*267e0*/  @P1 LEA R8, R5, R22, 0x1 ;  /* 0x0000001605081211 */ /* 0x000fe200078e08ff */
[----:B------:R-:W-:Y:S01]  /*267f0*/  IMAD.MOV.U32 R13, RZ, RZ, R0 ;  /* 0x000000ffff0d7224 */ /* 0x000fe200078e0000 */
[----:B------:R-:W-:Y:S02]  /*26800*/  MOV R12, 0x4 ;  /* 0x00000004000c7802 */ /* 0x000fe40000000f00 */
[----:B------:R-:W-:-:S07]  /*26810*/  MOV R3, R14 ;  /* 0x0000000e00037202 */ /* 0x000fce0000000f00 */
[----:B------:R-:W-:Y:S05]  /*26820*/  WARPSYNC.COLLECTIVE R15, `(.L_x_3130) ;  /* 0x000000000f087348 */ /* 0x000fea0003c00000 */
[----:B------:R0:W1:Y:S02]  /*26830*/  SHFL.IDX P6, R14, R13, R12, R11 ;  /* 0x0000000c0d0e7389 */ /* 0x00006400000c000b */
[----:B01----:R-:W-:Y:S01]  /*26840*/  ENDCOLLECTIVE ;  /* 0x000000000000791b */ /* 0x003fe20003800000 */
.L_x_3130:
        /* <DEDUP_REMOVED lines=17> */
.L_x_3131:
[----:B------:R-:W-:Y:S01]  /*26960*/  @P1 IMAD R8, R5, 0x2, R22 ;  /* 0x0000000205081824 */ /* 0x000fe200078e0216 */
[----:B------:R-:W-:Y:S01]  /*26970*/  MOV R13, R0 ;  /* 0x00000000000d7202 */ /* 0x000fe20000000f00 */
[----:B------:R-:W-:Y:S02]  /*26980*/  IMAD.MOV.U32 R12, RZ, RZ, 0x5 ;  /* 0x00000005ff0c7424 */ /* 0x000fe400078e00ff */
[----:B------:R-:W-:-:S07]  /*26990*/  IMAD.MOV.U32 R3, RZ, RZ, R14 ;  /* 0x000000ffff037224 */ /* 0x000fce00078e000e */
[----:B------:R-:W-:Y:S05]  /*269a0*/  WARPSYNC.COLLECTIVE R15, `(.L_x_3132) ;  /* 0x000000000f087348 */ /* 0x000fea0003c00000 */
[----:B------:R0:W1:Y:S02]  /*269b0*/  SHFL.IDX P6, R14, R13, R12, R11 ;  /* 0x0000000c0d0e7389 */ /* 0x00006400000c000b */
[----:B01----:R-:W-:Y:S01]  /*269c0*/  ENDCOLLECTIVE ;  /* 0x000000000000791b */ /* 0x003fe20003800000 */
.L_x_3132:
        /* <DEDUP_REMOVED lines=14> */
.L_x_3133:
[----:B------:R-:W-:Y:S01]  /*26ab0*/  @!PT LDS RZ, [RZ] ;  /* 0x00000000fffff984 */ /* 0x000fe20000000800 */
[----:B------:R-:W-:Y:S01]  /*26ac0*/  @!PT LDS RZ, [RZ] ;  /* 0x00000000fffff984 */ /* 0x000fe20000000800 */
[----:B------:R-:W-:Y:S01]  /*26ad0*/  @!PT LDS RZ, [RZ] ;  /* 0x00000000fffff984 */ /* 0x000fe20000000800 */
[----:B------:R-:W-:Y:S04]  /*26ae0*/  @P1 LDGSTS.E.BYPASS.LTC128B.128 [R8+0x23400], desc[UR60][R2.64+0x80], !P3 ;  /* 0x2340008002081fae */ /* 0x000fe8000d901d7c */
[----:B------:R0:W-:Y:S02]  /*26af0*/  @P1 LDGSTS.E.BYPASS.LTC128B.128 [R8+0x26400], desc[UR60][R2.64+0x100], !P2 ;  /* 0x2640010002081fae */ /* 0x0001e4000d101d7c */
[----:B0-----:R-:W-:Y:S01]  /*26b00*/  MOV R2, R14 ;  /* 0x0000000e00027202 */ /* 0x001fe20000000f00 */
[----:B------:R-:W-:Y:S06]  /*26b10*/  BRA `(.L_x_3134) ;  /* 0xffffffa800887947 */ /* 0x000fec000383ffff */
.L_x_2999:
[----:B------:R-:W-:Y:S01]  /*26b20*/  IMAD.MOV.U32 R13, RZ, RZ, R4 ;  /* 0x000000ffff0d7224 */ /* 0x000fe200078e0004 */
[----:B------:R-:W-:Y:S01]  /*26b30*/  MOV R12, RZ ;  /* 0x000000ff000c7202 */ /* 0x000fe20000000f00 */
[----:B------:R-:W-:Y:S01]  /*26b40*/  IMAD.MOV.U32 R11, RZ, RZ, 0x181f ;  /* 0x0000181fff0b7424 */ /* 0x000fe200078e00ff */
[----:B------:R-:W-:Y:S01]  /*26b50*/  MOV R15, 0xffffffff ;  /* 0xffffffff000f7802 */ /* 0x000fe20000000f00 */
[----:B-----5:R-:W-:Y:S02]  /*26b60*/  IMAD R5, R10, R6, RZ ;  /* 0x000000060a057224 */ /* 0x020fe400078e02ff */
[----:B------:R-:W-:-:S07]  /*26b70*/  IMAD R17, R17, 0x80, R9 ;  /* 0x0000008011117824 */ /* 0x000fce00078e0209 */
[----:B------:R-:W-:Y:S05]  /*26b80*/  WARPSYNC.COLLECTIVE R15, `(.L_x_3135) ;  /* 0x000000000f087348 */ /* 0x000fea0003c00000 */
[----:B------:R0:W1:Y:S02]  /*26b90*/  SHFL.IDX P6, R14, R13, R12, R11 ;  /* 0x0000000c0d0e7389 */ /* 0x00006400000c000b */
[----:B01----:R-:W-:Y:S01]  /*26ba0*/  ENDCOLLECTIVE ;  /* 0x000000000000791b */ /* 0x003fe20003800000 */
.L_x_3135:
[C---:B------:R-:W-:Y:S02]  /*26bb0*/  ISETP.GE.AND P1, PT, R17.reuse, R5, PT ;  /* 0x000000051100720c */ /* 0x040fe40003f26270 */
[----:B------:R-:W-:Y:S02]  /*26bc0*/  IADD3 R6, R17, 0x10, RZ ;  /* 0x0000001011067810 */ /* 0x000fe40007ffe0ff */
[----:B------:R-:W-:Y:S01]  /*26bd0*/  MOV R13, R0 ;  /* 0x00000000000d7202 */ /* 0x000fe20000000f00 */
[----:B------:R-:W-:-:S08]  /*26be0*/  IMAD.MOV.U32 R2, RZ, RZ, R14 ;  /* 0x000000ffff027224 */ /* 0x000fd000078e000e */
[----:B------:R-:W-:Y:S05]  /*26bf0*/  WARPSYNC.COLLECTIVE R15, `(.L_x_3136) ;  /* 0x000000000f087348 */ /* 0x000fea0003c00000 */
[----:B------:R0:W1:Y:S02]  /*26c00*/  SHFL.IDX P6, R14, R13, R12, R11 ;  /* 0x0000000c0d0e7389 */ /* 0x00006400000c000b */
[----:B01----:R-:W-:Y:S01]  /*26c10*/  ENDCOLLECTIVE ;  /* 0x000000000000791b */ /* 0x003fe20003800000 */
.L_x_3136:
        /* <DEDUP_REMOVED lines=8> */
.L_x_3137:
[----:B------:R-:W-:Y:S01]  /*26ca0*/  @!PT LDS RZ, [RZ] ;  /* 0x00000000fffff984 */ /* 0x000fe20000000800 */
[----:B------:R-:W-:Y:S01]  /*26cb0*/  @!PT LDS RZ, [RZ] ;  /* 0x00000000fffff984 */ /* 0x000fe20000000800 */
[----:B------:R-:W-:Y:S01]  /*26cc0*/  @!PT LDS RZ, [RZ] ;  /* 0x00000000fffff984 */ /* 0x000fe20000000800 */
[----:B------:R-:W-:Y:S04]  /*26cd0*/  @!P1 LDGSTS.E.BYPASS.LTC128B.128 [R8+0x12400], desc[UR60][R2.64], !P3 ;  /* 0x1240000002089fae */ /* 0x000fe8000d901d7c */
[----:B------:R-:W-:Y:S04]  /*26ce0*/  @!P1 LDGSTS.E.BYPASS.LTC128B.128 [R8+0x16400], desc[UR60][R2.64+0x80], !P2 ;  /* 0x1640008002089fae */ /* 0x000fe8000d101d7c */
[----:B------:R0:W-:Y:S01]  /*26cf0*/  @!P1 LDGSTS.E.BYPASS.LTC128B.128 [R8+0x1a400], desc[UR60][R2.64+0x100], !P0 ;  /* 0x1a40010002089fae */ /* 0x0001e2000c101d7c */
[----:B------:R-:W-:Y:S02]  /*26d00*/  ISETP.GE.AND P1, PT, R6, R5, PT ;  /* 0x000000050600720c */ /* 0x000fe40003f26270 */
[----:B------:R-:W-:-:S02]  /*26d10*/  MOV R13, R0 ;  /* 0x00000000000d7202 */ /* 0x000fc40000000f00 */
[----:B------:R-:W-:Y:S01]  /*26d20*/  IADD3 R6, R17, 0x20, RZ ;  /* 0x0000002011067810 */ /* 0x000fe20007ffe0ff */
[----:B0-----:R-:W-:-:S08]  /*26d30*/  IMAD.MOV.U32 R2, RZ, RZ, R14 ;  /* 0x000000ffff027224 */ /* 0x001fd000078e000e */
[----:B------:R-:W-:Y:S05]  /*26d40*/  WARPSYNC.COLLECTIVE R15, `(.L_x_3138) ;  /* 0x000000000f087348 */ /* 0x000fea0003c00000 */
[----:B------:R0:W1:Y:S02]  /*26d50*/  SHFL.IDX P6, R14, R13, R12, R11 ;  /* 0x0000000c0d0e7389 */ /* 0x00006400000c000b */
[----:B01----:R-:W-:Y:S01]  /*26d60*/  ENDCOLLECTIVE ;  /* 0x000000000000791b */ /* 0x003fe20003800000 */
.L_x_3138:
        /* <DEDUP_REMOVED lines=8> */
.L_x_3139:
[----:B------:R-:W-:-:S05]  /*26df0*/  @!P1 IMAD.MOV.U32 R3, RZ, RZ, R7 ;  /* 0x000000ffff039224 */ /* 0x000fca00078e0007 */
[----:B------:R-:W-:Y:S01]  /*26e00*/  @!PT LDS RZ, [RZ] ;  /* 0x00000000fffff984 */ /* 0x000fe20000000800 */
[----:B------:R-:W-:Y:S01]  /*26e10*/  @!PT LDS RZ, [RZ] ;  /* 0x00000000fffff984 */ /* 0x000fe20000000800 */
[----:B------:R-:W-:Y:S01]  /*26e20*/  @!PT LDS RZ, [RZ] ;  /* 0x00000000fffff984 */ /* 0x000fe20000000800 */
[----:B------:R-:W-:Y:S04]  /*26e30*/  @!P1 LDGSTS.E.BYPASS.LTC128B.128 [R8+0x12c00], desc[UR60][R2.64], !P3 ;  /* 0x12c0000002089fae */ /* 0x000fe8000d901d7c */
[----:B------:R-:W-:Y:S01]  /*26e40*/  @!P1 LDGSTS.E.BYPASS.LTC128B.128 [R8+0x16c00], desc[UR60][R2.64+0x80], !P2 ;  /* 0x16c0008002089fae */ /* 0x000fe2000d101d7c */
[----:B------:R-:W-:-:S03]  /*26e50*/  MOV R13, R0 ;  /* 0x00000000000d7202 */ /* 0x000fc60000000f00 */
[----:B------:R0:W-:Y:S01]  /*26e60*/  @!P1 LDGSTS.E.BYPASS.LTC128B.128 [R8+0x1ac00], desc[UR60][R2.64+0x100], !P0 ;  /* 0x1ac0010002089fae */ /* 0x0001e2000c101d7c */
[----:B------:R-:W-:Y:S02]  /*26e70*/  ISETP.GE.AND P1, PT, R6, R5, PT ;  /* 0x000000050600720c */ /* 0x000fe40003f26270 */
[----:B------:R-:W-:Y:S01]  /*26e80*/  IADD3 R6, R17, 0x30, RZ ;  /* 0x0000003011067810 */ /* 0x000fe20007ffe0ff */
[----:B0-----:R-:W-:-:S10]  /*26e90*/  IMAD.MOV.U32 R2, RZ, RZ, R14 ;  /* 0x000000ffff027224 */ /* 0x001fd400078e000e */
[----:B------:R-:W-:Y:S05]  /*26ea0*/  WARPSYNC.COLLECTIVE R15, `(.L_x_3140) ;  /* 0x000000000f087348 */ /* 0x000fea0003c00000 */
[----:B------:R0:W1:Y:S02]  /*26eb0*/  SHFL.IDX P6, R14, R13, R12, R11 ;  /* 0x0000000c0d0e7389 */ /* 0x00006400000c000b */
[----:B01----:R-:W-:Y:S01]  /*26ec0*/  ENDCOLLECTIVE ;  /* 0x000000000000791b */ /* 0x003fe20003800000 */
.L_x_3140:
        /* <DEDUP_REMOVED lines=8> */
.L_x_3141:
        /* <DEDUP_REMOVED lines=14> */
.L_x_3142:
        /* <DEDUP_REMOVED lines=8> */
.L_x_3143:
        /* <DEDUP_REMOVED lines=14> */
.L_x_3144:
        /* <DEDUP_REMOVED lines=8> */
.L_x_3145:
        /* <DEDUP_REMOVED lines=14> */
.L_x_3146:
        /* <DEDUP_REMOVED lines=8> */
.L_x_3147:
        /* <DEDUP_REMOVED lines=13> */
.L_x_3148:
        /* <DEDUP_REMOVED lines=8> */
.L_x_3149:
        /* <DEDUP_REMOVED lines=12> */
.L_x_3150:
[----:B------:R-:W-:Y:S05]  /*27580*/  BRA `(.L_x_3151) ;  /* 0xffffffa800f87947 */ /* 0x000fea000383ffff */
.L_x_3004:
[----:B0-----:R0:W1:Y:S02]  /*27590*/  SYNCS.PHASECHK.TRANS64.TRYWAIT P0, [R22+URZ+0x30820], R3 ;  /* 0x03082003160075a7 */ /* 0x001064000800017f */
[----:B-1----:R-:W-:Y:S05]  /*275a0*/  @!P0 NANOSLEEP.SYNCS 0x989680 ;  /* 0x009896800000895d */ /* 0x002fea0003900000 */
[----:B------:R-:W1:Y:S02]  /*275b0*/  @!P0 SYNCS.PHASECHK.TRANS64 P0, [R22+URZ+0x30820], R3 ;  /* 0x03082003160085a7 */ /* 0x000e64000800007f */
[----:B-1----:R-:W-:Y:S05]  /*275c0*/  @!P0 BRA `(.L_x_3004) ;  /* 0xfffffffc00f08947 */ /* 0x002fea000383ffff */
[----:B------:R-:W-:Y:S05]  /*275d0*/  BRA `(.L_x_3152) ;  /* 0xffffffac00687947 */ /* 0x000fea000383ffff */
.L_x_3009:
[----:B0-----:R0:W1:Y:S02]  /*275e0*/  SYNCS.PHASECHK.TRANS64.TRYWAIT P0, [R7+URZ+0x30840], R2 ;  /* 0x03084002070075a7 */ /* 0x001064000800017f */
[----:B-1----:R-:W-:Y:S05]  /*275f0*/  @!P0 NANOSLEEP.SYNCS 0x989680 ;  /* 0x009896800000895d */ /* 0x002fea0003900000 */
[----:B------:R-:W1:Y:S02]  /*27600*/  @!P0 SYNCS.PHASECHK.TRANS64 P0, [R7+URZ+0x30840], R2 ;  /* 0x03084002070085a7 */ /* 0x000e64000800007f */
[----:B-1----:R-:W-:Y:S05]  /*27610*/  @!P0 BRA `(.L_x_3009) ;  /* 0xfffffffc00f08947 */ /* 0x002fea000383ffff */
[----:B------:R-:W-:Y:S05]  /*27620*/  BRA `(.L_x_3153) ;  /* 0xffffffb000487947 */ /* 0x000fea000383ffff */
.L_x_3010:
        /* <DEDUP_REMOVED lines=8> */
.L_x_3155:
[----:B------:R-:W-:Y:S05]  /*276b0*/  BSYNC B1 ;  /* 0x0000000000017941 */ /* 0x000fea0003800000 */
.L_x_3154:
        /* <DEDUP_REMOVED lines=11> */
.L_x_3156:
[----:B------:R-:W-:Y:S01]  /*27770*/  LEA R5, R5, R22, 0x1 ;  /* 0x0000001605057211 */ /* 0x000fe200078e08ff */
[----:B------:R-:W-:Y:S01]  /*27780*/  IMAD.MOV.U32 R13, RZ, RZ, R6 ;  /* 0x000000ffff0d7224 */ /* 0x000fe200078e0006 */
[----:B------:R-:W-:Y:S01]  /*27790*/  MOV R12, 0x1 ;  /* 0x00000001000c7802 */ /* 0x000fe20000000f00 */
[----:B------:R-:W-:-:S07]  /*277a0*/  IMAD.MOV.U32 R2, RZ, RZ, R14 ;  /* 0x000000ffff027224 */ /* 0x000fce00078e000e */
[----:B------:R-:W-:Y:S05]  /*277b0*/  WARPSYNC.COLLECTIVE R15, `(.L_x_3157) ;  /* 0x000000000f087348 */ /* 0x000fea0003c00000 */
[----:B------:R0:W1:Y:S02]  /*277c0*/  SHFL.IDX P6, R14, R13, R12, R11 ;  /* 0x0000000c0d0e7389 */ /* 0x00006400000c000b */
[----:B01----:R-:W-:Y:S01]  /*277d0*/  ENDCOLLECTIVE ;  /* 0x000000000000791b */ /* 0x003fe20003800000 */
.L_x_3157:
        /* <DEDUP_REMOVED lines=17> */
.L_x_3158:
[----:B------:R-:W-:Y:S01]  /*278f0*/  IMAD.MOV.U32 R13, RZ, RZ, R6 ;  /* 0x000000ffff0d7224 */ /* 0x000fe200078e0006 */
[----:B------:R-:W-:Y:S01]  /*27900*/  MOV R12, 0x2 ;  /* 0x00000002000c7802 */ /* 0x000fe20000000f00 */
[----:B------:R-:W-:-:S07]  /*27910*/  IMAD.MOV.U32 R2, RZ, RZ, R14 ;  /* 0x000000ffff027224 */ /* 0x000fce00078e000e */
[----:B------:R-:W-:Y:S05]  /*27920*/  WARPSYNC.COLLECTIVE R15, `(.L_x_3159) ;  /* 0x000000000f087348 */ /* 0x000fea0003c00000 */
[----:B------:R0:W1:Y:S02]  /*27930*/  SHFL.IDX P6, R14, R13, R12, R11 ;  /* 0x0000000c0d0e7389 */ /* 0x00006400000c000b */
[----:B01----:R-:W-:Y:S01]  /*27940*/  ENDCOLLECTIVE ;  /* 0x000000000000791b */ /* 0x003fe20003800000 */
.L_x_3159:
        /* <DEDUP_REMOVED lines=13> */
.L_x_3160:
[----:B------:R-:W-:Y:S01]  /*27a20*/  IMAD.MOV.U32 R13, RZ, RZ, R6 ;  /* 0x000000ffff0d7224 */ /* 0x000fe200078e0006 */
[----:B------:R-:W-:Y:S01]  /*27a30*/  MOV R12, 0x3 ;  /* 0x00000003000c7802 */ /* 0x000fe20000000f00 */
[----:B------:R-:W-:-:S07]  /*27a40*/  IMAD.MOV.U32 R2, RZ, RZ, R14 ;  /* 0x000000ffff027224 */ /* 0x000fce00078e000e */
[----:B------:R-:W-:Y:S05]  /*27a50*/  WARPSYNC.COLLECTIVE R15, `(.L_x_3161) ;  /* 0x000000000f087348 */ /* 0x000fea0003c00000 */
[----:B------:R0:W1:Y:S02]  /*27a60*/  SHFL.IDX P6, R14, R13, R12, R11 ;  /* 0x0000000c0d0e7389 */ /* 0x00006400000c000b */
[----:B01----:R-:W-:Y:S01]  /*27a70*/  ENDCOLLECTIVE ;  /* 0x000000000000791b */ /* 0x003fe20003800000 */
.L_x_3161:
        /* <DEDUP_REMOVED lines=13> */
.L_x_3162:
[----:B------:R-:W-:Y:S01]  /*27b50*/  IMAD.MOV.U32 R13, RZ, RZ, R6 ;  /* 0x000000ffff0d7224 */ /* 0x000fe200078e0006 */
[----:B------:R-:W-:Y:S01]  /*27b60*/  MOV R12, 0x4 ;  /* 0x00000004000c7802 */ /* 0x000fe20000000f00 */
[----:B------:R-:W-:-:S07]  /*27b70*/  IMAD.MOV.U32 R2, RZ, RZ, R14 ;  /* 0x000000ffff027224 */ /* 0x000fce00078e000e */
[----:B------:R-:W-:Y:S05]  /*27b80*/  WARPSYNC.COLLECTIVE R15, `(.L_x_3163) ;  /* 0x000000000f087348 */ /* 0x000fea0003c00000 */
[----:B------:R0:W1:Y:S02]  /*27b90*/  SHFL.IDX P6, R14, R13, R12, R11 ;  /* 0x0000000c0d0e7389 */ /* 0x00006400000c000b */
[----:B01----:R-:W-:Y:S01]  /*27ba0*/  ENDCOLLECTIVE ;  /* 0x000000000000791b */ /* 0x003fe20003800000 */
.L_x_3163:
        /* <DEDUP_REMOVED lines=13> */
.L_x_3164:
        /* <DEDUP_REMOVED lines=15> */
.L_x_3165:
        /* <DEDUP_REMOVED lines=9> */
.L_x_3166:
[----:B------:R-:W-:Y:S01]  /*27e00*/  IMAD.MOV.U32 R2, RZ, RZ, R14 ;  /* 0x000000ffff027224 */ /* 0x000fe200078e000e */
[----:B------:R-:W-:Y:S06]  /*27e10*/  BRA `(.L_x_3167) ;  /* 0xffffffac005c7947 */ /* 0x000fec000383ffff */
.L_x_3015:
[----:B0-----:R0:W2:Y:S02]  /*27e20*/  SYNCS.PHASECHK.TRANS64.TRYWAIT P0, [R6+URZ+0x30860], R2 ;  /* 0x03086002060075a7 */ /* 0x0010a4000800017f */
[----:B--2---:R-:W-:Y:S05]  /*27e30*/  @!P0 NANOSLEEP.SYNCS 0x989680 ;  /* 0x009896800000895d */ /* 0x004fea0003900000 */
[----:B------:R-:W2:Y:S02]  /*27e40*/  @!P0 SYNCS.PHASECHK.TRANS64 P0, [R6+URZ+0x30860], R2 ;  /* 0x03086002060085a7 */ /* 0x000ea4000800007f */
[----:B--2---:R-:W-:Y:S05]  /*27e50*/  @!P0 BRA `(.L_x_3015) ;  /* 0xfffffffc00f08947 */ /* 0x004fea000383ffff */
[----:B------:R-:W-:Y:S05]  /*27e60*/  BRA `(.L_x_3168) ;  /* 0xffffffac00c47947 */ /* 0x000fea000383ffff */
.L_x_3016:
        /* <DEDUP_REMOVED lines=8> */
.L_x_3170:
[----:B------:R-:W-:Y:S05]  /*27ef0*/  BSYNC B1 ;  /* 0x0000000000017941 */ /* 0x000fea0003800000 */
.L_x_3169:
        /* <DEDUP_REMOVED lines=9> */
.L_x_3171:
[----:B------:R-:W-:Y:S01]  /*27f90*/  MOV R13, R24 ;  /* 0x00000018000d7202 */ /* 0x000fe20000000f00 */
[----:B------:R-:W-:Y:S02]  /*27fa0*/  IMAD.MOV.U32 R12, RZ, RZ, 0x1 ;  /* 0x00000001ff0c7424 */ /* 0x000fe400078e00ff */
[----:B------:R-:W-:-:S07]  /*27fb0*/  IMAD.MOV.U32 R2, RZ, RZ, R14 ;  /* 0x000000ffff027224 */ /* 0x000fce00078e000e */
[----:B------:R-:W-:Y:S05]  /*27fc0*/  WARPSYNC.COLLECTIVE R15, `(.L_x_3172) ;  /* 0x000000000f087348 */ /* 0x000fea0003c00000 */
[----:B------:R0:W1:Y:S02]  /*27fd0*/  SHFL.IDX P6, R14, R13, R12, R11 ;  /* 0x0000000c0d0e7389 */ /* 0x00006400000c000b */
[----:B01----:R-:W-:Y:S01]  /*27fe0*/  ENDCOLLECTIVE ;  /* 0x000000000000791b */ /* 0x003fe20003800000 */
.L_x_3172:
        /* <DEDUP_REMOVED lines=16> */
.L_x_3173:
[----:B------:R-:W-:Y:S01]  /*280f0*/  MOV R13, R24 ;  /* 0x00000018000d7202 */ /* 0x000fe20000000f00 */
[----:B------:R-:W-:Y:S01]  /*28100*/  IMAD.MOV.U32 R12, RZ, RZ, 0x2 ;  /* 0x00000002ff0c7424 */ /* 0x000fe200078e00ff */
[----:B------:R-:W-:-:S07]  /*28110*/  MOV R2, R14 ;  /* 0x0000000e00027202 */ /* 0x000fce0000000f00 */
[----:B------:R-:W-:Y:S05]  /*28120*/  WARPSYNC.COLLECTIVE R15, `(.L_x_3174) ;  /* 0x000000000f087348 */ /* 0x000fea0003c00000 */
[----:B------:R0:W1:Y:S02]  /*28130*/  SHFL.IDX P6, R14, R13, R12, R11 ;  /* 0x0000000c0d0e7389 */ /* 0x00006400000c000b */
[----:B01----:R-:W-:Y:S01]  /*28140*/  ENDCOLLECTIVE ;  /* 0x000000000000791b */ /* 0x003fe20003800000 */
.L_x_3174:
        /* <DEDUP_REMOVED lines=16> */
.L_x_3175:
[----:B------:R-:W-:Y:S01]  /*28250*/  MOV R13, R24 ;  /* 0x00000018000d7202 */ /* 0x000fe20000000f00 */
[----:B------:R-:W-:Y:S01]  /*28260*/  IMAD.MOV.U32 R12, RZ, RZ, 0x3 ;  /* 0x00000003ff0c7424 */ /* 0x000fe200078e00ff */
[----:B------:R-:W-:-:S07]  /*28270*/  MOV R2, R14 ;  /* 0x0000000e00027202 */ /* 0x000fce0000000f00 */
[----:B------:R-:W-:Y:S05]  /*28280*/  WARPSYNC.COLLECTIVE R15, `(.L_x_3176) ;  /* 0x000000000f087348 */ /* 0x000fea0003c00000 */
[----:B------:R0:W1:Y:S02]  /*28290*/  SHFL.IDX P6, R14, R13, R12, R11 ;  /* 0x0000000c0d0e7389 */ /* 0x00006400000c000b */
[----:B01----:R-:W-:Y:S01]  /*282a0*/  ENDCOLLECTIVE ;  /* 0x000000000000791b */ /* 0x003fe20003800000 */
.L_x_3176:
        /* <DEDUP_REMOVED lines=16> */
.L_x_3177:
[----:B------:R-:W-:Y:S01]  /*283b0*/  MOV R13, R24 ;  /* 0x00000018000d7202 */ /* 0x000fe20000000f00 */
[----:B------:R-:W-:Y:S01]  /*283c0*/  IMAD.MOV.U32 R12, RZ, RZ, 0x4 ;  /* 0x00000004ff0c7424 */ /* 0x000fe200078e00ff */
[----:B------:R-:W-:-:S07]  /*283d0*/  MOV R2, R14 ;  /* 0x0000000e00027202 */ /* 0x000fce0000000f00 */
[----:B------:R-:W-:Y:S05]  /*283e0*/  WARPSYNC.COLLECTIVE R15, `(.L_x_3178) ;  /* 0x000000000f087348 */ /* 0x000fea0003c00000 */
[----:B------:R0:W1:Y:S02]  /*283f0*/  SHFL.IDX P6, R14, R13, R12, R11 ;  /* 0x0000000c0d0e7389 */ /* 0x00006400000c000b */
[----:B01----:R-:W-:Y:S01]  /*28400*/  ENDCOLLECTIVE ;  /* 0x000000000000791b */ /* 0x003fe20003800000 */
.L_x_3178:
        /* <DEDUP_REMOVED lines=16> */
.L_x_3179:
[----:B------:R-:W-:Y:S01]  /*28510*/  MOV R13, R24 ;  /* 0x00000018000d7202 */ /* 0x000fe20000000f00 */
[----:B------:R-:W-:Y:S01]  /*28520*/  IMAD.MOV.U32 R12, RZ, RZ, 0x5 ;  /* 0x00000005ff0c7424 */ /* 0x000fe200078e00ff */
[----:B------:R-:W-:-:S07]  /*28530*/  MOV R2, R14 ;  /* 0x0000000e00027202 */ /* 0x000fce0000000f00 */
[----:B------:R-:W-:Y:S05]  /*28540*/  WARPSYNC.COLLECTIVE R15, `(.L_x_3180) ;  /* 0x000000000f087348 */ /* 0x000fea0003c00000 */
[----:B------:R0:W1:Y:S02]  /*28550*/  SHFL.IDX P6, R14, R13, R12, R11 ;  /* 0x0000000c0d0e7389 */ /* 0x00006400000c000b */
[----:B01----:R-:W-:Y:S01]  /*28560*/  ENDCOLLECTIVE ;  /* 0x000000000000791b */ /* 0x003fe20003800000 */
.L_x_3180:
        /* <DEDUP_REMOVED lines=13> */
.L_x_3181:
[----:B------:R-:W-:Y:S01]  /*28640*/  @!PT LDS RZ, [RZ] ;  /* 0x00000000fffff984 */ /* 0x000fe20000000800 */
[----:B------:R-:W-:Y:S01]  /*28650*/  @!PT LDS RZ, [RZ] ;  /* 0x00000000fffff984 */ /* 0x000fe20000000800 */
[----:B------:R-:W-:Y:S01]  /*28660*/  @!PT LDS RZ, [RZ] ;  /* 0x00000000fffff984 */ /* 0x000fe20000000800 */
[----:B------:R0:W-:Y:S01]  /*28670*/  LDGSTS.E.BYPASS.LTC128B.128 [R5+0x5400], desc[UR60][R2.64+0x80], !P0 ;  /* 0x0540008002057fae */ /* 0x0001e2000c101d7c */
[----:B------:R-:W-:-:S13]  /*28680*/  ISETP.LT.OR P0, PT, R7, 0x41, P1 ;  /* 0x000000410700780c */ /* 0x000fda0000f01670 */
[----:B------:R0:W-:Y:S01]  /*28690*/  LDGSTS.E.BYPASS.LTC128B.128 [R5+0x8400], desc[UR60][R2.64+0x100], !P0 ;  /* 0x0840010002057fae */ /* 0x0001e2000c101d7c */
[----:B------:R-:W-:Y:S05]  /*286a0*/  BRA `(.L_x_3182) ;  /* 0xffffffa800b07947 */ /* 0x000fea000383ffff */
.L_x_3024:
[----:B0-----:R0:W1:Y:S02]  /*286b0*/  SYNCS.PHASECHK.TRANS64.TRYWAIT P0, [R0+URZ+0x30860], R3 ;  /* 0x03086003000075a7 */ /* 0x001064000800017f */
[----:B-1----:R-:W-:Y:S05]  /*286c0*/  @!P0 NANOSLEEP.SYNCS 0x989680 ;  /* 0x009896800000895d */ /* 0x002fea0003900000 */
[----:B------:R-:W1:Y:S02]  /*286d0*/  @!P0 SYNCS.PHASECHK.TRANS64 P0, [R0+URZ+0x30860], R3 ;  /* 0x03086003000085a7 */ /* 0x000e64000800007f */
[----:B-1----:R-:W-:Y:S05]  /*286e0*/  @!P0 BRA `(.L_x_3024) ;  /* 0xfffffffc00f08947 */ /* 0x002fea000383ffff */
[----:B------:R-:W-:Y:S05]  /*286f0*/  BRA `(.L_x_3183) ;  /* 0xffffffac00d87947 */ /* 0x000fea000383ffff */
.L_x_3025:
        /* <DEDUP_REMOVED lines=8> */
.L_x_3185:
[----:B------:R-:W-:Y:S05]  /*28780*/  BSYNC B0 ;  /* 0x0000000000007941 */ /* 0x000fea0003800000 */
.L_x_3184:
        /* <DEDUP_REMOVED lines=10> */
.L_x_3186:
        /* <DEDUP_REMOVED lines=13> */
.L_x_3187:
        /* <DEDUP_REMOVED lines=13> */
.L_x_3188:
[----:B------:R-:W-:Y:S01]  /*289d0*/  IMAD.MOV.U32 R13, RZ, RZ, R24 ;  /* 0x000000ffff0d7224 */ /* 0x000fe200078e0018 */
[----:B------:R-:W-:Y:S02]  /*289e0*/  MOV R12, 0x2 ;  /* 0x00000002000c7802 */ /* 0x000fe40000000f00 */
[----:B------:R-:W-:-:S13]  /*289f0*/  IADD3 R2, P4, R14, R5, RZ ;  /* 0x000000050e027210 */ /* 0x000fda0007f9e0ff */
[----:B------:R-:W-:Y:S05]  /*28a00*/  WARPSYNC.COLLECTIVE R15, `(.L_x_3189) ;  /* 0x000000000f087348 */ /* 0x000fea0003c00000 */
[----:B------:R0:W1:Y:S02]  /*28a10*/  SHFL.IDX P6, R14, R13, R12, R11 ;  /* 0x0000000c0d0e7389 */ /* 0x00006400000c000b */
[----:B01----:R-:W-:Y:S01]  /*28a20*/  ENDCOLLECTIVE ;  /* 0x000000000000791b */ /* 0x003fe20003800000 */
.L_x_3189:
        /* <DEDUP_REMOVED lines=15> */
.L_x_3190:
[----:B------:R-:W-:Y:S01]  /*28b20*/  MOV R13, R24 ;  /* 0x00000018000d7202 */ /* 0x000fe20000000f00 */
[----:B------:R-:W-:Y:S01]  /*28b30*/  IMAD.MOV.U32 R12, RZ, RZ, 0x3 ;  /* 0x00000003ff0c7424 */ /* 0x000fe200078e00ff */
[----:B------:R-:W-:-:S13]  /*28b40*/  IADD3 R2, P4, R14, R5, RZ ;  /* 0x000000050e027210 */ /* 0x000fda0007f9e0ff */
[----:B------:R-:W-:Y:S05]  /*28b50*/  WARPSYNC.COLLECTIVE R15, `(.L_x_3191) ;  /* 0x000000000f087348 */ /* 0x000fea0003c00000 */
[----:B------:R0:W1:Y:S02]  /*28b60*/  SHFL.IDX P6, R14, R13, R12, R11 ;  /* 0x0000000c0d0e7389 */ /* 0x00006400000c000b */
[----:B01----:R-:W-:Y:S01]  /*28b70*/  ENDCOLLECTIVE ;  /* 0x000000000000791b */ /* 0x003fe20003800000 */
.L_x_3191:
        /* <DEDUP_REMOVED lines=15> */
.L_x_3192:
[----:B------:R-:W-:Y:S01]  /*28c70*/  IMAD.MOV.U32 R13, RZ, RZ, R24 ;  /* 0x000000ffff0d7224 */ /* 0x000fe200078e0018 */
[----:B------:R-:W-:Y:S02]  /*28c80*/  MOV R12, 0x4 ;  /* 0x00000004000c7802 */ /* 0x000fe40000000f00 */
[----:B------:R-:W-:-:S13]  /*28c90*/  IADD3 R2, P4, R14, R5, RZ ;  /* 0x000000050e027210 */ /* 0x000fda0007f9e0ff */
[----:B------:R-:W-:Y:S05]  /*28ca0*/  WARPSYNC.COLLECTIVE R15, `(.L_x_3193) ;  /* 0x000000000f087348 */ /* 0x000fea0003c00000 */
[----:B------:R0:W1:Y:S02]  /*28cb0*/  SHFL.IDX P6, R14, R13, R12, R11 ;  /* 0x0000000c0d0e7389 */ /* 0x00006400000c000b */
[----:B01----:R-:W-:Y:S01]  /*28cc0*/  ENDCOLLECTIVE ;  /* 0x000000000000791b */ /* 0x003fe20003800000 */
.L_x_3193:
        /* <DEDUP_REMOVED lines=15> */
.L_x_3194:
[----:B------:R-:W-:Y:S01]  /*28dc0*/  MOV R13, R24 ;  /* 0x00000018000d7202 */ /* 0x000fe20000000f00 */
[----:B------:R-:W-:Y:S01]  /*28dd0*/  IMAD.MOV.U32 R12, RZ, RZ, 0x5 ;  /* 0x00000005ff0c7424 */ /* 0x000fe200078e00ff */
[----:B------:R-:W-:-:S13]  /*28de0*/  IADD3 R2, P4, R14, R5, RZ ;  /* 0x000000050e027210 */ /* 0x000fda0007f9e0ff */
[----:B------:R-:W-:Y:S05]  /*28df0*/  WARPSYNC.COLLECTIVE R15, `(.L_x_3195) ;  /* 0x000000000f087348 */ /* 0x000fea0003c00000 */
[----:B------:R0:W1:Y:S02]  /*28e00*/  SHFL.IDX P6, R14, R13, R12, R11 ;  /* 0x0000000c0d0e7389 */ /* 0x00006400000c000b */
[----:B01----:R-:W-:Y:S01]  /*28e10*/  ENDCOLLECTIVE ;  /* 0x000000000000791b */ /* 0x003fe20003800000 */
.L_x_3195:
        /* <DEDUP_REMOVED lines=14> */
.L_x_3196:
[----:B------:R-:W-:Y:S05]  /*28f00*/  BRA `(.L_x_3197) ;  /* 0xffffffa800dc7947 */ /* 0x000fea000383ffff */
.L_x_3030:
        /* <DEDUP_REMOVED lines=8> */
.L_x_3199:
[----:B------:R-:W-:Y:S05]  /*28f90*/  BSYNC B0 ;  /* 0x0000000000007941 */ /* 0x000fea0003800000 */
.L_x_3198:
        /* <DEDUP_REMOVED lines=9> */
.L_x_3200:
[----:B------:R-:W-:Y:S02]  /*29030*/  ULDC UR4, c[0x0][0xc3c] ;  /* 0x00030f0000047ab9 */ /* 0x000fe40000000800 */
[----:B------:R-:W-:-:S13]  /*29040*/  ISETP.GE.OR P1, PT, R5, UR4, !P0 ;  /* 0x0000000405007c0c */ /* 0x000fda000c726670 */
[----:B------:R-:W0:Y:S01]  /*29050*/  @!P1 LDC.64 R2, c[0x0][0xc80] ;  /* 0x00032000ff029b82 */ /* 0x000e220000000a00 */
[----:B------:R-:W-:Y:S01]  /*29060*/  MOV R11, RZ ;  /* 0x000000ff000b7202 */ /* 0x000fe20000000f00 */
        /* <DEDUP_REMOVED lines=14> */
.L_x_3201:
[----:B------:R-:W-:Y:S01]  /*29150*/  IMAD.MOV.U32 R12, RZ, RZ, 0x2 ;  /* 0x00000002ff0c7424 */ /* 0x000fe200078e00ff */
[----:B------:R-:W-:-:S05]  /*29160*/  SEL R6, R14, RZ, P1 ;  /* 0x000000ff0e067207 */ /* 0x000fca0000800000 */
[----:B------:R-:W-:-:S05]  /*29170*/  IMAD.IADD R6, R5, 0x1, R6 ;  /* 0x0000000105067824 */ /* 0x000fca00078e0206 */
[----:B------:R-:W-:-:S07]  /*29180*/  MOV R13, R6 ;  /* 0x00000006000d7202 */ /* 0x000fce0000000f00 */
[----:B------:R-:W-:Y:S05]  /*29190*/  WARPSYNC.COLLECTIVE R15, `(.L_x_3202) ;  /* 0x000000000f087348 */ /* 0x000fea0003c00000 */
[----:B------:R0:W1:Y:S02]  /*291a0*/  SHFL.UP P6, R14, R13, R12, R11 ;  /* 0x0400000c0d0e7389 */ /* 0x00006400000c000b */
[----:B01----:R-:W-:Y:S01]  /*291b0*/  ENDCOLLECTIVE ;  /* 0x000000000000791b */ /* 0x003fe20003800000 */
.L_x_3202:
[----:B------:R-:W-:Y:S02]  /*291c0*/  MOV R12, 0x4 ;  /* 0x00000004000c7802 */ /* 0x000fe40000000f00 */
[----:B------:R-:W-:-:S04]  /*291d0*/  SEL R7, R14, RZ, P2 ;  /* 0x000000ff0e077207 */ /* 0x000fc80001000000 */
[----:B------:R-:W-:-:S05]  /*291e0*/  IADD3 R7, R6, R7, RZ ;  /* 0x0000000706077210 */ /* 0x000fca0007ffe0ff */
[----:B------:R-:W-:-:S07]  /*291f0*/  IMAD.MOV.U32 R13, RZ, RZ, R7 ;  /* 0x000000ffff0d7224 */ /* 0x000fce00078e0007 */
[----:B------:R-:W-:Y:S05]  /*29200*/  WARPSYNC.COLLECTIVE R15, `(.L_x_3203) ;  /* 0x000000000f087348 */ /* 0x000fea0003c00000 */
[----:B------:R0:W1:Y:S02]  /*29210*/  SHFL.UP P6, R14, R13, R12, R11 ;  /* 0x0400000c0d0e7389 */ /* 0x00006400000c000b */
[----:B01----:R-:W-:Y:S01]  /*29220*/  ENDCOLLECTIVE ;  /* 0x000000000000791b */ /* 0x003fe20003800000 */
.L_x_3203:
[----:B------:R-:W-:Y:S01]  /*29230*/  IMAD.MOV.U32 R12, RZ, RZ, 0x8 ;  /* 0x00000008ff0c7424 */ /* 0x000fe200078e00ff */
[----:B------:R-:W-:-:S05]  /*29240*/  SEL R2, R14, RZ, P3 ;  /* 0x000000ff0e027207 */ /* 0x000fca0001800000 */
[----:B------:R-:W-:-:S05]  /*29250*/  IMAD.IADD R2, R7, 0x1, R2 ;  /* 0x0000000107027824 */ /* 0x000fca00078e0202 */
[----:B------:R-:W-:-:S07]  /*29260*/  MOV R13, R2 ;  /* 0x00000002000d7202 */ /* 0x000fce0000000f00 */
[----:B------:R-:W-:Y:S05]  /*29270*/  WARPSYNC.COLLECTIVE R15, `(.L_x_3204) ;  /* 0x000000000f087348 */ /* 0x000fea0003c00000 */
[----:B------:R0:W1:Y:S02]  /*29280*/  SHFL.UP P6, R14, R13, R12, R11 ;  /* 0x0400000c0d0e7389 */ /* 0x00006400000c000b */
[----:B01----:R-:W-:Y:S01]  /*29290*/  ENDCOLLECTIVE ;  /* 0x000000000000791b */ /* 0x003fe20003800000 */
.L_x_3204:
[----:B------:R-:W-:Y:S02]  /*292a0*/  MOV R12, 0x10 ;  /* 0x00000010000c7802 */ /* 0x000fe40000000f00 */
[----:B------:R-:W-:-:S04]  /*292b0*/  SEL R3, R14, RZ, P4 ;  /* 0x000000ff0e037207 */ /* 0x000fc80002000000 */
[----:B------:R-:W-:-:S05]  /*292c0*/  IADD3 R3, R2, R3, RZ ;  /* 0x0000000302037210 */ /* 0x000fca0007ffe0ff */
[----:B------:R-:W-:-:S07]  /*292d0*/  IMAD.MOV.U32 R13, RZ, RZ, R3 ;  /* 0x000000ffff0d7224 */ /* 0x000fce00078e0003 */
[----:B------:R-:W-:Y:S05]  /*292e0*/  WARPSYNC.COLLECTIVE R15, `(.L_x_3205) ;  /* 0x000000000f087348 */ /* 0x000fea0003c00000 */
[----:B------:R0:W1:Y:S02]  /*292f0*/  SHFL.UP P6, R14, R13, R12, R11 ;  /* 0x0400000c0d0e7389 */ /* 0x00006400000c000b */
[----:B01----:R-:W-:Y:S01]  /*29300*/  ENDCOLLECTIVE ;  /* 0x000000000000791b */ /* 0x003fe20003800000 */
.L_x_3205:
        /* <DEDUP_REMOVED lines=8> */
.L_x_3206:
[----:B------:R-:W-:Y:S05]  /*29390*/  BRA `(.L_x_3207) ;  /* 0xffffffa800f47947 */ /* 0x000fea000383ffff */
.L_x_3035:
        /* <DEDUP_REMOVED lines=8> */
.L_x_3209:
[----:B------:R-:W-:Y:S05]  /*29420*/  BSYNC B0 ;  /* 0x0000000000007941 */ /* 0x000fea0003800000 */
.L_x_3208:
        /* <DEDUP_REMOVED lines=8> */
.L_x_3210:
[----:B------:R-:W-:Y:S01]  /*294b0*/  IMAD.MOV.U32 R12, RZ, RZ, 0x4 ;  /* 0x00000004ff0c7424 */ /* 0x000fe200078e00ff */
[----:B------:R-:W-:-:S05]  /*294c0*/  SEL R2, R14, RZ, P2 ;  /* 0x000000ff0e027207 */ /* 0x000fca0001000000 */
[----:B------:R-:W-:-:S05]  /*294d0*/  IMAD.IADD R2, R13, 0x1, R2 ;  /* 0x000000010d027824 */ /* 0x000fca00078e0202 */
[----:B------:R-:W-:-:S07]  /*294e0*/  MOV R13, R2 ;  /* 0x00000002000d7202 */ /* 0x000fce0000000f00 */
[----:B------:R-:W-:Y:S05]  /*294f0*/  WARPSYNC.COLLECTIVE R15, `(.L_x_3211) ;  /* 0x000000000f087348 */ /* 0x000fea0003c00000 */
[----:B------:R0:W1:Y:S02]  /*29500*/  SHFL.UP P6, R14, R13, R12, R11 ;  /* 0x0400000c0d0e7389 */ /* 0x00006400000c000b */
[----:B01----:R-:W-:Y:S01]  /*29510*/  ENDCOLLECTIVE ;  /* 0x000000000000791b */ /* 0x003fe20003800000 */
.L_x_3211:
[----:B------:R-:W-:Y:S02]  /*29520*/  MOV R12, 0x8 ;  /* 0x00000008000c7802 */ /* 0x000fe40000000f00 */
[----:B------:R-:W-:-:S04]  /*29530*/  SEL R3, R14, RZ, P3 ;  /* 0x000000ff0e037207 */ /* 0x000fc80001800000 */
[----:B------:R-:W-:-:S05]  /*29540*/  IADD3 R3, R2, R3, RZ ;  /* 0x0000000302037210 */ /* 0x000fca0007ffe0ff */
[----:B------:R-:W-:-:S07]  /*29550*/  IMAD.MOV.U32 R13, RZ, RZ, R3 ;  /* 0x000000ffff0d7224 */ /* 0x000fce00078e0003 */
[----:B------:R-:W-:Y:S05]  /*29560*/  WARPSYNC.COLLECTIVE R15, `(.L_x_3212) ;  /* 0x000000000f087348 */ /* 0x000fea0003c00000 */
[----:B------:R0:W1:Y:S02]  /*29570*/  SHFL.UP P6, R14, R13, R12, R11 ;  /* 0x0400000c0d0e7389 */ /* 0x00006400000c000b */
[----:B01----:R-:W-:Y:S01]  /*29580*/  ENDCOLLECTIVE ;  /* 0x000000000000791b */ /* 0x003fe20003800000 */
.L_x_3212:
[----:B------:R-:W-:Y:S01]  /*29590*/  IMAD.MOV.U32 R12, RZ, RZ, 0x10 ;  /* 0x00000010ff0c7424 */ /* 0x000fe200078e00ff */
[----:B------:R-:W-:-:S05]  /*295a0*/  SEL R4, R14, RZ, P4 ;  /* 0x000000ff0e047207 */ /* 0x000fca0002000000 */
[----:B------:R-:W-:-:S05]  /*295b0*/  IMAD.IADD R4, R3, 0x1, R4 ;  /* 0x0000000103047824 */ /* 0x000fca00078e0204 */
[----:B------:R-:W-:-:S07]  /*295c0*/  MOV R13, R4 ;  /* 0x00000004000d7202 */ /* 0x000fce0000000f00 */
[----:B------:R-:W-:Y:S05]  /*295d0*/  WARPSYNC.COLLECTIVE R15, `(.L_x_3213) ;  /* 0x000000000f087348 */ /* 0x000fea0003c00000 */
[----:B------:R0:W1:Y:S02]  /*295e0*/  SHFL.UP P6, R14, R13, R12, R11 ;  /* 0x0400000c0d0e7389 */ /* 0x00006400000c000b */
[----:B01----:R-:W-:Y:S01]  /*295f0*/  ENDCOLLECTIVE ;  /* 0x000000000000791b */ /* 0x003fe20003800000 */
.L_x_3213:
        /* <DEDUP_REMOVED lines=8> */
.L_x_3214:
[----:B------:R-:W-:Y:S05]  /*29680*/  BRA `(.L_x_3215) ;  /* 0xffffffa800d47947 */ /* 0x000fea000383ffff */
.L_x_3037:
[----:B------:R-:W-:Y:S01]  /*29690*/  BSSY B0, `(.L_x_3216) ;  /* 0x0000006000007945 */ /* 0x000fe20003800000 */
[----:B------:R-:W-:Y:S02]  /*296a0*/  PLOP3.LUT P6, PT, P6, PT, PT, 0x8, 0x0 ;  /* 0x000000000000781c */ /* 0x000fe400037ce170 */
[----:B------:R-:W-:-:S11]  /*296b0*/  MOV R15, 0xffffffff ;  /* 0xffffffff000f7802 */ /* 0x000fd60000000f00 */
[----:B01----:R-:W-:Y:S05]  /*296c0*/  WARPSYNC.COLLECTIVE R15, `(.L_x_3217) ;  /* 0x000000000f087348 */ /* 0x003fea0003c00000 */
[----:B------:R-:W-:Y:S01]  /*296d0*/  VOTE.ANY R14, PT, P6 ;  /* 0x00000000000e7806 */ /* 0x000fe200030e0100 */
[----:B01----:R-:W-:Y:S06]  /*296e0*/  ENDCOLLECTIVE ;  /* 0x000000000000791b */ /* 0x003fec0003800000 */
.L_x_3217:
[----:B------:R-:W-:Y:S05]  /*296f0*/  BSYNC B0 ;  /* 0x0000000000007941 */ /* 0x000fea0003800000 */
.L_x_3216:
        /* <DEDUP_REMOVED lines=9> */
.L_x_3218:
[----:B------:R-:W-:Y:S01]  /*29790*/  MOV R5, R14 ;  /* 0x0000000e00057202 */ /* 0x000fe20000000f00 */
[----:B------:R-:W-:Y:S06]  /*297a0*/  BRA `(.L_x_3219) ;  /* 0xffffffa800c47947 */ /* 0x000fec000383ffff */
.L_x_3039:
[----:B------:R-:W-:Y:S01]  /*297b0*/  BSSY B0, `(.L_x_3220) ;  /* 0x0000007000007945 */ /* 0x000fe20003800000 */
[----:B------:R-:W-:Y:S01]  /*297c0*/  IMAD.MOV.U32 R13, RZ, RZ, R2 ;  /* 0x000000ffff0d7224 */ /* 0x000fe200078e0002 */
[----:B------:R-:W-:Y:S01]  /*297d0*/  MOV R11, 0x1f ;  /* 0x0000001f000b7802 */ /* 0x000fe20000000f00 */
[----:B------:R-:W-:-:S07]  /*297e0*/  IMAD.MOV.U32 R15, RZ, RZ, -0x1 ;  /* 0xffffffffff0f7424 */ /* 0x000fce00078e00ff */
[----:B0123--:R-:W-:Y:S05]  /*297f0*/  WARPSYNC.COLLECTIVE R15, `(.L_x_3221) ;  /* 0x000000000f087348 */ /* 0x00ffea0003c00000 */
[----:B------:R4:W0:Y:S02]  /*29800*/  SHFL.IDX P6, R14, R13, R12, R11 ;  /* 0x0000000c0d0e7389 */ /* 0x00082400000c000b */
[----:B01234-:R-:W-:Y:S01]  /*29810*/  ENDCOLLECTIVE ;  /* 0x000000000000791b */ /* 0x01ffe20003800000 */
.L_x_3221:
[----:B------:R-:W-:Y:S05]  /*29820*/  BSYNC B0 ;  /* 0x0000000000007941 */ /* 0x000fea0003800000 */
.L_x_3220:
[----:B------:R-:W-:Y:S05]  /*29830*/  BRA `(.L_x_3038) ;  /* 0xffffffa800bc7947 */ /* 0x000fea000383ffff */
.L_x_3043:
[----:B0-----:R0:W2:Y:S02]  /*29840*/  SYNCS.PHASECHK.TRANS64.TRYWAIT P0, [R7+URZ+0x30820], R0 ;  /* 0x03082000070075a7 */ /* 0x0010a4000800017f */
[----:B--2---:R-:W-:Y:S05]  /*29850*/  @!P0 NANOSLEEP.SYNCS 0x989680 ;  /* 0x009896800000895d */ /* 0x004fea0003900000 */
[----:B------:R-:W2:Y:S02]  /*29860*/  @!P0 SYNCS.PHASECHK.TRANS64 P0, [R7+URZ+0x30820], R0 ;  /* 0x03082000070085a7 */ /* 0x000ea4000800007f */
[----:B--2---:R-:W-:Y:S05]  /*29870*/  @!P0 BRA `(.L_x_3043) ;  /* 0xfffffffc00f08947 */ /* 0x004fea000383ffff */
[----:B------:R-:W-:Y:S05]  /*29880*/  BRA `(.L_x_3222) ;  /* 0xffffffb000347947 */ /* 0x000fea000383ffff */
.L_x_3044:
[----:B------:R-:W2:Y:S01]  /*29890*/  S2R R2, SR_TID.X ;  /* 0x0000000000027919 */ /* 0x000ea20000002100 */
[----:B------:R-:W-:Y:S01]  /*298a0*/  BSSY B0, `(.L_x_3223) ;  /* 0x000000a000007945 */ /* 0x000fe20003800000 */
[----:B------:R-:W-:Y:S01]  /*298b0*/  IMAD.MOV.U32 R12, RZ, RZ, RZ ;  /* 0x000000ffff0c7224 */ /* 0x000fe200078e00ff */
[----:B------:R-:W-:Y:S01]  /*298c0*/  MOV R11, 0x1f ;  /* 0x0000001f000b7802 */ /* 0x000fe20000000f00 */
[----:B------:R-:W-:Y:S01]  /*298d0*/  IMAD.MOV.U32 R15, RZ, RZ, -0x1 ;  /* 0xffffffffff0f7424 */ /* 0x000fe200078e00ff */
[----:B--2---:R-:W-:-:S04]  /*298e0*/  SHF.R.U32.HI R2, RZ, 0x5, R2 ;  /* 0x00000005ff027819 */ /* 0x004fc80000011602 */
[----:B------:R-:W-:-:S04]  /*298f0*/  LOP3.LUT R2, R2, 0x3, RZ, 0xc0, !PT ;  /* 0x0000000302027812 */ /* 0x000fc800078ec0ff */
[----:B------:R-:W-:-:S07]  /*29900*/  MOV R13, R2 ;  /* 0x00000002000d7202 */ /* 0x000fce0000000f00 */
[----:B01-3--:R-:W-:Y:S05]  /*29910*/  WARPSYNC.COLLECTIVE R15, `(.L_x_3224) ;  /* 0x000000000f087348 */ /* 0x00bfea0003c00000 */
[----:B------:R2:W4:Y:S02]  /*29920*/  SHFL.IDX P6, R14, R13, R12, R11 ;  /* 0x0000000c0d0e7389 */ /* 0x00052400000c000b */
[----:B01234-:R-:W-:Y:S01]  /*29930*/  ENDCOLLECTIVE ;  /* 0x000000000000791b */ /* 0x01ffe20003800000 */
.L_x_3224:
[----:B------:R-:W-:Y:S05]  /*29940*/  BSYNC B0 ;  /* 0x0000000000007941 */ /* 0x000fea0003800000 */
.L_x_3223:
[----:B------:R-:W-:Y:S05]  /*29950*/  BRA `(.L_x_3225) ;  /* 0xffffffb0001c7947 */ /* 0x000fea000383ffff */
.L_x_3045:
[----:B------:R-:W-:Y:S01]  /*29960*/  BSSY B0, `(.L_x_3226) ;  /* 0x0000006000007945 */ /* 0x000fe20003800000 */
[----:B------:R-:W-:-:S07]  /*29970*/  MOV R15, 0xffffffff ;  /* 0xffffffff000f7802 */ /* 0x000fce0000000f00 */
[----:B01-3--:R-:W-:Y:S05]  /*29980*/  WARPSYNC.COLLECTIVE R15, `(.L_x_3227) ;  /* 0x000000000f0c7348 */ /* 0x00bfea0003c00000 */
[----:B------:R-:W-:Y:S02]  /*29990*/  ELECT P6, UR62, PT ;  /* 0x00000000003e782f */ /* 0x000fe400038c0000 */
[----:B------:R-:W-:Y:S01]  /*299a0*/  MOV R14, UR62 ;  /* 0x0000003e000e7c02 */ /* 0x000fe20008000f00 */
[----:B01-3--:R-:W-:Y:S10]  /*299b0*/  ENDCOLLECTIVE ;  /* 0x000000000000791b */ /* 0x00bff40003800000 */
.L_x_3227:
[----:B------:R-:W-:Y:S05]  /*299c0*/  BSYNC B0 ;  /* 0x0000000000007941 */ /* 0x000fea0003800000 */
.L_x_3226:
[----:B------:R-:W-:Y:S05]  /*299d0*/  BRA `(.L_x_3228) ;  /* 0xffffffb000107947 */ /* 0x000fea000383ffff */
.L_x_3047:
[----:B0-----:R0:W2:Y:S02]  /*299e0*/  SYNCS.PHASECHK.TRANS64.TRYWAIT P1, [R5+URZ+0x30840], R0 ;  /* 0x03084000050075a7 */ /* 0x0010a4000802017f */
[----:B--2---:R-:W-:Y:S05]  /*299f0*/  @!P1 NANOSLEEP.SYNCS 0x989680 ;  /* 0x009896800000995d */ /* 0x004fea0003900000 */
[----:B------:R-:W2:Y:S02]  /*29a00*/  @!P1 SYNCS.PHASECHK.TRANS64 P1, [R5+URZ+0x30840], R0 ;  /* 0x03084000050095a7 */ /* 0x000ea4000802007f */
[----:B--2---:R-:W-:Y:S05]  /*29a10*/  @!P1 BRA `(.L_x_3047) ;  /* 0xfffffffc00f09947 */ /* 0x004fea000383ffff */
[----:B------:R-:W-:Y:S05]  /*29a20*/  BRA `(.L_x_3229) ;  /* 0xffffffb000387947 */ /* 0x000fea000383ffff */
.L_x_3049:
[----:B--2---:R2:W4:Y:S02]  /*29a30*/  SYNCS.PHASECHK.TRANS64.TRYWAIT P1, [R3+URZ+0x30840], R2 ;  /* 0x03084002030075a7 */ /* 0x004524000802017f */
[----:B----4-:R-:W-:Y:S05]  /*29a40*/  @!P1 NANOSLEEP.SYNCS 0x989680 ;  /* 0x009896800000995d */ /* 0x010fea0003900000 */
[----:B------:R-:W4:Y:S02]  /*29a50*/  @!P1 SYNCS.PHASECHK.TRANS64 P1, [R3+URZ+0x30840], R2 ;  /* 0x03084002030095a7 */ /* 0x000f24000802007f */
[----:B----4-:R-:W-:Y:S05]  /*29a60*/  @!P1 BRA `(.L_x_3049) ;  /* 0xfffffffc00f09947 */ /* 0x010fea000383ffff */
[----:B------:R-:W-:Y:S05]  /*29a70*/  BRA `(.L_x_3230) ;  /* 0xffffffb000447947 */ /* 0x000fea000383ffff */
.L_x_3051:
[----:B----4-:R4:W0:Y:S02]  /*29a80*/  SYNCS.PHASECHK.TRANS64.TRYWAIT P1, [R5+URZ+0x30860], R0 ;  /* 0x03086000050075a7 */ /* 0x010824000802017f */
[----:B0-----:R-:W-:Y:S05]  /*29a90*/  @!P1 NANOSLEEP.SYNCS 0x989680 ;  /* 0x009896800000995d */ /* 0x001fea0003900000 */
[----:B------:R-:W0:Y:S02]  /*29aa0*/  @!P1 SYNCS.PHASECHK.TRANS64 P1, [R5+URZ+0x30860], R0 ;  /* 0x03086000050095a7 */ /* 0x000e24000802007f */
[----:B0-----:R-:W-:Y:S05]  /*29ab0*/  @!P1 BRA `(.L_x_3051) ;  /* 0xfffffffc00f09947 */ /* 0x001fea000383ffff */
[----:B------:R-:W-:Y:S05]  /*29ac0*/  BRA `(.L_x_3231) ;  /* 0xffffffb000407947 */ /* 0x000fea000383ffff */
.L_x_3232:
        /* <DEDUP_REMOVED lines=11> */
.L_x_3241:


//--------------------- .nv.global.init           --------------------------
	.section	.nv.global.init,"aw",@progbits
.nv.global.init:
	.type		$str$23,@object
	.size		$str$23,($str$24 - $str$23)
$str$23:
        /*0000*/ 	.byte	0x28, 0x61, 0x64, 0x64, 0x72, 0x65, 0x73, 0x73, 0x20, 0x26, 0x20, 0x6d, 0x61, 0x73, 0x6b, 0x29
        /*0010*/ 	.byte	0x20, 0x3d, 0x3d, 0x20, 0x30, 0x00
	.type		$str$24,@object
	.size		$str$24,(__unnamed_5 - $str$24)
$str$24:
        /*0016*/ 	.byte	0x2f, 0x74, 0x6d, 0x70, 0x2f, 0x6f, 0x73, 0x73, 0x5f, 0x6b, 0x65, 0x72, 0x6e, 0x65, 0x6c, 0x73
        /*0026*/ 	.byte	0x5f, 0x73, 0x72, 0x63, 0x2f, 0x66, 0x6c, 0x61, 0x73, 0x68, 0x5f, 0x61, 0x74, 0x74, 0x65, 0x6e
        /*0036*/ 	.byte	0x74, 0x69, 0x6f, 0x6e, 0x2f, 0x63, 0x73, 0x72, 0x63, 0x2f, 0x63, 0x75, 0x74, 0x6c, 0x61, 0x73
        /*0046*/ 	.byte	0x73, 0x2f, 0x69, 0x6e, 0x63, 0x6c, 0x75, 0x64, 0x65, 0x2f, 0x63, 0x75, 0x74, 0x65, 0x2f, 0x70
        /*0056*/ 	.byte	0x6f, 0x69, 0x6e, 0x74, 0x65, 0x72, 0x5f, 0x66, 0x6c, 0x61, 0x67, 0x67, 0x65, 0x64, 0x2e, 0x68
        /*0066*/ 	.byte	0x70, 0x70, 0x00
	.type		__unnamed_5,@object
	.size		__unnamed_5,(__unnamed_4 - __unnamed_5)
__unnamed_5:
        /* <DEDUP_REMOVED lines=24> */
	.type		__unnamed_4,@object
	.size		__unnamed_4,(__unnamed_3 - __unnamed_4)
__unnamed_4:
        /* <DEDUP_REMOVED lines=24> */
	.type		__unnamed_3,@object
	.size		__unnamed_3,(__unnamed_2 - __unnamed_3)
__unnamed_3:
        /* <DEDUP_REMOVED lines=29> */
	.type		__unnamed_2,@object
	.size		__unnamed_2,(__unnamed_1 - __unnamed_2)
__unnamed_2:
        /* <DEDUP_REMOVED lines=29> */
	.type		__unnamed_1,@object
	.size		__unnamed_1,(.L_0 - __unnamed_1)
__unnamed_1:
        /* <DEDUP_REMOVED lines=28> */
        /*08c1*/ 	.byte	0x31, 0x38, 0x34, 0x33, 0x32, 0x3e, 0x3e, 0x3e, 0x3e, 0x3e, 0x20, 0x26, 0x5d, 0x00
.L_0:


//--------------------- .nv.shared._ZN7cutlass13device_kernelIN5flash11enable_sm90INS1_16FlashAttnFwdSm90INS1_25CollectiveMainloopFwdSm90ILi2EN4cute5tupleIJNS5_1CILi1EEES8_S8_EEENS6_IJNS7_ILi128EEENS7_ILi96EEENS7_ILi192EEEEEELi192ENS_6half_tEfNS_4arch4Sm90ELb0ELb0ELb1ELb0ELb1ELb0ELb0ELb1ELb1ELb1ELb0ELb0EEENS1_21CollectiveEpilogueFwdINS6_IJSA_SC_SB_EEES9_SE_SG_Li256ELb0ELb1ELb0ELb0EEENS1_29StaticPersistentTileSchedulerILb0EEEEEEEEEvNT_6ParamsE --------------------------
	.section	.nv.shared._ZN7cutlass13device_kernelIN5flash11enable_sm90INS1_16FlashAttnFwdSm90INS1_25CollectiveMainloopFwdSm90ILi2EN4cute5tupleIJNS5_1CILi1EEES8_S8_EEENS6_IJNS7_ILi128EEENS7_ILi96EEENS7_ILi192EEEEEELi192ENS_6half_tEfNS_4arch4Sm90ELb0ELb0ELb1ELb0ELb1ELb0ELb0ELb1ELb1ELb1ELb0ELb0EEENS1_21CollectiveEpilogueFwdINS6_IJSA_SC_SB_EEES9_SE_SG_Li256ELb0ELb1ELb0ELb0EEENS1_29StaticPersistentTileSchedulerILb0EEEEEEEEEvNT_6ParamsE,"aw",@nobits
	.sectionflags	@""
	.align	16
	.zero		1024


//--------------------- .nv.shared.reserved.0     --------------------------
	.section	.nv.shared.reserved.0,"aw",@nobits
	.weak		__nv_reservedSMEM_offset_0_alias
	.size		__nv_reservedSMEM_offset_0_alias, 0, 0
	.other		__nv_reservedSMEM_offset_0_alias,@"STO_CUDA_RESERVED_SHARED STV_DEFAULT"
__nv_reservedSMEM_offset_0_alias:
	.zero		0


//--------------------- .nv.global                --------------------------
	.section	.nv.global,"aw",@nobits
.nv.global:
	.type		_ZN80_INTERNAL_4f9ab197_44_flash_fwd_hdim192_fp16_paged_softcap_sm90_cu_59c7631c_29634cute1_E,@object
	.size		_ZN80_INTERNAL_4f9ab197_44_flash_fwd_hdim192_fp16_paged_softcap_sm90_cu_59c7631c_29634cute1_E,(_ZN80_INTERNAL_4f9ab197_44_flash_fwd_hdim192_fp16_paged_softcap_sm90_cu_59c7631c_29634cuda3std3__45__cpo6cbeginE - _ZN80_INTERNAL_4f9ab197_44_flash_fwd_hdim192_fp16_paged_softcap_sm90_cu_59c7631c_29634cute1_E)
_ZN80_INTERNAL_4f9ab197_44_flash_fwd_hdim192_fp16_paged_softcap_sm90_cu_59c7631c_29634cute1_E:
	.zero		1
	.type		_ZN80_INTERNAL_4f9ab197_44_flash_fwd_hdim192_fp16_paged_softcap_sm90_cu_59c7631c_29634cuda3std3__45__cpo6cbeginE,@object
	.size		_ZN80_INTERNAL_4f9ab197_44_flash_fwd_hdim192_fp16_paged_softcap_sm90_cu_59c7631c_29634cuda3std3__45__cpo6cbeginE,(_ZN80_INTERNAL_4f9ab197_44_flash_fwd_hdim192_fp16_paged_softcap_sm90_cu_59c7631c_29634cuda3std3__48in_placeE - _ZN80_INTERNAL_4f9ab197_44_flash_fwd_hdim192_fp16_paged_softcap_sm90_cu_59c7631c_29634cuda3std3__45__cpo6cbeginE)
_ZN80_INTERNAL_4f9ab197_44_flash_fwd_hdim192_fp16_paged_softcap_sm90_cu_59c7631c_29634cuda3std3__45__cpo6cbeginE:
	.zero		1
	.type		_ZN80_INTERNAL_4f9ab197_44_flash_fwd_hdim192_fp16_paged_softcap_sm90_cu_59c7631c_29634cuda3std3__48in_placeE,@object
	.size		_ZN80_INTERNAL_4f9ab197_44_flash_fwd_hdim192_fp16_paged_softcap_sm90_cu_59c7631c_29634cuda3std3__48in_placeE,(_ZN80_INTERNAL_4f9ab197_44_flash_fwd_hdim192_fp16_paged_softcap_sm90_cu_59c7631c_29634cuda3std6ranges3__45__cpo9iter_moveE - _ZN80_INTERNAL_4f9ab197_44_flash_fwd_hdim192_fp16_paged_softcap_sm90_cu_59c7631c_29634cuda3std3__48in_placeE)
_ZN80_INTERNAL_4f9ab197_44_flash_fwd_hdim192_fp16_paged_softcap_sm90_cu_59c7631c_29634cuda3std3__48in_placeE:
	.zero		1
	.type		_ZN80_INTERNAL_4f9ab197_44_flash_fwd_hdim192_fp16_paged_softcap_sm90_cu_59c7631c_29634cuda3std6ranges3__45__cpo9iter_moveE,@object
	.size		_ZN80_INTERNAL_4f9ab197_44_flash_fwd_hdim192_fp16_paged_softcap_sm90_cu_59c7631c_29634cuda3std6ranges3__45__cpo9iter_moveE,(_ZN80_INTERNAL_4f9ab197_44_flash_fwd_hdim192_fp16_paged_softcap_sm90_cu_59c7631c_29634cuda3std3__45__cpo5beginE - _ZN80_INTERNAL_4f9ab197_44_flash_fwd_hdim192_fp16_paged_softcap_sm90_cu_59c7631c_29634cuda3std6ranges3__45__cpo9iter_moveE)
_ZN80_INTERNAL_4f9ab197_44_flash_fwd_hdim192_fp16_paged_softcap_sm90_cu_59c7631c_29634cuda3std6ranges3__45__cpo9iter_moveE:
	.zero		1
	.type		_ZN80_INTERNAL_4f9ab197_44_flash_fwd_hdim192_fp16_paged_softcap_sm90_cu_59c7631c_29634cuda3std3__45__cpo5beginE,@object
	.size		_ZN80_INTERNAL_4f9ab197_44_flash_fwd_hdim192_fp16_paged_softcap_sm90_cu_59c7631c_29634cuda3std3__45__cpo5beginE,(_ZN80_INTERNAL_4f9ab197_44_flash_fwd_hdim192_fp16_paged_softcap_sm90_cu_59c7631c_29634cuda3std3__482_GLOBAL__N__4f9ab197_44_flash_fwd_hdim192_fp16_paged_softcap_sm90_cu_59c7631c_29636ignoreE - _ZN80_INTERNAL_4f9ab197_44_flash_fwd_hdim192_fp16_paged_softcap_sm90_cu_59c7631c_29634cuda3std3__45__cpo5beginE)
_ZN80_INTERNAL_4f9ab197_44_flash_fwd_hdim192_fp16_paged_softcap_sm90_cu_59c7631c_29634cuda3std3__45__cpo5beginE:
	.zero		1
	.type		_ZN80_INTERNAL_4f9ab197_44_flash_fwd_hdim192_fp16_paged_softcap_sm90_cu_59c7631c_29634cuda3std3__482_GLOBAL__N__4f9ab197_44_flash_fwd_hdim192_fp16_paged_softcap_sm90_cu_59c7631c_29636ignoreE,@object
	.size		_ZN80_INTERNAL_4f9ab197_44_flash_fwd_hdim192_fp16_paged_softcap_sm90_cu_59c7631c_29634cuda3std3__482_GLOBAL__N__4f9ab197_44_flash_fwd_hdim192_fp16_paged_softcap_sm90_cu_59c7631c_29636ignoreE,(_ZN80_INTERNAL_4f9ab197_44_flash_fwd_hdim192_fp16_paged_softcap_sm90_cu_59c7631c_29634cute7productE - _ZN80_INTERNAL_4f9ab197_44_flash_fwd_hdim192_fp16_paged_softcap_sm90_cu_59c7631c_29634cuda3std3__482_GLOBAL__N__4f9ab197_44_flash_fwd_hdim192_fp16_paged_softcap_sm90_cu_59c7631c_29636ignoreE)
_ZN80_INTERNAL_4f9ab197_44_flash_fwd_hdim192_fp16_paged_softcap_sm90_cu_59c7631c_29634cuda3std3__482_GLOBAL__N__4f9ab197_44_flash_fwd_hdim192_fp16_paged_softcap_sm90_cu_59c7631c_29636ignoreE:
	.zero		1
	.type		_ZN80_INTERNAL_4f9ab197_44_flash_fwd_hdim192_fp16_paged_softcap_sm90_cu_59c7631c_29634cute7productE,@object
	.size		_ZN80_INTERNAL_4f9ab197_44_flash_fwd_hdim192_fp16_paged_softcap_sm90_cu_59c7631c_29634cute7productE,(_ZN80_INTERNAL_4f9ab197_44_flash_fwd_hdim192_fp16_paged_softcap_sm90_cu_59c7631c_29634cuda3std3__45__cpo3endE - _ZN80_INTERNAL_4f9ab197_44_flash_fwd_hdim192_fp16_paged_softcap_sm90_cu_59c7631c_29634cute7productE)
_ZN80_INTERNAL_4f9ab197_44_flash_fwd_hdim192_fp16_paged_softcap_sm90_cu_59c7631c_29634cute7productE:
	.zero		1
	.type		_ZN80_INTERNAL_4f9ab197_44_flash_fwd_hdim192_fp16_paged_softcap_sm90_cu_59c7631c_29634cuda3std3__45__cpo3endE,@object
	.size		_ZN80_INTERNAL_4f9ab197_44_flash_fwd_hdim192_fp16_paged_softcap_sm90_cu_59c7631c_29634cuda3std3__45__cpo3endE,(_ZN80_INTERNAL_4f9ab197_44_flash_fwd_hdim192_fp16_paged_softcap_sm90_cu_59c7631c_29634cuda3std3__419piecewise_constructE - _ZN80_INTERNAL_4f9ab197_44_flash_fwd_hdim192_fp16_paged_softcap_sm90_cu_59c7631c_29634cuda3std3__45__cpo3endE)
_ZN80_INTERNAL_4f9ab197_44_flash_fwd_hdim192_fp16_paged_softcap_sm90_cu_59c7631c_29634cuda3std3__45__cpo3endE:
	.zero		1
	.type		_ZN80_INTERNAL_4f9ab197_44_flash_fwd_hdim192_fp16_paged_softcap_sm90_cu_59c7631c_29634cuda3std3__419piecewise_constructE,@object
	.size		_ZN80_INTERNAL_4f9ab197_44_flash_fwd_hdim192_fp16_paged_softcap_sm90_cu_59c7631c_29634cuda3std3__419piecewise_constructE,(_ZN80_INTERNAL_4f9ab197_44_flash_fwd_hdim192_fp16_paged_softcap_sm90_cu_59c7631c_29634cuda3std3__45__cpo4cendE - _ZN80_INTERNAL_4f9ab197_44_flash_fwd_hdim192_fp16_paged_softcap_sm90_cu_59c7631c_29634cuda3std3__419piecewise_constructE)
_ZN80_INTERNAL_4f9ab197_44_flash_fwd_hdim192_fp16_paged_softcap_sm90_cu_59c7631c_29634cuda3std3__419piecewise_constructE:
	.zero		1
	.type		_ZN80_INTERNAL_4f9ab197_44_flash_fwd_hdim192_fp16_paged_softcap_sm90_cu_59c7631c_29634cuda3std3__45__cpo4cendE,@object
	.size		_ZN80_INTERNAL_4f9ab197_44_flash_fwd_hdim192_fp16_paged_softcap_sm90_cu_59c7631c_29634cuda3std3__45__cpo4cendE,(_ZN80_INTERNAL_4f9ab197_44_flash_fwd_hdim192_fp16_paged_softcap_sm90_cu_59c7631c_29634cuda3std6ranges3__45__cpo4swapE - _ZN80_INTERNAL_4f9ab197_44_flash_fwd_hdim192_fp16_paged_softcap_sm90_cu_59c7631c_29634cuda3std3__45__cpo4cendE)
_ZN80_INTERNAL_4f9ab197_44_flash_fwd_hdim192_fp16_paged_softcap_sm90_cu_59c7631c_29634cuda3std3__45__cpo4cendE:
	.zero		1
	.type		_ZN80_INTERNAL_4f9ab197_44_flash_fwd_hdim192_fp16_paged_softcap_sm90_cu_59c7631c_29634cuda3std6ranges3__45__cpo4swapE,@object
	.size		_ZN80_INTERNAL_4f9ab197_44_flash_fwd_hdim192_fp16_paged_softcap_sm90_cu_59c7631c_29634cuda3std6ranges3__45__cpo4swapE,(.L_12 - _ZN80_INTERNAL_4f9ab197_44_flash_fwd_hdim192_fp16_paged_softcap_sm90_cu_59c7631c_29634cuda3std6ranges3__45__cpo4swapE)
_ZN80_INTERNAL_4f9ab197_44_flash_fwd_hdim192_fp16_paged_softcap_sm90_cu_59c7631c_29634cuda3std6ranges3__45__cpo4swapE:
	.zero		1
.L_12:


//--------------------- .nv.shared._ZN7cutlass13device_kernelIN5flash11enable_sm90INS1_16FlashAttnFwdSm90INS1_25CollectiveMainloopFwdSm90ILi2EN4cute5tupleIJNS5_1CILi1EEES8_S8_EEENS6_IJNS7_ILi128EEENS7_ILi96EEENS7_ILi192EEEEEELi192ENS_6half_tEfNS_4arch4Sm90ELb0ELb0ELb1ELb1ELb1ELb0ELb0ELb1ELb1ELb1ELb0ELb0EEENS1_21CollectiveEpilogueFwdINS6_IJSA_SC_SB_EEES9_SE_SG_Li256ELb1ELb1ELb0ELb0EEENS1_36VarlenDynamicPersistentTileSchedulerILi128ELi96ELi256ELi128ELb0ELb1ELb1ELb0ELb1ELb1EEEEEEEEEvNT_6ParamsE --------------------------
	.section	.nv.shared._ZN7cutlass13device_kernelIN5flash11enable_sm90INS1_16FlashAttnFwdSm90INS1_25CollectiveMainloopFwdSm90ILi2EN4cute5tupleIJNS5_1CILi1EEES8_S8_EEENS6_IJNS7_ILi128EEENS7_ILi96EEENS7_ILi192EEEEEELi192ENS_6half_tEfNS_4arch4Sm90ELb0ELb0ELb1ELb1ELb1ELb0ELb0ELb1ELb1ELb1ELb0ELb0EEENS1_21CollectiveEpilogueFwdINS6_IJSA_SC_SB_EEES9_SE_SG_Li256ELb1ELb1ELb0ELb0EEENS1_36VarlenDynamicPersistentTileSchedulerILi128ELi96ELi256ELi128ELb0ELb1ELb1ELb0ELb1ELb1EEEEEEEEEvNT_6ParamsE,"aw",@nobits
	.sectionflags	@""
	.align	16
	.zero		1024


//--------------------- .nv.shared._ZN7cutlass13device_kernelIN5flash11enable_sm90INS1_16FlashAttnFwdSm90INS1_25CollectiveMainloopFwdSm90ILi2EN4cute5tupleIJNS5_1CILi1EEES8_S8_EEENS6_IJNS7_ILi128EEENS7_ILi96EEENS7_ILi192EEEEEELi192ENS_6half_tEfNS_4arch4Sm90ELb0ELb0ELb1ELb1ELb1ELb1ELb0ELb1ELb1ELb1ELb0ELb0EEENS1_21CollectiveEpilogueFwdINS6_IJSA_SC_SB_EEES9_SE_SG_Li256ELb1ELb1ELb0ELb0EEENS1_36VarlenDynamicPersistentTileSchedulerILi128ELi96ELi256ELi128ELb0ELb1ELb1ELb0ELb1ELb1EEEEEEEEEvNT_6ParamsE --------------------------
	.section	.nv.shared._ZN7cutlass13device_kernelIN5flash11enable_sm90INS1_16FlashAttnFwdSm90INS1_25CollectiveMainloopFwdSm90ILi2EN4cute5tupleIJNS5_1CILi1EEES8_S8_EEENS6_IJNS7_ILi128EEENS7_ILi96EEENS7_ILi192EEEEEELi192ENS_6half_tEfNS_4arch4Sm90ELb0ELb0ELb1ELb1ELb1ELb1ELb0ELb1ELb1ELb1ELb0ELb0EEENS1_21CollectiveEpilogueFwdINS6_IJSA_SC_SB_EEES9_SE_SG_Li256ELb1ELb1ELb0ELb0EEENS1_36VarlenDynamicPersistentTileSchedulerILi128ELi96ELi256ELi128ELb0ELb1ELb1ELb0ELb1ELb1EEEEEEEEEvNT_6ParamsE,"aw",@nobits
	.sectionflags	@""
	.align	16
	.zero		1024


//--------------------- .nv.shared._ZN7cutlass13device_kernelIN5flash11enable_sm90INS1_16FlashAttnFwdSm90INS1_25CollectiveMainloopFwdSm90ILi2EN4cute5tupleIJNS5_1CILi1EEES8_S8_EEENS6_IJNS7_ILi128EEENS7_ILi96EEENS7_ILi192EEEEEELi192ENS_6half_tEfNS_4arch4Sm90ELb0ELb1ELb1ELb0ELb1ELb0ELb0ELb1ELb1ELb1ELb0ELb0EEENS1_21CollectiveEpilogueFwdINS6_IJSA_SC_SB_EEES9_SE_SG_Li256ELb0ELb1ELb0ELb0EEENS1_30DynamicPersistentTileSchedulerILi256ELi128ELb0ELb1ELb1EEEEEEEEEvNT_6ParamsE --------------------------
	.section	.nv.shared._ZN7cutlass13device_kernelIN5flash11enable_sm90INS1_16FlashAttnFwdSm90INS1_25CollectiveMainloopFwdSm90ILi2EN4cute5tupleIJNS5_1CILi1EEES8_S8_EEENS6_IJNS7_ILi128EEENS7_ILi96EEENS7_ILi192EEEEEELi192ENS_6half_tEfNS_4arch4Sm90ELb0ELb1ELb1ELb0ELb1ELb0ELb0ELb1ELb1ELb1ELb0ELb0EEENS1_21CollectiveEpilogueFwdINS6_IJSA_SC_SB_EEES9_SE_SG_Li256ELb0ELb1ELb0ELb0EEENS1_30DynamicPersistentTileSchedulerILi256ELi128ELb0ELb1ELb1EEEEEEEEEvNT_6ParamsE,"aw",@nobits
	.sectionflags	@""
	.align	16
	.zero		1024


//--------------------- .nv.shared._ZN7cutlass13device_kernelIN5flash11enable_sm90INS1_16FlashAttnFwdSm90INS1_25CollectiveMainloopFwdSm90ILi2EN4cute5tupleIJNS5_1CILi1EEES8_S8_EEENS6_IJNS7_ILi128EEENS7_ILi96EEENS7_ILi192EEEEEELi192ENS_6half_tEfNS_4arch4Sm90ELb0ELb1ELb1ELb1ELb1ELb0ELb0ELb1ELb1ELb1ELb0ELb0EEENS1_21CollectiveEpilogueFwdINS6_IJSA_SC_SB_EEES9_SE_SG_Li256ELb1ELb1ELb0ELb0EEENS1_36VarlenDynamicPersistentTileSchedulerILi128ELi96ELi256ELi128ELb0ELb1ELb1ELb1ELb0ELb1EEEEEEEEEvNT_6ParamsE --------------------------
	.section	.nv.shared._ZN7cutlass13device_kernelIN5flash11enable_sm90INS1_16FlashAttnFwdSm90INS1_25CollectiveMainloopFwdSm90ILi2EN4cute5tupleIJNS5_1CILi1EEES8_S8_EEENS6_IJNS7_ILi128EEENS7_ILi96EEENS7_ILi192EEEEEELi192ENS_6half_tEfNS_4arch4Sm90ELb0ELb1ELb1ELb1ELb1ELb0ELb0ELb1ELb1ELb1ELb0ELb0EEENS1_21CollectiveEpilogueFwdINS6_IJSA_SC_SB_EEES9_SE_SG_Li256ELb1ELb1ELb0ELb0EEENS1_36VarlenDynamicPersistentTileSchedulerILi128ELi96ELi256ELi128ELb0ELb1ELb1ELb1ELb0ELb1EEEEEEEEEvNT_6ParamsE,"aw",@nobits
	.sectionflags	@""
	.align	16
	.zero		1024


//--------------------- .nv.shared._ZN7cutlass13device_kernelIN5flash11enable_sm90INS1_16FlashAttnFwdSm90INS1_25CollectiveMainloopFwdSm90ILi2EN4cute5tupleIJNS5_1CILi1EEES8_S8_EEENS6_IJNS7_ILi128EEENS7_ILi96EEENS7_ILi192EEEEEELi192ENS_6half_tEfNS_4arch4Sm90ELb0ELb1ELb1ELb1ELb1ELb1ELb0ELb1ELb1ELb1ELb0ELb0EEENS1_21CollectiveEpilogueFwdINS6_IJSA_SC_SB_EEES9_SE_SG_Li256ELb1ELb1ELb0ELb0EEENS1_36VarlenDynamicPersistentTileSchedulerILi128ELi96ELi256ELi128ELb0ELb1ELb1ELb1ELb0ELb1EEEEEEEEEvNT_6ParamsE --------------------------
	.section	.nv.shared._ZN7cutlass13device_kernelIN5flash11enable_sm90INS1_16FlashAttnFwdSm90INS1_25CollectiveMainloopFwdSm90ILi2EN4cute5tupleIJNS5_1CILi1EEES8_S8_EEENS6_IJNS7_ILi128EEENS7_ILi96EEENS7_ILi192EEEEEELi192ENS_6half_tEfNS_4arch4Sm90ELb0ELb1ELb1ELb1ELb1ELb1ELb0ELb1ELb1ELb1ELb0ELb0EEENS1_21CollectiveEpilogueFwdINS6_IJSA_SC_SB_EEES9_SE_SG_Li256ELb1ELb1ELb0ELb0EEENS1_36VarlenDynamicPersistentTileSchedulerILi128ELi96ELi256ELi128ELb0ELb1ELb1ELb1ELb0ELb1EEEEEEEEEvNT_6ParamsE,"aw",@nobits
	.sectionflags	@""
	.align	16
	.zero		1024


//--------------------- .nv.shared._ZN7cutlass13device_kernelIN5flash11enable_sm90INS1_16FlashAttnFwdSm90INS1_25CollectiveMainloopFwdSm90ILi2EN4cute5tupleIJNS5_1CILi1EEES8_S8_EEENS6_IJNS7_ILi128EEENS7_ILi96EEENS7_ILi192EEEEEELi192ENS_6half_tEfNS_4arch4Sm90ELb1ELb0ELb1ELb0ELb1ELb0ELb0ELb1ELb1ELb1ELb0ELb0EEENS1_21CollectiveEpilogueFwdINS6_IJSA_SC_SB_EEES9_SE_SG_Li256ELb0ELb1ELb0ELb0EEENS1_30DynamicPersistentTileSchedulerILi256ELi128ELb0ELb1ELb1EEEEEEEEEvNT_6ParamsE --------------------------
	.section	.nv.shared._ZN7cutlass13device_kernelIN5flash11enable_sm90INS1_16FlashAttnFwdSm90INS1_25CollectiveMainloopFwdSm90ILi2EN4cute5tupleIJNS5_1CILi1EEES8_S8_EEENS6_IJNS7_ILi128EEENS7_ILi96EEENS7_ILi192EEEEEELi192ENS_6half_tEfNS_4arch4Sm90ELb1ELb0ELb1ELb0ELb1ELb0ELb0ELb1ELb1ELb1ELb0ELb0EEENS1_21CollectiveEpilogueFwdINS6_IJSA_SC_SB_EEES9_SE_SG_Li256ELb0ELb1ELb0ELb0EEENS1_30DynamicPersistentTileSchedulerILi256ELi128ELb0ELb1ELb1EEEEEEEEEvNT_6ParamsE,"aw",@nobits
	.sectionflags	@""
	.align	16
	.zero		1024


//--------------------- .nv.shared._ZN7cutlass13device_kernelIN5flash11enable_sm90INS1_16FlashAttnFwdSm90INS1_25CollectiveMainloopFwdSm90ILi2EN4cute5tupleIJNS5_1CILi1EEES8_S8_EEENS6_IJNS7_ILi128EEENS7_ILi96EEENS7_ILi192EEEEEELi192ENS_6half_tEfNS_4arch4Sm90ELb1ELb0ELb1ELb1ELb1ELb0ELb0ELb1ELb1ELb1ELb0ELb0EEENS1_21CollectiveEpilogueFwdINS6_IJSA_SC_SB_EEES9_SE_SG_Li256ELb1ELb1ELb0ELb0EEENS1_36VarlenDynamicPersistentTileSchedulerILi128ELi96ELi256ELi128ELb0ELb1ELb1ELb1ELb1ELb1EEEEEEEEEvNT_6ParamsE --------------------------
	.section	.nv.shared._ZN7cutlass13device_kernelIN5flash11enable_sm90INS1_16FlashAttnFwdSm90INS1_25CollectiveMainloopFwdSm90ILi2EN4cute5tupleIJNS5_1CILi1EEES8_S8_EEENS6_IJNS7_ILi128EEENS7_ILi96EEENS7_ILi192EEEEEELi192ENS_6half_tEfNS_4arch4Sm90ELb1ELb0ELb1ELb1ELb1ELb0ELb0ELb1ELb1ELb1ELb0ELb0EEENS1_21CollectiveEpilogueFwdINS6_IJSA_SC_SB_EEES9_SE_SG_Li256ELb1ELb1ELb0ELb0EEENS1_36VarlenDynamicPersistentTileSchedulerILi128ELi96ELi256ELi128ELb0ELb1ELb1ELb1ELb1ELb1EEEEEEEEEvNT_6ParamsE,"aw",@nobits
	.sectionflags	@""
	.align	16
	.zero		1024


//--------------------- .nv.shared._ZN7cutlass13device_kernelIN5flash11enable_sm90INS1_16FlashAttnFwdSm90INS1_25CollectiveMainloopFwdSm90ILi2EN4cute5tupleIJNS5_1CILi1EEES8_S8_EEENS6_IJNS7_ILi128EEENS7_ILi96EEENS7_ILi192EEEEEELi192ENS_6half_tEfNS_4arch4Sm90ELb1ELb0ELb1ELb1ELb1ELb1ELb0ELb1ELb1ELb1ELb0ELb0EEENS1_21CollectiveEpilogueFwdINS6_IJSA_SC_SB_EEES9_SE_SG_Li256ELb1ELb1ELb0ELb0EEENS1_36VarlenDynamicPersistentTileSchedulerILi128ELi96ELi256ELi128ELb0ELb1ELb1ELb1ELb1ELb1EEEEEEEEEvNT_6ParamsE --------------------------
	.section	.nv.shared._ZN7cutlass13device_kernelIN5flash11enable_sm90INS1_16FlashAttnFwdSm90INS1_25CollectiveMainloopFwdSm90ILi2EN4cute5tupleIJNS5_1CILi1EEES8_S8_EEENS6_IJNS7_ILi128EEENS7_ILi96EEENS7_ILi192EEEEEELi192ENS_6half_tEfNS_4arch4Sm90ELb1ELb0ELb1ELb1ELb1ELb1ELb0ELb1ELb1ELb1ELb0ELb0EEENS1_21CollectiveEpilogueFwdINS6_IJSA_SC_SB_EEES9_SE_SG_Li256ELb1ELb1ELb0ELb0EEENS1_36VarlenDynamicPersistentTileSchedulerILi128ELi96ELi256ELi128ELb0ELb1ELb1ELb1ELb1ELb1EEEEEEEEEvNT_6ParamsE,"aw",@nobits
	.sectionflags	@""
	.align	16
	.zero		1024


//--------------------- .nv.constant0._ZN7cutlass13device_kernelIN5flash11enable_sm90INS1_16FlashAttnFwdSm90INS1_25CollectiveMainloopFwdSm90ILi2EN4cute5tupleIJNS5_1CILi1EEES8_S8_EEENS6_IJNS7_ILi128EEENS7_ILi96EEENS7_ILi192EEEEEELi192ENS_6half_tEfNS_4arch4Sm90ELb0ELb0ELb1ELb0ELb1ELb0ELb0ELb1ELb1ELb1ELb0ELb0EEENS1_21CollectiveEpilogueFwdINS6_IJSA_SC_SB_EEES9_SE_SG_Li256ELb0ELb1ELb0ELb0EEENS1_29StaticPersistentTileSchedulerILb0EEEEEEEEEvNT_6ParamsE --------------------------
	.section	.nv.constant0._ZN7cutlass13device_kernelIN5flash11enable_sm90INS1_16FlashAttnFwdSm90INS1_25CollectiveMainloopFwdSm90ILi2EN4cute5tupleIJNS5_1CILi1EEES8_S8_EEENS6_IJNS7_ILi128EEENS7_ILi96EEENS7_ILi192EEEEEELi192ENS_6half_tEfNS_4arch4Sm90ELb0ELb0ELb1ELb0ELb1ELb0ELb0ELb1ELb1ELb1ELb0ELb0EEENS1_21CollectiveEpilogueFwdINS6_IJSA_SC_SB_EEES9_SE_SG_Li256ELb0ELb1ELb0ELb0EEENS1_29StaticPersistentTileSchedulerILb0EEEEEEEEEvNT_6ParamsE,"a",@progbits
	.sectionflags	@""
	.align	4
.nv.constant0._ZN7cutlass13device_kernelIN5flash11enable_sm90INS1_16FlashAttnFwdSm90INS1_25CollectiveMainloopFwdSm90ILi2EN4cute5tupleIJNS5_1CILi1EEES8_S8_EEENS6_IJNS7_ILi128EEENS7_ILi96EEENS7_ILi192EEEEEELi192ENS_6half_tEfNS_4arch4Sm90ELb0ELb0ELb1ELb0ELb1ELb0ELb0ELb1ELb1ELb1ELb0ELb0EEENS1_21CollectiveEpilogueFwdINS6_IJSA_SC_SB_EEES9_SE_SG_Li256ELb0ELb1ELb0ELb0EEENS1_29StaticPersistentTileSchedulerILb0EEEEEEEEEvNT_6ParamsE:
	.zero		3200


//--------------------- .nv.constant0._ZN7cutlass13device_kernelIN5flash11enable_sm90INS1_16FlashAttnFwdSm90INS1_25CollectiveMainloopFwdSm90ILi2EN4cute5tupleIJNS5_1CILi1EEES8_S8_EEENS6_IJNS7_ILi128EEENS7_ILi96EEENS7_ILi192EEEEEELi192ENS_6half_tEfNS_4arch4Sm90ELb0ELb0ELb1ELb1ELb1ELb0ELb0ELb1ELb1ELb1ELb0ELb0EEENS1_21CollectiveEpilogueFwdINS6_IJSA_SC_SB_EEES9_SE_SG_Li256ELb1ELb1ELb0ELb0EEENS1_36VarlenDynamicPersistentTileSchedulerILi128ELi96ELi256ELi128ELb0ELb1ELb1ELb0ELb1ELb1EEEEEEEEEvNT_6ParamsE --------------------------
	.section	.nv.constant0._ZN7cutlass13device_kernelIN5flash11enable_sm90INS1_16FlashAttnFwdSm90INS1_25CollectiveMainloopFwdSm90ILi2EN4cute5tupleIJNS5_1CILi1EEES8_S8_EEENS6_IJNS7_ILi128EEENS7_ILi96EEENS7_ILi192EEEEEELi192ENS_6half_tEfNS_4arch4Sm90ELb0ELb0ELb1ELb1ELb1ELb0ELb0ELb1ELb1ELb1ELb0ELb0EEENS1_21CollectiveEpilogueFwdINS6_IJSA_SC_SB_EEES9_SE_SG_Li256ELb1ELb1ELb0ELb0EEENS1_36VarlenDynamicPersistentTileSchedulerILi128ELi96ELi256ELi128ELb0ELb1ELb1ELb0ELb1ELb1EEEEEEEEEvNT_6ParamsE,"a",@progbits
	.sectionflags	@""
	.align	4
.nv.constant0._ZN7cutlass13device_kernelIN5flash11enable_sm90INS1_16FlashAttnFwdSm90INS1_25CollectiveMainloopFwdSm90ILi2EN4cute5tupleIJNS5_1CILi1EEES8_S8_EEENS6_IJNS7_ILi128EEENS7_ILi96EEENS7_ILi192EEEEEELi192ENS_6half_tEfNS_4arch4Sm90ELb0ELb0ELb1ELb1ELb1ELb0ELb0ELb1ELb1ELb1ELb0ELb0EEENS1_21CollectiveEpilogueFwdINS6_IJSA_SC_SB_EEES9_SE_SG_Li256ELb1ELb1ELb0ELb0EEENS1_36VarlenDynamicPersistentTileSchedulerILi128ELi96ELi256ELi128ELb0ELb1ELb1ELb0ELb1ELb1EEEEEEEEEvNT_6ParamsE:
	.zero		3328


//--------------------- .nv.constant0._ZN7cutlass13device_kernelIN5flash11enable_sm90INS1_16FlashAttnFwdSm90INS1_25CollectiveMainloopFwdSm90ILi2EN4cute5tupleIJNS5_1CILi1EEES8_S8_EEENS6_IJNS7_ILi128EEENS7_ILi96EEENS7_ILi192EEEEEELi192ENS_6half_tEfNS_4arch4Sm90ELb0ELb0ELb1ELb1ELb1ELb1ELb0ELb1ELb1ELb1ELb0ELb0EEENS1_21CollectiveEpilogueFwdINS6_IJSA_SC_SB_EEES9_SE_SG_Li256ELb1ELb1ELb0ELb0EEENS1_36VarlenDynamicPersistentTileSchedulerILi128ELi96ELi256ELi128ELb0ELb1ELb1ELb0ELb1ELb1EEEEEEEEEvNT_6ParamsE --------------------------
	.section	.nv.constant0._ZN7cutlass13device_kernelIN5flash11enable_sm90INS1_16FlashAttnFwdSm90INS1_25CollectiveMainloopFwdSm90ILi2EN4cute5tupleIJNS5_1CILi1EEES8_S8_EEENS6_IJNS7_ILi128EEENS7_ILi96EEENS7_ILi192EEEEEELi192ENS_6half_tEfNS_4arch4Sm90ELb0ELb0ELb1ELb1ELb1ELb1ELb0ELb1ELb1ELb1ELb0ELb0EEENS1_21CollectiveEpilogueFwdINS6_IJSA_SC_SB_EEES9_SE_SG_Li256ELb1ELb1ELb0ELb0EEENS1_36VarlenDynamicPersistentTileSchedulerILi128ELi96ELi256ELi128ELb0ELb1ELb1ELb0ELb1ELb1EEEEEEEEEvNT_6ParamsE,"a",@progbits
	.sectionflags	@""
	.align	4
.nv.constant0._ZN7cutlass13device_kernelIN5flash11enable_sm90INS1_16FlashAttnFwdSm90INS1_25CollectiveMainloopFwdSm90ILi2EN4cute5tupleIJNS5_1CILi1EEES8_S8_EEENS6_IJNS7_ILi128EEENS7_ILi96EEENS7_ILi192EEEEEELi192ENS_6half_tEfNS_4arch4Sm90ELb0ELb0ELb1ELb1ELb1ELb1ELb0ELb1ELb1ELb1ELb0ELb0EEENS1_21CollectiveEpilogueFwdINS6_IJSA_SC_SB_EEES9_SE_SG_Li256ELb1ELb1ELb0ELb0EEENS1_36VarlenDynamicPersistentTileSchedulerILi128ELi96ELi256ELi128ELb0ELb1ELb1ELb0ELb1ELb1EEEEEEEEEvNT_6ParamsE:
	.zero		3328


//--------------------- .nv.constant0._ZN7cutlass13device_kernelIN5flash11enable_sm90INS1_16FlashAttnFwdSm90INS1_25CollectiveMainloopFwdSm90ILi2EN4cute5tupleIJNS5_1CILi1EEES8_S8_EEENS6_IJNS7_ILi128EEENS7_ILi96EEENS7_ILi192EEEEEELi192ENS_6half_tEfNS_4arch4Sm90ELb0ELb1ELb1ELb0ELb1ELb0ELb0ELb1ELb1ELb1ELb0ELb0EEENS1_21CollectiveEpilogueFwdINS6_IJSA_SC_SB_EEES9_SE_SG_Li256ELb0ELb1ELb0ELb0EEENS1_30DynamicPersistentTileSchedulerILi256ELi128ELb0ELb1ELb1EEEEEEEEEvNT_6ParamsE --------------------------
	.section	.nv.constant0._ZN7cutlass13device_kernelIN5flash11enable_sm90INS1_16FlashAttnFwdSm90INS1_25CollectiveMainloopFwdSm90ILi2EN4cute5tupleIJNS5_1CILi1EEES8_S8_EEENS6_IJNS7_ILi128EEENS7_ILi96EEENS7_ILi192EEEEEELi192ENS_6half_tEfNS_4arch4Sm90ELb0ELb1ELb1ELb0ELb1ELb0ELb0ELb1ELb1ELb1ELb0ELb0EEENS1_21CollectiveEpilogueFwdINS6_IJSA_SC_SB_EEES9_SE_SG_Li256ELb0ELb1ELb0ELb0EEENS1_30DynamicPersistentTileSchedulerILi256ELi128ELb0ELb1ELb1EEEEEEEEEvNT_6ParamsE,"a",@progbits
	.sectionflags	@""
	.align	4
.nv.constant0._ZN7cutlass13device_kernelIN5flash11enable_sm90INS1_16FlashAttnFwdSm90INS1_25CollectiveMainloopFwdSm90ILi2EN4cute5tupleIJNS5_1CILi1EEES8_S8_EEENS6_IJNS7_ILi128EEENS7_ILi96EEENS7_ILi192EEEEEELi192ENS_6half_tEfNS_4arch4Sm90ELb0ELb1ELb1ELb0ELb1ELb0ELb0ELb1ELb1ELb1ELb0ELb0EEENS1_21CollectiveEpilogueFwdINS6_IJSA_SC_SB_EEES9_SE_SG_Li256ELb0ELb1ELb0ELb0EEENS1_30DynamicPersistentTileSchedulerILi256ELi128ELb0ELb1ELb1EEEEEEEEEvNT_6ParamsE:
	.zero		3328


//--------------------- .nv.constant0._ZN7cutlass13device_kernelIN5flash11enable_sm90INS1_16FlashAttnFwdSm90INS1_25CollectiveMainloopFwdSm90ILi2EN4cute5tupleIJNS5_1CILi1EEES8_S8_EEENS6_IJNS7_ILi128EEENS7_ILi96EEENS7_ILi192EEEEEELi192ENS_6half_tEfNS_4arch4Sm90ELb0ELb1ELb1ELb1ELb1ELb0ELb0ELb1ELb1ELb1ELb0ELb0EEENS1_21CollectiveEpilogueFwdINS6_IJSA_SC_SB_EEES9_SE_SG_Li256ELb1ELb1ELb0ELb0EEENS1_36VarlenDynamicPersistentTileSchedulerILi128ELi96ELi256ELi128ELb0ELb1ELb1ELb1ELb0ELb1EEEEEEEEEvNT_6ParamsE --------------------------
	.section	.nv.constant0._ZN7cutlass13device_kernelIN5flash11enable_sm90INS1_16FlashAttnFwdSm90INS1_25CollectiveMainloopFwdSm90ILi2EN4cute5tupleIJNS5_1CILi1EEES8_S8_EEENS6_IJNS7_ILi128EEENS7_ILi96EEENS7_ILi192EEEEEELi192ENS_6half_tEfNS_4arch4Sm90ELb0ELb1ELb1ELb1ELb1ELb0ELb0ELb1ELb1ELb1ELb0ELb0EEENS1_21CollectiveEpilogueFwdINS6_IJSA_SC_SB_EEES9_SE_SG_Li256ELb1ELb1ELb0ELb0EEENS1_36VarlenDynamicPersistentTileSchedulerILi128ELi96ELi256ELi128ELb0ELb1ELb1ELb1ELb0ELb1EEEEEEEEEvNT_6ParamsE,"a",@progbits
	.sectionflags	@""
	.align	4
.nv.constant0._ZN7cutlass13device_kernelIN5flash11enable_sm90INS1_16FlashAttnFwdSm90INS1_25CollectiveMainloopFwdSm90ILi2EN4cute5tupleIJNS5_1CILi1EEES8_S8_EEENS6_IJNS7_ILi128EEENS7_ILi96EEENS7_ILi192EEEEEELi192ENS_6half_tEfNS_4arch4Sm90ELb0ELb1ELb1ELb1ELb1ELb0ELb0ELb1ELb1ELb1ELb0ELb0EEENS1_21CollectiveEpilogueFwdINS6_IJSA_SC_SB_EEES9_SE_SG_Li256ELb1ELb1ELb0ELb0EEENS1_36VarlenDynamicPersistentTileSchedulerILi128ELi96ELi256ELi128ELb0ELb1ELb1ELb1ELb0ELb1EEEEEEEEEvNT_6ParamsE:
	.zero		3328


//--------------------- .nv.constant0._ZN7cutlass13device_kernelIN5flash11enable_sm90INS1_16FlashAttnFwdSm90INS1_25CollectiveMainloopFwdSm90ILi2EN4cute5tupleIJNS5_1CILi1EEES8_S8_EEENS6_IJNS7_ILi128EEENS7_ILi96EEENS7_ILi192EEEEEELi192ENS_6half_tEfNS_4arch4Sm90ELb0ELb1ELb1ELb1ELb1ELb1ELb0ELb1ELb1ELb1ELb0ELb0EEENS1_21CollectiveEpilogueFwdINS6_IJSA_SC_SB_EEES9_SE_SG_Li256ELb1ELb1ELb0ELb0EEENS1_36VarlenDynamicPersistentTileSchedulerILi128ELi96ELi256ELi128ELb0ELb1ELb1ELb1ELb0ELb1EEEEEEEEEvNT_6ParamsE --------------------------
	.section	.nv.constant0._ZN7cutlass13device_kernelIN5flash11enable_sm90INS1_16FlashAttnFwdSm90INS1_25CollectiveMainloopFwdSm90ILi2EN4cute5tupleIJNS5_1CILi1EEES8_S8_EEENS6_IJNS7_ILi128EEENS7_ILi96EEENS7_ILi192EEEEEELi192ENS_6half_tEfNS_4arch4Sm90ELb0ELb1ELb1ELb1ELb1ELb1ELb0ELb1ELb1ELb1ELb0ELb0EEENS1_21CollectiveEpilogueFwdINS6_IJSA_SC_SB_EEES9_SE_SG_Li256ELb1ELb1ELb0ELb0EEENS1_36VarlenDynamicPersistentTileSchedulerILi128ELi96ELi256ELi128ELb0ELb1ELb1ELb1ELb0ELb1EEEEEEEEEvNT_6ParamsE,"a",@progbits
	.sectionflags	@""
	.align	4
.nv.constant0._ZN7cutlass13device_kernelIN5flash11enable_sm90INS1_16FlashAttnFwdSm90INS1_25CollectiveMainloopFwdSm90ILi2EN4cute5tupleIJNS5_1CILi1EEES8_S8_EEENS6_IJNS7_ILi128EEENS7_ILi96EEENS7_ILi192EEEEEELi192ENS_6half_tEfNS_4arch4Sm90ELb0ELb1ELb1ELb1ELb1ELb1ELb0ELb1ELb1ELb1ELb0ELb0EEENS1_21CollectiveEpilogueFwdINS6_IJSA_SC_SB_EEES9_SE_SG_Li256ELb1ELb1ELb0ELb0EEENS1_36VarlenDynamicPersistentTileSchedulerILi128ELi96ELi256ELi128ELb0ELb1ELb1ELb1ELb0ELb1EEEEEEEEEvNT_6ParamsE:
	.zero		3328


//--------------------- .nv.constant0._ZN7cutlass13device_kernelIN5flash11enable_sm90INS1_16FlashAttnFwdSm90INS1_25CollectiveMainloopFwdSm90ILi2EN4cute5tupleIJNS5_1CILi1EEES8_S8_EEENS6_IJNS7_ILi128EEENS7_ILi96EEENS7_ILi192EEEEEELi192ENS_6half_tEfNS_4arch4Sm90ELb1ELb0ELb1ELb0ELb1ELb0ELb0ELb1ELb1ELb1ELb0ELb0EEENS1_21CollectiveEpilogueFwdINS6_IJSA_SC_SB_EEES9_SE_SG_Li256ELb0ELb1ELb0ELb0EEENS1_30DynamicPersistentTileSchedulerILi256ELi128ELb0ELb1ELb1EEEEEEEEEvNT_6ParamsE --------------------------
	.section	.nv.constant0._ZN7cutlass13device_kernelIN5flash11enable_sm90INS1_16FlashAttnFwdSm90INS1_25CollectiveMainloopFwdSm90ILi2EN4cute5tupleIJNS5_1CILi1EEES8_S8_EEENS6_IJNS7_ILi128EEENS7_ILi96EEENS7_ILi192EEEEEELi192ENS_6half_tEfNS_4arch4Sm90ELb1ELb0ELb1ELb0ELb1ELb0ELb0ELb1ELb1ELb1ELb0ELb0EEENS1_21CollectiveEpilogueFwdINS6_IJSA_SC_SB_EEES9_SE_SG_Li256ELb0ELb1ELb0ELb0EEENS1_30DynamicPersistentTileSchedulerILi256ELi128ELb0ELb1ELb1EEEEEEEEEvNT_6ParamsE,"a",@progbits
	.sectionflags	@""
	.align	4
.nv.constant0._ZN7cutlass13device_kernelIN5flash11enable_sm90INS1_16FlashAttnFwdSm90INS1_25CollectiveMainloopFwdSm90ILi2EN4cute5tupleIJNS5_1CILi1EEES8_S8_EEENS6_IJNS7_ILi128EEENS7_ILi96EEENS7_ILi192EEEEEELi192ENS_6half_tEfNS_4arch4Sm90ELb1ELb0ELb1ELb0ELb1ELb0ELb0ELb1ELb1ELb1ELb0ELb0EEENS1_21CollectiveEpilogueFwdINS6_IJSA_SC_SB_EEES9_SE_SG_Li256ELb0ELb1ELb0ELb0EEENS1_30DynamicPersistentTileSchedulerILi256ELi128ELb0ELb1ELb1EEEEEEEEEvNT_6ParamsE:
	.zero		3328


//--------------------- .nv.constant0._ZN7cutlass13device_kernelIN5flash11enable_sm90INS1_16FlashAttnFwdSm90INS1_25CollectiveMainloopFwdSm90ILi2EN4cute5tupleIJNS5_1CILi1EEES8_S8_EEENS6_IJNS7_ILi128EEENS7_ILi96EEENS7_ILi192EEEEEELi192ENS_6half_tEfNS_4arch4Sm90ELb1ELb0ELb1ELb1ELb1ELb0ELb0ELb1ELb1ELb1ELb0ELb0EEENS1_21CollectiveEpilogueFwdINS6_IJSA_SC_SB_EEES9_SE_SG_Li256ELb1ELb1ELb0ELb0EEENS1_36VarlenDynamicPersistentTileSchedulerILi128ELi96ELi256ELi128ELb0ELb1ELb1ELb1ELb1ELb1EEEEEEEEEvNT_6ParamsE --------------------------
	.section	.nv.constant0._ZN7cutlass13device_kernelIN5flash11enable_sm90INS1_16FlashAttnFwdSm90INS1_25CollectiveMainloopFwdSm90ILi2EN4cute5tupleIJNS5_1CILi1EEES8_S8_EEENS6_IJNS7_ILi128EEENS7_ILi96EEENS7_ILi192EEEEEELi192ENS_6half_tEfNS_4arch4Sm90ELb1ELb0ELb1ELb1ELb1ELb0ELb0ELb1ELb1ELb1ELb0ELb0EEENS1_21CollectiveEpilogueFwdINS6_IJSA_SC_SB_EEES9_SE_SG_Li256ELb1ELb1ELb0ELb0EEENS1_36VarlenDynamicPersistentTileSchedulerILi128ELi96ELi256ELi128ELb0ELb1ELb1ELb1ELb1ELb1EEEEEEEEEvNT_6ParamsE,"a",@progbits
	.sectionflags	@""
	.align	4
.nv.constant0._ZN7cutlass13device_kernelIN5flash11enable_sm90INS1_16FlashAttnFwdSm90INS1_25CollectiveMainloopFwdSm90ILi2EN4cute5tupleIJNS5_1CILi1EEES8_S8_EEENS6_IJNS7_ILi128EEENS7_ILi96EEENS7_ILi192EEEEEELi192ENS_6half_tEfNS_4arch4Sm90ELb1ELb0ELb1ELb1ELb1ELb0ELb0ELb1ELb1ELb1ELb0ELb0EEENS1_21CollectiveEpilogueFwdINS6_IJSA_SC_SB_EEES9_SE_SG_Li256ELb1ELb1ELb0ELb0EEENS1_36VarlenDynamicPersistentTileSchedulerILi128ELi96ELi256ELi128ELb0ELb1ELb1ELb1ELb1ELb1EEEEEEEEEvNT_6ParamsE:
	.zero		3328


//--------------------- .nv.constant0._ZN7cutlass13device_kernelIN5flash11enable_sm90INS1_16FlashAttnFwdSm90INS1_25CollectiveMainloopFwdSm90ILi2EN4cute5tupleIJNS5_1CILi1EEES8_S8_EEENS6_IJNS7_ILi128EEENS7_ILi96EEENS7_ILi192EEEEEELi192ENS_6half_tEfNS_4arch4Sm90ELb1ELb0ELb1ELb1ELb1ELb1ELb0ELb1ELb1ELb1ELb0ELb0EEENS1_21CollectiveEpilogueFwdINS6_IJSA_SC_SB_EEES9_SE_SG_Li256ELb1ELb1ELb0ELb0EEENS1_36VarlenDynamicPersistentTileSchedulerILi128ELi96ELi256ELi128ELb0ELb1ELb1ELb1ELb1ELb1EEEEEEEEEvNT_6ParamsE --------------------------
	.section	.nv.constant0._ZN7cutlass13device_kernelIN5flash11enable_sm90INS1_16FlashAttnFwdSm90INS1_25CollectiveMainloopFwdSm90ILi2EN4cute5tupleIJNS5_1CILi1EEES8_S8_EEENS6_IJNS7_ILi128EEENS7_ILi96EEENS7_ILi192EEEEEELi192ENS_6half_tEfNS_4arch4Sm90ELb1ELb0ELb1ELb1ELb1ELb1ELb0ELb1ELb1ELb1ELb0ELb0EEENS1_21CollectiveEpilogueFwdINS6_IJSA_SC_SB_EEES9_SE_SG_Li256ELb1ELb1ELb0ELb0EEENS1_36VarlenDynamicPersistentTileSchedulerILi128ELi96ELi256ELi128ELb0ELb1ELb1ELb1ELb1ELb1EEEEEEEEEvNT_6ParamsE,"a",@progbits
	.sectionflags	@""
	.align	4
.nv.constant0._ZN7cutlass13device_kernelIN5flash11enable_sm90INS1_16FlashAttnFwdSm90INS1_25CollectiveMainloopFwdSm90ILi2EN4cute5tupleIJNS5_1CILi1EEES8_S8_EEENS6_IJNS7_ILi128EEENS7_ILi96EEENS7_ILi192EEEEEELi192ENS_6half_tEfNS_4arch4Sm90ELb1ELb0ELb1ELb1ELb1ELb1ELb0ELb1ELb1ELb1ELb0ELb0EEENS1_21CollectiveEpilogueFwdINS6_IJSA_SC_SB_EEES9_SE_SG_Li256ELb1ELb1ELb0ELb0EEENS1_36VarlenDynamicPersistentTileSchedulerILi128ELi96ELi256ELi128ELb0ELb1ELb1ELb1ELb1ELb1EEEEEEEEEvNT_6ParamsE:
	.zero		3328


//--------------------- SYMBOLS --------------------------

	.type		.nv.reservedSmem.offset0,@object
	.size		.nv.reservedSmem.offset0,0x4
	.type		__assertfail,@function
